// Copyright (c) 2024, Jay Shah, Ganesh Bikshandi, Ying Zhang, Vijay Thakkar, Pradeep Ramani, Tri Dao.
// Splitting the different template instantiations to different files to speed up compilation.
// This file is auto-generated. See "generate_kernels.py"

#include "flash_bwd_launch_template.h"

#ifndef FLASHATTENTION_DISABLE_HDIM64
template<>
void run_mha_bwd_<90, cutlass::bfloat16_t, 64, true>(Flash_bwd_params &params, cudaStream_t stream) {
    run_mha_bwd_hdim64<90, cutlass::bfloat16_t, true>(params, stream);
}
#endif


// ===== COMPILED SASS (sm_90a) =====

	.target	sm_90a

	.elftype	@"ET_EXEC"


//--------------------- .note.nv.tkinfo           --------------------------
	.section	.note.nv.tkinfo,"",@"SHT_NOTE"
	.sectionflags	@"SHF_NOTE_NV_TKINFO"
	.tkinfo
        /*0018*/ 	.word	0x00000002
        /*0030*/ 	.string	""
        /*0030*/ 	.string	"ptxas"
        /*0030*/ 	.string	"Cuda compilation tools, release 13.0, V13.0.88"
        /*0030*/ 	.string	"Build cuda_13.0.r13.0/compiler.36424714_0"
        /*0030*/ 	.string	"-arch sm_90a -m 64 "



//--------------------- .note.nv.cuinfo           --------------------------
	.section	.note.nv.cuinfo,"",@"SHT_NOTE"
	.sectionflags	@"SHF_NOTE_NV_CUINFO"
        /*0018*/ 	.short	0x0002
        /*001a*/ 	.short	0x005a
        /*001c*/ 	.short	0x0082
	.zero		2


//--------------------- .nv.info                  --------------------------
	.section	.nv.info,"",@"SHT_CUDA_INFO"
	.align	4


	//----- nvinfo : EIATTR_REGCOUNT
	.align		4
        /*0000*/ 	.byte	0x04, 0x2f
        /*0002*/ 	.short	(.L_20 - .L_19)
	.align		4
.L_19:
        /*0004*/ 	.word	index@(_ZN7cutlass13device_kernelIN5flash22FlashAttnBwdPreprocessIN4cute5tupleIJNS3_1CILi96EEENS5_ILi64EEEEEENS_10bfloat16_tEfNS_4arch4Sm90ELb1ELb1EEEEEvNT_6ParamsE)
        /*0008*/ 	.word	0x00000030


	//----- nvinfo : EIATTR_FRAME_SIZE
	.align		4
.L_20:
        /*000c*/ 	.byte	0x04, 0x11
        /*000e*/ 	.short	(.L_22 - .L_21)
	.align		4
.L_21:
        /*0010*/ 	.word	index@(_ZN7cutlass13device_kernelIN5flash22FlashAttnBwdPreprocessIN4cute5tupleIJNS3_1CILi96EEENS5_ILi64EEEEEENS_10bfloat16_tEfNS_4arch4Sm90ELb1ELb1EEEEEvNT_6ParamsE)
        /*0014*/ 	.word	0x00000000


	//----- nvinfo : EIATTR_REGCOUNT
	.align		4
.L_22:
        /*0018*/ 	.byte	0x04, 0x2f
        /*001a*/ 	.short	(.L_24 - .L_23)
	.align		4
.L_23:
        /*001c*/ 	.word	index@(_ZN7cutlass13device_kernelIN5flash11enable_sm90INS1_16FlashAttnBwdSm90INS1_25CollectiveMainloopBwdSm90ILi2ELi2ELi2EN4cute5tupleIJNS5_1CILi1EEES8_S8_EEENS6_IJNS7_ILi96EEENS7_ILi128EEENS7_ILi64EEEEEENS_10bfloat16_tEfNS_4arch4Sm90ELb1ELb0ELb1ELb1ELb1ELb1ELb0ELb1ELi2ELi1ELi2ELi2ELb0EEENS1_24CollectiveEpilogueBwdGQAISD_fSG_Li256ELb1ELb1EEENS1_25SingleTileBwdLPTSchedulerILb1ELi128ELb1EEEEEEEEEvNT_6ParamsE)
        /*0020*/ 	.word	0x000000a8


	//----- nvinfo : EIATTR_FRAME_SIZE
	.align		4
.L_24:
        /*0024*/ 	.byte	0x04, 0x11
        /*0026*/ 	.short	(.L_26 - .L_25)
	.align		4
.L_25:
        /*0028*/ 	.word	index@(_ZN7cutlass13device_kernelIN5flash11enable_sm90INS1_16FlashAttnBwdSm90INS1_25CollectiveMainloopBwdSm90ILi2ELi2ELi2EN4cute5tupleIJNS5_1CILi1EEES8_S8_EEENS6_IJNS7_ILi96EEENS7_ILi128EEENS7_ILi64EEEEEENS_10bfloat16_tEfNS_4arch4Sm90ELb1ELb0ELb1ELb1ELb1ELb1ELb0ELb1ELi2ELi1ELi2ELi2ELb0EEENS1_24CollectiveEpilogueBwdGQAISD_fSG_Li256ELb1ELb1EEENS1_25SingleTileBwdLPTSchedulerILb1ELi128ELb1EEEEEEEEEvNT_6ParamsE)
        /*002c*/ 	.word	0x00000030


	//----- nvinfo : EIATTR_REGCOUNT
	.align		4
.L_26:
        /*0030*/ 	.byte	0x04, 0x2f
        /*0032*/ 	.short	(.L_28 - .L_27)
	.align		4
.L_27:
        /*0034*/ 	.word	index@(_ZN7cutlass13device_kernelIN5flash32FlashAttnBwdPostprocessConvertdQIN4cute5tupleIJNS3_1CILi96EEENS5_ILi64EEEEEENS_10bfloat16_tEfNS_4arch4Sm90ELi256ENS3_8TiledMMAINS3_8MMA_AtomIJNS3_4SM904GMMA27MMA_64x16x16_F32BF16BF16_SSILNSF_5MajorE1ELSH_0ELNSF_7ScaleInE1ELSI_1EEEEEENS3_6LayoutINS4_IJNS5_ILi1EEENS5_ILi2EEESM_EEENS4_IJNS5_ILi0EEESM_SP_EEEEENS4_IJNS3_10UnderscoreESS_SS_EEEEELb1EEEEEvNT_6ParamsE)
        /*0038*/ 	.word	0x00000030


	//----- nvinfo : EIATTR_FRAME_SIZE
	.align		4
.L_28:
        /*003c*/ 	.byte	0x04, 0x11
        /*003e*/ 	.short	(.L_30 - .L_29)
	.align		4
.L_29:
        /*0040*/ 	.word	index@(_ZN7cutlass13device_kernelIN5flash32FlashAttnBwdPostprocessConvertdQIN4cute5tupleIJNS3_1CILi96EEENS5_ILi64EEEEEENS_10bfloat16_tEfNS_4arch4Sm90ELi256ENS3_8TiledMMAINS3_8MMA_AtomIJNS3_4SM904GMMA27MMA_64x16x16_F32BF16BF16_SSILNSF_5MajorE1ELSH_0ELNSF_7ScaleInE1ELSI_1EEEEEENS3_6LayoutINS4_IJNS5_ILi1EEENS5_ILi2EEESM_EEENS4_IJNS5_ILi0EEESM_SP_EEEEENS4_IJNS3_10UnderscoreESS_SS_EEEEELb1EEEEEvNT_6ParamsE)
        /*0044*/ 	.word	0x00000000


	//----- nvinfo : EIATTR_REGCOUNT
	.align		4
.L_30:
        /*0048*/ 	.byte	0x04, 0x2f
        /*004a*/ 	.short	(.L_32 - .L_31)
	.align		4
.L_31:
        /*004c*/ 	.word	index@(_ZN7cutlass13device_kernelIN5flash32FlashAttnBwdPostprocessConvertdQIN4cute5tupleIJNS3_1CILi128EEENS5_ILi64EEEEEENS_10bfloat16_tEfNS_4arch4Sm90ELi256ENS3_8TiledMMAINS3_8MMA_AtomIJNS3_4SM904GMMA27MMA_64x64x16_F32BF16BF16_RSILNSF_5MajorE0ELSH_1ELNSF_7ScaleInE1ELSI_1EEEEEENS3_6LayoutINS4_IJNS5_ILi2EEENS5_ILi1EEESN_EEENS4_IJSN_NS5_ILi0EEESP_EEEEENS4_IJNS3_10UnderscoreESS_SS_EEEEELb0EEEEEvNT_6ParamsE)
        /*0050*/ 	.word	0x00000037


	//----- nvinfo : EIATTR_FRAME_SIZE
	.align		4
.L_32:
        /*0054*/ 	.byte	0x04, 0x11
        /*0056*/ 	.short	(.L_34 - .L_33)
	.align		4
.L_33:
        /*0058*/ 	.word	index@(_ZN7cutlass13device_kernelIN5flash32FlashAttnBwdPostprocessConvertdQIN4cute5tupleIJNS3_1CILi128EEENS5_ILi64EEEEEENS_10bfloat16_tEfNS_4arch4Sm90ELi256ENS3_8TiledMMAINS3_8MMA_AtomIJNS3_4SM904GMMA27MMA_64x64x16_F32BF16BF16_RSILNSF_5MajorE0ELSH_1ELNSF_7ScaleInE1ELSI_1EEEEEENS3_6LayoutINS4_IJNS5_ILi2EEENS5_ILi1EEESN_EEENS4_IJSN_NS5_ILi0EEESP_EEEEENS4_IJNS3_10UnderscoreESS_SS_EEEEELb0EEEEEvNT_6ParamsE)
        /*005c*/ 	.word	0x00000000


	//----- nvinfo : EIATTR_REGCOUNT
	.align		4
.L_34:
        /*0060*/ 	.byte	0x04, 0x2f
        /*0062*/ 	.short	(.L_36 - .L_35)
	.align		4
.L_35:
        /*0064*/ 	.word	index@(_ZN7cutlass13device_kernelIN5flash11enable_sm90INS1_16FlashAttnBwdSm90INS1_25CollectiveMainloopBwdSm90ILi2ELi2ELi2EN4cute5tupleIJNS5_1CILi1EEES8_S8_EEENS6_IJNS7_ILi96EEENS7_ILi128EEENS7_ILi64EEEEEENS_10bfloat16_tEfNS_4arch4Sm90ELb1ELb0ELb1ELb1ELb0ELb1ELb0ELb1ELi2ELi1ELi2ELi2ELb0EEENS1_24CollectiveEpilogueBwdGQAISD_fSG_Li256ELb1ELb0EEENS1_25SingleTileBwdLPTSchedulerILb1ELi128ELb0EEEEEEEEEvNT_6ParamsE)
        /*0068*/ 	.word	0x000000a8


	//----- nvinfo : EIATTR_FRAME_SIZE
	.align		4
.L_36:
        /*006c*/ 	.byte	0x04, 0x11
        /*006e*/ 	.short	(.L_38 - .L_37)
	.align		4
.L_37:
        /*0070*/ 	.word	index@(_ZN7cutlass13device_kernelIN5flash11enable_sm90INS1_16FlashAttnBwdSm90INS1_25CollectiveMainloopBwdSm90ILi2ELi2ELi2EN4cute5tupleIJNS5_1CILi1EEES8_S8_EEENS6_IJNS7_ILi96EEENS7_ILi128EEENS7_ILi64EEEEEENS_10bfloat16_tEfNS_4arch4Sm90ELb1ELb0ELb1ELb1ELb0ELb1ELb0ELb1ELi2ELi1ELi2ELi2ELb0EEENS1_24CollectiveEpilogueBwdGQAISD_fSG_Li256ELb1ELb0EEENS1_25SingleTileBwdLPTSchedulerILb1ELi128ELb0EEEEEEEEEvNT_6ParamsE)
        /*0074*/ 	.word	0x00000050


	//----- nvinfo : EIATTR_REGCOUNT
	.align		4
.L_38:
        /*0078*/ 	.byte	0x04, 0x2f
        /*007a*/ 	.short	(.L_40 - .L_39)
	.align		4
.L_39:
        /*007c*/ 	.word	index@(_ZN7cutlass13device_kernelIN5flash11enable_sm90INS1_16FlashAttnBwdSm90INS1_25CollectiveMainloopBwdSm90ILi2ELi2ELi2EN4cute5tupleIJNS5_1CILi1EEES8_S8_EEENS6_IJNS7_ILi96EEENS7_ILi128EEENS7_ILi64EEEEEENS_10bfloat16_tEfNS_4arch4Sm90ELb1ELb0ELb1ELb1ELb1ELb1ELb0ELb1ELi2ELi1ELi2ELi2ELb0EEENS1_21CollectiveEpilogueBwdISD_SE_SG_Li256ELb1ELb0ELi1EEENS1_25SingleTileBwdLPTSchedulerILb1ELi128ELb1EEEEEEEEEvNT_6ParamsE)
        /*0080*/ 	.word	0x000000a8


	//----- nvinfo : EIATTR_FRAME_SIZE
	.align		4
.L_40:
        /*0084*/ 	.byte	0x04, 0x11
        /*0086*/ 	.short	(.L_42 - .L_41)
	.align		4
.L_41:
        /*0088*/ 	.word	index@(_ZN7cutlass13device_kernelIN5flash11enable_sm90INS1_16FlashAttnBwdSm90INS1_25CollectiveMainloopBwdSm90ILi2ELi2ELi2EN4cute5tupleIJNS5_1CILi1EEES8_S8_EEENS6_IJNS7_ILi96EEENS7_ILi128EEENS7_ILi64EEEEEENS_10bfloat16_tEfNS_4arch4Sm90ELb1ELb0ELb1ELb1ELb1ELb1ELb0ELb1ELi2ELi1ELi2ELi2ELb0EEENS1_21CollectiveEpilogueBwdISD_SE_SG_Li256ELb1ELb0ELi1EEENS1_25SingleTileBwdLPTSchedulerILb1ELi128ELb1EEEEEEEEEvNT_6ParamsE)
        /*008c*/ 	.word	0x00000030


	//----- nvinfo : EIATTR_REGCOUNT
	.align		4
.L_42:
        /*0090*/ 	.byte	0x04, 0x2f
        /*0092*/ 	.short	(.L_44 - .L_43)
	.align		4
.L_43:
        /*0094*/ 	.word	index@(_ZN7cutlass13device_kernelIN5flash11enable_sm90INS1_16FlashAttnBwdSm90INS1_25CollectiveMainloopBwdSm90ILi2ELi2ELi2EN4cute5tupleIJNS5_1CILi1EEES8_S8_EEENS6_IJNS7_ILi96EEENS7_ILi128EEENS7_ILi64EEEEEENS_10bfloat16_tEfNS_4arch4Sm90ELb1ELb0ELb1ELb1ELb0ELb1ELb0ELb1ELi2ELi1ELi2ELi2ELb0EEENS1_21CollectiveEpilogueBwdISD_SE_SG_Li256ELb1ELb0ELi1EEENS1_25SingleTileBwdLPTSchedulerILb1ELi128ELb0EEEEEEEEEvNT_6ParamsE)
        /*0098*/ 	.word	0x000000a8


	//----- nvinfo : EIATTR_FRAME_SIZE
	.align		4
.L_44:
        /*009c*/ 	.byte	0x04, 0x11
        /*009e*/ 	.short	(.L_46 - .L_45)
	.align		4
.L_45:
        /*00a0*/ 	.word	index@(_ZN7cutlass13device_kernelIN5flash11enable_sm90INS1_16FlashAttnBwdSm90INS1_25CollectiveMainloopBwdSm90ILi2ELi2ELi2EN4cute5tupleIJNS5_1CILi1EEES8_S8_EEENS6_IJNS7_ILi96EEENS7_ILi128EEENS7_ILi64EEEEEENS_10bfloat16_tEfNS_4arch4Sm90ELb1ELb0ELb1ELb1ELb0ELb1ELb0ELb1ELi2ELi1ELi2ELi2ELb0EEENS1_21CollectiveEpilogueBwdISD_SE_SG_Li256ELb1ELb0ELi1EEENS1_25SingleTileBwdLPTSchedulerILb1ELi128ELb0EEEEEEEEEvNT_6ParamsE)
        /*00a4*/ 	.word	0x00000030


	//----- nvinfo : EIATTR_REGCOUNT
	.align		4
.L_46:
        /*00a8*/ 	.byte	0x04, 0x2f
        /*00aa*/ 	.short	(.L_48 - .L_47)
	.align		4
.L_47:
        /*00ac*/ 	.word	index@(_ZN7cutlass13device_kernelIN5flash22FlashAttnBwdPreprocessIN4cute5tupleIJNS3_1CILi96EEENS5_ILi64EEEEEENS_10bfloat16_tEfNS_4arch4Sm90ELb1ELb0EEEEEvNT_6ParamsE)
        /*00b0*/ 	.word	0x00000038


	//----- nvinfo : EIATTR_FRAME_SIZE
	.align		4
.L_48:
        /*00b4*/ 	.byte	0x04, 0x11
        /*00b6*/ 	.short	(.L_50 - .L_49)
	.align		4
.L_49:
        /*00b8*/ 	.word	index@(_ZN7cutlass13device_kernelIN5flash22FlashAttnBwdPreprocessIN4cute5tupleIJNS3_1CILi96EEENS5_ILi64EEEEEENS_10bfloat16_tEfNS_4arch4Sm90ELb1ELb0EEEEEvNT_6ParamsE)
        /*00bc*/ 	.word	0x00000000


	//----- nvinfo : EIATTR_REGCOUNT
	.align		4
.L_50:
        /*00c0*/ 	.byte	0x04, 0x2f
        /*00c2*/ 	.short	(.L_52 - .L_51)
	.align		4
.L_51:
        /*00c4*/ 	.word	index@(_ZN7cutlass13device_kernelIN5flash11enable_sm90INS1_16FlashAttnBwdSm90INS1_25CollectiveMainloopBwdSm90ILi2ELi2ELi2EN4cute5tupleIJNS5_1CILi1EEES8_S8_EEENS6_IJNS7_ILi96EEENS7_ILi128EEENS7_ILi64EEEEEENS_10bfloat16_tEfNS_4arch4Sm90ELb1ELb0ELb1ELb0ELb1ELb1ELb0ELb1ELi2ELi1ELi2ELi2ELb0EEENS1_24CollectiveEpilogueBwdGQAISD_fSG_Li256ELb0ELb1EEENS1_25SingleTileBwdLPTSchedulerILb0ELi128ELb1EEEEEEEEEvNT_6ParamsE)
        /*00c8*/ 	.word	0x000000a8


	//----- nvinfo : EIATTR_FRAME_SIZE
	.align		4
.L_52:
        /*00cc*/ 	.byte	0x04, 0x11
        /*00ce*/ 	.short	(.L_54 - .L_53)
	.align		4
.L_53:
        /*00d0*/ 	.word	index@(_ZN7cutlass13device_kernelIN5flash11enable_sm90INS1_16FlashAttnBwdSm90INS1_25CollectiveMainloopBwdSm90ILi2ELi2ELi2EN4cute5tupleIJNS5_1CILi1EEES8_S8_EEENS6_IJNS7_ILi96EEENS7_ILi128EEENS7_ILi64EEEEEENS_10bfloat16_tEfNS_4arch4Sm90ELb1ELb0ELb1ELb0ELb1ELb1ELb0ELb1ELi2ELi1ELi2ELi2ELb0EEENS1_24CollectiveEpilogueBwdGQAISD_fSG_Li256ELb0ELb1EEENS1_25SingleTileBwdLPTSchedulerILb0ELi128ELb1EEEEEEEEEvNT_6ParamsE)
        /*00d4*/ 	.word	0x00000048


	//----- nvinfo : EIATTR_REGCOUNT
	.align		4
.L_54:
        /*00d8*/ 	.byte	0x04, 0x2f
        /*00da*/ 	.short	(.L_56 - .L_55)
	.align		4
.L_55:
        /*00dc*/ 	.word	index@(_ZN7cutlass13device_kernelIN5flash11enable_sm90INS1_16FlashAttnBwdSm90INS1_25CollectiveMainloopBwdSm90ILi2ELi2ELi2EN4cute5tupleIJNS5_1CILi1EEES8_S8_EEENS6_IJNS7_ILi96EEENS7_ILi128EEENS7_ILi64EEEEEENS_10bfloat16_tEfNS_4arch4Sm90ELb1ELb0ELb1ELb0ELb0ELb1ELb0ELb1ELi2ELi1ELi2ELi2ELb0EEENS1_24CollectiveEpilogueBwdGQAISD_fSG_Li256ELb0ELb0EEENS1_25SingleTileBwdLPTSchedulerILb0ELi128ELb0EEEEEEEEEvNT_6ParamsE)
        /*00e0*/ 	.word	0x000000a8


	//----- nvinfo : EIATTR_FRAME_SIZE
	.align		4
.L_56:
        /*00e4*/ 	.byte	0x04, 0x11
        /*00e6*/ 	.short	(.L_58 - .L_57)
	.align		4
.L_57:
        /*00e8*/ 	.word	index@(_ZN7cutlass13device_kernelIN5flash11enable_sm90INS1_16FlashAttnBwdSm90INS1_25CollectiveMainloopBwdSm90ILi2ELi2ELi2EN4cute5tupleIJNS5_1CILi1EEES8_S8_EEENS6_IJNS7_ILi96EEENS7_ILi128EEENS7_ILi64EEEEEENS_10bfloat16_tEfNS_4arch4Sm90ELb1ELb0ELb1ELb0ELb0ELb1ELb0ELb1ELi2ELi1ELi2ELi2ELb0EEENS1_24CollectiveEpilogueBwdGQAISD_fSG_Li256ELb0ELb0EEENS1_25SingleTileBwdLPTSchedulerILb0ELi128ELb0EEEEEEEEEvNT_6ParamsE)
        /*00ec*/ 	.word	0x00000050


	//----- nvinfo : EIATTR_REGCOUNT
	.align		4
.L_58:
        /*00f0*/ 	.byte	0x04, 0x2f
        /*00f2*/ 	.short	(.L_60 - .L_59)
	.align		4
.L_59:
        /*00f4*/ 	.word	index@(_ZN7cutlass13device_kernelIN5flash11enable_sm90INS1_16FlashAttnBwdSm90INS1_25CollectiveMainloopBwdSm90ILi2ELi2ELi2EN4cute5tupleIJNS5_1CILi1EEES8_S8_EEENS6_IJNS7_ILi96EEENS7_ILi128EEENS7_ILi64EEEEEENS_10bfloat16_tEfNS_4arch4Sm90ELb1ELb0ELb1ELb0ELb1ELb1ELb0ELb1ELi2ELi1ELi2ELi2ELb0EEENS1_21CollectiveEpilogueBwdISD_SE_SG_Li256ELb0ELb0ELi1EEENS1_25SingleTileBwdLPTSchedulerILb0ELi128ELb1EEEEEEEEEvNT_6ParamsE)
        /*00f8*/ 	.word	0x000000a8


	//----- nvinfo : EIATTR_FRAME_SIZE
	.align		4
.L_60:
        /*00fc*/ 	.byte	0x04, 0x11
        /*00fe*/ 	.short	(.L_62 - .L_61)
	.align		4
.L_61:
        /*0100*/ 	.word	index@(_ZN7cutlass13device_kernelIN5flash11enable_sm90INS1_16FlashAttnBwdSm90INS1_25CollectiveMainloopBwdSm90ILi2ELi2ELi2EN4cute5tupleIJNS5_1CILi1EEES8_S8_EEENS6_IJNS7_ILi96EEENS7_ILi128EEENS7_ILi64EEEEEENS_10bfloat16_tEfNS_4arch4Sm90ELb1ELb0ELb1ELb0ELb1ELb1ELb0ELb1ELi2ELi1ELi2ELi2ELb0EEENS1_21CollectiveEpilogueBwdISD_SE_SG_Li256ELb0ELb0ELi1EEENS1_25SingleTileBwdLPTSchedulerILb0ELi128ELb1EEEEEEEEEvNT_6ParamsE)
        /*0104*/ 	.word	0x00000040


	//----- nvinfo : EIATTR_REGCOUNT
	.align		4
.L_62:
        /*0108*/ 	.byte	0x04, 0x2f
        /*010a*/ 	.short	(.L_64 - .L_63)
	.align		4
.L_63:
        /*010c*/ 	.word	index@(_ZN7cutlass13device_kernelIN5flash11enable_sm90INS1_16FlashAttnBwdSm90INS1_25CollectiveMainloopBwdSm90ILi2ELi2ELi2EN4cute5tupleIJNS5_1CILi1EEES8_S8_EEENS6_IJNS7_ILi96EEENS7_ILi128EEENS7_ILi64EEEEEENS_10bfloat16_tEfNS_4arch4Sm90ELb1ELb0ELb1ELb0ELb0ELb1ELb0ELb1ELi2ELi1ELi2ELi2ELb0EEENS1_21CollectiveEpilogueBwdISD_SE_SG_Li256ELb0ELb0ELi1EEENS1_25SingleTileBwdLPTSchedulerILb0ELi128ELb0EEEEEEEEEvNT_6ParamsE)
        /*0110*/ 	.word	0x000000a8


	//----- nvinfo : EIATTR_FRAME_SIZE
	.align		4
.L_64:
        /*0114*/ 	.byte	0x04, 0x11
        /*0116*/ 	.short	(.L_66 - .L_65)
	.align		4
.L_65:
        /*0118*/ 	.word	index@(_ZN7cutlass13device_kernelIN5flash11enable_sm90INS1_16FlashAttnBwdSm90INS1_25CollectiveMainloopBwdSm90ILi2ELi2ELi2EN4cute5tupleIJNS5_1CILi1EEES8_S8_EEENS6_IJNS7_ILi96EEENS7_ILi128EEENS7_ILi64EEEEEENS_10bfloat16_tEfNS_4arch4Sm90ELb1ELb0ELb1ELb0ELb0ELb1ELb0ELb1ELi2ELi1ELi2ELi2ELb0EEENS1_21CollectiveEpilogueBwdISD_SE_SG_Li256ELb0ELb0ELi1EEENS1_25SingleTileBwdLPTSchedulerILb0ELi128ELb0EEEEEEEEEvNT_6ParamsE)
        /*011c*/ 	.word	0x00000040


	//----- nvinfo : EIATTR_REGCOUNT
	.align		4
.L_66:
        /*0120*/ 	.byte	0x04, 0x2f
        /*0122*/ 	.short	(.L_68 - .L_67)
	.align		4
.L_67:
        /*0124*/ 	.word	index@(_ZN7cutlass13device_kernelIN5flash22FlashAttnBwdPreprocessIN4cute5tupleIJNS3_1CILi128EEENS5_ILi64EEEEEENS_10bfloat16_tEfNS_4arch4Sm90ELb1ELb1EEEEEvNT_6ParamsE)
        /*0128*/ 	.word	0x00000040


	//----- nvinfo : EIATTR_FRAME_SIZE
	.align		4
.L_68:
        /*012c*/ 	.byte	0x04, 0x11
        /*012e*/ 	.short	(.L_70 - .L_69)
	.align		4
.L_69:
        /*0130*/ 	.word	index@(_ZN7cutlass13device_kernelIN5flash22FlashAttnBwdPreprocessIN4cute5tupleIJNS3_1CILi128EEENS5_ILi64EEEEEENS_10bfloat16_tEfNS_4arch4Sm90ELb1ELb1EEEEEvNT_6ParamsE)
        /*0134*/ 	.word	0x00000000


	//----- nvinfo : EIATTR_REGCOUNT
	.align		4
.L_70:
        /*0138*/ 	.byte	0x04, 0x2f
        /*013a*/ 	.short	(.L_72 - .L_71)
	.align		4
.L_71:
        /*013c*/ 	.word	index@(_ZN7cutlass13device_kernelIN5flash11enable_sm90INS1_16FlashAttnBwdSm90INS1_25CollectiveMainloopBwdSm90ILi2ELi2ELi2EN4cute5tupleIJNS5_1CILi1EEES8_S8_EEENS6_IJNS7_ILi128EEESA_NS7_ILi64EEEEEENS_10bfloat16_tEfNS_4arch4Sm90ELb0ELb1ELb1ELb1ELb1ELb1ELb0ELb0ELi2ELi1ELi2ELi2ELb0EEENS1_24CollectiveEpilogueBwdGQAISC_fSF_Li256ELb1ELb1EEENS1_19SingleTileSchedulerILb1ELb0ELb0ELi128EEEEEEEEEvNT_6ParamsE)
        /*0140*/ 	.word	0x000000a8


	//----- nvinfo : EIATTR_FRAME_SIZE
	.align		4
.L_72:
        /*0144*/ 	.byte	0x04, 0x11
        /*0146*/ 	.short	(.L_74 - .L_73)
	.align		4
.L_73:
        /*0148*/ 	.word	index@(_ZN7cutlass13device_kernelIN5flash11enable_sm90INS1_16FlashAttnBwdSm90INS1_25CollectiveMainloopBwdSm90ILi2ELi2ELi2EN4cute5tupleIJNS5_1CILi1EEES8_S8_EEENS6_IJNS7_ILi128EEESA_NS7_ILi64EEEEEENS_10bfloat16_tEfNS_4arch4Sm90ELb0ELb1ELb1ELb1ELb1ELb1ELb0ELb0ELi2ELi1ELi2ELi2ELb0EEENS1_24CollectiveEpilogueBwdGQAISC_fSF_Li256ELb1ELb1EEENS1_19SingleTileSchedulerILb1ELb0ELb0ELi128EEEEEEEEEvNT_6ParamsE)
        /*014c*/ 	.word	0x00000128


	//----- nvinfo : EIATTR_REGCOUNT
	.align		4
.L_74:
        /*0150*/ 	.byte	0x04, 0x2f
        /*0152*/ 	.short	(.L_76 - .L_75)
	.align		4
.L_75:
        /*0154*/ 	.word	index@(_ZN7cutlass13device_kernelIN5flash32FlashAttnBwdPostprocessConvertdQIN4cute5tupleIJNS3_1CILi128EEENS5_ILi64EEEEEENS_10bfloat16_tEfNS_4arch4Sm90ELi256ENS3_8TiledMMAINS3_8MMA_AtomIJNS3_4SM904GMMA27MMA_64x64x16_F32BF16BF16_SSILNSF_5MajorE0ELSH_1ELNSF_7ScaleInE1ELSI_1EEEEEENS3_6LayoutINS4_IJNS5_ILi2EEENS5_ILi1EEESN_EEENS4_IJSN_NS5_ILi0EEESP_EEEEENS4_IJNS3_10UnderscoreESS_SS_EEEEELb0EEEEEvNT_6ParamsE)
        /*0158*/ 	.word	0x00000037


	//----- nvinfo : EIATTR_FRAME_SIZE
	.align		4
.L_76:
        /*015c*/ 	.byte	0x04, 0x11
        /*015e*/ 	.short	(.L_78 - .L_77)
	.align		4
.L_77:
        /*0160*/ 	.word	index@(_ZN7cutlass13device_kernelIN5flash32FlashAttnBwdPostprocessConvertdQIN4cute5tupleIJNS3_1CILi128EEENS5_ILi64EEEEEENS_10bfloat16_tEfNS_4arch4Sm90ELi256ENS3_8TiledMMAINS3_8MMA_AtomIJNS3_4SM904GMMA27MMA_64x64x16_F32BF16BF16_SSILNSF_5MajorE0ELSH_1ELNSF_7ScaleInE1ELSI_1EEEEEENS3_6LayoutINS4_IJNS5_ILi2EEENS5_ILi1EEESN_EEENS4_IJSN_NS5_ILi0EEESP_EEEEENS4_IJNS3_10UnderscoreESS_SS_EEEEELb0EEEEEvNT_6ParamsE)
        /*0164*/ 	.word	0x00000000


	//----- nvinfo : EIATTR_REGCOUNT
	.align		4
.L_78:
        /*0168*/ 	.byte	0x04, 0x2f
        /*016a*/ 	.short	(.L_80 - .L_79)
	.align		4
.L_79:
        /*016c*/ 	.word	index@(_ZN7cutlass13device_kernelIN5flash11enable_sm90INS1_16FlashAttnBwdSm90INS1_25CollectiveMainloopBwdSm90ILi2ELi2ELi2EN4cute5tupleIJNS5_1CILi1EEES8_S8_EEENS6_IJNS7_ILi128EEESA_NS7_ILi64EEEEEENS_10bfloat16_tEfNS_4arch4Sm90ELb0ELb1ELb1ELb1ELb0ELb1ELb0ELb0ELi2ELi1ELi2ELi2ELb0EEENS1_24CollectiveEpilogueBwdGQAISC_fSF_Li256ELb1ELb0EEENS1_19SingleTileSchedulerILb1ELb0ELb0ELi128EEEEEEEEEvNT_6ParamsE)
        /*0170*/ 	.word	0x000000a8


	//----- nvinfo : EIATTR_FRAME_SIZE
	.align		4
.L_80:
        /*0174*/ 	.byte	0x04, 0x11
        /*0176*/ 	.short	(.L_82 - .L_81)
	.align		4
.L_81:
        /*0178*/ 	.word	index@(_ZN7cutlass13device_kernelIN5flash11enable_sm90INS1_16FlashAttnBwdSm90INS1_25CollectiveMainloopBwdSm90ILi2ELi2ELi2EN4cute5tupleIJNS5_1CILi1EEES8_S8_EEENS6_IJNS7_ILi128EEESA_NS7_ILi64EEEEEENS_10bfloat16_tEfNS_4arch4Sm90ELb0ELb1ELb1ELb1ELb0ELb1ELb0ELb0ELi2ELi1ELi2ELi2ELb0EEENS1_24CollectiveEpilogueBwdGQAISC_fSF_Li256ELb1ELb0EEENS1_19SingleTileSchedulerILb1ELb0ELb0ELi128EEEEEEEEEvNT_6ParamsE)
        /*017c*/ 	.word	0x00000140


	//----- nvinfo : EIATTR_REGCOUNT
	.align		4
.L_82:
        /*0180*/ 	.byte	0x04, 0x2f
        /*0182*/ 	.short	(.L_84 - .L_83)
	.align		4
.L_83:
        /*0184*/ 	.word	index@(_ZN7cutlass13device_kernelIN5flash11enable_sm90INS1_16FlashAttnBwdSm90INS1_25CollectiveMainloopBwdSm90ILi2ELi2ELi2EN4cute5tupleIJNS5_1CILi1EEES8_S8_EEENS6_IJNS7_ILi128EEESA_NS7_ILi64EEEEEENS_10bfloat16_tEfNS_4arch4Sm90ELb0ELb1ELb1ELb1ELb1ELb1ELb0ELb0ELi2ELi1ELi2ELi2ELb0EEENS1_21CollectiveEpilogueBwdISC_SD_SF_Li256ELb1ELb0ELi1EEENS1_19SingleTileSchedulerILb1ELb0ELb0ELi128EEEEEEEEEvNT_6ParamsE)
        /*0188*/ 	.word	0x000000a8


	//----- nvinfo : EIATTR_FRAME_SIZE
	.align		4
.L_84:
        /*018c*/ 	.byte	0x04, 0x11
        /*018e*/ 	.short	(.L_86 - .L_85)
	.align		4
.L_85:
        /*0190*/ 	.word	index@(_ZN7cutlass13device_kernelIN5flash11enable_sm90INS1_16FlashAttnBwdSm90INS1_25CollectiveMainloopBwdSm90ILi2ELi2ELi2EN4cute5tupleIJNS5_1CILi1EEES8_S8_EEENS6_IJNS7_ILi128EEESA_NS7_ILi64EEEEEENS_10bfloat16_tEfNS_4arch4Sm90ELb0ELb1ELb1ELb1ELb1ELb1ELb0ELb0ELi2ELi1ELi2ELi2ELb0EEENS1_21CollectiveEpilogueBwdISC_SD_SF_Li256ELb1ELb0ELi1EEENS1_19SingleTileSchedulerILb1ELb0ELb0ELi128EEEEEEEEEvNT_6ParamsE)
        /*0194*/ 	.word	0x00000128


	//----- nvinfo : EIATTR_REGCOUNT
	.align		4
.L_86:
        /*0198*/ 	.byte	0x04, 0x2f
        /*019a*/ 	.short	(.L_88 - .L_87)
	.align		4
.L_87:
        /*019c*/ 	.word	index@(_ZN7cutlass13device_kernelIN5flash11enable_sm90INS1_16FlashAttnBwdSm90INS1_25CollectiveMainloopBwdSm90ILi2ELi2ELi2EN4cute5tupleIJNS5_1CILi1EEES8_S8_EEENS6_IJNS7_ILi128EEESA_NS7_ILi64EEEEEENS_10bfloat16_tEfNS_4arch4Sm90ELb0ELb1ELb1ELb1ELb0ELb1ELb0ELb0ELi2ELi1ELi2ELi2ELb0EEENS1_21CollectiveEpilogueBwdISC_SD_SF_Li256ELb1ELb0ELi1EEENS1_19SingleTileSchedulerILb1ELb0ELb0ELi128EEEEEEEEEvNT_6ParamsE)
        /*01a0*/ 	.word	0x000000a8


	//----- nvinfo : EIATTR_FRAME_SIZE
	.align		4
.L_88:
        /*01a4*/ 	.byte	0x04, 0x11
        /*01a6*/ 	.short	(.L_90 - .L_89)
	.align		4
.L_89:
        /*01a8*/ 	.word	index@(_ZN7cutlass13device_kernelIN5flash11enable_sm90INS1_16FlashAttnBwdSm90INS1_25CollectiveMainloopBwdSm90ILi2ELi2ELi2EN4cute5tupleIJNS5_1CILi1EEES8_S8_EEENS6_IJNS7_ILi128EEESA_NS7_ILi64EEEEEENS_10bfloat16_tEfNS_4arch4Sm90ELb0ELb1ELb1ELb1ELb0ELb1ELb0ELb0ELi2ELi1ELi2ELi2ELb0EEENS1_21CollectiveEpilogueBwdISC_SD_SF_Li256ELb1ELb0ELi1EEENS1_19SingleTileSchedulerILb1ELb0ELb0ELi128EEEEEEEEEvNT_6ParamsE)
        /*01ac*/ 	.word	0x00000140


	//----- nvinfo : EIATTR_REGCOUNT
	.align		4
.L_90:
        /*01b0*/ 	.byte	0x04, 0x2f
        /*01b2*/ 	.short	(.L_92 - .L_91)
	.align		4
.L_91:
        /*01b4*/ 	.word	index@(_ZN7cutlass13device_kernelIN5flash22FlashAttnBwdPreprocessIN4cute5tupleIJNS3_1CILi128EEENS5_ILi64EEEEEENS_10bfloat16_tEfNS_4arch4Sm90ELb1ELb0EEEEEvNT_6ParamsE)
        /*01b8*/ 	.word	0x00000040


	//----- nvinfo : EIATTR_FRAME_SIZE
	.align		4
.L_92:
        /*01bc*/ 	.byte	0x04, 0x11
        /*01be*/ 	.short	(.L_94 - .L_93)
	.align		4
.L_93:
        /*01c0*/ 	.word	index@(_ZN7cutlass13device_kernelIN5flash22FlashAttnBwdPreprocessIN4cute5tupleIJNS3_1CILi128EEENS5_ILi64EEEEEENS_10bfloat16_tEfNS_4arch4Sm90ELb1ELb0EEEEEvNT_6ParamsE)
        /*01c4*/ 	.word	0x00000000


	//----- nvinfo : EIATTR_REGCOUNT
	.align		4
.L_94:
        /*01c8*/ 	.byte	0x04, 0x2f
        /*01ca*/ 	.short	(.L_96 - .L_95)
	.align		4
.L_95:
        /*01cc*/ 	.word	index@(_ZN7cutlass13device_kernelIN5flash11enable_sm90INS1_16FlashAttnBwdSm90INS1_25CollectiveMainloopBwdSm90ILi2ELi2ELi2EN4cute5tupleIJNS5_1CILi1EEES8_S8_EEENS6_IJNS7_ILi128EEESA_NS7_ILi64EEEEEENS_10bfloat16_tEfNS_4arch4Sm90ELb0ELb1ELb1ELb0ELb1ELb1ELb0ELb0ELi2ELi1ELi2ELi2ELb0EEENS1_24CollectiveEpilogueBwdGQAISC_fSF_Li256ELb0ELb1EEENS1_19SingleTileSchedulerILb0ELb0ELb0ELi128EEEEEEEEEvNT_6ParamsE)
        /*01d0*/ 	.word	0x000000a8


	//----- nvinfo : EIATTR_FRAME_SIZE
	.align		4
.L_96:
        /*01d4*/ 	.byte	0x04, 0x11
        /*01d6*/ 	.short	(.L_98 - .L_97)
	.align		4
.L_97:
        /*01d8*/ 	.word	index@(_ZN7cutlass13device_kernelIN5flash11enable_sm90INS1_16FlashAttnBwdSm90INS1_25CollectiveMainloopBwdSm90ILi2ELi2ELi2EN4cute5tupleIJNS5_1CILi1EEES8_S8_EEENS6_IJNS7_ILi128EEESA_NS7_ILi64EEEEEENS_10bfloat16_tEfNS_4arch4Sm90ELb0ELb1ELb1ELb0ELb1ELb1ELb0ELb0ELi2ELi1ELi2ELi2ELb0EEENS1_24CollectiveEpilogueBwdGQAISC_fSF_Li256ELb0ELb1EEENS1_19SingleTileSchedulerILb0ELb0ELb0ELi128EEEEEEEEEvNT_6ParamsE)
        /*01dc*/ 	.word	0x00000128


	//----- nvinfo : EIATTR_REGCOUNT
	.align		4
.L_98:
        /*01e0*/ 	.byte	0x04, 0x2f
        /*01e2*/ 	.short	(.L_100 - .L_99)
	.align		4
.L_99:
        /*01e4*/ 	.word	index@(_ZN7cutlass13device_kernelIN5flash11enable_sm90INS1_16FlashAttnBwdSm90INS1_25CollectiveMainloopBwdSm90ILi2ELi2ELi2EN4cute5tupleIJNS5_1CILi1EEES8_S8_EEENS6_IJNS7_ILi128EEESA_NS7_ILi64EEEEEENS_10bfloat16_tEfNS_4arch4Sm90ELb0ELb1ELb1ELb0ELb0ELb1ELb0ELb0ELi2ELi1ELi2ELi2ELb0EEENS1_24CollectiveEpilogueBwdGQAISC_fSF_Li256ELb0ELb0EEENS1_19SingleTileSchedulerILb0ELb0ELb0ELi128EEEEEEEEEvNT_6ParamsE)
        /*01e8*/ 	.word	0x000000a8


	//----- nvinfo : EIATTR_FRAME_SIZE
	.align		4
.L_100:
        /*01ec*/ 	.byte	0x04, 0x11
        /*01ee*/ 	.short	(.L_102 - .L_101)
	.align		4
.L_101:
        /*01f0*/ 	.word	index@(_ZN7cutlass13device_kernelIN5flash11enable_sm90INS1_16FlashAttnBwdSm90INS1_25CollectiveMainloopBwdSm90ILi2ELi2ELi2EN4cute5tupleIJNS5_1CILi1EEES8_S8_EEENS6_IJNS7_ILi128EEESA_NS7_ILi64EEEEEENS_10bfloat16_tEfNS_4arch4Sm90ELb0ELb1ELb1ELb0ELb0ELb1ELb0ELb0ELi2ELi1ELi2ELi2ELb0EEENS1_24CollectiveEpilogueBwdGQAISC_fSF_Li256ELb0ELb0EEENS1_19SingleTileSchedulerILb0ELb0ELb0ELi128EEEEEEEEEvNT_6ParamsE)
        /*01f4*/ 	.word	0x00000148


	//----- nvinfo : EIATTR_REGCOUNT
	.align		4
.L_102:
        /*01f8*/ 	.byte	0x04, 0x2f
        /*01fa*/ 	.short	(.L_104 - .L_103)
	.align		4
.L_103:
        /*01fc*/ 	.word	index@(_ZN7cutlass13device_kernelIN5flash11enable_sm90INS1_16FlashAttnBwdSm90INS1_25CollectiveMainloopBwdSm90ILi2ELi2ELi2EN4cute5tupleIJNS5_1CILi1EEES8_S8_EEENS6_IJNS7_ILi128EEESA_NS7_ILi64EEEEEENS_10bfloat16_tEfNS_4arch4Sm90ELb0ELb1ELb1ELb0ELb1ELb1ELb0ELb0ELi2ELi1ELi2ELi2ELb0EEENS1_21CollectiveEpilogueBwdISC_SD_SF_Li256ELb0ELb0ELi1EEENS1_19SingleTileSchedulerILb0ELb0ELb0ELi128EEEEEEEEEvNT_6ParamsE)
        /*0200*/ 	.word	0x000000a8


	//----- nvinfo : EIATTR_FRAME_SIZE
	.align		4
.L_104:
        /*0204*/ 	.byte	0x04, 0x11
        /*0206*/ 	.short	(.L_106 - .L_105)
	.align		4
.L_105:
        /*0208*/ 	.word	index@(_ZN7cutlass13device_kernelIN5flash11enable_sm90INS1_16FlashAttnBwdSm90INS1_25CollectiveMainloopBwdSm90ILi2ELi2ELi2EN4cute5tupleIJNS5_1CILi1EEES8_S8_EEENS6_IJNS7_ILi128EEESA_NS7_ILi64EEEEEENS_10bfloat16_tEfNS_4arch4Sm90ELb0ELb1ELb1ELb0ELb1ELb1ELb0ELb0ELi2ELi1ELi2ELi2ELb0EEENS1_21CollectiveEpilogueBwdISC_SD_SF_Li256ELb0ELb0ELi1EEENS1_19SingleTileSchedulerILb0ELb0ELb0ELi128EEEEEEEEEvNT_6ParamsE)
        /*020c*/ 	.word	0x00000128


	//----- nvinfo : EIATTR_REGCOUNT
	.align		4
.L_106:
        /*0210*/ 	.byte	0x04, 0x2f
        /*0212*/ 	.short	(.L_108 - .L_107)
	.align		4
.L_107:
        /*0214*/ 	.word	index@(_ZN7cutlass13device_kernelIN5flash11enable_sm90INS1_16FlashAttnBwdSm90INS1_25CollectiveMainloopBwdSm90ILi2ELi2ELi2EN4cute5tupleIJNS5_1CILi1EEES8_S8_EEENS6_IJNS7_ILi128EEESA_NS7_ILi64EEEEEENS_10bfloat16_tEfNS_4arch4Sm90ELb0ELb1ELb1ELb0ELb0ELb1ELb0ELb0ELi2ELi1ELi2ELi2ELb0EEENS1_21CollectiveEpilogueBwdISC_SD_SF_Li256ELb0ELb0ELi1EEENS1_19SingleTileSchedulerILb0ELb0ELb0ELi128EEEEEEEEEvNT_6ParamsE)
        /*0218*/ 	.word	0x000000a8


	//----- nvinfo : EIATTR_FRAME_SIZE
	.align		4
.L_108:
        /*021c*/ 	.byte	0x04, 0x11
        /*021e*/ 	.short	(.L_110 - .L_109)
	.align		4
.L_109:
        /*0220*/ 	.word	index@(_ZN7cutlass13device_kernelIN5flash11enable_sm90INS1_16FlashAttnBwdSm90INS1_25CollectiveMainloopBwdSm90ILi2ELi2ELi2EN4cute5tupleIJNS5_1CILi1EEES8_S8_EEENS6_IJNS7_ILi128EEESA_NS7_ILi64EEEEEENS_10bfloat16_tEfNS_4arch4Sm90ELb0ELb1ELb1ELb0ELb0ELb1ELb0ELb0ELi2ELi1ELi2ELi2ELb0EEENS1_21CollectiveEpilogueBwdISC_SD_SF_Li256ELb0ELb0ELi1EEENS1_19SingleTileSchedulerILb0ELb0ELb0ELi128EEEEEEEEEvNT_6ParamsE)
        /*0224*/ 	.word	0x00000148


	//----- nvinfo : EIATTR_REGCOUNT
	.align		4
.L_110:
        /*0228*/ 	.byte	0x04, 0x2f
        /*022a*/ 	.short	(.L_112 - .L_111)
	.align		4
.L_111:
        /*022c*/ 	.word	index@(_ZN7cutlass13device_kernelIN5flash11enable_sm90INS1_16FlashAttnBwdSm90INS1_25CollectiveMainloopBwdSm90ILi2ELi2ELi2EN4cute5tupleIJNS5_1CILi1EEES8_S8_EEENS6_IJNS7_ILi128EEESA_NS7_ILi64EEEEEENS_10bfloat16_tEfNS_4arch4Sm90ELb0ELb0ELb1ELb1ELb1ELb1ELb0ELb0ELi2ELi1ELi2ELi2ELb0EEENS1_24CollectiveEpilogueBwdGQAISC_fSF_Li256ELb1ELb1EEENS1_19SingleTileSchedulerILb1ELb0ELb0ELi128EEEEEEEEEvNT_6ParamsE)
        /*0230*/ 	.word	0x000000a8


	//----- nvinfo : EIATTR_FRAME_SIZE
	.align		4
.L_112:
        /*0234*/ 	.byte	0x04, 0x11
        /*0236*/ 	.short	(.L_114 - .L_113)
	.align		4
.L_113:
        /*0238*/ 	.word	index@(_ZN7cutlass13device_kernelIN5flash11enable_sm90INS1_16FlashAttnBwdSm90INS1_25CollectiveMainloopBwdSm90ILi2ELi2ELi2EN4cute5tupleIJNS5_1CILi1EEES8_S8_EEENS6_IJNS7_ILi128EEESA_NS7_ILi64EEEEEENS_10bfloat16_tEfNS_4arch4Sm90ELb0ELb0ELb1ELb1ELb1ELb1ELb0ELb0ELi2ELi1ELi2ELi2ELb0EEENS1_24CollectiveEpilogueBwdGQAISC_fSF_Li256ELb1ELb1EEENS1_19SingleTileSchedulerILb1ELb0ELb0ELi128EEEEEEEEEvNT_6ParamsE)
        /*023c*/ 	.word	0x00000048


	//----- nvinfo : EIATTR_REGCOUNT
	.align		4
.L_114:
        /*0240*/ 	.byte	0x04, 0x2f
        /*0242*/ 	.short	(.L_116 - .L_115)
	.align		4
.L_115:
        /*0244*/ 	.word	index@(_ZN7cutlass13device_kernelIN5flash11enable_sm90INS1_16FlashAttnBwdSm90INS1_25CollectiveMainloopBwdSm90ILi2ELi2ELi2EN4cute5tupleIJNS5_1CILi1EEES8_S8_EEENS6_IJNS7_ILi128EEESA_NS7_ILi64EEEEEENS_10bfloat16_tEfNS_4arch4Sm90ELb0ELb0ELb1ELb1ELb0ELb1ELb0ELb0ELi2ELi1ELi2ELi2ELb0EEENS1_24CollectiveEpilogueBwdGQAISC_fSF_Li256ELb1ELb0EEENS1_19SingleTileSchedulerILb1ELb0ELb0ELi128EEEEEEEEEvNT_6ParamsE)
        /*0248*/ 	.word	0x000000a8


	//----- nvinfo : EIATTR_FRAME_SIZE
	.align		4
.L_116:
        /*024c*/ 	.byte	0x04, 0x11
        /*024e*/ 	.short	(.L_118 - .L_117)
	.align		4
.L_117:
        /*0250*/ 	.word	index@(_ZN7cutlass13device_kernelIN5flash11enable_sm90INS1_16FlashAttnBwdSm90INS1_25CollectiveMainloopBwdSm90ILi2ELi2ELi2EN4cute5tupleIJNS5_1CILi1EEES8_S8_EEENS6_IJNS7_ILi128EEESA_NS7_ILi64EEEEEENS_10bfloat16_tEfNS_4arch4Sm90ELb0ELb0ELb1ELb1ELb0ELb1ELb0ELb0ELi2ELi1ELi2ELi2ELb0EEENS1_24CollectiveEpilogueBwdGQAISC_fSF_Li256ELb1ELb0EEENS1_19SingleTileSchedulerILb1ELb0ELb0ELi128EEEEEEEEEvNT_6ParamsE)
        /*0254*/ 	.word	0x00000050


	//----- nvinfo : EIATTR_REGCOUNT
	.align		4
.L_118:
        /*0258*/ 	.byte	0x04, 0x2f
        /*025a*/ 	.short	(.L_120 - .L_119)
	.align		4
.L_119:
        /*025c*/ 	.word	index@(_ZN7cutlass13device_kernelIN5flash11enable_sm90INS1_16FlashAttnBwdSm90INS1_25CollectiveMainloopBwdSm90ILi2ELi2ELi2EN4cute5tupleIJNS5_1CILi1EEES8_S8_EEENS6_IJNS7_ILi128EEESA_NS7_ILi64EEEEEENS_10bfloat16_tEfNS_4arch4Sm90ELb0ELb0ELb1ELb1ELb1ELb1ELb0ELb0ELi2ELi1ELi2ELi2ELb0EEENS1_21CollectiveEpilogueBwdISC_SD_SF_Li256ELb1ELb0ELi1EEENS1_19SingleTileSchedulerILb1ELb0ELb0ELi128EEEEEEEEEvNT_6ParamsE)
        /*0260*/ 	.word	0x000000a8


	//----- nvinfo : EIATTR_FRAME_SIZE
	.align		4
.L_120:
        /*0264*/ 	.byte	0x04, 0x11
        /*0266*/ 	.short	(.L_122 - .L_121)
	.align		4
.L_121:
        /*0268*/ 	.word	index@(_ZN7cutlass13device_kernelIN5flash11enable_sm90INS1_16FlashAttnBwdSm90INS1_25CollectiveMainloopBwdSm90ILi2ELi2ELi2EN4cute5tupleIJNS5_1CILi1EEES8_S8_EEENS6_IJNS7_ILi128EEESA_NS7_ILi64EEEEEENS_10bfloat16_tEfNS_4arch4Sm90ELb0ELb0ELb1ELb1ELb1ELb1ELb0ELb0ELi2ELi1ELi2ELi2ELb0EEENS1_21CollectiveEpilogueBwdISC_SD_SF_Li256ELb1ELb0ELi1EEENS1_19SingleTileSchedulerILb1ELb0ELb0ELi128EEEEEEEEEvNT_6ParamsE)
        /*026c*/ 	.word	0x00000048


	//----- nvinfo : EIATTR_REGCOUNT
	.align		4
.L_122:
        /*0270*/ 	.byte	0x04, 0x2f
        /*0272*/ 	.short	(.L_124 - .L_123)
	.align		4
.L_123:
        /*0274*/ 	.word	index@(_ZN7cutlass13device_kernelIN5flash11enable_sm90INS1_16FlashAttnBwdSm90INS1_25CollectiveMainloopBwdSm90ILi2ELi2ELi2EN4cute5tupleIJNS5_1CILi1EEES8_S8_EEENS6_IJNS7_ILi128EEESA_NS7_ILi64EEEEEENS_10bfloat16_tEfNS_4arch4Sm90ELb0ELb0ELb1ELb1ELb0ELb1ELb0ELb0ELi2ELi1ELi2ELi2ELb0EEENS1_21CollectiveEpilogueBwdISC_SD_SF_Li256ELb1ELb0ELi1EEENS1_19SingleTileSchedulerILb1ELb0ELb0ELi128EEEEEEEEEvNT_6ParamsE)
        /*0278*/ 	.word	0x000000a8


	//----- nvinfo : EIATTR_FRAME_SIZE
	.align		4
.L_124:
        /*027c*/ 	.byte	0x04, 0x11
        /*027e*/ 	.short	(.L_126 - .L_125)
	.align		4
.L_125:
        /*0280*/ 	.word	index@(_ZN7cutlass13device_kernelIN5flash11enable_sm90INS1_16FlashAttnBwdSm90INS1_25CollectiveMainloopBwdSm90ILi2ELi2ELi2EN4cute5tupleIJNS5_1CILi1EEES8_S8_EEENS6_IJNS7_ILi128EEESA_NS7_ILi64EEEEEENS_10bfloat16_tEfNS_4arch4Sm90ELb0ELb0ELb1ELb1ELb0ELb1ELb0ELb0ELi2ELi1ELi2ELi2ELb0EEENS1_21CollectiveEpilogueBwdISC_SD_SF_Li256ELb1ELb0ELi1EEENS1_19SingleTileSchedulerILb1ELb0ELb0ELi128EEEEEEEEEvNT_6ParamsE)
        /*0284*/ 	.word	0x00000050


	//----- nvinfo : EIATTR_REGCOUNT
	.align		4
.L_126:
        /*0288*/ 	.byte	0x04, 0x2f
        /*028a*/ 	.short	(.L_128 - .L_127)
	.align		4
.L_127:
        /*028c*/ 	.word	index@(_ZN7cutlass13device_kernelIN5flash11enable_sm90INS1_16FlashAttnBwdSm90INS1_25CollectiveMainloopBwdSm90ILi2ELi2ELi2EN4cute5tupleIJNS5_1CILi1EEES8_S8_EEENS6_IJNS7_ILi128EEESA_NS7_ILi64EEEEEENS_10bfloat16_tEfNS_4arch4Sm90ELb0ELb0ELb1ELb0ELb1ELb1ELb0ELb0ELi2ELi1ELi2ELi2ELb0EEENS1_24CollectiveEpilogueBwdGQAISC_fSF_Li256ELb0ELb1EEENS1_19SingleTileSchedulerILb0ELb0ELb0ELi128EEEEEEEEEvNT_6ParamsE)
        /*0290*/ 	.word	0x000000a8


	//----- nvinfo : EIATTR_FRAME_SIZE
	.align		4
.L_128:
        /*0294*/ 	.byte	0x04, 0x11
        /*0296*/ 	.short	(.L_130 - .L_129)
	.align		4
.L_129:
        /*0298*/ 	.word	index@(_ZN7cutlass13device_kernelIN5flash11enable_sm90INS1_16FlashAttnBwdSm90INS1_25CollectiveMainloopBwdSm90ILi2ELi2ELi2EN4cute5tupleIJNS5_1CILi1EEES8_S8_EEENS6_IJNS7_ILi128EEESA_NS7_ILi64EEEEEENS_10bfloat16_tEfNS_4arch4Sm90ELb0ELb0ELb1ELb0ELb1ELb1ELb0ELb0ELi2ELi1ELi2ELi2ELb0EEENS1_24CollectiveEpilogueBwdGQAISC_fSF_Li256ELb0ELb1EEENS1_19SingleTileSchedulerILb0ELb0ELb0ELi128EEEEEEEEEvNT_6ParamsE)
        /*029c*/ 	.word	0x000000b8


	//----- nvinfo : EIATTR_REGCOUNT
	.align		4
.L_130:
        /*02a0*/ 	.byte	0x04, 0x2f
        /*02a2*/ 	.short	(.L_132 - .L_131)
	.align		4
.L_131:
        /*02a4*/ 	.word	index@(_ZN7cutlass13device_kernelIN5flash11enable_sm90INS1_16FlashAttnBwdSm90INS1_25CollectiveMainloopBwdSm90ILi2ELi2ELi2EN4cute5tupleIJNS5_1CILi1EEES8_S8_EEENS6_IJNS7_ILi128EEESA_NS7_ILi64EEEEEENS_10bfloat16_tEfNS_4arch4Sm90ELb0ELb0ELb1ELb0ELb0ELb1ELb0ELb0ELi2ELi1ELi2ELi2ELb0EEENS1_24CollectiveEpilogueBwdGQAISC_fSF_Li256ELb0ELb0EEENS1_19SingleTileSchedulerILb0ELb0ELb0ELi128EEEEEEEEEvNT_6ParamsE)
        /*02a8*/ 	.word	0x000000a8


	//----- nvinfo : EIATTR_FRAME_SIZE
	.align		4
.L_132:
        /*02ac*/ 	.byte	0x04, 0x11
        /*02ae*/ 	.short	(.L_134 - .L_133)
	.align		4
.L_133:
        /*02b0*/ 	.word	index@(_ZN7cutlass13device_kernelIN5flash11enable_sm90INS1_16FlashAttnBwdSm90INS1_25CollectiveMainloopBwdSm90ILi2ELi2ELi2EN4cute5tupleIJNS5_1CILi1EEES8_S8_EEENS6_IJNS7_ILi128EEESA_NS7_ILi64EEEEEENS_10bfloat16_tEfNS_4arch4Sm90ELb0ELb0ELb1ELb0ELb0ELb1ELb0ELb0ELi2ELi1ELi2ELi2ELb0EEENS1_24CollectiveEpilogueBwdGQAISC_fSF_Li256ELb0ELb0EEENS1_19SingleTileSchedulerILb0ELb0ELb0ELi128EEEEEEEEEvNT_6ParamsE)
        /*02b4*/ 	.word	0x000000b8


	//----- nvinfo : EIATTR_REGCOUNT
	.align		4
.L_134:
        /*02b8*/ 	.byte	0x04, 0x2f
        /*02ba*/ 	.short	(.L_136 - .L_135)
	.align		4
.L_135:
        /*02bc*/ 	.word	index@(_ZN7cutlass13device_kernelIN5flash11enable_sm90INS1_16FlashAttnBwdSm90INS1_25CollectiveMainloopBwdSm90ILi2ELi2ELi2EN4cute5tupleIJNS5_1CILi1EEES8_S8_EEENS6_IJNS7_ILi128EEESA_NS7_ILi64EEEEEENS_10bfloat16_tEfNS_4arch4Sm90ELb0ELb0ELb1ELb0ELb1ELb1ELb0ELb0ELi2ELi1ELi2ELi2ELb0EEENS1_21CollectiveEpilogueBwdISC_SD_SF_Li256ELb0ELb0ELi1EEENS1_19SingleTileSchedulerILb0ELb0ELb0ELi128EEEEEEEEEvNT_6ParamsE)
        /*02c0*/ 	.word	0x000000a8


	//----- nvinfo : EIATTR_FRAME_SIZE
	.align		4
.L_136:
        /*02c4*/ 	.byte	0x04, 0x11
        /*02c6*/ 	.short	(.L_138 - .L_137)
	.align		4
.L_137:
        /*02c8*/ 	.word	index@(_ZN7cutlass13device_kernelIN5flash11enable_sm90INS1_16FlashAttnBwdSm90INS1_25CollectiveMainloopBwdSm90ILi2ELi2ELi2EN4cute5tupleIJNS5_1CILi1EEES8_S8_EEENS6_IJNS7_ILi128EEESA_NS7_ILi64EEEEEENS_10bfloat16_tEfNS_4arch4Sm90ELb0ELb0ELb1ELb0ELb1ELb1ELb0ELb0ELi2ELi1ELi2ELi2ELb0EEENS1_21CollectiveEpilogueBwdISC_SD_SF_Li256ELb0ELb0ELi1EEENS1_19SingleTileSchedulerILb0ELb0ELb0ELi128EEEEEEEEEvNT_6ParamsE)
        /*02cc*/ 	.word	0x000000b8


	//----- nvinfo : EIATTR_REGCOUNT
	.align		4
.L_138:
        /*02d0*/ 	.byte	0x04, 0x2f
        /*02d2*/ 	.short	(.L_140 - .L_139)
	.align		4
.L_139:
        /*02d4*/ 	.word	index@(_ZN7cutlass13device_kernelIN5flash11enable_sm90INS1_16FlashAttnBwdSm90INS1_25CollectiveMainloopBwdSm90ILi2ELi2ELi2EN4cute5tupleIJNS5_1CILi1EEES8_S8_EEENS6_IJNS7_ILi128EEESA_NS7_ILi64EEEEEENS_10bfloat16_tEfNS_4arch4Sm90ELb0ELb0ELb1ELb0ELb0ELb1ELb0ELb0ELi2ELi1ELi2ELi2ELb0EEENS1_21CollectiveEpilogueBwdISC_SD_SF_Li256ELb0ELb0ELi1EEENS1_19SingleTileSchedulerILb0ELb0ELb0ELi128EEEEEEEEEvNT_6ParamsE)
        /*02d8*/ 	.word	0x000000a8


	//----- nvinfo : EIATTR_FRAME_SIZE
	.align		4
.L_140:
        /*02dc*/ 	.byte	0x04, 0x11
        /*02de*/ 	.short	(.L_142 - .L_141)
	.align		4
.L_141:
        /*02e0*/ 	.word	index@(_ZN7cutlass13device_kernelIN5flash11enable_sm90INS1_16FlashAttnBwdSm90INS1_25CollectiveMainloopBwdSm90ILi2ELi2ELi2EN4cute5tupleIJNS5_1CILi1EEES8_S8_EEENS6_IJNS7_ILi128EEESA_NS7_ILi64EEEEEENS_10bfloat16_tEfNS_4arch4Sm90ELb0ELb0ELb1ELb0ELb0ELb1ELb0ELb0ELi2ELi1ELi2ELi2ELb0EEENS1_21CollectiveEpilogueBwdISC_SD_SF_Li256ELb0ELb0ELi1EEENS1_19SingleTileSchedulerILb0ELb0ELb0ELi128EEEEEEEEEvNT_6ParamsE)
        /*02e4*/ 	.word	0x000000b8


	//----- nvinfo : EIATTR_MIN_STACK_SIZE
	.align		4
.L_142:
        /*02e8*/ 	.byte	0x04, 0x12
        /*02ea*/ 	.short	(.L_144 - .L_143)
	.align		4
.L_143:
        /*02ec*/ 	.word	index@(_ZN7cutlass13device_kernelIN5flash11enable_sm90INS1_16FlashAttnBwdSm90INS1_25CollectiveMainloopBwdSm90ILi2ELi2ELi2EN4cute5tupleIJNS5_1CILi1EEES8_S8_EEENS6_IJNS7_ILi128EEESA_NS7_ILi64EEEEEENS_10bfloat16_tEfNS_4arch4Sm90ELb0ELb0ELb1ELb0ELb0ELb1ELb0ELb0ELi2ELi1ELi2ELi2ELb0EEENS1_21CollectiveEpilogueBwdISC_SD_SF_Li256ELb0ELb0ELi1EEENS1_19SingleTileSchedulerILb0ELb0ELb0ELi128EEEEEEEEEvNT_6ParamsE)
        /*02f0*/ 	.word	0x000000b8


	//----- nvinfo : EIATTR_MIN_STACK_SIZE
	.align		4
.L_144:
        /*02f4*/ 	.byte	0x04, 0x12
        /*02f6*/ 	.short	(.L_146 - .L_145)
	.align		4
.L_145:
        /*02f8*/ 	.word	index@(_ZN7cutlass13device_kernelIN5flash11enable_sm90INS1_16FlashAttnBwdSm90INS1_25CollectiveMainloopBwdSm90ILi2ELi2ELi2EN4cute5tupleIJNS5_1CILi1EEES8_S8_EEENS6_IJNS7_ILi128EEESA_NS7_ILi64EEEEEENS_10bfloat16_tEfNS_4arch4Sm90ELb0ELb0ELb1ELb0ELb1ELb1ELb0ELb0ELi2ELi1ELi2ELi2ELb0EEENS1_21CollectiveEpilogueBwdISC_SD_SF_Li256ELb0ELb0ELi1EEENS1_19SingleTileSchedulerILb0ELb0ELb0ELi128EEEEEEEEEvNT_6ParamsE)
        /*02fc*/ 	.word	0x000000b8


	//----- nvinfo : EIATTR_MIN_STACK_SIZE
	.align		4
.L_146:
        /*0300*/ 	.byte	0x04, 0x12
        /*0302*/ 	.short	(.L_148 - .L_147)
	.align		4
.L_147:
        /*0304*/ 	.word	index@(_ZN7cutlass13device_kernelIN5flash11enable_sm90INS1_16FlashAttnBwdSm90INS1_25CollectiveMainloopBwdSm90ILi2ELi2ELi2EN4cute5tupleIJNS5_1CILi1EEES8_S8_EEENS6_IJNS7_ILi128EEESA_NS7_ILi64EEEEEENS_10bfloat16_tEfNS_4arch4Sm90ELb0ELb0ELb1ELb0ELb0ELb1ELb0ELb0ELi2ELi1ELi2ELi2ELb0EEENS1_24CollectiveEpilogueBwdGQAISC_fSF_Li256ELb0ELb0EEENS1_19SingleTileSchedulerILb0ELb0ELb0ELi128EEEEEEEEEvNT_6ParamsE)
        /*0308*/ 	.word	0x000000b8


	//----- nvinfo : EIATTR_MIN_STACK_SIZE
	.align		4
.L_148:
        /*030c*/ 	.byte	0x04, 0x12
        /*030e*/ 	.short	(.L_150 - .L_149)
	.align		4
.L_149:
        /*0310*/ 	.word	index@(_ZN7cutlass13device_kernelIN5flash11enable_sm90INS1_16FlashAttnBwdSm90INS1_25CollectiveMainloopBwdSm90ILi2ELi2ELi2EN4cute5tupleIJNS5_1CILi1EEES8_S8_EEENS6_IJNS7_ILi128EEESA_NS7_ILi64EEEEEENS_10bfloat16_tEfNS_4arch4Sm90ELb0ELb0ELb1ELb0ELb1ELb1ELb0ELb0ELi2ELi1ELi2ELi2ELb0EEENS1_24CollectiveEpilogueBwdGQAISC_fSF_Li256ELb0ELb1EEENS1_19SingleTileSchedulerILb0ELb0ELb0ELi128EEEEEEEEEvNT_6ParamsE)
        /*0314*/ 	.word	0x000000b8


	//----- nvinfo : EIATTR_MIN_STACK_SIZE
	.align		4
.L_150:
        /*0318*/ 	.byte	0x04, 0x12
        /*031a*/ 	.short	(.L_152 - .L_151)
	.align		4
.L_151:
        /*031c*/ 	.word	index@(_ZN7cutlass13device_kernelIN5flash11enable_sm90INS1_16FlashAttnBwdSm90INS1_25CollectiveMainloopBwdSm90ILi2ELi2ELi2EN4cute5tupleIJNS5_1CILi1EEES8_S8_EEENS6_IJNS7_ILi128EEESA_NS7_ILi64EEEEEENS_10bfloat16_tEfNS_4arch4Sm90ELb0ELb0ELb1ELb1ELb0ELb1ELb0ELb0ELi2ELi1ELi2ELi2ELb0EEENS1_21CollectiveEpilogueBwdISC_SD_SF_Li256ELb1ELb0ELi1EEENS1_19SingleTileSchedulerILb1ELb0ELb0ELi128EEEEEEEEEvNT_6ParamsE)
        /*0320*/ 	.word	0x00000050


	//----- nvinfo : EIATTR_MIN_STACK_SIZE
	.align		4
.L_152:
        /*0324*/ 	.byte	0x04, 0x12
        /*0326*/ 	.short	(.L_154 - .L_153)
	.align		4
.L_153:
        /*0328*/ 	.word	index@(_ZN7cutlass13device_kernelIN5flash11enable_sm90INS1_16FlashAttnBwdSm90INS1_25CollectiveMainloopBwdSm90ILi2ELi2ELi2EN4cute5tupleIJNS5_1CILi1EEES8_S8_EEENS6_IJNS7_ILi128EEESA_NS7_ILi64EEEEEENS_10bfloat16_tEfNS_4arch4Sm90ELb0ELb0ELb1ELb1ELb1ELb1ELb0ELb0ELi2ELi1ELi2ELi2ELb0EEENS1_21CollectiveEpilogueBwdISC_SD_SF_Li256ELb1ELb0ELi1EEENS1_19SingleTileSchedulerILb1ELb0ELb0ELi128EEEEEEEEEvNT_6ParamsE)
        /*032c*/ 	.word	0x00000048


	//----- nvinfo : EIATTR_MIN_STACK_SIZE
	.align		4
.L_154:
        /*0330*/ 	.byte	0x04, 0x12
        /*0332*/ 	.short	(.L_156 - .L_155)
	.align		4
.L_155:
        /*0334*/ 	.word	index@(_ZN7cutlass13device_kernelIN5flash11enable_sm90INS1_16FlashAttnBwdSm90INS1_25CollectiveMainloopBwdSm90ILi2ELi2ELi2EN4cute5tupleIJNS5_1CILi1EEES8_S8_EEENS6_IJNS7_ILi128EEESA_NS7_ILi64EEEEEENS_10bfloat16_tEfNS_4arch4Sm90ELb0ELb0ELb1ELb1ELb0ELb1ELb0ELb0ELi2ELi1ELi2ELi2ELb0EEENS1_24CollectiveEpilogueBwdGQAISC_fSF_Li256ELb1ELb0EEENS1_19SingleTileSchedulerILb1ELb0ELb0ELi128EEEEEEEEEvNT_6ParamsE)
        /*0338*/ 	.word	0x00000050


	//----- nvinfo : EIATTR_MIN_STACK_SIZE
	.align		4
.L_156:
        /*033c*/ 	.byte	0x04, 0x12
        /*033e*/ 	.short	(.L_158 - .L_157)
	.align		4
.L_157:
        /*0340*/ 	.word	index@(_ZN7cutlass13device_kernelIN5flash11enable_sm90INS1_16FlashAttnBwdSm90INS1_25CollectiveMainloopBwdSm90ILi2ELi2ELi2EN4cute5tupleIJNS5_1CILi1EEES8_S8_EEENS6_IJNS7_ILi128EEESA_NS7_ILi64EEEEEENS_10bfloat16_tEfNS_4arch4Sm90ELb0ELb0ELb1ELb1ELb1ELb1ELb0ELb0ELi2ELi1ELi2ELi2ELb0EEENS1_24CollectiveEpilogueBwdGQAISC_fSF_Li256ELb1ELb1EEENS1_19SingleTileSchedulerILb1ELb0ELb0ELi128EEEEEEEEEvNT_6ParamsE)
        /*0344*/ 	.word	0x00000048


	//----- nvinfo : EIATTR_MIN_STACK_SIZE
	.align		4
.L_158:
        /*0348*/ 	.byte	0x04, 0x12
        /*034a*/ 	.short	(.L_160 - .L_159)
	.align		4
.L_159:
        /*034c*/ 	.word	index@(_ZN7cutlass13device_kernelIN5flash11enable_sm90INS1_16FlashAttnBwdSm90INS1_25CollectiveMainloopBwdSm90ILi2ELi2ELi2EN4cute5tupleIJNS5_1CILi1EEES8_S8_EEENS6_IJNS7_ILi128EEESA_NS7_ILi64EEEEEENS_10bfloat16_tEfNS_4arch4Sm90ELb0ELb1ELb1ELb0ELb0ELb1ELb0ELb0ELi2ELi1ELi2ELi2ELb0EEENS1_21CollectiveEpilogueBwdISC_SD_SF_Li256ELb0ELb0ELi1EEENS1_19SingleTileSchedulerILb0ELb0ELb0ELi128EEEEEEEEEvNT_6ParamsE)
        /*0350*/ 	.word	0x00000148


	//----- nvinfo : EIATTR_MIN_STACK_SIZE
	.align		4
.L_160:
        /*0354*/ 	.byte	0x04, 0x12
        /*0356*/ 	.short	(.L_162 - .L_161)
	.align		4
.L_161:
        /*0358*/ 	.word	index@(_ZN7cutlass13device_kernelIN5flash11enable_sm90INS1_16FlashAttnBwdSm90INS1_25CollectiveMainloopBwdSm90ILi2ELi2ELi2EN4cute5tupleIJNS5_1CILi1EEES8_S8_EEENS6_IJNS7_ILi128EEESA_NS7_ILi64EEEEEENS_10bfloat16_tEfNS_4arch4Sm90ELb0ELb1ELb1ELb0ELb1ELb1ELb0ELb0ELi2ELi1ELi2ELi2ELb0EEENS1_21CollectiveEpilogueBwdISC_SD_SF_Li256ELb0ELb0ELi1EEENS1_19SingleTileSchedulerILb0ELb0ELb0ELi128EEEEEEEEEvNT_6ParamsE)
        /*035c*/ 	.word	0x00000128


	//----- nvinfo : EIATTR_MIN_STACK_SIZE
	.align		4
.L_162:
        /*0360*/ 	.byte	0x04, 0x12
        /*0362*/ 	.short	(.L_164 - .L_163)
	.align		4
.L_163:
        /*0364*/ 	.word	index@(_ZN7cutlass13device_kernelIN5flash11enable_sm90INS1_16FlashAttnBwdSm90INS1_25CollectiveMainloopBwdSm90ILi2ELi2ELi2EN4cute5tupleIJNS5_1CILi1EEES8_S8_EEENS6_IJNS7_ILi128EEESA_NS7_ILi64EEEEEENS_10bfloat16_tEfNS_4arch4Sm90ELb0ELb1ELb1ELb0ELb0ELb1ELb0ELb0ELi2ELi1ELi2ELi2ELb0EEENS1_24CollectiveEpilogueBwdGQAISC_fSF_Li256ELb0ELb0EEENS1_19SingleTileSchedulerILb0ELb0ELb0ELi128EEEEEEEEEvNT_6ParamsE)
        /*0368*/ 	.word	0x00000148


	//----- nvinfo : EIATTR_MIN_STACK_SIZE
	.align		4
.L_164:
        /*036c*/ 	.byte	0x04, 0x12
        /*036e*/ 	.short	(.L_166 - .L_165)
	.align		4
.L_165:
        /*0370*/ 	.word	index@(_ZN7cutlass13device_kernelIN5flash11enable_sm90INS1_16FlashAttnBwdSm90INS1_25CollectiveMainloopBwdSm90ILi2ELi2ELi2EN4cute5tupleIJNS5_1CILi1EEES8_S8_EEENS6_IJNS7_ILi128EEESA_NS7_ILi64EEEEEENS_10bfloat16_tEfNS_4arch4Sm90ELb0ELb1ELb1ELb0ELb1ELb1ELb0ELb0ELi2ELi1ELi2ELi2ELb0EEENS1_24CollectiveEpilogueBwdGQAISC_fSF_Li256ELb0ELb1EEENS1_19SingleTileSchedulerILb0ELb0ELb0ELi128EEEEEEEEEvNT_6ParamsE)
        /*0374*/ 	.word	0x00000128


	//----- nvinfo : EIATTR_MIN_STACK_SIZE
	.align		4
.L_166:
        /*0378*/ 	.byte	0x04, 0x12
        /*037a*/ 	.short	(.L_168 - .L_167)
	.align		4
.L_167:
        /*037c*/ 	.word	index@(_ZN7cutlass13device_kernelIN5flash22FlashAttnBwdPreprocessIN4cute5tupleIJNS3_1CILi128EEENS5_ILi64EEEEEENS_10bfloat16_tEfNS_4arch4Sm90ELb1ELb0EEEEEvNT_6ParamsE)
        /*0380*/ 	.word	0x00000000


	//----- nvinfo : EIATTR_MIN_STACK_SIZE
	.align		4
.L_168:
        /*0384*/ 	.byte	0x04, 0x12
        /*0386*/ 	.short	(.L_170 - .L_169)
	.align		4
.L_169:
        /*0388*/ 	.word	index@(_ZN7cutlass13device_kernelIN5flash11enable_sm90INS1_16FlashAttnBwdSm90INS1_25CollectiveMainloopBwdSm90ILi2ELi2ELi2EN4cute5tupleIJNS5_1CILi1EEES8_S8_EEENS6_IJNS7_ILi128EEESA_NS7_ILi64EEEEEENS_10bfloat16_tEfNS_4arch4Sm90ELb0ELb1ELb1ELb1ELb0ELb1ELb0ELb0ELi2ELi1ELi2ELi2ELb0EEENS1_21CollectiveEpilogueBwdISC_SD_SF_Li256ELb1ELb0ELi1EEENS1_19SingleTileSchedulerILb1ELb0ELb0ELi128EEEEEEEEEvNT_6ParamsE)
        /*038c*/ 	.word	0x00000140


	//----- nvinfo : EIATTR_MIN_STACK_SIZE
	.align		4
.L_170:
        /*0390*/ 	.byte	0x04, 0x12
        /*0392*/ 	.short	(.L_172 - .L_171)
	.align		4
.L_171:
        /*0394*/ 	.word	index@(_ZN7cutlass13device_kernelIN5flash11enable_sm90INS1_16FlashAttnBwdSm90INS1_25CollectiveMainloopBwdSm90ILi2ELi2ELi2EN4cute5tupleIJNS5_1CILi1EEES8_S8_EEENS6_IJNS7_ILi128EEESA_NS7_ILi64EEEEEENS_10bfloat16_tEfNS_4arch4Sm90ELb0ELb1ELb1ELb1ELb1ELb1ELb0ELb0ELi2ELi1ELi2ELi2ELb0EEENS1_21CollectiveEpilogueBwdISC_SD_SF_Li256ELb1ELb0ELi1EEENS1_19SingleTileSchedulerILb1ELb0ELb0ELi128EEEEEEEEEvNT_6ParamsE)
        /*0398*/ 	.word	0x00000128


	//----- nvinfo : EIATTR_MIN_STACK_SIZE
	.align		4
.L_172:
        /*039c*/ 	.byte	0x04, 0x12
        /*039e*/ 	.short	(.L_174 - .L_173)
	.align		4
.L_173:
        /*03a0*/ 	.word	index@(_ZN7cutlass13device_kernelIN5flash11enable_sm90INS1_16FlashAttnBwdSm90INS1_25CollectiveMainloopBwdSm90ILi2ELi2ELi2EN4cute5tupleIJNS5_1CILi1EEES8_S8_EEENS6_IJNS7_ILi128EEESA_NS7_ILi64EEEEEENS_10bfloat16_tEfNS_4arch4Sm90ELb0ELb1ELb1ELb1ELb0ELb1ELb0ELb0ELi2ELi1ELi2ELi2ELb0EEENS1_24CollectiveEpilogueBwdGQAISC_fSF_Li256ELb1ELb0EEENS1_19SingleTileSchedulerILb1ELb0ELb0ELi128EEEEEEEEEvNT_6ParamsE)
        /*03a4*/ 	.word	0x00000140


	//----- nvinfo : EIATTR_MIN_STACK_SIZE
	.align		4
.L_174:
        /*03a8*/ 	.byte	0x04, 0x12
        /*03aa*/ 	.short	(.L_176 - .L_175)
	.align		4
.L_175:
        /*03ac*/ 	.word	index@(_ZN7cutlass13device_kernelIN5flash32FlashAttnBwdPostprocessConvertdQIN4cute5tupleIJNS3_1CILi128EEENS5_ILi64EEEEEENS_10bfloat16_tEfNS_4arch4Sm90ELi256ENS3_8TiledMMAINS3_8MMA_AtomIJNS3_4SM904GMMA27MMA_64x64x16_F32BF16BF16_SSILNSF_5MajorE0ELSH_1ELNSF_7ScaleInE1ELSI_1EEEEEENS3_6LayoutINS4_IJNS5_ILi2EEENS5_ILi1EEESN_EEENS4_IJSN_NS5_ILi0EEESP_EEEEENS4_IJNS3_10UnderscoreESS_SS_EEEEELb0EEEEEvNT_6ParamsE)
        /*03b0*/ 	.word	0x00000000


	//----- nvinfo : EIATTR_MIN_STACK_SIZE
	.align		4
.L_176:
        /*03b4*/ 	.byte	0x04, 0x12
        /*03b6*/ 	.short	(.L_178 - .L_177)
	.align		4
.L_177:
        /*03b8*/ 	.word	index@(_ZN7cutlass13device_kernelIN5flash11enable_sm90INS1_16FlashAttnBwdSm90INS1_25CollectiveMainloopBwdSm90ILi2ELi2ELi2EN4cute5tupleIJNS5_1CILi1EEES8_S8_EEENS6_IJNS7_ILi128EEESA_NS7_ILi64EEEEEENS_10bfloat16_tEfNS_4arch4Sm90ELb0ELb1ELb1ELb1ELb1ELb1ELb0ELb0ELi2ELi1ELi2ELi2ELb0EEENS1_24CollectiveEpilogueBwdGQAISC_fSF_Li256ELb1ELb1EEENS1_19SingleTileSchedulerILb1ELb0ELb0ELi128EEEEEEEEEvNT_6ParamsE)
        /*03bc*/ 	.word	0x00000128


	//----- nvinfo : EIATTR_MIN_STACK_SIZE
	.align		4
.L_178:
        /*03c0*/ 	.byte	0x04, 0x12
        /*03c2*/ 	.short	(.L_180 - .L_179)
	.align		4
.L_179:
        /*03c4*/ 	.word	index@(_ZN7cutlass13device_kernelIN5flash22FlashAttnBwdPreprocessIN4cute5tupleIJNS3_1CILi128EEENS5_ILi64EEEEEENS_10bfloat16_tEfNS_4arch4Sm90ELb1ELb1EEEEEvNT_6ParamsE)
        /*03c8*/ 	.word	0x00000000


	//----- nvinfo : EIATTR_MIN_STACK_SIZE
	.align		4
.L_180:
        /*03cc*/ 	.byte	0x04, 0x12
        /*03ce*/ 	.short	(.L_182 - .L_181)
	.align		4
.L_181:
        /*03d0*/ 	.word	index@(_ZN7cutlass13device_kernelIN5flash11enable_sm90INS1_16FlashAttnBwdSm90INS1_25CollectiveMainloopBwdSm90ILi2ELi2ELi2EN4cute5tupleIJNS5_1CILi1EEES8_S8_EEENS6_IJNS7_ILi96EEENS7_ILi128EEENS7_ILi64EEEEEENS_10bfloat16_tEfNS_4arch4Sm90ELb1ELb0ELb1ELb0ELb0ELb1ELb0ELb1ELi2ELi1ELi2ELi2ELb0EEENS1_21CollectiveEpilogueBwdISD_SE_SG_Li256ELb0ELb0ELi1EEENS1_25SingleTileBwdLPTSchedulerILb0ELi128ELb0EEEEEEEEEvNT_6ParamsE)
        /*03d4*/ 	.word	0x00000040


	//----- nvinfo : EIATTR_MIN_STACK_SIZE
	.align		4
.L_182:
        /*03d8*/ 	.byte	0x04, 0x12
        /*03da*/ 	.short	(.L_184 - .L_183)
	.align		4
.L_183:
        /*03dc*/ 	.word	index@(_ZN7cutlass13device_kernelIN5flash11enable_sm90INS1_16FlashAttnBwdSm90INS1_25CollectiveMainloopBwdSm90ILi2ELi2ELi2EN4cute5tupleIJNS5_1CILi1EEES8_S8_EEENS6_IJNS7_ILi96EEENS7_ILi128EEENS7_ILi64EEEEEENS_10bfloat16_tEfNS_4arch4Sm90ELb1ELb0ELb1ELb0ELb1ELb1ELb0ELb1ELi2ELi1ELi2ELi2ELb0EEENS1_21CollectiveEpilogueBwdISD_SE_SG_Li256ELb0ELb0ELi1EEENS1_25SingleTileBwdLPTSchedulerILb0ELi128ELb1EEEEEEEEEvNT_6ParamsE)
        /*03e0*/ 	.word	0x00000040


	//----- nvinfo : EIATTR_MIN_STACK_SIZE
	.align		4
.L_184:
        /*03e4*/ 	.byte	0x04, 0x12
        /*03e6*/ 	.short	(.L_186 - .L_185)
	.align		4
.L_185:
        /*03e8*/ 	.word	index@(_ZN7cutlass13device_kernelIN5flash11enable_sm90INS1_16FlashAttnBwdSm90INS1_25CollectiveMainloopBwdSm90ILi2ELi2ELi2EN4cute5tupleIJNS5_1CILi1EEES8_S8_EEENS6_IJNS7_ILi96EEENS7_ILi128EEENS7_ILi64EEEEEENS_10bfloat16_tEfNS_4arch4Sm90ELb1ELb0ELb1ELb0ELb0ELb1ELb0ELb1ELi2ELi1ELi2ELi2ELb0EEENS1_24CollectiveEpilogueBwdGQAISD_fSG_Li256ELb0ELb0EEENS1_25SingleTileBwdLPTSchedulerILb0ELi128ELb0EEEEEEEEEvNT_6ParamsE)
        /*03ec*/ 	.word	0x00000050


	//----- nvinfo : EIATTR_MIN_STACK_SIZE
	.align		4
.L_186:
        /*03f0*/ 	.byte	0x04, 0x12
        /*03f2*/ 	.short	(.L_188 - .L_187)
	.align		4
.L_187:
        /*03f4*/ 	.word	index@(_ZN7cutlass13device_kernelIN5flash11enable_sm90INS1_16FlashAttnBwdSm90INS1_25CollectiveMainloopBwdSm90ILi2ELi2ELi2EN4cute5tupleIJNS5_1CILi1EEES8_S8_EEENS6_IJNS7_ILi96EEENS7_ILi128EEENS7_ILi64EEEEEENS_10bfloat16_tEfNS_4arch4Sm90ELb1ELb0ELb1ELb0ELb1ELb1ELb0ELb1ELi2ELi1ELi2ELi2ELb0EEENS1_24CollectiveEpilogueBwdGQAISD_fSG_Li256ELb0ELb1EEENS1_25SingleTileBwdLPTSchedulerILb0ELi128ELb1EEEEEEEEEvNT_6ParamsE)
        /*03f8*/ 	.word	0x00000048


	//----- nvinfo : EIATTR_MIN_STACK_SIZE
	.align		4
.L_188:
        /*03fc*/ 	.byte	0x04, 0x12
        /*03fe*/ 	.short	(.L_190 - .L_189)
	.align		4
.L_189:
        /*0400*/ 	.word	index@(_ZN7cutlass13device_kernelIN5flash22FlashAttnBwdPreprocessIN4cute5tupleIJNS3_1CILi96EEENS5_ILi64EEEEEENS_10bfloat16_tEfNS_4arch4Sm90ELb1ELb0EEEEEvNT_6ParamsE)
        /*0404*/ 	.word	0x00000000


	//----- nvinfo : EIATTR_MIN_STACK_SIZE
	.align		4
.L_190:
        /*0408*/ 	.byte	0x04, 0x12
        /*040a*/ 	.short	(.L_192 - .L_191)
	.align		4
.L_191:
        /*040c*/ 	.word	index@(_ZN7cutlass13device_kernelIN5flash11enable_sm90INS1_16FlashAttnBwdSm90INS1_25CollectiveMainloopBwdSm90ILi2ELi2ELi2EN4cute5tupleIJNS5_1CILi1EEES8_S8_EEENS6_IJNS7_ILi96EEENS7_ILi128EEENS7_ILi64EEEEEENS_10bfloat16_tEfNS_4arch4Sm90ELb1ELb0ELb1ELb1ELb0ELb1ELb0ELb1ELi2ELi1ELi2ELi2ELb0EEENS1_21CollectiveEpilogueBwdISD_SE_SG_Li256ELb1ELb0ELi1EEENS1_25SingleTileBwdLPTSchedulerILb1ELi128ELb0EEEEEEEEEvNT_6ParamsE)
        /*0410*/ 	.word	0x00000030


	//----- nvinfo : EIATTR_MIN_STACK_SIZE
	.align		4
.L_192:
        /*0414*/ 	.byte	0x04, 0x12
        /*0416*/ 	.short	(.L_194 - .L_193)
	.align		4
.L_193:
        /*0418*/ 	.word	index@(_ZN7cutlass13device_kernelIN5flash11enable_sm90INS1_16FlashAttnBwdSm90INS1_25CollectiveMainloopBwdSm90ILi2ELi2ELi2EN4cute5tupleIJNS5_1CILi1EEES8_S8_EEENS6_IJNS7_ILi96EEENS7_ILi128EEENS7_ILi64EEEEEENS_10bfloat16_tEfNS_4arch4Sm90ELb1ELb0ELb1ELb1ELb1ELb1ELb0ELb1ELi2ELi1ELi2ELi2ELb0EEENS1_21CollectiveEpilogueBwdISD_SE_SG_Li256ELb1ELb0ELi1EEENS1_25SingleTileBwdLPTSchedulerILb1ELi128ELb1EEEEEEEEEvNT_6ParamsE)
        /*041c*/ 	.word	0x00000030


	//----- nvinfo : EIATTR_MIN_STACK_SIZE
	.align		4
.L_194:
        /*0420*/ 	.byte	0x04, 0x12
        /*0422*/ 	.short	(.L_196 - .L_195)
	.align		4
.L_195:
        /*0424*/ 	.word	index@(_ZN7cutlass13device_kernelIN5flash11enable_sm90INS1_16FlashAttnBwdSm90INS1_25CollectiveMainloopBwdSm90ILi2ELi2ELi2EN4cute5tupleIJNS5_1CILi1EEES8_S8_EEENS6_IJNS7_ILi96EEENS7_ILi128EEENS7_ILi64EEEEEENS_10bfloat16_tEfNS_4arch4Sm90ELb1ELb0ELb1ELb1ELb0ELb1ELb0ELb1ELi2ELi1ELi2ELi2ELb0EEENS1_24CollectiveEpilogueBwdGQAISD_fSG_Li256ELb1ELb0EEENS1_25SingleTileBwdLPTSchedulerILb1ELi128ELb0EEEEEEEEEvNT_6ParamsE)
        /*0428*/ 	.word	0x00000050


	//----- nvinfo : EIATTR_MIN_STACK_SIZE
	.align		4
.L_196:
        /*042c*/ 	.byte	0x04, 0x12
        /*042e*/ 	.short	(.L_198 - .L_197)
	.align		4
.L_197:
        /*0430*/ 	.word	index@(_ZN7cutlass13device_kernelIN5flash32FlashAttnBwdPostprocessConvertdQIN4cute5tupleIJNS3_1CILi128EEENS5_ILi64EEEEEENS_10bfloat16_tEfNS_4arch4Sm90ELi256ENS3_8TiledMMAINS3_8MMA_AtomIJNS3_4SM904GMMA27MMA_64x64x16_F32BF16BF16_RSILNSF_5MajorE0ELSH_1ELNSF_7ScaleInE1ELSI_1EEEEEENS3_6LayoutINS4_IJNS5_ILi2EEENS5_ILi1EEESN_EEENS4_IJSN_NS5_ILi0EEESP_EEEEENS4_IJNS3_10UnderscoreESS_SS_EEEEELb0EEEEEvNT_6ParamsE)
        /*0434*/ 	.word	0x00000000


	//----- nvinfo : EIATTR_MIN_STACK_SIZE
	.align		4
.L_198:
        /*0438*/ 	.byte	0x04, 0x12
        /*043a*/ 	.short	(.L_200 - .L_199)
	.align		4
.L_199:
        /*043c*/ 	.word	index@(_ZN7cutlass13device_kernelIN5flash32FlashAttnBwdPostprocessConvertdQIN4cute5tupleIJNS3_1CILi96EEENS5_ILi64EEEEEENS_10bfloat16_tEfNS_4arch4Sm90ELi256ENS3_8TiledMMAINS3_8MMA_AtomIJNS3_4SM904GMMA27MMA_64x16x16_F32BF16BF16_SSILNSF_5MajorE1ELSH_0ELNSF_7ScaleInE1ELSI_1EEEEEENS3_6LayoutINS4_IJNS5_ILi1EEENS5_ILi2EEESM_EEENS4_IJNS5_ILi0EEESM_SP_EEEEENS4_IJNS3_10UnderscoreESS_SS_EEEEELb1EEEEEvNT_6ParamsE)
        /*0440*/ 	.word	0x00000000


	//----- nvinfo : EIATTR_MIN_STACK_SIZE
	.align		4
.L_200:
        /*0444*/ 	.byte	0x04, 0x12
        /*0446*/ 	.short	(.L_202 - .L_201)
	.align		4
.L_201:
        /*0448*/ 	.word	index@(_ZN7cutlass13device_kernelIN5flash11enable_sm90INS1_16FlashAttnBwdSm90INS1_25CollectiveMainloopBwdSm90ILi2ELi2ELi2EN4cute5tupleIJNS5_1CILi1EEES8_S8_EEENS6_IJNS7_ILi96EEENS7_ILi128EEENS7_ILi64EEEEEENS_10bfloat16_tEfNS_4arch4Sm90ELb1ELb0ELb1ELb1ELb1ELb1ELb0ELb1ELi2ELi1ELi2ELi2ELb0EEENS1_24CollectiveEpilogueBwdGQAISD_fSG_Li256ELb1ELb1EEENS1_25SingleTileBwdLPTSchedulerILb1ELi128ELb1EEEEEEEEEvNT_6ParamsE)
        /*044c*/ 	.word	0x00000030


	//----- nvinfo : EIATTR_MIN_STACK_SIZE
	.align		4
.L_202:
        /*0450*/ 	.byte	0x04, 0x12
        /*0452*/ 	.short	(.L_204 - .L_203)
	.align		4
.L_203:
        /*0454*/ 	.word	index@(_ZN7cutlass13device_kernelIN5flash22FlashAttnBwdPreprocessIN4cute5tupleIJNS3_1CILi96EEENS5_ILi64EEEEEENS_10bfloat16_tEfNS_4arch4Sm90ELb1ELb1EEEEEvNT_6ParamsE)
        /*0458*/ 	.word	0x00000000
.L_204:


//--------------------- .nv.compat                --------------------------
	.section	.nv.compat,"",@"SHT_CUDA_COMPAT_INFO"
	.align	4
        /*0000*/ 	.byte	0x02, 0x09, 0x01, 0x00, 0x02, 0x02, 0x04, 0x00, 0x02, 0x05, 0x05, 0x00, 0x03, 0x07, 0x01, 0x01
        /*0010*/ 	.byte	0x02, 0x03, 0x01, 0x00, 0x02, 0x06, 0x01, 0x00, 0x04, 0x0b, 0x08, 0x00, 0x00, 0x00, 0x00, 0x00
        /*0020*/ 	.byte	0x00, 0x00, 0x00, 0x00


//--------------------- .nv.info._ZN7cutlass13device_kernelIN5flash11enable_sm90INS1_16FlashAttnBwdSm90INS1_25CollectiveMainloopBwdSm90ILi2ELi2ELi2EN4cute5tupleIJNS5_1CILi1EEES8_S8_EEENS6_IJNS7_ILi128EEESA_NS7_ILi64EEEEEENS_10bfloat16_tEfNS_4arch4Sm90ELb0ELb0ELb1ELb0ELb0ELb1ELb0ELb0ELi2ELi1ELi2ELi2ELb0EEENS1_21CollectiveEpilogueBwdISC_SD_SF_Li256ELb0ELb0ELi1EEENS1_19SingleTileSchedulerILb0ELb0ELb0ELi128EEEEEEEEEvNT_6ParamsE --------------------------
	.section	.nv.info._ZN7cutlass13device_kernelIN5flash11enable_sm90INS1_16FlashAttnBwdSm90INS1_25CollectiveMainloopBwdSm90ILi2ELi2ELi2EN4cute5tupleIJNS5_1CILi1EEES8_S8_EEENS6_IJNS7_ILi128EEESA_NS7_ILi64EEEEEENS_10bfloat16_tEfNS_4arch4Sm90ELb0ELb0ELb1ELb0ELb0ELb1ELb0ELb0ELi2ELi1ELi2ELi2ELb0EEENS1_21CollectiveEpilogueBwdISC_SD_SF_Li256ELb0ELb0ELi1EEENS1_19SingleTileSchedulerILb0ELb0ELb0ELi128EEEEEEEEEvNT_6ParamsE,"",@"SHT_CUDA_INFO"
	.sectionflags	@""
	.align	4


	//----- nvinfo : EIATTR_CUDA_API_VERSION
	.align		4
        /*0000*/ 	.byte	0x04, 0x37
        /*0002*/ 	.short	(.L_206 - .L_205)
.L_205:
        /*0004*/ 	.word	0x00000082


	//----- nvinfo : EIATTR_KPARAM_INFO
	.align		4
.L_206:
        /*0008*/ 	.byte	0x04, 0x17
        /*000a*/ 	.short	(.L_208 - .L_207)
.L_207:
        /*000c*/ 	.word	0x00000000
        /*0010*/ 	.short	0x0000
        /*0012*/ 	.short	0x0070
        /*0014*/ 	.byte	0x00, 0xf0, 0x01, 0x24


	//----- nvinfo : EIATTR_SPARSE_MMA_MASK
	.align		4
.L_208:
        /*0018*/ 	.byte	0x03, 0x50
        /*001a*/ 	.short	0x0000


	//----- nvinfo : EIATTR_MAXREG_COUNT
	.align		4
        /*001c*/ 	.byte	0x03, 0x1b
        /*001e*/ 	.short	0x00a8


	//----- nvinfo : EIATTR_NUM_BARRIERS
	.align		4
        /*0020*/ 	.byte	0x02, 0x4c
        /*0022*/ 	.byte	0x10
	.zero		1


	//----- nvinfo : EIATTR_EXTERNS
	.align		4
        /*0024*/ 	.byte	0x04, 0x0f
        /*0026*/ 	.short	(.L_210 - .L_209)


	//   ....[0]....
	.align		4
.L_209:
        /*0028*/ 	.word	index@(__assertfail)


	//----- nvinfo : EIATTR_ANNOTATIONS
	.align		4
.L_210:
        /*002c*/ 	.byte	0x04, 0x55
        /*002e*/ 	.short	(.L_212 - .L_211)


	//   ....[0]....
.L_211:
        /*0030*/ 	.word	0x00000001
        /*0034*/ 	.byte	0x80, 0x10, 0x00, 0x00, 0x01, 0x00, 0x00, 0x00, 0x20, 0x14, 0x00, 0x00, 0x01, 0x00, 0x00, 0x00
        /* <DEDUP_REMOVED lines=44> */
        /*0304*/ 	.byte	0x80, 0x48, 0x00, 0x00, 0x01, 0x00, 0x00, 0x00, 0xb0, 0x5a, 0x00, 0x00


	//----- nvinfo : EIATTR_MERCURY_ISA_VERSION
	.align		4
.L_212:
        /*0310*/ 	.byte	0x03, 0x5f
        /*0312*/ 	.short	0x0101


	//----- nvinfo : EIATTR_INT_WARP_WIDE_INSTR_OFFSETS
	.align		4
        /*0314*/ 	.byte	0x04, 0x31
        /*0316*/ 	.short	(.L_214 - .L_213)


	//   ....[0]....
.L_213:
        /*0318*/ 	.word	0x000001e0


	//   ....[1]....
        /*031c*/ 	.word	0x000002a0


	//----- nvinfo : EIATTR_COOP_GROUP_MASK_REGIDS
	.align		4
.L_214:
        /*0320*/ 	.byte	0x04, 0x29
        /*0322*/ 	.short	(.L_216 - .L_215)


	//   ....[0]....
.L_215:
        /*0324*/ 	.word	0xffffffff


	//   ....[1]....
        /*0328*/ 	.word	0xffffffff


	//   ....[2]....
        /*032c*/ 	.word	0xffffffff


	//   ....[3]....
        /*0330*/ 	.word	0xffffffff


	//   ....[4]....
        /*0334*/ 	.word	0xffffffff


	//   ....[5]....
        /*0338*/ 	.word	0xffffffff


	//   ....[6]....
        /*033c*/ 	.word	0xffffffff


	//   ....[7]....
        /*0340*/ 	.word	0xffffffff


	//   ....[8]....
        /*0344*/ 	.word	0xffffffff


	//   ....[9]....
        /*0348*/ 	.word	0xffffffff


	//   ....[10]....
        /*034c*/ 	.word	0xffffffff


	//   ....[11]....
        /*0350*/ 	.word	0xffffffff


	//   ....[12]....
        /*0354*/ 	.word	0xffffffff


	//   ....[13]....
        /*0358*/ 	.word	0xffffffff


	//   ....[14]....
        /*035c*/ 	.word	0xffffffff


	//   ....[15]....
        /*0360*/ 	.word	0xffffffff


	//   ....[16]....
        /*0364*/ 	.word	0xffffffff


	//   ....[17]....
        /*0368*/ 	.word	0xffffffff


	//   ....[18]....
        /*036c*/ 	.word	0xffffffff


	//   ....[19]....
        /*0370*/ 	.word	0xffffffff


	//   ....[20]....
        /*0374*/ 	.word	0xffffffff


	//   ....[21]....
        /*0378*/ 	.word	0xffffffff


	//   ....[22]....
        /*037c*/ 	.word	0xffffffff


	//   ....[23]....
        /*0380*/ 	.word	0xffffffff


	//   ....[24]....
        /*0384*/ 	.word	0xffffffff


	//   ....[25]....
        /*0388*/ 	.word	0xffffffff


	//   ....[26]....
        /*038c*/ 	.word	0xffffffff


	//   ....[27]....
        /*0390*/ 	.word	0xffffffff


	//   ....[28]....
        /*0394*/ 	.word	0xffffffff


	//   ....[29]....
        /*0398*/ 	.word	0xffffffff


	//   ....[30]....
        /*039c*/ 	.word	0xffffffff


	//   ....[31]....
        /*03a0*/ 	.word	0xffffffff


	//   ....[32]....
        /*03a4*/ 	.word	0xffffffff


	//   ....[33]....
        /*03a8*/ 	.word	0xffffffff


	//   ....[34]....
        /*03ac*/ 	.word	0xffffffff


	//   ....[35]....
        /*03b0*/ 	.word	0xffffffff


	//   ....[36]....
        /*03b4*/ 	.word	0xffffffff


	//   ....[37]....
        /*03b8*/ 	.word	0xffffffff


	//   ....[38]....
        /*03bc*/ 	.word	0xffffffff


	//   ....[39]....
        /*03c0*/ 	.word	0xffffffff


	//   ....[40]....
        /*03c4*/ 	.word	0xffffffff


	//   ....[41]....
        /*03c8*/ 	.word	0xffffffff


	//   ....[42]....
        /*03cc*/ 	.word	0xffffffff


	//   ....[43]....
        /*03d0*/ 	.word	0xffffffff


	//   ....[44]....
        /*03d4*/ 	.word	0xffffffff


	//   ....[45]....
        /*03d8*/ 	.word	0xffffffff


	//   ....[46]....
        /*03dc*/ 	.word	0xffffffff


	//   ....[47]....
        /*03e0*/ 	.word	0xffffffff


	//   ....[48]....
        /*03e4*/ 	.word	0xffffffff


	//   ....[49]....
        /*03e8*/ 	.word	0xffffffff


	//   ....[50]....
        /*03ec*/ 	.word	0xffffffff


	//   ....[51]....
        /*03f0*/ 	.word	0xffffffff


	//   ....[52]....
        /*03f4*/ 	.word	0xffffffff


	//   ....[53]....
        /*03f8*/ 	.word	0xffffffff


	//   ....[54]....
        /*03fc*/ 	.word	0xffffffff


	//   ....[55]....
        /*0400*/ 	.word	0xffffffff


	//   ....[56]....
        /*0404*/ 	.word	0xffffffff


	//   ....[57]....
        /*0408*/ 	.word	0xffffffff


	//   ....[58]....
        /*040c*/ 	.word	0xffffffff


	//   ....[59]....
        /*0410*/ 	.word	0xffffffff


	//   ....[60]....
        /*0414*/ 	.word	0xffffffff


	//   ....[61]....
        /*0418*/ 	.word	0xffffffff


	//   ....[62]....
        /*041c*/ 	.word	0xffffffff


	//   ....[63]....
        /*0420*/ 	.word	0xffffffff


	//   ....[64]....
        /*0424*/ 	.word	0xffffffff


	//   ....[65]....
        /*0428*/ 	.word	0xffffffff


	//   ....[66]....
        /*042c*/ 	.word	0xffffffff


	//   ....[67]....
        /*0430*/ 	.word	0xffffffff


	//   ....[68]....
        /*0434*/ 	.word	0xffffffff


	//   ....[69]....
        /*0438*/ 	.word	0xffffffff


	//   ....[70]....
        /*043c*/ 	.word	0xffffffff


	//   ....[71]....
        /*0440*/ 	.word	0xffffffff


	//   ....[72]....
        /*0444*/ 	.word	0x0500000f


	//----- nvinfo : EIATTR_COOP_GROUP_INSTR_OFFSETS
	.align		4
.L_216:
        /*0448*/ 	.byte	0x04, 0x28
        /*044a*/ 	.short	(.L_218 - .L_217)


	//   ....[0]....
.L_217:
        /*044c*/ 	.word	0x00000060


	//   ....[1]....
        /*0450*/ 	.word	0x000001f0


	//   ....[2]....
        /*0454*/ 	.word	0x00000280


	//   ....[3]....
        /*0458*/ 	.word	0x00000400


	//   ....[4]....
        /*045c*/ 	.word	0x00000640


	//   ....[5]....
        /*0460*/ 	.word	0x00000b90


	//   ....[6]....
        /*0464*/ 	.word	0x00001e40


	//   ....[7]....
        /*0468*/ 	.word	0x00002040


	//   ....[8]....
        /*046c*/ 	.word	0x000021c0


	//   ....[9]....
        /*0470*/ 	.word	0x00002400


	//   ....[10]....
        /*0474*/ 	.word	0x000024d0


	//   ....[11]....
        /*0478*/ 	.word	0x00002520


	//   ....[12]....
        /*047c*/ 	.word	0x00002540


	//   ....[13]....
        /*0480*/ 	.word	0x00002570


	//   ....[14]....
        /*0484*/ 	.word	0x000025a0


	//   ....[15]....
        /*0488*/ 	.word	0x000025b0


	//   ....[16]....
        /*048c*/ 	.word	0x00002620


	//   ....[17]....
        /*0490*/ 	.word	0x00002630


	//   ....[18]....
        /*0494*/ 	.word	0x00002650


	//   ....[19]....
        /*0498*/ 	.word	0x00002720


	//   ....[20]....
        /*049c*/ 	.word	0x00002750


	//   ....[21]....
        /*04a0*/ 	.word	0x000027b0


	//   ....[22]....
        /*04a4*/ 	.word	0x000028a0


	//   ....[23]....
        /*04a8*/ 	.word	0x000028e0


	//   ....[24]....
        /*04ac*/ 	.word	0x00002a40


	//   ....[25]....
        /*04b0*/ 	.word	0x00002ab0


	//   ....[26]....
        /*04b4*/ 	.word	0x00002ad0


	//   ....[27]....
        /*04b8*/ 	.word	0x00002c00


	//   ....[28]....
        /*04bc*/ 	.word	0x00002e10


	//   ....[29]....
        /*04c0*/ 	.word	0x00002e60


	//   ....[30]....
        /*04c4*/ 	.word	0x00002e80


	//   ....[31]....
        /*04c8*/ 	.word	0x00002fe0


	//   ....[32]....
        /*04cc*/ 	.word	0x00003000


	//   ....[33]....
        /*04d0*/ 	.word	0x000030c0


	//   ....[34]....
        /*04d4*/ 	.word	0x000030e0


	//   ....[35]....
        /*04d8*/ 	.word	0x000030f0


	//   ....[36]....
        /*04dc*/ 	.word	0x00003110


	//   ....[37]....
        /*04e0*/ 	.word	0x00003120


	//   ....[38]....
        /*04e4*/ 	.word	0x00003140


	//   ....[39]....
        /*04e8*/ 	.word	0x000031f0


	//   ....[40]....
        /*04ec*/ 	.word	0x00003230


	//   ....[41]....
        /*04f0*/ 	.word	0x000032b0


	//   ....[42]....
        /*04f4*/ 	.word	0x00003310


	//   ....[43]....
        /*04f8*/ 	.word	0x000033c0


	//   ....[44]....
        /*04fc*/ 	.word	0x00003460


	//   ....[45]....
        /*0500*/ 	.word	0x000034a0


	//   ....[46]....
        /*0504*/ 	.word	0x000034e0


	//   ....[47]....
        /*0508*/ 	.word	0x000036b0


	//   ....[48]....
        /*050c*/ 	.word	0x00003790


	//   ....[49]....
        /*0510*/ 	.word	0x00003830


	//   ....[50]....
        /*0514*/ 	.word	0x00003870


	//   ....[51]....
        /*0518*/ 	.word	0x000038a0


	//   ....[52]....
        /*051c*/ 	.word	0x000038e0


	//   ....[53]....
        /*0520*/ 	.word	0x00003910


	//   ....[54]....
        /*0524*/ 	.word	0x00003a90


	//   ....[55]....
        /*0528*/ 	.word	0x00003af0


	//   ....[56]....
        /*052c*/ 	.word	0x00003b40


	//   ....[57]....
        /*0530*/ 	.word	0x00003c60


	//   ....[58]....
        /*0534*/ 	.word	0x00003d60


	//   ....[59]....
        /*0538*/ 	.word	0x00003da0


	//   ....[60]....
        /*053c*/ 	.word	0x00003db0


	//   ....[61]....
        /*0540*/ 	.word	0x00003e10


	//   ....[62]....
        /*0544*/ 	.word	0x000040f0


	//   ....[63]....
        /*0548*/ 	.word	0x00004100


	//   ....[64]....
        /*054c*/ 	.word	0x00004120


	//   ....[65]....
        /*0550*/ 	.word	0x00004150


	//   ....[66]....
        /*0554*/ 	.word	0x00004180


	//   ....[67]....
        /*0558*/ 	.word	0x000041b0


	//   ....[68]....
        /*055c*/ 	.word	0x00004220


	//   ....[69]....
        /*0560*/ 	.word	0x00004250


	//   ....[70]....
        /*0564*/ 	.word	0x00006500


	//   ....[71]....
        /*0568*/ 	.word	0x00006950


	//   ....[72]....
        /*056c*/ 	.word	0x00008da0


	//----- nvinfo : EIATTR_REG_RECONFIG
	.align		4
.L_218:
        /*0570*/ 	.byte	0x01, 0x54
	.zero		2


	//----- nvinfo : EIATTR_SYSCALL_OFFSETS
	.align		4
        /*0574*/ 	.byte	0x04, 0x46
        /*0576*/ 	.short	(.L_220 - .L_219)


	//   ....[0]....
.L_219:
        /*0578*/ 	.word	0x000007f0


	//   ....[1]....
        /*057c*/ 	.word	0x000008e0


	//   ....[2]....
        /*0580*/ 	.word	0x00000a40


	//   ....[3]....
        /*0584*/ 	.word	0x00000b30


	//   ....[4]....
        /*0588*/ 	.word	0x00005e90


	//   ....[5]....
        /*058c*/ 	.word	0x00005fc0


	//   ....[6]....
        /*0590*/ 	.word	0x000060e0


	//   ....[7]....
        /*0594*/ 	.word	0x00006200


	//----- nvinfo : EIATTR_MBARRIER_INSTR_OFFSETS
	.align		4
.L_220:
        /*0598*/ 	.byte	0x04, 0x39
        /*059a*/ 	.short	(.L_222 - .L_221)


	//   ....[0]....
.L_221:
        /*059c*/ 	.word	0x000002c0
        /*05a0*/ 	.word	0x000000ff
        /*05a4*/ 	.word	0x00030c00
        /*05a8*/ 	.short	0x0100
        /*05aa*/ 	.byte	0x06
	.zero		1


	//   ....[1]....
        /*05ac*/ 	.word	0x000003b0
        /*05b0*/ 	.word	0x000000ff
        /*05b4*/ 	.word	0x00030c10
        /*05b8*/ 	.short	0x0100
        /*05ba*/ 	.byte	0x08
	.zero		1


	//   ....[2]....
        /*05bc*/ 	.word	0x000003c0
        /*05c0*/ 	.word	0x000000ff
        /*05c4*/ 	.word	0x00030c20
        /*05c8*/ 	.short	0x0100
        /*05ca*/ 	.byte	0x08
	.zero		1


	//   ....[3]....
        /*05cc*/ 	.word	0x000003d0
        /*05d0*/ 	.word	0x000000ff
        /*05d4*/ 	.word	0x00030c18
        /*05d8*/ 	.short	0x0100
        /*05da*/ 	.byte	0x08
	.zero		1


	//   ....[4]....
        /*05dc*/ 	.word	0x000003e0
        /*05e0*/ 	.word	0x000000ff
        /*05e4*/ 	.word	0x00030c28
        /*05e8*/ 	.short	0x0100
        /*05ea*/ 	.byte	0x08
	.zero		1


	//   ....[5]....
        /*05ec*/ 	.word	0x00000510
        /*05f0*/ 	.word	0x000000ff
        /*05f4*/ 	.word	0x00030c30
        /*05f8*/ 	.short	0x0100
        /*05fa*/ 	.byte	0x08
	.zero		1


	//   ....[6]....
        /*05fc*/ 	.word	0x00000520
        /*0600*/ 	.word	0x000000ff
        /*0604*/ 	.word	0x00030c40
        /*0608*/ 	.short	0x0100
        /*060a*/ 	.byte	0x08
	.zero		1


	//   ....[7]....
        /*060c*/ 	.word	0x00000530
        /*0610*/ 	.word	0x000000ff
        /*0614*/ 	.word	0x00030c38
        /*0618*/ 	.short	0x0100
        /*061a*/ 	.byte	0x08
	.zero		1


	//   ....[8]....
        /*061c*/ 	.word	0x00000540
        /*0620*/ 	.word	0x000000ff
        /*0624*/ 	.word	0x00030c48
        /*0628*/ 	.short	0x0100
        /*062a*/ 	.byte	0x08
	.zero		1


	//   ....[9]....
        /*062c*/ 	.word	0x00000bc0
        /*0630*/ 	.word	0x00000002
        /*0634*/ 	.word	0x00030c00
        /*0638*/ 	.short	0x010a
        /*063a*/ 	.byte	0x3f
	.zero		1


	//   ....[10]....
        /*063c*/ 	.word	0x00000c50
        /*0640*/ 	.word	0x00000002
        /*0644*/ 	.word	0x00030c00
        /*0648*/ 	.short	0x010a
        /*064a*/ 	.byte	0x3f
	.zero		1


	//   ....[11]....
        /*064c*/ 	.word	0x00001520
        /*0650*/ 	.word	0x00000003
        /*0654*/ 	.word	0x00030c10
        /*0658*/ 	.short	0x010a
        /*065a*/ 	.byte	0x3f
	.zero		1


	//   ....[12]....
        /*065c*/ 	.word	0x00001590
        /*0660*/ 	.word	0x00000003
        /*0664*/ 	.word	0x00030c10
        /*0668*/ 	.short	0x010a
        /*066a*/ 	.byte	0x3f
	.zero		1


	//   ....[13]....
        /*066c*/ 	.word	0x000019b0
        /*0670*/ 	.word	0x00000003
        /*0674*/ 	.word	0x00030c30
        /*0678*/ 	.short	0x010a
        /*067a*/ 	.byte	0x3f
	.zero		1


	//   ....[14]....
        /*067c*/ 	.word	0x000019f0
        /*0680*/ 	.word	0x00000003
        /*0684*/ 	.word	0x00030c30
        /*0688*/ 	.short	0x010a
        /*068a*/ 	.byte	0x3f
	.zero		1


	//   ....[15]....
        /*068c*/ 	.word	0x000056d0
        /*0690*/ 	.word	0x00000000
        /*0694*/ 	.word	0x00000000
        /*0698*/ 	.short	0x0101
        /*069a*/ 	.byte	0x3f
	.zero		1


	//   ....[16]....
        /*069c*/ 	.word	0x00005b10
        /*06a0*/ 	.word	0x00000003
        /*06a4*/ 	.word	0x00000000
        /*06a8*/ 	.short	0x0101
        /*06aa*/ 	.byte	0x3f
	.zero		1


	//   ....[17]....
        /*06ac*/ 	.word	0x00007790
        /*06b0*/ 	.word	0x0000000b
        /*06b4*/ 	.word	0x00030c20
        /*06b8*/ 	.short	0x010a
        /*06ba*/ 	.byte	0x3f
	.zero		1


	//   ....[18]....
        /*06bc*/ 	.word	0x00007c60
        /*06c0*/ 	.word	0x0000000b
        /*06c4*/ 	.word	0x00030c40
        /*06c8*/ 	.short	0x010a
        /*06ca*/ 	.byte	0x3f
	.zero		1


	//   ....[19]....
        /*06cc*/ 	.word	0x00007e90
        /*06d0*/ 	.word	0x0000000b
        /*06d4*/ 	.word	0x00030c28
        /*06d8*/ 	.short	0x010a
        /*06da*/ 	.byte	0x3f
	.zero		1


	//   ....[20]....
        /*06dc*/ 	.word	0x00008030
        /*06e0*/ 	.word	0x0000000b
        /*06e4*/ 	.word	0x00030c48
        /*06e8*/ 	.short	0x010a
        /*06ea*/ 	.byte	0x3f
	.zero		1


	//   ....[21]....
        /*06ec*/ 	.word	0x00008240
        /*06f0*/ 	.word	0x0000000b
        /*06f4*/ 	.word	0x00030c20
        /*06f8*/ 	.short	0x010a
        /*06fa*/ 	.byte	0x3f
	.zero		1


	//   ....[22]....
        /*06fc*/ 	.word	0x00008450
        /*0700*/ 	.word	0x0000000b
        /*0704*/ 	.word	0x00030c40
        /*0708*/ 	.short	0x010a
        /*070a*/ 	.byte	0x3f
	.zero		1


	//   ....[23]....
        /*070c*/ 	.word	0x00008650
        /*0710*/ 	.word	0x0000000b
        /*0714*/ 	.word	0x00030c28
        /*0718*/ 	.short	0x010a
        /*071a*/ 	.byte	0x3f
	.zero		1


	//   ....[24]....
        /*071c*/ 	.word	0x00008850
        /*0720*/ 	.word	0x0000000d
        /*0724*/ 	.word	0x00030c40
        /*0728*/ 	.short	0x010a
        /*072a*/ 	.byte	0x3f
	.zero		1


	//   ....[25]....
        /*072c*/ 	.word	0x00008c10
        /*0730*/ 	.word	0x00000006
        /*0734*/ 	.word	0x00000000
        /*0738*/ 	.short	0x010a
        /*073a*/ 	.byte	0x3f
	.zero		1


	//   ....[26]....
        /*073c*/ 	.word	0x00008c70
        /*0740*/ 	.word	0x00000003
        /*0744*/ 	.word	0x00000000
        /*0748*/ 	.short	0x010a
        /*074a*/ 	.byte	0x3f
	.zero		1


	//   ....[27]....
        /*074c*/ 	.word	0x00008cd0
        /*0750*/ 	.word	0x00000000
        /*0754*/ 	.word	0x00000000
        /*0758*/ 	.short	0x010a
        /*075a*/ 	.byte	0x3f
	.zero		1


	//   ....[28]....
        /*075c*/ 	.word	0x00008d00
        /*0760*/ 	.word	0x00000003
        /*0764*/ 	.word	0x00000000
        /*0768*/ 	.short	0x010a
        /*076a*/ 	.byte	0x3f
	.zero		1


	//   ....[29]....
        /*076c*/ 	.word	0x00008dd0
        /*0770*/ 	.word	0x00000002
        /*0774*/ 	.word	0x00030c00
        /*0778*/ 	.short	0x010a
        /*077a*/ 	.byte	0x3f
	.zero		1


	//   ....[30]....
        /*077c*/ 	.word	0x00008e20
        /*0780*/ 	.word	0x00000003
        /*0784*/ 	.word	0x00030c10
        /*0788*/ 	.short	0x010a
        /*078a*/ 	.byte	0x3f
	.zero		1


	//   ....[31]....
        /*078c*/ 	.word	0x00008e70
        /*0790*/ 	.word	0x00000003
        /*0794*/ 	.word	0x00030c30
        /*0798*/ 	.short	0x010a
        /*079a*/ 	.byte	0x3f
	.zero		1


	//   ....[32]....
        /*079c*/ 	.word	0x00008ec0
        /*07a0*/ 	.word	0x0000000b
        /*07a4*/ 	.word	0x00030c20
        /*07a8*/ 	.short	0x010a
        /*07aa*/ 	.byte	0x3f
	.zero		1


	//   ....[33]....
        /*07ac*/ 	.word	0x00008f10
        /*07b0*/ 	.word	0x0000000b
        /*07b4*/ 	.word	0x00030c40
        /*07b8*/ 	.short	0x010a
        /*07ba*/ 	.byte	0x3f
	.zero		1


	//   ....[34]....
        /*07bc*/ 	.word	0x00008f60
        /*07c0*/ 	.word	0x0000000b
        /*07c4*/ 	.word	0x00030c28
        /*07c8*/ 	.short	0x010a
        /*07ca*/ 	.byte	0x3f
	.zero		1


	//   ....[35]....
        /*07cc*/ 	.word	0x00008fb0
        /*07d0*/ 	.word	0x0000000b
        /*07d4*/ 	.word	0x00030c48
        /*07d8*/ 	.short	0x010a
        /*07da*/ 	.byte	0x3f
	.zero		1


	//   ....[36]....
        /*07dc*/ 	.word	0x00009010
        /*07e0*/ 	.word	0x0000000b
        /*07e4*/ 	.word	0x00030c20
        /*07e8*/ 	.short	0x010a
        /*07ea*/ 	.byte	0x3f
	.zero		1


	//   ....[37]....
        /*07ec*/ 	.word	0x00009060
        /*07f0*/ 	.word	0x0000000b
        /*07f4*/ 	.word	0x00030c40
        /*07f8*/ 	.short	0x010a
        /*07fa*/ 	.byte	0x3f
	.zero		1


	//   ....[38]....
        /*07fc*/ 	.word	0x000090b0
        /*0800*/ 	.word	0x0000000b
        /*0804*/ 	.word	0x00030c28
        /*0808*/ 	.short	0x010a
        /*080a*/ 	.byte	0x3f
	.zero		1


	//   ....[39]....
        /*080c*/ 	.word	0x00009100
        /*0810*/ 	.word	0x0000000d
        /*0814*/ 	.word	0x00030c40
        /*0818*/ 	.short	0x010a
        /*081a*/ 	.byte	0x3f
	.zero		1


	//   ....[40]....
        /*081c*/ 	.word	0x000091e0
        /*0820*/ 	.word	0x00000006
        /*0824*/ 	.word	0x00000000
        /*0828*/ 	.short	0x010a
        /*082a*/ 	.byte	0x3f
	.zero		1


	//   ....[41]....
        /*082c*/ 	.word	0x00009230
        /*0830*/ 	.word	0x00000003
        /*0834*/ 	.word	0x00000000
        /*0838*/ 	.short	0x010a
        /*083a*/ 	.byte	0x3f
	.zero		1


	//   ....[42]....
        /*083c*/ 	.word	0x00009280
        /*0840*/ 	.word	0x00000000
        /*0844*/ 	.word	0x00000000
        /*0848*/ 	.short	0x010a
        /*084a*/ 	.byte	0x3f
	.zero		1


	//----- nvinfo : EIATTR_NUM_MBARRIERS
	.align		4
.L_222:
        /*084c*/ 	.byte	0x03, 0x38
        /*084e*/ 	.short	0x0009


	//----- nvinfo : EIATTR_EXIT_INSTR_OFFSETS
	.align		4
        /*0850*/ 	.byte	0x04, 0x1c
        /*0852*/ 	.short	(.L_224 - .L_223)


	//   ....[0]....
.L_223:
        /*0854*/ 	.word	0x00008d50


	//----- nvinfo : EIATTR_MAX_THREADS
	.align		4
.L_224:
        /*0858*/ 	.byte	0x04, 0x05
        /*085a*/ 	.short	(.L_226 - .L_225)
.L_225:
        /*085c*/ 	.word	0x00000180
        /*0860*/ 	.word	0x00000001
        /*0864*/ 	.word	0x00000001


	//----- nvinfo : EIATTR_CRS_STACK_SIZE
	.align		4
.L_226:
        /*0868*/ 	.byte	0x04, 0x1e
        /*086a*/ 	.short	(.L_228 - .L_227)
.L_227:
        /*086c*/ 	.word	0x00000000


	//----- nvinfo : EIATTR_CBANK_PARAM_SIZE
	.align		4
.L_228:
        /*0870*/ 	.byte	0x03, 0x19
        /*0872*/ 	.short	0x0970


	//----- nvinfo : EIATTR_PARAM_CBANK
	.align		4
        /*0874*/ 	.byte	0x04, 0x0a
        /*0876*/ 	.short	(.L_230 - .L_229)
	.align		4
.L_229:
        /*0878*/ 	.word	index@(.nv.constant0._ZN7cutlass13device_kernelIN5flash11enable_sm90INS1_16FlashAttnBwdSm90INS1_25CollectiveMainloopBwdSm90ILi2ELi2ELi2EN4cute5tupleIJNS5_1CILi1EEES8_S8_EEENS6_IJNS7_ILi128EEESA_NS7_ILi64EEEEEENS_10bfloat16_tEfNS_4arch4Sm90ELb0ELb0ELb1ELb0ELb0ELb1ELb0ELb0ELi2ELi1ELi2ELi2ELb0EEENS1_21CollectiveEpilogueBwdISC_SD_SF_Li256ELb0ELb0ELi1EEENS1_19SingleTileSchedulerILb0ELb0ELb0ELi128EEEEEEEEEvNT_6ParamsE)
        /*087c*/ 	.short	0x0210
        /*087e*/ 	.short	0x0970


	//----- nvinfo : EIATTR_SW_WAR
	.align		4
.L_230:
        /*0880*/ 	.byte	0x04, 0x36
        /*0882*/ 	.short	(.L_232 - .L_231)
.L_231:
        /*0884*/ 	.word	0x00000008
.L_232:


//--------------------- .nv.info._ZN7cutlass13device_kernelIN5flash11enable_sm90INS1_16FlashAttnBwdSm90INS1_25CollectiveMainloopBwdSm90ILi2ELi2ELi2EN4cute5tupleIJNS5_1CILi1EEES8_S8_EEENS6_IJNS7_ILi128EEESA_NS7_ILi64EEEEEENS_10bfloat16_tEfNS_4arch4Sm90ELb0ELb0ELb1ELb0ELb1ELb1ELb0ELb0ELi2ELi1ELi2ELi2ELb0EEENS1_21CollectiveEpilogueBwdISC_SD_SF_Li256ELb0ELb0ELi1EEENS1_19SingleTileSchedulerILb0ELb0ELb0ELi128EEEEEEEEEvNT_6ParamsE --------------------------
	.section	.nv.info._ZN7cutlass13device_kernelIN5flash11enable_sm90INS1_16FlashAttnBwdSm90INS1_25CollectiveMainloopBwdSm90ILi2ELi2ELi2EN4cute5tupleIJNS5_1CILi1EEES8_S8_EEENS6_IJNS7_ILi128EEESA_NS7_ILi64EEEEEENS_10bfloat16_tEfNS_4arch4Sm90ELb0ELb0ELb1ELb0ELb1ELb1ELb0ELb0ELi2ELi1ELi2ELi2ELb0EEENS1_21CollectiveEpilogueBwdISC_SD_SF_Li256ELb0ELb0ELi1EEENS1_19SingleTileSchedulerILb0ELb0ELb0ELi128EEEEEEEEEvNT_6ParamsE,"",@"SHT_CUDA_INFO"
	.sectionflags	@""
	.align	4


	//----- nvinfo : EIATTR_CUDA_API_VERSION
	.align		4
        /*0000*/ 	.byte	0x04, 0x37
        /*0002*/ 	.short	(.L_234 - .L_233)
.L_233:
        /*0004*/ 	.word	0x00000082


	//----- nvinfo : EIATTR_KPARAM_INFO
	.align		4
.L_234:
        /*0008*/ 	.byte	0x04, 0x17
        /*000a*/ 	.short	(.L_236 - .L_235)
.L_235:
        /*000c*/ 	.word	0x00000000
        /*0010*/ 	.short	0x0000
        /*0012*/ 	.short	0x0070
        /*0014*/ 	.byte	0x00, 0xf0, 0x01, 0x24


	//----- nvinfo : EIATTR_SPARSE_MMA_MASK
	.align		4
.L_236:
        /*0018*/ 	.byte	0x03, 0x50
        /*001a*/ 	.short	0x0000


	//----- nvinfo : EIATTR_MAXREG_COUNT
	.align		4
        /*001c*/ 	.byte	0x03, 0x1b
        /*001e*/ 	.short	0x00a8


	//----- nvinfo : EIATTR_NUM_BARRIERS
	.align		4
        /*0020*/ 	.byte	0x02, 0x4c
        /*0022*/ 	.byte	0x10
	.zero		1


	//----- nvinfo : EIATTR_EXTERNS
	.align		4
        /*0024*/ 	.byte	0x04, 0x0f
        /*0026*/ 	.short	(.L_238 - .L_237)


	//   ....[0]....
	.align		4
.L_237:
        /*0028*/ 	.word	index@(__assertfail)


	//----- nvinfo : EIATTR_ANNOTATIONS
	.align		4
.L_238:
        /*002c*/ 	.byte	0x04, 0x55
        /*002e*/ 	.short	(.L_240 - .L_239)


	//   ....[0]....
.L_239:
        /* <DEDUP_REMOVED lines=46> */


	//----- nvinfo : EIATTR_MERCURY_ISA_VERSION
	.align		4
.L_240:
        /*0300*/ 	.byte	0x03, 0x5f
        /*0302*/ 	.short	0x0101


	//----- nvinfo : EIATTR_INT_WARP_WIDE_INSTR_OFFSETS
	.align		4
        /*0304*/ 	.byte	0x04, 0x31
        /*0306*/ 	.short	(.L_242 - .L_241)


	//   ....[0]....
.L_241:
        /*0308*/ 	.word	0x000001e0


	//   ....[1]....
        /*030c*/ 	.word	0x000002a0


	//   ....[2]....
        /*0310*/ 	.word	0x000071b0


	//   ....[3]....
        /*0314*/ 	.word	0x00007620


	//   ....[4]....
        /*0318*/ 	.word	0x00007bf0


	//----- nvinfo : EIATTR_COOP_GROUP_MASK_REGIDS
	.align		4
.L_242:
        /*031c*/ 	.byte	0x04, 0x29
        /*031e*/ 	.short	(.L_244 - .L_243)


	//   ....[0]....
.L_243:
        /*0320*/ 	.word	0xffffffff


	//   ....[1]....
        /*0324*/ 	.word	0xffffffff


	//   ....[2]....
        /*0328*/ 	.word	0xffffffff


	//   ....[3]....
        /*032c*/ 	.word	0xffffffff


	//   ....[4]....
        /*0330*/ 	.word	0xffffffff


	//   ....[5]....
        /*0334*/ 	.word	0xffffffff


	//   ....[6]....
        /*0338*/ 	.word	0xffffffff


	//   ....[7]....
        /*033c*/ 	.word	0xffffffff


	//   ....[8]....
        /*0340*/ 	.word	0xffffffff


	//   ....[9]....
        /*0344*/ 	.word	0xffffffff


	//   ....[10]....
        /*0348*/ 	.word	0xffffffff


	//   ....[11]....
        /*034c*/ 	.word	0xffffffff


	//   ....[12]....
        /*0350*/ 	.word	0xffffffff


	//   ....[13]....
        /*0354*/ 	.word	0xffffffff


	//   ....[14]....
        /*0358*/ 	.word	0xffffffff


	//   ....[15]....
        /*035c*/ 	.word	0xffffffff


	//   ....[16]....
        /*0360*/ 	.word	0xffffffff


	//   ....[17]....
        /*0364*/ 	.word	0xffffffff


	//   ....[18]....
        /*0368*/ 	.word	0xffffffff


	//   ....[19]....
        /*036c*/ 	.word	0xffffffff


	//   ....[20]....
        /*0370*/ 	.word	0xffffffff


	//   ....[21]....
        /*0374*/ 	.word	0xffffffff


	//   ....[22]....
        /*0378*/ 	.word	0xffffffff


	//   ....[23]....
        /*037c*/ 	.word	0xffffffff


	//   ....[24]....
        /*0380*/ 	.word	0xffffffff


	//   ....[25]....
        /*0384*/ 	.word	0xffffffff


	//   ....[26]....
        /*0388*/ 	.word	0xffffffff


	//   ....[27]....
        /*038c*/ 	.word	0xffffffff


	//   ....[28]....
        /*0390*/ 	.word	0xffffffff


	//   ....[29]....
        /*0394*/ 	.word	0xffffffff


	//   ....[30]....
        /*0398*/ 	.word	0xffffffff


	//   ....[31]....
        /*039c*/ 	.word	0xffffffff


	//   ....[32]....
        /*03a0*/ 	.word	0xffffffff


	//   ....[33]....
        /*03a4*/ 	.word	0xffffffff


	//   ....[34]....
        /*03a8*/ 	.word	0xffffffff


	//   ....[35]....
        /*03ac*/ 	.word	0xffffffff


	//   ....[36]....
        /*03b0*/ 	.word	0xffffffff


	//   ....[37]....
        /*03b4*/ 	.word	0xffffffff


	//   ....[38]....
        /*03b8*/ 	.word	0xffffffff


	//   ....[39]....
        /*03bc*/ 	.word	0xffffffff


	//   ....[40]....
        /*03c0*/ 	.word	0xffffffff


	//   ....[41]....
        /*03c4*/ 	.word	0xffffffff


	//   ....[42]....
        /*03c8*/ 	.word	0xffffffff


	//   ....[43]....
        /*03cc*/ 	.word	0xffffffff


	//   ....[44]....
        /*03d0*/ 	.word	0xffffffff


	//   ....[45]....
        /*03d4*/ 	.word	0xffffffff


	//   ....[46]....
        /*03d8*/ 	.word	0xffffffff


	//   ....[47]....
        /*03dc*/ 	.word	0xffffffff


	//   ....[48]....
        /*03e0*/ 	.word	0xffffffff


	//   ....[49]....
        /*03e4*/ 	.word	0xffffffff


	//   ....[50]....
        /*03e8*/ 	.word	0xffffffff


	//   ....[51]....
        /*03ec*/ 	.word	0xffffffff


	//   ....[52]....
        /*03f0*/ 	.word	0xffffffff


	//   ....[53]....
        /*03f4*/ 	.word	0xffffffff


	//   ....[54]....
        /*03f8*/ 	.word	0xffffffff


	//   ....[55]....
        /*03fc*/ 	.word	0xffffffff


	//   ....[56]....
        /*0400*/ 	.word	0xffffffff


	//   ....[57]....
        /*0404*/ 	.word	0xffffffff


	//   ....[58]....
        /*0408*/ 	.word	0xffffffff


	//   ....[59]....
        /*040c*/ 	.word	0xffffffff


	//   ....[60]....
        /*0410*/ 	.word	0xffffffff


	//   ....[61]....
        /*0414*/ 	.word	0xffffffff


	//   ....[62]....
        /*0418*/ 	.word	0xffffffff


	//   ....[63]....
        /*041c*/ 	.word	0xffffffff


	//   ....[64]....
        /*0420*/ 	.word	0xffffffff


	//   ....[65]....
        /*0424*/ 	.word	0xffffffff


	//   ....[66]....
        /*0428*/ 	.word	0xffffffff


	//   ....[67]....
        /*042c*/ 	.word	0xffffffff


	//   ....[68]....
        /*0430*/ 	.word	0xffffffff


	//   ....[69]....
        /*0434*/ 	.word	0xffffffff


	//   ....[70]....
        /*0438*/ 	.word	0xffffffff


	//   ....[71]....
        /*043c*/ 	.word	0xffffffff


	//   ....[72]....
        /*0440*/ 	.word	0xffffffff


	//   ....[73]....
        /*0444*/ 	.word	0xffffffff


	//   ....[74]....
        /*0448*/ 	.word	0xffffffff


	//   ....[75]....
        /*044c*/ 	.word	0xffffffff


	//   ....[76]....
        /*0450*/ 	.word	0xffffffff


	//   ....[77]....
        /*0454*/ 	.word	0xffffffff


	//   ....[78]....
        /*0458*/ 	.word	0x0500000f


	//   ....[79]....
        /*045c*/ 	.word	0x0500000f


	//   ....[80]....
        /*0460*/ 	.word	0x0500000f


	//   ....[81]....
        /*0464*/ 	.word	0x0500000f


	//----- nvinfo : EIATTR_COOP_GROUP_INSTR_OFFSETS
	.align		4
.L_244:
        /*0468*/ 	.byte	0x04, 0x28
        /*046a*/ 	.short	(.L_246 - .L_245)


	//   ....[0]....
.L_245:
        /*046c*/ 	.word	0x00000060


	//   ....[1]....
        /*0470*/ 	.word	0x000001f0


	//   ....[2]....
        /*0474*/ 	.word	0x00000280


	//   ....[3]....
        /*0478*/ 	.word	0x00000400


	//   ....[4]....
        /*047c*/ 	.word	0x00000640


	//   ....[5]....
        /*0480*/ 	.word	0x00000b90


	//   ....[6]....
        /*0484*/ 	.word	0x00001f00


	//   ....[7]....
        /*0488*/ 	.word	0x00002080


	//   ....[8]....
        /*048c*/ 	.word	0x00002200


	//   ....[9]....
        /*0490*/ 	.word	0x00002240


	//   ....[10]....
        /*0494*/ 	.word	0x00002380


	//   ....[11]....
        /*0498*/ 	.word	0x000024e0


	//   ....[12]....
        /*049c*/ 	.word	0x00002540


	//   ....[13]....
        /*04a0*/ 	.word	0x00002560


	//   ....[14]....
        /*04a4*/ 	.word	0x000025e0


	//   ....[15]....
        /*04a8*/ 	.word	0x000025f0


	//   ....[16]....
        /*04ac*/ 	.word	0x00002610


	//   ....[17]....
        /*04b0*/ 	.word	0x00002650


	//   ....[18]....
        /*04b4*/ 	.word	0x000026a0


	//   ....[19]....
        /*04b8*/ 	.word	0x00002730


	//   ....[20]....
        /*04bc*/ 	.word	0x00002760


	//   ....[21]....
        /*04c0*/ 	.word	0x00002870


	//   ....[22]....
        /*04c4*/ 	.word	0x00002890


	//   ....[23]....
        /*04c8*/ 	.word	0x000029e0


	//   ....[24]....
        /*04cc*/ 	.word	0x00002a40


	//   ....[25]....
        /*04d0*/ 	.word	0x00002ac0


	//   ....[26]....
        /*04d4*/ 	.word	0x00002ae0


	//   ....[27]....
        /*04d8*/ 	.word	0x00002c70


	//   ....[28]....
        /*04dc*/ 	.word	0x00002ca0


	//   ....[29]....
        /*04e0*/ 	.word	0x00002d00


	//   ....[30]....
        /*04e4*/ 	.word	0x00002ed0


	//   ....[31]....
        /*04e8*/ 	.word	0x00003000


	//   ....[32]....
        /*04ec*/ 	.word	0x00003020


	//   ....[33]....
        /*04f0*/ 	.word	0x00003030


	//   ....[34]....
        /*04f4*/ 	.word	0x00003050


	//   ....[35]....
        /*04f8*/ 	.word	0x00003060


	//   ....[36]....
        /*04fc*/ 	.word	0x00003090


	//   ....[37]....
        /*0500*/ 	.word	0x000030b0


	//   ....[38]....
        /*0504*/ 	.word	0x000030f0


	//   ....[39]....
        /*0508*/ 	.word	0x000031f0


	//   ....[40]....
        /*050c*/ 	.word	0x00003230


	//   ....[41]....
        /*0510*/ 	.word	0x00003270


	//   ....[42]....
        /*0514*/ 	.word	0x000032b0


	//   ....[43]....
        /*0518*/ 	.word	0x00003390


	//   ....[44]....
        /*051c*/ 	.word	0x000033e0


	//   ....[45]....
        /*0520*/ 	.word	0x00003530


	//   ....[46]....
        /*0524*/ 	.word	0x000035c0


	//   ....[47]....
        /*0528*/ 	.word	0x00003740


	//   ....[48]....
        /*052c*/ 	.word	0x00003780


	//   ....[49]....
        /*0530*/ 	.word	0x000037d0


	//   ....[50]....
        /*0534*/ 	.word	0x00003800


	//   ....[51]....
        /*0538*/ 	.word	0x00003810


	//   ....[52]....
        /*053c*/ 	.word	0x000038c0


	//   ....[53]....
        /*0540*/ 	.word	0x00003940


	//   ....[54]....
        /*0544*/ 	.word	0x00003c50


	//   ....[55]....
        /*0548*/ 	.word	0x00003c60


	//   ....[56]....
        /*054c*/ 	.word	0x00003cd0


	//   ....[57]....
        /*0550*/ 	.word	0x00003d00


	//   ....[58]....
        /*0554*/ 	.word	0x00003d10


	//   ....[59]....
        /*0558*/ 	.word	0x00003d30


	//   ....[60]....
        /*055c*/ 	.word	0x00003d40


	//   ....[61]....
        /*0560*/ 	.word	0x00003d60


	//   ....[62]....
        /*0564*/ 	.word	0x00004050


	//   ....[63]....
        /*0568*/ 	.word	0x00004060


	//   ....[64]....
        /*056c*/ 	.word	0x00004070


	//   ....[65]....
        /*0570*/ 	.word	0x00004080


	//   ....[66]....
        /*0574*/ 	.word	0x00004090


	//   ....[67]....
        /*0578*/ 	.word	0x000040b0


	//   ....[68]....
        /*057c*/ 	.word	0x000040e0


	//   ....[69]....
        /*0580*/ 	.word	0x00004120


	//   ....[70]....
        /*0584*/ 	.word	0x00006510


	//   ....[71]....
        /*0588*/ 	.word	0x00006940


	//   ....[72]....
        /*058c*/ 	.word	0x00006e50


	//   ....[73]....
        /*0590*/ 	.word	0x000070e0


	//   ....[74]....
        /*0594*/ 	.word	0x00007320


	//   ....[75]....
        /*0598*/ 	.word	0x00007550


	//   ....[76]....
        /*059c*/ 	.word	0x00007800


	//   ....[77]....
        /*05a0*/ 	.word	0x00007b30


	//   ....[78]....
        /*05a4*/ 	.word	0x000095b0


	//   ....[79]....
        /*05a8*/ 	.word	0x00009700


	//   ....[80]....
        /*05ac*/ 	.word	0x00009770


	//   ....[81]....
        /*05b0*/ 	.word	0x000097e0


	//----- nvinfo : EIATTR_REG_RECONFIG
	.align		4
.L_246:
        /*05b4*/ 	.byte	0x01, 0x54
	.zero		2


	//----- nvinfo : EIATTR_SYSCALL_OFFSETS
	.align		4
        /*05b8*/ 	.byte	0x04, 0x46
        /*05ba*/ 	.short	(.L_248 - .L_247)


	//   ....[0]....
.L_247:
        /*05bc*/ 	.word	0x000007f0


	//   ....[1]....
        /*05c0*/ 	.word	0x000008e0


	//   ....[2]....
        /*05c4*/ 	.word	0x00000a40


	//   ....[3]....
        /*05c8*/ 	.word	0x00000b30


	//   ....[4]....
        /*05cc*/ 	.word	0x00005e80


	//   ....[5]....
        /*05d0*/ 	.word	0x00005fb0


	//   ....[6]....
        /*05d4*/ 	.word	0x000060d0


	//   ....[7]....
        /*05d8*/ 	.word	0x000061f0


	//----- nvinfo : EIATTR_MBARRIER_INSTR_OFFSETS
	.align		4
.L_248:
        /*05dc*/ 	.byte	0x04, 0x39
        /*05de*/ 	.short	(.L_250 - .L_249)


	//   ....[0]....
.L_249:
        /*05e0*/ 	.word	0x000002c0
        /*05e4*/ 	.word	0x000000ff
        /*05e8*/ 	.word	0x00030c00
        /*05ec*/ 	.short	0x0100
        /*05ee*/ 	.byte	0x06
	.zero		1


	//   ....[1]....
        /*05f0*/ 	.word	0x000003b0
        /*05f4*/ 	.word	0x000000ff
        /*05f8*/ 	.word	0x00030c10
        /*05fc*/ 	.short	0x0100
        /*05fe*/ 	.byte	0x08
	.zero		1


	//   ....[2]....
        /*0600*/ 	.word	0x000003c0
        /*0604*/ 	.word	0x000000ff
        /*0608*/ 	.word	0x00030c20
        /*060c*/ 	.short	0x0100
        /*060e*/ 	.byte	0x08
	.zero		1


	//   ....[3]....
        /*0610*/ 	.word	0x000003d0
        /*0614*/ 	.word	0x000000ff
        /*0618*/ 	.word	0x00030c18
        /*061c*/ 	.short	0x0100
        /*061e*/ 	.byte	0x08
	.zero		1


	//   ....[4]....
        /*0620*/ 	.word	0x000003e0
        /*0624*/ 	.word	0x000000ff
        /*0628*/ 	.word	0x00030c28
        /*062c*/ 	.short	0x0100
        /*062e*/ 	.byte	0x08
	.zero		1


	//   ....[5]....
        /*0630*/ 	.word	0x00000510
        /*0634*/ 	.word	0x000000ff
        /*0638*/ 	.word	0x00030c30
        /*063c*/ 	.short	0x0100
        /*063e*/ 	.byte	0x08
	.zero		1


	//   ....[6]....
        /*0640*/ 	.word	0x00000520
        /*0644*/ 	.word	0x000000ff
        /*0648*/ 	.word	0x00030c40
        /*064c*/ 	.short	0x0100
        /*064e*/ 	.byte	0x08
	.zero		1


	//   ....[7]....
        /*0650*/ 	.word	0x00000530
        /*0654*/ 	.word	0x000000ff
        /*0658*/ 	.word	0x00030c38
        /*065c*/ 	.short	0x0100
        /*065e*/ 	.byte	0x08
	.zero		1


	//   ....[8]....
        /*0660*/ 	.word	0x00000540
        /*0664*/ 	.word	0x000000ff
        /*0668*/ 	.word	0x00030c48
        /*066c*/ 	.short	0x0100
        /*066e*/ 	.byte	0x08
	.zero		1


	//   ....[9]....
        /*0670*/ 	.word	0x00000bc0
        /*0674*/ 	.word	0x00000002
        /*0678*/ 	.word	0x00030c00
        /*067c*/ 	.short	0x010a
        /*067e*/ 	.byte	0x3f
	.zero		1


	//   ....[10]....
        /*0680*/ 	.word	0x00000c50
        /*0684*/ 	.word	0x00000002
        /*0688*/ 	.word	0x00030c00
        /*068c*/ 	.short	0x010a
        /*068e*/ 	.byte	0x3f
	.zero		1


	//   ....[11]....
        /*0690*/ 	.word	0x00001520
        /*0694*/ 	.word	0x00000015
        /*0698*/ 	.word	0x00030c10
        /*069c*/ 	.short	0x010a
        /*069e*/ 	.byte	0x3f
	.zero		1


	//   ....[12]....
        /*06a0*/ 	.word	0x00001590
        /*06a4*/ 	.word	0x00000015
        /*06a8*/ 	.word	0x00030c10
        /*06ac*/ 	.short	0x010a
        /*06ae*/ 	.byte	0x3f
	.zero		1


	//   ....[13]....
        /*06b0*/ 	.word	0x000019b0
        /*06b4*/ 	.word	0x00000015
        /*06b8*/ 	.word	0x00030c30
        /*06bc*/ 	.short	0x010a
        /*06be*/ 	.byte	0x3f
	.zero		1


	//   ....[14]....
        /*06c0*/ 	.word	0x000019f0
        /*06c4*/ 	.word	0x00000015
        /*06c8*/ 	.word	0x00030c30
        /*06cc*/ 	.short	0x010a
        /*06ce*/ 	.byte	0x3f
	.zero		1


	//   ....[15]....
        /*06d0*/ 	.word	0x000056c0
        /*06d4*/ 	.word	0x00000000
        /*06d8*/ 	.word	0x00000000
        /*06dc*/ 	.short	0x0101
        /*06de*/ 	.byte	0x3f
	.zero		1


	//   ....[16]....
        /*06e0*/ 	.word	0x00005b00
        /*06e4*/ 	.word	0x00000000
        /*06e8*/ 	.word	0x00000000
        /*06ec*/ 	.short	0x0101
        /*06ee*/ 	.byte	0x3f
	.zero		1


	//   ....[17]....
        /*06f0*/ 	.word	0x00007fa0
        /*06f4*/ 	.word	0x0000000b
        /*06f8*/ 	.word	0x00030c20
        /*06fc*/ 	.short	0x010a
        /*06fe*/ 	.byte	0x3f
	.zero		1


	//   ....[18]....
        /*0700*/ 	.word	0x00008470
        /*0704*/ 	.word	0x0000000b
        /*0708*/ 	.word	0x00030c40
        /*070c*/ 	.short	0x010a
        /*070e*/ 	.byte	0x3f
	.zero		1


	//   ....[19]....
        /*0710*/ 	.word	0x000086a0
        /*0714*/ 	.word	0x0000000b
        /*0718*/ 	.word	0x00030c28
        /*071c*/ 	.short	0x010a
        /*071e*/ 	.byte	0x3f
	.zero		1


	//   ....[20]....
        /*0720*/ 	.word	0x00008840
        /*0724*/ 	.word	0x0000000b
        /*0728*/ 	.word	0x00030c48
        /*072c*/ 	.short	0x010a
        /*072e*/ 	.byte	0x3f
	.zero		1


	//   ....[21]....
        /*0730*/ 	.word	0x00008a50
        /*0734*/ 	.word	0x0000000b
        /*0738*/ 	.word	0x00030c20
        /*073c*/ 	.short	0x010a
        /*073e*/ 	.byte	0x3f
	.zero		1


	//   ....[22]....
        /*0740*/ 	.word	0x00008c60
        /*0744*/ 	.word	0x0000000b
        /*0748*/ 	.word	0x00030c40
        /*074c*/ 	.short	0x010a
        /*074e*/ 	.byte	0x3f
	.zero		1


	//   ....[23]....
        /*0750*/ 	.word	0x00008e60
        /*0754*/ 	.word	0x0000000b
        /*0758*/ 	.word	0x00030c28
        /*075c*/ 	.short	0x010a
        /*075e*/ 	.byte	0x3f
	.zero		1


	//   ....[24]....
        /*0760*/ 	.word	0x00009060
        /*0764*/ 	.word	0x0000000d
        /*0768*/ 	.word	0x00030c40
        /*076c*/ 	.short	0x010a
        /*076e*/ 	.byte	0x3f
	.zero		1


	//   ....[25]....
        /*0770*/ 	.word	0x00009420
        /*0774*/ 	.word	0x00000006
        /*0778*/ 	.word	0x00000000
        /*077c*/ 	.short	0x010a
        /*077e*/ 	.byte	0x3f
	.zero		1


	//   ....[26]....
        /*0780*/ 	.word	0x00009480
        /*0784*/ 	.word	0x00000003
        /*0788*/ 	.word	0x00000000
        /*078c*/ 	.short	0x010a
        /*078e*/ 	.byte	0x3f
	.zero		1


	//   ....[27]....
        /*0790*/ 	.word	0x000094e0
        /*0794*/ 	.word	0x00000000
        /*0798*/ 	.word	0x00000000
        /*079c*/ 	.short	0x010a
        /*079e*/ 	.byte	0x3f
	.zero		1


	//   ....[28]....
        /*07a0*/ 	.word	0x00009510
        /*07a4*/ 	.word	0x00000003
        /*07a8*/ 	.word	0x00000000
        /*07ac*/ 	.short	0x010a
        /*07ae*/ 	.byte	0x3f
	.zero		1


	//   ....[29]....
        /*07b0*/ 	.word	0x000095e0
        /*07b4*/ 	.word	0x00000002
        /*07b8*/ 	.word	0x00030c00
        /*07bc*/ 	.short	0x010a
        /*07be*/ 	.byte	0x3f
	.zero		1


	//   ....[30]....
        /*07c0*/ 	.word	0x00009630
        /*07c4*/ 	.word	0x00000015
        /*07c8*/ 	.word	0x00030c10
        /*07cc*/ 	.short	0x010a
        /*07ce*/ 	.byte	0x3f
	.zero		1


	//   ....[31]....
        /*07d0*/ 	.word	0x00009680
        /*07d4*/ 	.word	0x00000015
        /*07d8*/ 	.word	0x00030c30
        /*07dc*/ 	.short	0x010a
        /*07de*/ 	.byte	0x3f
	.zero		1


	//   ....[32]....
        /*07e0*/ 	.word	0x00009820
        /*07e4*/ 	.word	0x0000000b
        /*07e8*/ 	.word	0x00030c20
        /*07ec*/ 	.short	0x010a
        /*07ee*/ 	.byte	0x3f
	.zero		1


	//   ....[33]....
        /*07f0*/ 	.word	0x00009870
        /*07f4*/ 	.word	0x0000000b
        /*07f8*/ 	.word	0x00030c40
        /*07fc*/ 	.short	0x010a
        /*07fe*/ 	.byte	0x3f
	.zero		1


	//   ....[34]....
        /*0800*/ 	.word	0x000098c0
        /*0804*/ 	.word	0x0000000b
        /*0808*/ 	.word	0x00030c28
        /*080c*/ 	.short	0x010a
        /*080e*/ 	.byte	0x3f
	.zero		1


	//   ....[35]....
        /*0810*/ 	.word	0x00009910
        /*0814*/ 	.word	0x0000000b
        /*0818*/ 	.word	0x00030c48
        /*081c*/ 	.short	0x010a
        /*081e*/ 	.byte	0x3f
	.zero		1


	//   ....[36]....
        /*0820*/ 	.word	0x00009970
        /*0824*/ 	.word	0x0000000b
        /*0828*/ 	.word	0x00030c20
        /*082c*/ 	.short	0x010a
        /*082e*/ 	.byte	0x3f
	.zero		1


	//   ....[37]....
        /*0830*/ 	.word	0x000099c0
        /*0834*/ 	.word	0x0000000b
        /*0838*/ 	.word	0x00030c40
        /*083c*/ 	.short	0x010a
        /*083e*/ 	.byte	0x3f
	.zero		1


	//   ....[38]....
        /*0840*/ 	.word	0x00009a10
        /*0844*/ 	.word	0x0000000b
        /*0848*/ 	.word	0x00030c28
        /*084c*/ 	.short	0x010a
        /*084e*/ 	.byte	0x3f
	.zero		1


	//   ....[39]....
        /*0850*/ 	.word	0x00009a60
        /*0854*/ 	.word	0x0000000d
        /*0858*/ 	.word	0x00030c40
        /*085c*/ 	.short	0x010a
        /*085e*/ 	.byte	0x3f
	.zero		1


	//   ....[40]....
        /*0860*/ 	.word	0x00009b40
        /*0864*/ 	.word	0x00000006
        /*0868*/ 	.word	0x00000000
        /*086c*/ 	.short	0x010a
        /*086e*/ 	.byte	0x3f
	.zero		1


	//   ....[41]....
        /*0870*/ 	.word	0x00009b90
        /*0874*/ 	.word	0x00000003
        /*0878*/ 	.word	0x00000000
        /*087c*/ 	.short	0x010a
        /*087e*/ 	.byte	0x3f
	.zero		1


	//   ....[42]....
        /*0880*/ 	.word	0x00009be0
        /*0884*/ 	.word	0x00000000
        /*0888*/ 	.word	0x00000000
        /*088c*/ 	.short	0x010a
        /*088e*/ 	.byte	0x3f
	.zero		1


	//----- nvinfo : EIATTR_NUM_MBARRIERS
	.align		4
.L_250:
        /*0890*/ 	.byte	0x03, 0x38
        /*0892*/ 	.short	0x0009


	//----- nvinfo : EIATTR_EXIT_INSTR_OFFSETS
	.align		4
        /*0894*/ 	.byte	0x04, 0x1c
        /*0896*/ 	.short	(.L_252 - .L_251)


	//   ....[0]....
.L_251:
        /*0898*/ 	.word	0x00009560


	//----- nvinfo : EIATTR_MAX_THREADS
	.align		4
.L_252:
        /*089c*/ 	.byte	0x04, 0x05
        /*089e*/ 	.short	(.L_254 - .L_253)
.L_253:
        /*08a0*/ 	.word	0x00000180
        /*08a4*/ 	.word	0x00000001
        /*08a8*/ 	.word	0x00000001


	//----- nvinfo : EIATTR_CRS_STACK_SIZE
	.align		4
.L_254:
        /*08ac*/ 	.byte	0x04, 0x1e
        /*08ae*/ 	.short	(.L_256 - .L_255)
.L_255:
        /*08b0*/ 	.word	0x00000000


	//----- nvinfo : EIATTR_CBANK_PARAM_SIZE
	.align		4
.L_256:
        /*08b4*/ 	.byte	0x03, 0x19
        /*08b6*/ 	.short	0x0970


	//----- nvinfo : EIATTR_PARAM_CBANK
	.align		4
        /*08b8*/ 	.byte	0x04, 0x0a
        /*08ba*/ 	.short	(.L_258 - .L_257)
	.align		4
.L_257:
        /*08bc*/ 	.word	index@(.nv.constant0._ZN7cutlass13device_kernelIN5flash11enable_sm90INS1_16FlashAttnBwdSm90INS1_25CollectiveMainloopBwdSm90ILi2ELi2ELi2EN4cute5tupleIJNS5_1CILi1EEES8_S8_EEENS6_IJNS7_ILi128EEESA_NS7_ILi64EEEEEENS_10bfloat16_tEfNS_4arch4Sm90ELb0ELb0ELb1ELb0ELb1ELb1ELb0ELb0ELi2ELi1ELi2ELi2ELb0EEENS1_21CollectiveEpilogueBwdISC_SD_SF_Li256ELb0ELb0ELi1EEENS1_19SingleTileSchedulerILb0ELb0ELb0ELi128EEEEEEEEEvNT_6ParamsE)
        /*08c0*/ 	.short	0x0210
        /*08c2*/ 	.short	0x0970


	//----- nvinfo : EIATTR_SW_WAR
	.align		4
.L_258:
        /*08c4*/ 	.byte	0x04, 0x36
        /*08c6*/ 	.short	(.L_260 - .L_259)
.L_259:
        /*08c8*/ 	.word	0x00000008
.L_260:


//--------------------- .nv.info._ZN7cutlass13device_kernelIN5flash11enable_sm90INS1_16FlashAttnBwdSm90INS1_25CollectiveMainloopBwdSm90ILi2ELi2ELi2EN4cute5tupleIJNS5_1CILi1EEES8_S8_EEENS6_IJNS7_ILi128EEESA_NS7_ILi64EEEEEENS_10bfloat16_tEfNS_4arch4Sm90ELb0ELb0ELb1ELb0ELb0ELb1ELb0ELb0ELi2ELi1ELi2ELi2ELb0EEENS1_24CollectiveEpilogueBwdGQAISC_fSF_Li256ELb0ELb0EEENS1_19SingleTileSchedulerILb0ELb0ELb0ELi128EEEEEEEEEvNT_6ParamsE --------------------------
	.section	.nv.info._ZN7cutlass13device_kernelIN5flash11enable_sm90INS1_16FlashAttnBwdSm90INS1_25CollectiveMainloopBwdSm90ILi2ELi2ELi2EN4cute5tupleIJNS5_1CILi1EEES8_S8_EEENS6_IJNS7_ILi128EEESA_NS7_ILi64EEEEEENS_10bfloat16_tEfNS_4arch4Sm90ELb0ELb0ELb1ELb0ELb0ELb1ELb0ELb0ELi2ELi1ELi2ELi2ELb0EEENS1_24CollectiveEpilogueBwdGQAISC_fSF_Li256ELb0ELb0EEENS1_19SingleTileSchedulerILb0ELb0ELb0ELi128EEEEEEEEEvNT_6ParamsE,"",@"SHT_CUDA_INFO"
	.sectionflags	@""
	.align	4


	//----- nvinfo : EIATTR_CUDA_API_VERSION
	.align		4
        /*0000*/ 	.byte	0x04, 0x37
        /*0002*/ 	.short	(.L_262 - .L_261)
.L_261:
        /*0004*/ 	.word	0x00000082


	//----- nvinfo : EIATTR_KPARAM_INFO
	.align		4
.L_262:
        /*0008*/ 	.byte	0x04, 0x17
        /*000a*/ 	.short	(.L_264 - .L_263)
.L_263:
        /*000c*/ 	.word	0x00000000
        /*0010*/ 	.short	0x0000
        /*0012*/ 	.short	0x0070
        /*0014*/ 	.byte	0x00, 0xf0, 0x01, 0x1a


	//----- nvinfo : EIATTR_SPARSE_MMA_MASK
	.align		4
.L_264:
        /*0018*/ 	.byte	0x03, 0x50
        /*001a*/ 	.short	0x0000


	//----- nvinfo : EIATTR_MAXREG_COUNT
	.align		4
        /*001c*/ 	.byte	0x03, 0x1b
        /*001e*/ 	.short	0x00a8


	//----- nvinfo : EIATTR_NUM_BARRIERS
	.align		4
        /*0020*/ 	.byte	0x02, 0x4c
        /*0022*/ 	.byte	0x10
	.zero		1


	//----- nvinfo : EIATTR_EXTERNS
	.align		4
        /*0024*/ 	.byte	0x04, 0x0f
        /*0026*/ 	.short	(.L_266 - .L_265)


	//   ....[0]....
	.align		4
.L_265:
        /*0028*/ 	.word	index@(__assertfail)


	//----- nvinfo : EIATTR_ANNOTATIONS
	.align		4
.L_266:
        /*002c*/ 	.byte	0x04, 0x55
        /*002e*/ 	.short	(.L_268 - .L_267)


	//   ....[0]....
.L_267:
        /* <DEDUP_REMOVED lines=47> */


	//----- nvinfo : EIATTR_MERCURY_ISA_VERSION
	.align		4
.L_268:
        /*0310*/ 	.byte	0x03, 0x5f
        /*0312*/ 	.short	0x0101


	//----- nvinfo : EIATTR_INT_WARP_WIDE_INSTR_OFFSETS
	.align		4
        /*0314*/ 	.byte	0x04, 0x31
        /*0316*/ 	.short	(.L_270 - .L_269)


	//   ....[0]....
.L_269:
        /*0318*/ 	.word	0x00000180


	//   ....[1]....
        /*031c*/ 	.word	0x00000240


	//----- nvinfo : EIATTR_COOP_GROUP_MASK_REGIDS
	.align		4
.L_270:
        /*0320*/ 	.byte	0x04, 0x29
        /*0322*/ 	.short	(.L_272 - .L_271)


	//   ....[0]....
.L_271:
        /*0324*/ 	.word	0xffffffff


	//   ....[1]....
        /*0328*/ 	.word	0xffffffff


	//   ....[2]....
        /*032c*/ 	.word	0xffffffff


	//   ....[3]....
        /*0330*/ 	.word	0xffffffff


	//   ....[4]....
        /*0334*/ 	.word	0xffffffff


	//   ....[5]....
        /*0338*/ 	.word	0xffffffff


	//   ....[6]....
        /*033c*/ 	.word	0xffffffff


	//   ....[7]....
        /*0340*/ 	.word	0xffffffff


	//   ....[8]....
        /*0344*/ 	.word	0xffffffff


	//   ....[9]....
        /*0348*/ 	.word	0xffffffff


	//   ....[10]....
        /*034c*/ 	.word	0xffffffff


	//   ....[11]....
        /*0350*/ 	.word	0xffffffff


	//   ....[12]....
        /*0354*/ 	.word	0xffffffff


	//   ....[13]....
        /*0358*/ 	.word	0xffffffff


	//   ....[14]....
        /*035c*/ 	.word	0xffffffff


	//   ....[15]....
        /*0360*/ 	.word	0xffffffff


	//   ....[16]....
        /*0364*/ 	.word	0xffffffff


	//   ....[17]....
        /*0368*/ 	.word	0xffffffff


	//   ....[18]....
        /*036c*/ 	.word	0xffffffff


	//   ....[19]....
        /*0370*/ 	.word	0xffffffff


	//   ....[20]....
        /*0374*/ 	.word	0xffffffff


	//   ....[21]....
        /*0378*/ 	.word	0xffffffff


	//   ....[22]....
        /*037c*/ 	.word	0xffffffff


	//   ....[23]....
        /*0380*/ 	.word	0xffffffff


	//   ....[24]....
        /*0384*/ 	.word	0xffffffff


	//   ....[25]....
        /*0388*/ 	.word	0xffffffff


	//   ....[26]....
        /*038c*/ 	.word	0xffffffff


	//   ....[27]....
        /*0390*/ 	.word	0xffffffff


	//   ....[28]....
        /*0394*/ 	.word	0xffffffff


	//   ....[29]....
        /*0398*/ 	.word	0xffffffff


	//   ....[30]....
        /*039c*/ 	.word	0xffffffff


	//   ....[31]....
        /*03a0*/ 	.word	0xffffffff


	//   ....[32]....
        /*03a4*/ 	.word	0xffffffff


	//   ....[33]....
        /*03a8*/ 	.word	0xffffffff


	//   ....[34]....
        /*03ac*/ 	.word	0xffffffff


	//   ....[35]....
        /*03b0*/ 	.word	0xffffffff


	//   ....[36]....
        /*03b4*/ 	.word	0xffffffff


	//   ....[37]....
        /*03b8*/ 	.word	0xffffffff


	//   ....[38]....
        /*03bc*/ 	.word	0xffffffff


	//   ....[39]....
        /*03c0*/ 	.word	0xffffffff


	//   ....[40]....
        /*03c4*/ 	.word	0xffffffff


	//   ....[41]....
        /*03c8*/ 	.word	0xffffffff


	//   ....[42]....
        /*03cc*/ 	.word	0xffffffff


	//   ....[43]....
        /*03d0*/ 	.word	0xffffffff


	//   ....[44]....
        /*03d4*/ 	.word	0xffffffff


	//   ....[45]....
        /*03d8*/ 	.word	0xffffffff


	//   ....[46]....
        /*03dc*/ 	.word	0xffffffff


	//   ....[47]....
        /*03e0*/ 	.word	0xffffffff


	//   ....[48]....
        /*03e4*/ 	.word	0xffffffff


	//   ....[49]....
        /*03e8*/ 	.word	0xffffffff


	//   ....[50]....
        /*03ec*/ 	.word	0xffffffff


	//   ....[51]....
        /*03f0*/ 	.word	0xffffffff


	//   ....[52]....
        /*03f4*/ 	.word	0xffffffff


	//   ....[53]....
        /*03f8*/ 	.word	0xffffffff


	//   ....[54]....
        /*03fc*/ 	.word	0xffffffff


	//   ....[55]....
        /*0400*/ 	.word	0xffffffff


	//   ....[56]....
        /*0404*/ 	.word	0xffffffff


	//   ....[57]....
        /*0408*/ 	.word	0xffffffff


	//   ....[58]....
        /*040c*/ 	.word	0xffffffff


	//   ....[59]....
        /*0410*/ 	.word	0xffffffff


	//   ....[60]....
        /*0414*/ 	.word	0xffffffff


	//   ....[61]....
        /*0418*/ 	.word	0xffffffff


	//   ....[62]....
        /*041c*/ 	.word	0xffffffff


	//   ....[63]....
        /*0420*/ 	.word	0xffffffff


	//   ....[64]....
        /*0424*/ 	.word	0xffffffff


	//   ....[65]....
        /*0428*/ 	.word	0xffffffff


	//   ....[66]....
        /*042c*/ 	.word	0xffffffff


	//   ....[67]....
        /*0430*/ 	.word	0xffffffff


	//   ....[68]....
        /*0434*/ 	.word	0xffffffff


	//   ....[69]....
        /*0438*/ 	.word	0xffffffff


	//   ....[70]....
        /*043c*/ 	.word	0xffffffff


	//   ....[71]....
        /*0440*/ 	.word	0x0500000f


	//----- nvinfo : EIATTR_COOP_GROUP_INSTR_OFFSETS
	.align		4
.L_272:
        /*0444*/ 	.byte	0x04, 0x28
        /*0446*/ 	.short	(.L_274 - .L_273)


	//   ....[0]....
.L_273:
        /*0448*/ 	.word	0x00000060


	//   ....[1]....
        /*044c*/ 	.word	0x00000190


	//   ....[2]....
        /*0450*/ 	.word	0x00000220


	//   ....[3]....
        /*0454*/ 	.word	0x000003a0


	//   ....[4]....
        /*0458*/ 	.word	0x000005e0


	//   ....[5]....
        /*045c*/ 	.word	0x00000b30


	//   ....[6]....
        /*0460*/ 	.word	0x00001fb0


	//   ....[7]....
        /*0464*/ 	.word	0x000021b0


	//   ....[8]....
        /*0468*/ 	.word	0x00002340


	//   ....[9]....
        /*046c*/ 	.word	0x00002580


	//   ....[10]....
        /*0470*/ 	.word	0x00002650


	//   ....[11]....
        /*0474*/ 	.word	0x000026a0


	//   ....[12]....
        /*0478*/ 	.word	0x000026c0


	//   ....[13]....
        /*047c*/ 	.word	0x000026f0


	//   ....[14]....
        /*0480*/ 	.word	0x00002720


	//   ....[15]....
        /*0484*/ 	.word	0x00002730


	//   ....[16]....
        /*0488*/ 	.word	0x000027a0


	//   ....[17]....
        /*048c*/ 	.word	0x000027b0


	//   ....[18]....
        /*0490*/ 	.word	0x000027d0


	//   ....[19]....
        /*0494*/ 	.word	0x000028a0


	//   ....[20]....
        /*0498*/ 	.word	0x000028d0


	//   ....[21]....
        /*049c*/ 	.word	0x00002930


	//   ....[22]....
        /*04a0*/ 	.word	0x00002a30


	//   ....[23]....
        /*04a4*/ 	.word	0x00002a60


	//   ....[24]....
        /*04a8*/ 	.word	0x00002bc0


	//   ....[25]....
        /*04ac*/ 	.word	0x00002c30


	//   ....[26]....
        /*04b0*/ 	.word	0x00002c50


	//   ....[27]....
        /*04b4*/ 	.word	0x00002d80


	//   ....[28]....
        /*04b8*/ 	.word	0x00002f90


	//   ....[29]....
        /*04bc*/ 	.word	0x00002fe0


	//   ....[30]....
        /*04c0*/ 	.word	0x00003000


	//   ....[31]....
        /*04c4*/ 	.word	0x00003160


	//   ....[32]....
        /*04c8*/ 	.word	0x00003180


	//   ....[33]....
        /*04cc*/ 	.word	0x00003240


	//   ....[34]....
        /*04d0*/ 	.word	0x00003260


	//   ....[35]....
        /*04d4*/ 	.word	0x00003270


	//   ....[36]....
        /*04d8*/ 	.word	0x00003290


	//   ....[37]....
        /*04dc*/ 	.word	0x000032a0


	//   ....[38]....
        /*04e0*/ 	.word	0x000032c0


	//   ....[39]....
        /*04e4*/ 	.word	0x00003370


	//   ....[40]....
        /*04e8*/ 	.word	0x000033b0


	//   ....[41]....
        /*04ec*/ 	.word	0x00003430


	//   ....[42]....
        /*04f0*/ 	.word	0x00003490


	//   ....[43]....
        /*04f4*/ 	.word	0x00003540


	//   ....[44]....
        /*04f8*/ 	.word	0x000035e0


	//   ....[45]....
        /*04fc*/ 	.word	0x00003620


	//   ....[46]....
        /*0500*/ 	.word	0x00003660


	//   ....[47]....
        /*0504*/ 	.word	0x00003830


	//   ....[48]....
        /*0508*/ 	.word	0x00003910


	//   ....[49]....
        /*050c*/ 	.word	0x000039b0


	//   ....[50]....
        /*0510*/ 	.word	0x000039f0


	//   ....[51]....
        /*0514*/ 	.word	0x00003a20


	//   ....[52]....
        /*0518*/ 	.word	0x00003a60


	//   ....[53]....
        /*051c*/ 	.word	0x00003a90


	//   ....[54]....
        /*0520*/ 	.word	0x00003c10


	//   ....[55]....
        /*0524*/ 	.word	0x00003c70


	//   ....[56]....
        /*0528*/ 	.word	0x00003cc0


	//   ....[57]....
        /*052c*/ 	.word	0x00003de0


	//   ....[58]....
        /*0530*/ 	.word	0x00003ee0


	//   ....[59]....
        /*0534*/ 	.word	0x00003f20


	//   ....[60]....
        /*0538*/ 	.word	0x00003f30


	//   ....[61]....
        /*053c*/ 	.word	0x00003f90


	//   ....[62]....
        /*0540*/ 	.word	0x00004270


	//   ....[63]....
        /*0544*/ 	.word	0x00004280


	//   ....[64]....
        /*0548*/ 	.word	0x000042a0


	//   ....[65]....
        /*054c*/ 	.word	0x000042d0


	//   ....[66]....
        /*0550*/ 	.word	0x00004300


	//   ....[67]....
        /*0554*/ 	.word	0x00004330


	//   ....[68]....
        /*0558*/ 	.word	0x000043a0


	//   ....[69]....
        /*055c*/ 	.word	0x000043d0


	//   ....[70]....
        /*0560*/ 	.word	0x00006650


	//   ....[71]....
        /*0564*/ 	.word	0x00008aa0


	//----- nvinfo : EIATTR_REG_RECONFIG
	.align		4
.L_274:
        /*0568*/ 	.byte	0x01, 0x54
	.zero		2


	//----- nvinfo : EIATTR_SYSCALL_OFFSETS
	.align		4
        /*056c*/ 	.byte	0x04, 0x46
        /*056e*/ 	.short	(.L_276 - .L_275)


	//   ....[0]....
.L_275:
        /*0570*/ 	.word	0x00000790


	//   ....[1]....
        /*0574*/ 	.word	0x00000880


	//   ....[2]....
        /*0578*/ 	.word	0x000009e0


	//   ....[3]....
        /*057c*/ 	.word	0x00000ad0


	//----- nvinfo : EIATTR_MBARRIER_INSTR_OFFSETS
	.align		4
.L_276:
        /*0580*/ 	.byte	0x04, 0x39
        /*0582*/ 	.short	(.L_278 - .L_277)


	//   ....[0]....
.L_277:
        /*0584*/ 	.word	0x00000260
        /*0588*/ 	.word	0x000000ff
        /*058c*/ 	.word	0x00030c00
        /*0590*/ 	.short	0x0100
        /*0592*/ 	.byte	0x06
	.zero		1


	//   ....[1]....
        /*0594*/ 	.word	0x00000350
        /*0598*/ 	.word	0x000000ff
        /*059c*/ 	.word	0x00030c10
        /*05a0*/ 	.short	0x0100
        /*05a2*/ 	.byte	0x08
	.zero		1


	//   ....[2]....
        /*05a4*/ 	.word	0x00000360
        /*05a8*/ 	.word	0x000000ff
        /*05ac*/ 	.word	0x00030c20
        /*05b0*/ 	.short	0x0100
        /*05b2*/ 	.byte	0x08
	.zero		1


	//   ....[3]....
        /*05b4*/ 	.word	0x00000370
        /*05b8*/ 	.word	0x000000ff
        /*05bc*/ 	.word	0x00030c18
        /*05c0*/ 	.short	0x0100
        /*05c2*/ 	.byte	0x08
	.zero		1


	//   ....[4]....
        /*05c4*/ 	.word	0x00000380
        /*05c8*/ 	.word	0x000000ff
        /*05cc*/ 	.word	0x00030c28
        /*05d0*/ 	.short	0x0100
        /*05d2*/ 	.byte	0x08
	.zero		1


	//   ....[5]....
        /*05d4*/ 	.word	0x000004b0
        /*05d8*/ 	.word	0x000000ff
        /*05dc*/ 	.word	0x00030c30
        /*05e0*/ 	.short	0x0100
        /*05e2*/ 	.byte	0x08
	.zero		1


	//   ....[6]....
        /*05e4*/ 	.word	0x000004c0
        /*05e8*/ 	.word	0x000000ff
        /*05ec*/ 	.word	0x00030c40
        /*05f0*/ 	.short	0x0100
        /*05f2*/ 	.byte	0x08
	.zero		1


	//   ....[7]....
        /*05f4*/ 	.word	0x000004d0
        /*05f8*/ 	.word	0x000000ff
        /*05fc*/ 	.word	0x00030c38
        /*0600*/ 	.short	0x0100
        /*0602*/ 	.byte	0x08
	.zero		1


	//   ....[8]....
        /*0604*/ 	.word	0x000004e0
        /*0608*/ 	.word	0x000000ff
        /*060c*/ 	.word	0x00030c48
        /*0610*/ 	.short	0x0100
        /*0612*/ 	.byte	0x08
	.zero		1


	//   ....[9]....
        /*0614*/ 	.word	0x00000b60
        /*0618*/ 	.word	0x00000002
        /*061c*/ 	.word	0x00030c00
        /*0620*/ 	.short	0x010a
        /*0622*/ 	.byte	0x3f
	.zero		1


	//   ....[10]....
        /*0624*/ 	.word	0x00000bb0
        /*0628*/ 	.word	0x00000002
        /*062c*/ 	.word	0x00030c00
        /*0630*/ 	.short	0x010a
        /*0632*/ 	.byte	0x3f
	.zero		1


	//   ....[11]....
        /*0634*/ 	.word	0x000016a0
        /*0638*/ 	.word	0x00000003
        /*063c*/ 	.word	0x00030c10
        /*0640*/ 	.short	0x010a
        /*0642*/ 	.byte	0x3f
	.zero		1


	//   ....[12]....
        /*0644*/ 	.word	0x00001710
        /*0648*/ 	.word	0x00000003
        /*064c*/ 	.word	0x00030c10
        /*0650*/ 	.short	0x010a
        /*0652*/ 	.byte	0x3f
	.zero		1


	//   ....[13]....
        /*0654*/ 	.word	0x00001b30
        /*0658*/ 	.word	0x00000003
        /*065c*/ 	.word	0x00030c30
        /*0660*/ 	.short	0x010a
        /*0662*/ 	.byte	0x3f
	.zero		1


	//   ....[14]....
        /*0664*/ 	.word	0x00001b70
        /*0668*/ 	.word	0x00000003
        /*066c*/ 	.word	0x00030c30
        /*0670*/ 	.short	0x010a
        /*0672*/ 	.byte	0x3f
	.zero		1


	//   ....[15]....
        /*0674*/ 	.word	0x00005850
        /*0678*/ 	.word	0x00000000
        /*067c*/ 	.word	0x00000000
        /*0680*/ 	.short	0x0101
        /*0682*/ 	.byte	0x3f
	.zero		1


	//   ....[16]....
        /*0684*/ 	.word	0x00005ca0
        /*0688*/ 	.word	0x00000003
        /*068c*/ 	.word	0x00000000
        /*0690*/ 	.short	0x0101
        /*0692*/ 	.byte	0x3f
	.zero		1


	//   ....[17]....
        /*0694*/ 	.word	0x00007490
        /*0698*/ 	.word	0x0000000b
        /*069c*/ 	.word	0x00030c20
        /*06a0*/ 	.short	0x010a
        /*06a2*/ 	.byte	0x3f
	.zero		1


	//   ....[18]....
        /*06a4*/ 	.word	0x00007960
        /*06a8*/ 	.word	0x0000000b
        /*06ac*/ 	.word	0x00030c40
        /*06b0*/ 	.short	0x010a
        /*06b2*/ 	.byte	0x3f
	.zero		1


	//   ....[19]....
        /*06b4*/ 	.word	0x00007b90
        /*06b8*/ 	.word	0x0000000b
        /*06bc*/ 	.word	0x00030c28
        /*06c0*/ 	.short	0x010a
        /*06c2*/ 	.byte	0x3f
	.zero		1


	//   ....[20]....
        /*06c4*/ 	.word	0x00007d30
        /*06c8*/ 	.word	0x0000000b
        /*06cc*/ 	.word	0x00030c48
        /*06d0*/ 	.short	0x010a
        /*06d2*/ 	.byte	0x3f
	.zero		1


	//   ....[21]....
        /*06d4*/ 	.word	0x00007f40
        /*06d8*/ 	.word	0x0000000b
        /*06dc*/ 	.word	0x00030c20
        /*06e0*/ 	.short	0x010a
        /*06e2*/ 	.byte	0x3f
	.zero		1


	//   ....[22]....
        /*06e4*/ 	.word	0x00008150
        /*06e8*/ 	.word	0x0000000b
        /*06ec*/ 	.word	0x00030c40
        /*06f0*/ 	.short	0x010a
        /*06f2*/ 	.byte	0x3f
	.zero		1


	//   ....[23]....
        /*06f4*/ 	.word	0x00008350
        /*06f8*/ 	.word	0x0000000b
        /*06fc*/ 	.word	0x00030c28
        /*0700*/ 	.short	0x010a
        /*0702*/ 	.byte	0x3f
	.zero		1


	//   ....[24]....
        /*0704*/ 	.word	0x00008550
        /*0708*/ 	.word	0x0000000d
        /*070c*/ 	.word	0x00030c40
        /*0710*/ 	.short	0x010a
        /*0712*/ 	.byte	0x3f
	.zero		1


	//   ....[25]....
        /*0714*/ 	.word	0x00008910
        /*0718*/ 	.word	0x00000006
        /*071c*/ 	.word	0x00000000
        /*0720*/ 	.short	0x010a
        /*0722*/ 	.byte	0x3f
	.zero		1


	//   ....[26]....
        /*0724*/ 	.word	0x00008970
        /*0728*/ 	.word	0x00000003
        /*072c*/ 	.word	0x00000000
        /*0730*/ 	.short	0x010a
        /*0732*/ 	.byte	0x3f
	.zero		1


	//   ....[27]....
        /*0734*/ 	.word	0x000089d0
        /*0738*/ 	.word	0x00000000
        /*073c*/ 	.word	0x00000000
        /*0740*/ 	.short	0x010a
        /*0742*/ 	.byte	0x3f
	.zero		1


	//   ....[28]....
        /*0744*/ 	.word	0x00008a00
        /*0748*/ 	.word	0x00000003
        /*074c*/ 	.word	0x00000000
        /*0750*/ 	.short	0x010a
        /*0752*/ 	.byte	0x3f
	.zero		1


	//   ....[29]....
        /*0754*/ 	.word	0x00008ad0
        /*0758*/ 	.word	0x00000002
        /*075c*/ 	.word	0x00030c00
        /*0760*/ 	.short	0x010a
        /*0762*/ 	.byte	0x3f
	.zero		1


	//   ....[30]....
        /*0764*/ 	.word	0x00008b20
        /*0768*/ 	.word	0x00000003
        /*076c*/ 	.word	0x00030c10
        /*0770*/ 	.short	0x010a
        /*0772*/ 	.byte	0x3f
	.zero		1


	//   ....[31]....
        /*0774*/ 	.word	0x00008b70
        /*0778*/ 	.word	0x00000003
        /*077c*/ 	.word	0x00030c30
        /*0780*/ 	.short	0x010a
        /*0782*/ 	.byte	0x3f
	.zero		1


	//   ....[32]....
        /*0784*/ 	.word	0x00008bc0
        /*0788*/ 	.word	0x0000000b
        /*078c*/ 	.word	0x00030c20
        /*0790*/ 	.short	0x010a
        /*0792*/ 	.byte	0x3f
	.zero		1


	//   ....[33]....
        /*0794*/ 	.word	0x00008c10
        /*0798*/ 	.word	0x0000000b
        /*079c*/ 	.word	0x00030c40
        /*07a0*/ 	.short	0x010a
        /*07a2*/ 	.byte	0x3f
	.zero		1


	//   ....[34]....
        /*07a4*/ 	.word	0x00008c60
        /*07a8*/ 	.word	0x0000000b
        /*07ac*/ 	.word	0x00030c28
        /*07b0*/ 	.short	0x010a
        /*07b2*/ 	.byte	0x3f
	.zero		1


	//   ....[35]....
        /*07b4*/ 	.word	0x00008cb0
        /*07b8*/ 	.word	0x0000000b
        /*07bc*/ 	.word	0x00030c48
        /*07c0*/ 	.short	0x010a
        /*07c2*/ 	.byte	0x3f
	.zero		1


	//   ....[36]....
        /*07c4*/ 	.word	0x00008d10
        /*07c8*/ 	.word	0x0000000b
        /*07cc*/ 	.word	0x00030c20
        /*07d0*/ 	.short	0x010a
        /*07d2*/ 	.byte	0x3f
	.zero		1


	//   ....[37]....
        /*07d4*/ 	.word	0x00008d60
        /*07d8*/ 	.word	0x0000000b
        /*07dc*/ 	.word	0x00030c40
        /*07e0*/ 	.short	0x010a
        /*07e2*/ 	.byte	0x3f
	.zero		1


	//   ....[38]....
        /*07e4*/ 	.word	0x00008db0
        /*07e8*/ 	.word	0x0000000b
        /*07ec*/ 	.word	0x00030c28
        /*07f0*/ 	.short	0x010a
        /*07f2*/ 	.byte	0x3f
	.zero		1


	//   ....[39]....
        /*07f4*/ 	.word	0x00008e00
        /*07f8*/ 	.word	0x0000000d
        /*07fc*/ 	.word	0x00030c40
        /*0800*/ 	.short	0x010a
        /*0802*/ 	.byte	0x3f
	.zero		1


	//   ....[40]....
        /*0804*/ 	.word	0x00008ee0
        /*0808*/ 	.word	0x00000006
        /*080c*/ 	.word	0x00000000
        /*0810*/ 	.short	0x010a
        /*0812*/ 	.byte	0x3f
	.zero		1


	//   ....[41]....
        /*0814*/ 	.word	0x00008f30
        /*0818*/ 	.word	0x00000003
        /*081c*/ 	.word	0x00000000
        /*0820*/ 	.short	0x010a
        /*0822*/ 	.byte	0x3f
	.zero		1


	//   ....[42]....
        /*0824*/ 	.word	0x00008f80
        /*0828*/ 	.word	0x00000000
        /*082c*/ 	.word	0x00000000
        /*0830*/ 	.short	0x010a
        /*0832*/ 	.byte	0x3f
	.zero		1


	//----- nvinfo : EIATTR_NUM_MBARRIERS
	.align		4
.L_278:
        /*0834*/ 	.byte	0x03, 0x38
        /*0836*/ 	.short	0x0009


	//----- nvinfo : EIATTR_EXIT_INSTR_OFFSETS
	.align		4
        /*0838*/ 	.byte	0x04, 0x1c
        /*083a*/ 	.short	(.L_280 - .L_279)


	//   ....[0]....
.L_279:
        /*083c*/ 	.word	0x00008a50


	//----- nvinfo : EIATTR_MAX_THREADS
	.align		4
.L_280:
        /*0840*/ 	.byte	0x04, 0x05
        /*0842*/ 	.short	(.L_282 - .L_281)
.L_281:
        /*0844*/ 	.word	0x00000180
        /*0848*/ 	.word	0x00000001
        /*084c*/ 	.word	0x00000001


	//----- nvinfo : EIATTR_CRS_STACK_SIZE
	.align		4
.L_282:
        /*0850*/ 	.byte	0x04, 0x1e
        /*0852*/ 	.short	(.L_284 - .L_283)
.L_283:
        /*0854*/ 	.word	0x00000000


	//----- nvinfo : EIATTR_CBANK_PARAM_SIZE
	.align		4
.L_284:
        /*0858*/ 	.byte	0x03, 0x19
        /*085a*/ 	.short	0x06f0


	//----- nvinfo : EIATTR_PARAM_CBANK
	.align		4
        /*085c*/ 	.byte	0x04, 0x0a
        /*085e*/ 	.short	(.L_286 - .L_285)
	.align		4
.L_285:
        /*0860*/ 	.word	index@(.nv.constant0._ZN7cutlass13device_kernelIN5flash11enable_sm90INS1_16FlashAttnBwdSm90INS1_25CollectiveMainloopBwdSm90ILi2ELi2ELi2EN4cute5tupleIJNS5_1CILi1EEES8_S8_EEENS6_IJNS7_ILi128EEESA_NS7_ILi64EEEEEENS_10bfloat16_tEfNS_4arch4Sm90ELb0ELb0ELb1ELb0ELb0ELb1ELb0ELb0ELi2ELi1ELi2ELi2ELb0EEENS1_24CollectiveEpilogueBwdGQAISC_fSF_Li256ELb0ELb0EEENS1_19SingleTileSchedulerILb0ELb0ELb0ELi128EEEEEEEEEvNT_6ParamsE)
        /*0864*/ 	.short	0x0210
        /*0866*/ 	.short	0x06f0


	//----- nvinfo : EIATTR_SW_WAR
	.align		4
.L_286:
        /*0868*/ 	.byte	0x04, 0x36
        /*086a*/ 	.short	(.L_288 - .L_287)
.L_287:
        /*086c*/ 	.word	0x00000008
.L_288:


//--------------------- .nv.info._ZN7cutlass13device_kernelIN5flash11enable_sm90INS1_16FlashAttnBwdSm90INS1_25CollectiveMainloopBwdSm90ILi2ELi2ELi2EN4cute5tupleIJNS5_1CILi1EEES8_S8_EEENS6_IJNS7_ILi128EEESA_NS7_ILi64EEEEEENS_10bfloat16_tEfNS_4arch4Sm90ELb0ELb0ELb1ELb0ELb1ELb1ELb0ELb0ELi2ELi1ELi2ELi2ELb0EEENS1_24CollectiveEpilogueBwdGQAISC_fSF_Li256ELb0ELb1EEENS1_19SingleTileSchedulerILb0ELb0ELb0ELi128EEEEEEEEEvNT_6ParamsE --------------------------
	.section	.nv.info._ZN7cutlass13device_kernelIN5flash11enable_sm90INS1_16FlashAttnBwdSm90INS1_25CollectiveMainloopBwdSm90ILi2ELi2ELi2EN4cute5tupleIJNS5_1CILi1EEES8_S8_EEENS6_IJNS7_ILi128EEESA_NS7_ILi64EEEEEENS_10bfloat16_tEfNS_4arch4Sm90ELb0ELb0ELb1ELb0ELb1ELb1ELb0ELb0ELi2ELi1ELi2ELi2ELb0EEENS1_24CollectiveEpilogueBwdGQAISC_fSF_Li256ELb0ELb1EEENS1_19SingleTileSchedulerILb0ELb0ELb0ELi128EEEEEEEEEvNT_6ParamsE,"",@"SHT_CUDA_INFO"
	.sectionflags	@""
	.align	4


	//----- nvinfo : EIATTR_CUDA_API_VERSION
	.align		4
        /*0000*/ 	.byte	0x04, 0x37
        /*0002*/ 	.short	(.L_290 - .L_289)
.L_289:
        /*0004*/ 	.word	0x00000082


	//----- nvinfo : EIATTR_KPARAM_INFO
	.align		4
.L_290:
        /*0008*/ 	.byte	0x04, 0x17
        /*000a*/ 	.short	(.L_292 - .L_291)
.L_291:
        /*000c*/ 	.word	0x00000000
        /*0010*/ 	.short	0x0000
        /*0012*/ 	.short	0x0070
        /*0014*/ 	.byte	0x00, 0xf0, 0x01, 0x1a


	//----- nvinfo : EIATTR_SPARSE_MMA_MASK
	.align		4
.L_292:
        /*0018*/ 	.byte	0x03, 0x50
        /*001a*/ 	.short	0x0000


	//----- nvinfo : EIATTR_MAXREG_COUNT
	.align		4
        /*001c*/ 	.byte	0x03, 0x1b
        /*001e*/ 	.short	0x00a8


	//----- nvinfo : EIATTR_NUM_BARRIERS
	.align		4
        /*0020*/ 	.byte	0x02, 0x4c
        /*0022*/ 	.byte	0x10
	.zero		1


	//----- nvinfo : EIATTR_EXTERNS
	.align		4
        /*0024*/ 	.byte	0x04, 0x0f
        /*0026*/ 	.short	(.L_294 - .L_293)


	//   ....[0]....
	.align		4
.L_293:
        /*0028*/ 	.word	index@(__assertfail)


	//----- nvinfo : EIATTR_ANNOTATIONS
	.align		4
.L_294:
        /*002c*/ 	.byte	0x04, 0x55
        /*002e*/ 	.short	(.L_296 - .L_295)


	//   ....[0]....
.L_295:
        /* <DEDUP_REMOVED lines=46> */


	//----- nvinfo : EIATTR_MERCURY_ISA_VERSION
	.align		4
.L_296:
        /*0300*/ 	.byte	0x03, 0x5f
        /*0302*/ 	.short	0x0101


	//----- nvinfo : EIATTR_INT_WARP_WIDE_INSTR_OFFSETS
	.align		4
        /*0304*/ 	.byte	0x04, 0x31
        /*0306*/ 	.short	(.L_298 - .L_297)


	//   ....[0]....
.L_297:
        /*0308*/ 	.word	0x00000180


	//   ....[1]....
        /*030c*/ 	.word	0x00000240


	//   ....[2]....
        /*0310*/ 	.word	0x000072f0


	//   ....[3]....
        /*0314*/ 	.word	0x00007760


	//   ....[4]....
        /*0318*/ 	.word	0x00007d30


	//----- nvinfo : EIATTR_COOP_GROUP_MASK_REGIDS
	.align		4
.L_298:
        /*031c*/ 	.byte	0x04, 0x29
        /*031e*/ 	.short	(.L_300 - .L_299)


	//   ....[0]....
.L_299:
        /*0320*/ 	.word	0xffffffff


	//   ....[1]....
        /*0324*/ 	.word	0xffffffff


	//   ....[2]....
        /*0328*/ 	.word	0xffffffff


	//   ....[3]....
        /*032c*/ 	.word	0xffffffff


	//   ....[4]....
        /*0330*/ 	.word	0xffffffff


	//   ....[5]....
        /*0334*/ 	.word	0xffffffff


	//   ....[6]....
        /*0338*/ 	.word	0xffffffff


	//   ....[7]....
        /*033c*/ 	.word	0xffffffff


	//   ....[8]....
        /*0340*/ 	.word	0xffffffff


	//   ....[9]....
        /*0344*/ 	.word	0xffffffff


	//   ....[10]....
        /*0348*/ 	.word	0xffffffff


	//   ....[11]....
        /*034c*/ 	.word	0xffffffff


	//   ....[12]....
        /*0350*/ 	.word	0xffffffff


	//   ....[13]....
        /*0354*/ 	.word	0xffffffff


	//   ....[14]....
        /*0358*/ 	.word	0xffffffff


	//   ....[15]....
        /*035c*/ 	.word	0xffffffff


	//   ....[16]....
        /*0360*/ 	.word	0xffffffff


	//   ....[17]....
        /*0364*/ 	.word	0xffffffff


	//   ....[18]....
        /*0368*/ 	.word	0xffffffff


	//   ....[19]....
        /*036c*/ 	.word	0xffffffff


	//   ....[20]....
        /*0370*/ 	.word	0xffffffff


	//   ....[21]....
        /*0374*/ 	.word	0xffffffff


	//   ....[22]....
        /*0378*/ 	.word	0xffffffff


	//   ....[23]....
        /*037c*/ 	.word	0xffffffff


	//   ....[24]....
        /*0380*/ 	.word	0xffffffff


	//   ....[25]....
        /*0384*/ 	.word	0xffffffff


	//   ....[26]....
        /*0388*/ 	.word	0xffffffff


	//   ....[27]....
        /*038c*/ 	.word	0xffffffff


	//   ....[28]....
        /*0390*/ 	.word	0xffffffff


	//   ....[29]....
        /*0394*/ 	.word	0xffffffff


	//   ....[30]....
        /*0398*/ 	.word	0xffffffff


	//   ....[31]....
        /*039c*/ 	.word	0xffffffff


	//   ....[32]....
        /*03a0*/ 	.word	0xffffffff


	//   ....[33]....
        /*03a4*/ 	.word	0xffffffff


	//   ....[34]....
        /*03a8*/ 	.word	0xffffffff


	//   ....[35]....
        /*03ac*/ 	.word	0xffffffff


	//   ....[36]....
        /*03b0*/ 	.word	0xffffffff


	//   ....[37]....
        /*03b4*/ 	.word	0xffffffff


	//   ....[38]....
        /*03b8*/ 	.word	0xffffffff


	//   ....[39]....
        /*03bc*/ 	.word	0xffffffff


	//   ....[40]....
        /*03c0*/ 	.word	0xffffffff


	//   ....[41]....
        /*03c4*/ 	.word	0xffffffff


	//   ....[42]....
        /*03c8*/ 	.word	0xffffffff


	//   ....[43]....
        /*03cc*/ 	.word	0xffffffff


	//   ....[44]....
        /*03d0*/ 	.word	0xffffffff


	//   ....[45]....
        /*03d4*/ 	.word	0xffffffff


	//   ....[46]....
        /*03d8*/ 	.word	0xffffffff


	//   ....[47]....
        /*03dc*/ 	.word	0xffffffff


	//   ....[48]....
        /*03e0*/ 	.word	0xffffffff


	//   ....[49]....
        /*03e4*/ 	.word	0xffffffff


	//   ....[50]....
        /*03e8*/ 	.word	0xffffffff


	//   ....[51]....
        /*03ec*/ 	.word	0xffffffff


	//   ....[52]....
        /*03f0*/ 	.word	0xffffffff


	//   ....[53]....
        /*03f4*/ 	.word	0xffffffff


	//   ....[54]....
        /*03f8*/ 	.word	0xffffffff


	//   ....[55]....
        /*03fc*/ 	.word	0xffffffff


	//   ....[56]....
        /*0400*/ 	.word	0xffffffff


	//   ....[57]....
        /*0404*/ 	.word	0xffffffff


	//   ....[58]....
        /*0408*/ 	.word	0xffffffff


	//   ....[59]....
        /*040c*/ 	.word	0xffffffff


	//   ....[60]....
        /*0410*/ 	.word	0xffffffff


	//   ....[61]....
        /*0414*/ 	.word	0xffffffff


	//   ....[62]....
        /*0418*/ 	.word	0xffffffff


	//   ....[63]....
        /*041c*/ 	.word	0xffffffff


	//   ....[64]....
        /*0420*/ 	.word	0xffffffff


	//   ....[65]....
        /*0424*/ 	.word	0xffffffff


	//   ....[66]....
        /*0428*/ 	.word	0xffffffff


	//   ....[67]....
        /*042c*/ 	.word	0xffffffff


	//   ....[68]....
        /*0430*/ 	.word	0xffffffff


	//   ....[69]....
        /*0434*/ 	.word	0xffffffff


	//   ....[70]....
        /*0438*/ 	.word	0xffffffff


	//   ....[71]....
        /*043c*/ 	.word	0xffffffff


	//   ....[72]....
        /*0440*/ 	.word	0xffffffff


	//   ....[73]....
        /*0444*/ 	.word	0xffffffff


	//   ....[74]....
        /*0448*/ 	.word	0xffffffff


	//   ....[75]....
        /*044c*/ 	.word	0xffffffff


	//   ....[76]....
        /*0450*/ 	.word	0xffffffff


	//   ....[77]....
        /*0454*/ 	.word	0xffffffff


	//   ....[78]....
        /*0458*/ 	.word	0xffffffff


	//   ....[79]....
        /*045c*/ 	.word	0xffffffff


	//   ....[80]....
        /*0460*/ 	.word	0xffffffff


	//   ....[81]....
        /*0464*/ 	.word	0x0500000f


	//   ....[82]....
        /*0468*/ 	.word	0x0500000f


	//   ....[83]....
        /*046c*/ 	.word	0x0500000f


	//   ....[84]....
        /*0470*/ 	.word	0x0500000f


	//   ....[85]....
        /*0474*/ 	.word	0x0500000f


	//   ....[86]....
        /*0478*/ 	.word	0x0500000f


	//----- nvinfo : EIATTR_COOP_GROUP_INSTR_OFFSETS
	.align		4
.L_300:
        /*047c*/ 	.byte	0x04, 0x28
        /*047e*/ 	.short	(.L_302 - .L_301)


	//   ....[0]....
.L_301:
        /*0480*/ 	.word	0x00000060


	//   ....[1]....
        /*0484*/ 	.word	0x00000190


	//   ....[2]....
        /*0488*/ 	.word	0x00000220


	//   ....[3]....
        /*048c*/ 	.word	0x000003a0


	//   ....[4]....
        /*0490*/ 	.word	0x000005f0


	//   ....[5]....
        /*0494*/ 	.word	0x00000b40


	//   ....[6]....
        /*0498*/ 	.word	0x00002080


	//   ....[7]....
        /*049c*/ 	.word	0x000021d0


	//   ....[8]....
        /*04a0*/ 	.word	0x00002350


	//   ....[9]....
        /*04a4*/ 	.word	0x00002390


	//   ....[10]....
        /*04a8*/ 	.word	0x00002500


	//   ....[11]....
        /*04ac*/ 	.word	0x00002680


	//   ....[12]....
        /*04b0*/ 	.word	0x000026d0


	//   ....[13]....
        /*04b4*/ 	.word	0x00002710


	//   ....[14]....
        /*04b8*/ 	.word	0x00002780


	//   ....[15]....
        /*04bc*/ 	.word	0x00002790


	//   ....[16]....
        /*04c0*/ 	.word	0x000027c0


	//   ....[17]....
        /*04c4*/ 	.word	0x000027f0


	//   ....[18]....
        /*04c8*/ 	.word	0x00002820


	//   ....[19]....
        /*04cc*/ 	.word	0x000028c0


	//   ....[20]....
        /*04d0*/ 	.word	0x000028f0


	//   ....[21]....
        /*04d4*/ 	.word	0x000029b0


	//   ....[22]....
        /*04d8*/ 	.word	0x00002a20


	//   ....[23]....
        /*04dc*/ 	.word	0x00002b70


	//   ....[24]....
        /*04e0*/ 	.word	0x00002bd0


	//   ....[25]....
        /*04e4*/ 	.word	0x00002c50


	//   ....[26]....
        /*04e8*/ 	.word	0x00002c70


	//   ....[27]....
        /*04ec*/ 	.word	0x00002e00


	//   ....[28]....
        /*04f0*/ 	.word	0x00002e30


	//   ....[29]....
        /*04f4*/ 	.word	0x00002e90


	//   ....[30]....
        /*04f8*/ 	.word	0x00003060


	//   ....[31]....
        /*04fc*/ 	.word	0x000031a0


	//   ....[32]....
        /*0500*/ 	.word	0x000031b0


	//   ....[33]....
        /*0504*/ 	.word	0x000031d0


	//   ....[34]....
        /*0508*/ 	.word	0x000031f0


	//   ....[35]....
        /*050c*/ 	.word	0x00003210


	//   ....[36]....
        /*0510*/ 	.word	0x00003230


	//   ....[37]....
        /*0514*/ 	.word	0x00003240


	//   ....[38]....
        /*0518*/ 	.word	0x000032b0


	//   ....[39]....
        /*051c*/ 	.word	0x00003340


	//   ....[40]....
        /*0520*/ 	.word	0x00003380


	//   ....[41]....
        /*0524*/ 	.word	0x000033c0


	//   ....[42]....
        /*0528*/ 	.word	0x00003400


	//   ....[43]....
        /*052c*/ 	.word	0x000034d0


	//   ....[44]....
        /*0530*/ 	.word	0x00003530


	//   ....[45]....
        /*0534*/ 	.word	0x000036a0


	//   ....[46]....
        /*0538*/ 	.word	0x00003730


	//   ....[47]....
        /*053c*/ 	.word	0x000038b0


	//   ....[48]....
        /*0540*/ 	.word	0x000038f0


	//   ....[49]....
        /*0544*/ 	.word	0x00003940


	//   ....[50]....
        /*0548*/ 	.word	0x00003970


	//   ....[51]....
        /*054c*/ 	.word	0x00003980


	//   ....[52]....
        /*0550*/ 	.word	0x00003a30


	//   ....[53]....
        /*0554*/ 	.word	0x00003b80


	//   ....[54]....
        /*0558*/ 	.word	0x00003e40


	//   ....[55]....
        /*055c*/ 	.word	0x00003e50


	//   ....[56]....
        /*0560*/ 	.word	0x00003e80


	//   ....[57]....
        /*0564*/ 	.word	0x00003e90


	//   ....[58]....
        /*0568*/ 	.word	0x00003eb0


	//   ....[59]....
        /*056c*/ 	.word	0x00003ec0


	//   ....[60]....
        /*0570*/ 	.word	0x00003ee0


	//   ....[61]....
        /*0574*/ 	.word	0x00003ef0


	//   ....[62]....
        /*0578*/ 	.word	0x000042a0


	//   ....[63]....
        /*057c*/ 	.word	0x000042b0


	//   ....[64]....
        /*0580*/ 	.word	0x000042c0


	//   ....[65]....
        /*0584*/ 	.word	0x000042d0


	//   ....[66]....
        /*0588*/ 	.word	0x000042e0


	//   ....[67]....
        /*058c*/ 	.word	0x00004300


	//   ....[68]....
        /*0590*/ 	.word	0x00004320


	//   ....[69]....
        /*0594*/ 	.word	0x000043a0


	//   ....[70]....
        /*0598*/ 	.word	0x000063e0


	//   ....[71]....
        /*059c*/ 	.word	0x00006580


	//   ....[72]....
        /*05a0*/ 	.word	0x000067d0


	//   ....[73]....
        /*05a4*/ 	.word	0x00006970


	//   ....[74]....
        /*05a8*/ 	.word	0x00006a90


	//   ....[75]....
        /*05ac*/ 	.word	0x00006f90


	//   ....[76]....
        /*05b0*/ 	.word	0x00007220


	//   ....[77]....
        /*05b4*/ 	.word	0x00007460


	//   ....[78]....
        /*05b8*/ 	.word	0x00007690


	//   ....[79]....
        /*05bc*/ 	.word	0x00007940


	//   ....[80]....
        /*05c0*/ 	.word	0x00007c70


	//   ....[81]....
        /*05c4*/ 	.word	0x000096f0


	//   ....[82]....
        /*05c8*/ 	.word	0x00009840


	//   ....[83]....
        /*05cc*/ 	.word	0x000098b0


	//   ....[84]....
        /*05d0*/ 	.word	0x00009920


	//   ....[85]....
        /*05d4*/ 	.word	0x00009990


	//   ....[86]....
        /*05d8*/ 	.word	0x00009a00


	//----- nvinfo : EIATTR_REG_RECONFIG
	.align		4
.L_302:
        /*05dc*/ 	.byte	0x01, 0x54
	.zero		2


	//----- nvinfo : EIATTR_SYSCALL_OFFSETS
	.align		4
        /*05e0*/ 	.byte	0x04, 0x46
        /*05e2*/ 	.short	(.L_304 - .L_303)


	//   ....[0]....
.L_303:
        /*05e4*/ 	.word	0x000007a0


	//   ....[1]....
        /*05e8*/ 	.word	0x00000890


	//   ....[2]....
        /*05ec*/ 	.word	0x000009f0


	//   ....[3]....
        /*05f0*/ 	.word	0x00000ae0


	//----- nvinfo : EIATTR_MBARRIER_INSTR_OFFSETS
	.align		4
.L_304:
        /*05f4*/ 	.byte	0x04, 0x39
        /*05f6*/ 	.short	(.L_306 - .L_305)


	//   ....[0]....
.L_305:
        /*05f8*/ 	.word	0x00000260
        /*05fc*/ 	.word	0x000000ff
        /*0600*/ 	.word	0x00030c00
        /*0604*/ 	.short	0x0100
        /*0606*/ 	.byte	0x06
	.zero		1


	//   ....[1]....
        /*0608*/ 	.word	0x00000350
        /*060c*/ 	.word	0x000000ff
        /*0610*/ 	.word	0x00030c10
        /*0614*/ 	.short	0x0100
        /*0616*/ 	.byte	0x08
	.zero		1


	//   ....[2]....
        /*0618*/ 	.word	0x00000360
        /*061c*/ 	.word	0x000000ff
        /*0620*/ 	.word	0x00030c20
        /*0624*/ 	.short	0x0100
        /*0626*/ 	.byte	0x08
	.zero		1


	//   ....[3]....
        /*0628*/ 	.word	0x00000370
        /*062c*/ 	.word	0x000000ff
        /*0630*/ 	.word	0x00030c18
        /*0634*/ 	.short	0x0100
        /*0636*/ 	.byte	0x08
	.zero		1


	//   ....[4]....
        /*0638*/ 	.word	0x00000380
        /*063c*/ 	.word	0x000000ff
        /*0640*/ 	.word	0x00030c28
        /*0644*/ 	.short	0x0100
        /*0646*/ 	.byte	0x08
	.zero		1


	//   ....[5]....
        /*0648*/ 	.word	0x000004b0
        /*064c*/ 	.word	0x000000ff
        /*0650*/ 	.word	0x00030c30
        /*0654*/ 	.short	0x0100
        /*0656*/ 	.byte	0x08
	.zero		1


	//   ....[6]....
        /*0658*/ 	.word	0x000004c0
        /*065c*/ 	.word	0x000000ff
        /*0660*/ 	.word	0x00030c40
        /*0664*/ 	.short	0x0100
        /*0666*/ 	.byte	0x08
	.zero		1


	//   ....[7]....
        /*0668*/ 	.word	0x000004d0
        /*066c*/ 	.word	0x000000ff
        /*0670*/ 	.word	0x00030c38
        /*0674*/ 	.short	0x0100
        /*0676*/ 	.byte	0x08
	.zero		1


	//   ....[8]....
        /*0678*/ 	.word	0x000004e0
        /*067c*/ 	.word	0x000000ff
        /*0680*/ 	.word	0x00030c48
        /*0684*/ 	.short	0x0100
        /*0686*/ 	.byte	0x08
	.zero		1


	//   ....[9]....
        /*0688*/ 	.word	0x00000b70
        /*068c*/ 	.word	0x00000002
        /*0690*/ 	.word	0x00030c00
        /*0694*/ 	.short	0x010a
        /*0696*/ 	.byte	0x3f
	.zero		1


	//   ....[10]....
        /*0698*/ 	.word	0x00000bc0
        /*069c*/ 	.word	0x00000002
        /*06a0*/ 	.word	0x00030c00
        /*06a4*/ 	.short	0x010a
        /*06a6*/ 	.byte	0x3f
	.zero		1


	//   ....[11]....
        /*06a8*/ 	.word	0x000016b0
        /*06ac*/ 	.word	0x00000015
        /*06b0*/ 	.word	0x00030c10
        /*06b4*/ 	.short	0x010a
        /*06b6*/ 	.byte	0x3f
	.zero		1


	//   ....[12]....
        /*06b8*/ 	.word	0x00001720
        /*06bc*/ 	.word	0x00000015
        /*06c0*/ 	.word	0x00030c10
        /*06c4*/ 	.short	0x010a
        /*06c6*/ 	.byte	0x3f
	.zero		1


	//   ....[13]....
        /*06c8*/ 	.word	0x00001b40
        /*06cc*/ 	.word	0x00000015
        /*06d0*/ 	.word	0x00030c30
        /*06d4*/ 	.short	0x010a
        /*06d6*/ 	.byte	0x3f
	.zero		1


	//   ....[14]....
        /*06d8*/ 	.word	0x00001b80
        /*06dc*/ 	.word	0x00000015
        /*06e0*/ 	.word	0x00030c30
        /*06e4*/ 	.short	0x010a
        /*06e6*/ 	.byte	0x3f
	.zero		1


	//   ....[15]....
        /*06e8*/ 	.word	0x00005850
        /*06ec*/ 	.word	0x00000003
        /*06f0*/ 	.word	0x00000000
        /*06f4*/ 	.short	0x0101
        /*06f6*/ 	.byte	0x3f
	.zero		1


	//   ....[16]....
        /*06f8*/ 	.word	0x00005c90
        /*06fc*/ 	.word	0x00000003
        /*0700*/ 	.word	0x00000000
        /*0704*/ 	.short	0x0101
        /*0706*/ 	.byte	0x3f
	.zero		1


	//   ....[17]....
        /*0708*/ 	.word	0x000080e0
        /*070c*/ 	.word	0x0000000b
        /*0710*/ 	.word	0x00030c20
        /*0714*/ 	.short	0x010a
        /*0716*/ 	.byte	0x3f
	.zero		1


	//   ....[18]....
        /*0718*/ 	.word	0x000085b0
        /*071c*/ 	.word	0x0000000b
        /*0720*/ 	.word	0x00030c40
        /*0724*/ 	.short	0x010a
        /*0726*/ 	.byte	0x3f
	.zero		1


	//   ....[19]....
        /*0728*/ 	.word	0x000087e0
        /*072c*/ 	.word	0x0000000b
        /*0730*/ 	.word	0x00030c28
        /*0734*/ 	.short	0x010a
        /*0736*/ 	.byte	0x3f
	.zero		1


	//   ....[20]....
        /*0738*/ 	.word	0x00008980
        /*073c*/ 	.word	0x0000000b
        /*0740*/ 	.word	0x00030c48
        /*0744*/ 	.short	0x010a
        /*0746*/ 	.byte	0x3f
	.zero		1


	//   ....[21]....
        /*0748*/ 	.word	0x00008b90
        /*074c*/ 	.word	0x0000000b
        /*0750*/ 	.word	0x00030c20
        /*0754*/ 	.short	0x010a
        /*0756*/ 	.byte	0x3f
	.zero		1


	//   ....[22]....
        /*0758*/ 	.word	0x00008da0
        /*075c*/ 	.word	0x0000000b
        /*0760*/ 	.word	0x00030c40
        /*0764*/ 	.short	0x010a
        /*0766*/ 	.byte	0x3f
	.zero		1


	//   ....[23]....
        /*0768*/ 	.word	0x00008fa0
        /*076c*/ 	.word	0x0000000b
        /*0770*/ 	.word	0x00030c28
        /*0774*/ 	.short	0x010a
        /*0776*/ 	.byte	0x3f
	.zero		1


	//   ....[24]....
        /*0778*/ 	.word	0x000091a0
        /*077c*/ 	.word	0x0000000d
        /*0780*/ 	.word	0x00030c40
        /*0784*/ 	.short	0x010a
        /*0786*/ 	.byte	0x3f
	.zero		1


	//   ....[25]....
        /*0788*/ 	.word	0x00009560
        /*078c*/ 	.word	0x00000006
        /*0790*/ 	.word	0x00000000
        /*0794*/ 	.short	0x010a
        /*0796*/ 	.byte	0x3f
	.zero		1


	//   ....[26]....
        /*0798*/ 	.word	0x000095c0
        /*079c*/ 	.word	0x00000003
        /*07a0*/ 	.word	0x00000000
        /*07a4*/ 	.short	0x010a
        /*07a6*/ 	.byte	0x3f
	.zero		1


	//   ....[27]....
        /*07a8*/ 	.word	0x00009620
        /*07ac*/ 	.word	0x00000000
        /*07b0*/ 	.word	0x00000000
        /*07b4*/ 	.short	0x010a
        /*07b6*/ 	.byte	0x3f
	.zero		1


	//   ....[28]....
        /*07b8*/ 	.word	0x00009650
        /*07bc*/ 	.word	0x00000003
        /*07c0*/ 	.word	0x00000000
        /*07c4*/ 	.short	0x010a
        /*07c6*/ 	.byte	0x3f
	.zero		1


	//   ....[29]....
        /*07c8*/ 	.word	0x00009720
        /*07cc*/ 	.word	0x00000002
        /*07d0*/ 	.word	0x00030c00
        /*07d4*/ 	.short	0x010a
        /*07d6*/ 	.byte	0x3f
	.zero		1


	//   ....[30]....
        /*07d8*/ 	.word	0x00009770
        /*07dc*/ 	.word	0x00000015
        /*07e0*/ 	.word	0x00030c10
        /*07e4*/ 	.short	0x010a
        /*07e6*/ 	.byte	0x3f
	.zero		1


	//   ....[31]....
        /*07e8*/ 	.word	0x000097c0
        /*07ec*/ 	.word	0x00000015
        /*07f0*/ 	.word	0x00030c30
        /*07f4*/ 	.short	0x010a
        /*07f6*/ 	.byte	0x3f
	.zero		1


	//   ....[32]....
        /*07f8*/ 	.word	0x00009a40
        /*07fc*/ 	.word	0x0000000b
        /*0800*/ 	.word	0x00030c20
        /*0804*/ 	.short	0x010a
        /*0806*/ 	.byte	0x3f
	.zero		1


	//   ....[33]....
        /*0808*/ 	.word	0x00009a90
        /*080c*/ 	.word	0x0000000b
        /*0810*/ 	.word	0x00030c40
        /*0814*/ 	.short	0x010a
        /*0816*/ 	.byte	0x3f
	.zero		1


	//   ....[34]....
        /*0818*/ 	.word	0x00009ae0
        /*081c*/ 	.word	0x0000000b
        /*0820*/ 	.word	0x00030c28
        /*0824*/ 	.short	0x010a
        /*0826*/ 	.byte	0x3f
	.zero		1


	//   ....[35]....
        /*0828*/ 	.word	0x00009b30
        /*082c*/ 	.word	0x0000000b
        /*0830*/ 	.word	0x00030c48
        /*0834*/ 	.short	0x010a
        /*0836*/ 	.byte	0x3f
	.zero		1


	//   ....[36]....
        /*0838*/ 	.word	0x00009b90
        /*083c*/ 	.word	0x0000000b
        /*0840*/ 	.word	0x00030c20
        /*0844*/ 	.short	0x010a
        /*0846*/ 	.byte	0x3f
	.zero		1


	//   ....[37]....
        /*0848*/ 	.word	0x00009be0
        /*084c*/ 	.word	0x0000000b
        /*0850*/ 	.word	0x00030c40
        /*0854*/ 	.short	0x010a
        /*0856*/ 	.byte	0x3f
	.zero		1


	//   ....[38]....
        /*0858*/ 	.word	0x00009c30
        /*085c*/ 	.word	0x0000000b
        /*0860*/ 	.word	0x00030c28
        /*0864*/ 	.short	0x010a
        /*0866*/ 	.byte	0x3f
	.zero		1


	//   ....[39]....
        /*0868*/ 	.word	0x00009c80
        /*086c*/ 	.word	0x0000000d
        /*0870*/ 	.word	0x00030c40
        /*0874*/ 	.short	0x010a
        /*0876*/ 	.byte	0x3f
	.zero		1


	//   ....[40]....
        /*0878*/ 	.word	0x00009d60
        /*087c*/ 	.word	0x00000006
        /*0880*/ 	.word	0x00000000
        /*0884*/ 	.short	0x010a
        /*0886*/ 	.byte	0x3f
	.zero		1


	//   ....[41]....
        /*0888*/ 	.word	0x00009db0
        /*088c*/ 	.word	0x00000003
        /*0890*/ 	.word	0x00000000
        /*0894*/ 	.short	0x010a
        /*0896*/ 	.byte	0x3f
	.zero		1


	//   ....[42]....
        /*0898*/ 	.word	0x00009e00
        /*089c*/ 	.word	0x00000000
        /*08a0*/ 	.word	0x00000000
        /*08a4*/ 	.short	0x010a
        /*08a6*/ 	.byte	0x3f
	.zero		1


	//----- nvinfo : EIATTR_NUM_MBARRIERS
	.align		4
.L_306:
        /*08a8*/ 	.byte	0x03, 0x38
        /*08aa*/ 	.short	0x0009


	//----- nvinfo : EIATTR_EXIT_INSTR_OFFSETS
	.align		4
        /*08ac*/ 	.byte	0x04, 0x1c
        /*08ae*/ 	.short	(.L_308 - .L_307)


	//   ....[0]....
.L_307:
        /*08b0*/ 	.word	0x000096a0


	//----- nvinfo : EIATTR_MAX_THREADS
	.align		4
.L_308:
        /*08b4*/ 	.byte	0x04, 0x05
        /*08b6*/ 	.short	(.L_310 - .L_309)
.L_309:
        /*08b8*/ 	.word	0x00000180
        /*08bc*/ 	.word	0x00000001
        /*08c0*/ 	.word	0x00000001


	//----- nvinfo : EIATTR_CRS_STACK_SIZE
	.align		4
.L_310:
        /*08c4*/ 	.byte	0x04, 0x1e
        /*08c6*/ 	.short	(.L_312 - .L_311)
.L_311:
        /*08c8*/ 	.word	0x00000000


	//----- nvinfo : EIATTR_CBANK_PARAM_SIZE
	.align		4
.L_312:
        /*08cc*/ 	.byte	0x03, 0x19
        /*08ce*/ 	.short	0x06f0


	//----- nvinfo : EIATTR_PARAM_CBANK
	.align		4
        /*08d0*/ 	.byte	0x04, 0x0a
        /*08d2*/ 	.short	(.L_314 - .L_313)
	.align		4
.L_313:
        /*08d4*/ 	.word	index@(.nv.constant0._ZN7cutlass13device_kernelIN5flash11enable_sm90INS1_16FlashAttnBwdSm90INS1_25CollectiveMainloopBwdSm90ILi2ELi2ELi2EN4cute5tupleIJNS5_1CILi1EEES8_S8_EEENS6_IJNS7_ILi128EEESA_NS7_ILi64EEEEEENS_10bfloat16_tEfNS_4arch4Sm90ELb0ELb0ELb1ELb0ELb1ELb1ELb0ELb0ELi2ELi1ELi2ELi2ELb0EEENS1_24CollectiveEpilogueBwdGQAISC_fSF_Li256ELb0ELb1EEENS1_19SingleTileSchedulerILb0ELb0ELb0ELi128EEEEEEEEEvNT_6ParamsE)
        /*08d8*/ 	.short	0x0210
        /*08da*/ 	.short	0x06f0


	//----- nvinfo : EIATTR_SW_WAR
	.align		4
.L_314:
        /*08dc*/ 	.byte	0x04, 0x36
        /*08de*/ 	.short	(.L_316 - .L_315)
.L_315:
        /*08e0*/ 	.word	0x00000008
.L_316:


//--------------------- .nv.info._ZN7cutlass13device_kernelIN5flash11enable_sm90INS1_16FlashAttnBwdSm90INS1_25CollectiveMainloopBwdSm90ILi2ELi2ELi2EN4cute5tupleIJNS5_1CILi1EEES8_S8_EEENS6_IJNS7_ILi128EEESA_NS7_ILi64EEEEEENS_10bfloat16_tEfNS_4arch4Sm90ELb0ELb0ELb1ELb1ELb0ELb1ELb0ELb0ELi2ELi1ELi2ELi2ELb0EEENS1_21CollectiveEpilogueBwdISC_SD_SF_Li256ELb1ELb0ELi1EEENS1_19SingleTileSchedulerILb1ELb0ELb0ELi128EEEEEEEEEvNT_6ParamsE --------------------------
	.section	.nv.info._ZN7cutlass13device_kernelIN5flash11enable_sm90INS1_16FlashAttnBwdSm90INS1_25CollectiveMainloopBwdSm90ILi2ELi2ELi2EN4cute5tupleIJNS5_1CILi1EEES8_S8_EEENS6_IJNS7_ILi128EEESA_NS7_ILi64EEEEEENS_10bfloat16_tEfNS_4arch4Sm90ELb0ELb0ELb1ELb1ELb0ELb1ELb0ELb0ELi2ELi1ELi2ELi2ELb0EEENS1_21CollectiveEpilogueBwdISC_SD_SF_Li256ELb1ELb0ELi1EEENS1_19SingleTileSchedulerILb1ELb0ELb0ELi128EEEEEEEEEvNT_6ParamsE,"",@"SHT_CUDA_INFO"
	.sectionflags	@""
	.align	4


	//----- nvinfo : EIATTR_CUDA_API_VERSION
	.align		4
        /*0000*/ 	.byte	0x04, 0x37
        /*0002*/ 	.short	(.L_318 - .L_317)
.L_317:
        /*0004*/ 	.word	0x00000082


	//----- nvinfo : EIATTR_KPARAM_INFO
	.align		4
.L_318:
        /*0008*/ 	.byte	0x04, 0x17
        /*000a*/ 	.short	(.L_320 - .L_319)
.L_319:
        /*000c*/ 	.word	0x00000000
        /*0010*/ 	.short	0x0000
        /*0012*/ 	.short	0x0070
        /*0014*/ 	.byte	0x00, 0xf0, 0x01, 0x1a


	//----- nvinfo : EIATTR_SPARSE_MMA_MASK
	.align		4
.L_320:
        /*0018*/ 	.byte	0x03, 0x50
        /*001a*/ 	.short	0x0000


	//----- nvinfo : EIATTR_MAXREG_COUNT
	.align		4
        /*001c*/ 	.byte	0x03, 0x1b
        /*001e*/ 	.short	0x00a8


	//----- nvinfo : EIATTR_NUM_BARRIERS
	.align		4
        /*0020*/ 	.byte	0x02, 0x4c
        /*0022*/ 	.byte	0x10
	.zero		1


	//----- nvinfo : EIATTR_EXTERNS
	.align		4
        /*0024*/ 	.byte	0x04, 0x0f
        /*0026*/ 	.short	(.L_322 - .L_321)


	//   ....[0]....
	.align		4
.L_321:
        /*0028*/ 	.word	index@(__assertfail)


	//----- nvinfo : EIATTR_ANNOTATIONS
	.align		4
.L_322:
        /*002c*/ 	.byte	0x04, 0x55
        /*002e*/ 	.short	(.L_324 - .L_323)


	//   ....[0]....
.L_323:
        /* <DEDUP_REMOVED lines=23> */


	//----- nvinfo : EIATTR_MERCURY_ISA_VERSION
	.align		4
.L_324:
        /*0190*/ 	.byte	0x03, 0x5f
        /*0192*/ 	.short	0x0101


	//----- nvinfo : EIATTR_INT_WARP_WIDE_INSTR_OFFSETS
	.align		4
        /*0194*/ 	.byte	0x04, 0x31
        /*0196*/ 	.short	(.L_326 - .L_325)


	//   ....[0]....
.L_325:
        /*0198*/ 	.word	0x00000180


	//   ....[1]....
        /*019c*/ 	.word	0x00000240


	//   ....[2]....
        /*01a0*/ 	.word	0x000090e0


	//----- nvinfo : EIATTR_COOP_GROUP_MASK_REGIDS
	.align		4
.L_326:
        /*01a4*/ 	.byte	0x04, 0x29
        /*01a6*/ 	.short	(.L_328 - .L_327)


	//   ....[0]....
.L_327:
        /*01a8*/ 	.word	0xffffffff


	//   ....[1]....
        /*01ac*/ 	.word	0xffffffff


	//   ....[2]....
        /*01b0*/ 	.word	0xffffffff


	//   ....[3]....
        /*01b4*/ 	.word	0xffffffff


	//   ....[4]....
        /*01b8*/ 	.word	0xffffffff


	//   ....[5]....
        /*01bc*/ 	.word	0xffffffff


	//   ....[6]....
        /*01c0*/ 	.word	0xffffffff


	//   ....[7]....
        /*01c4*/ 	.word	0xffffffff


	//   ....[8]....
        /*01c8*/ 	.word	0xffffffff


	//   ....[9]....
        /*01cc*/ 	.word	0xffffffff


	//   ....[10]....
        /*01d0*/ 	.word	0xffffffff


	//   ....[11]....
        /*01d4*/ 	.word	0xffffffff


	//   ....[12]....
        /*01d8*/ 	.word	0xffffffff


	//   ....[13]....
        /*01dc*/ 	.word	0xffffffff


	//   ....[14]....
        /*01e0*/ 	.word	0xffffffff


	//   ....[15]....
        /*01e4*/ 	.word	0xffffffff


	//   ....[16]....
        /*01e8*/ 	.word	0xffffffff


	//   ....[17]....
        /*01ec*/ 	.word	0xffffffff


	//   ....[18]....
        /*01f0*/ 	.word	0xffffffff


	//   ....[19]....
        /*01f4*/ 	.word	0xffffffff


	//   ....[20]....
        /*01f8*/ 	.word	0xffffffff


	//   ....[21]....
        /*01fc*/ 	.word	0xffffffff


	//   ....[22]....
        /*0200*/ 	.word	0xffffffff


	//   ....[23]....
        /*0204*/ 	.word	0xffffffff


	//   ....[24]....
        /*0208*/ 	.word	0xffffffff


	//   ....[25]....
        /*020c*/ 	.word	0xffffffff


	//   ....[26]....
        /*0210*/ 	.word	0xffffffff


	//   ....[27]....
        /*0214*/ 	.word	0xffffffff


	//   ....[28]....
        /*0218*/ 	.word	0xffffffff


	//   ....[29]....
        /*021c*/ 	.word	0xffffffff


	//   ....[30]....
        /*0220*/ 	.word	0xffffffff


	//   ....[31]....
        /*0224*/ 	.word	0xffffffff


	//   ....[32]....
        /*0228*/ 	.word	0xffffffff


	//   ....[33]....
        /*022c*/ 	.word	0xffffffff


	//   ....[34]....
        /*0230*/ 	.word	0xffffffff


	//   ....[35]....
        /*0234*/ 	.word	0xffffffff


	//   ....[36]....
        /*0238*/ 	.word	0xffffffff


	//   ....[37]....
        /*023c*/ 	.word	0xffffffff


	//   ....[38]....
        /*0240*/ 	.word	0xffffffff


	//   ....[39]....
        /*0244*/ 	.word	0xffffffff


	//   ....[40]....
        /*0248*/ 	.word	0xffffffff


	//   ....[41]....
        /*024c*/ 	.word	0xffffffff


	//   ....[42]....
        /*0250*/ 	.word	0xffffffff


	//   ....[43]....
        /*0254*/ 	.word	0xffffffff


	//   ....[44]....
        /*0258*/ 	.word	0xffffffff


	//   ....[45]....
        /*025c*/ 	.word	0xffffffff


	//   ....[46]....
        /*0260*/ 	.word	0xffffffff


	//   ....[47]....
        /*0264*/ 	.word	0xffffffff


	//   ....[48]....
        /*0268*/ 	.word	0xffffffff


	//   ....[49]....
        /*026c*/ 	.word	0xffffffff


	//   ....[50]....
        /*0270*/ 	.word	0xffffffff


	//   ....[51]....
        /*0274*/ 	.word	0xffffffff


	//   ....[52]....
        /*0278*/ 	.word	0xffffffff


	//   ....[53]....
        /*027c*/ 	.word	0xffffffff


	//   ....[54]....
        /*0280*/ 	.word	0xffffffff


	//   ....[55]....
        /*0284*/ 	.word	0xffffffff


	//   ....[56]....
        /*0288*/ 	.word	0xffffffff


	//   ....[57]....
        /*028c*/ 	.word	0xffffffff


	//   ....[58]....
        /*0290*/ 	.word	0xffffffff


	//   ....[59]....
        /*0294*/ 	.word	0xffffffff


	//   ....[60]....
        /*0298*/ 	.word	0xffffffff


	//   ....[61]....
        /*029c*/ 	.word	0xffffffff


	//   ....[62]....
        /*02a0*/ 	.word	0xffffffff


	//   ....[63]....
        /*02a4*/ 	.word	0xffffffff


	//   ....[64]....
        /*02a8*/ 	.word	0xffffffff


	//   ....[65]....
        /*02ac*/ 	.word	0xffffffff


	//   ....[66]....
        /*02b0*/ 	.word	0xffffffff


	//   ....[67]....
        /*02b4*/ 	.word	0xffffffff


	//   ....[68]....
        /*02b8*/ 	.word	0xffffffff


	//   ....[69]....
        /*02bc*/ 	.word	0xffffffff


	//   ....[70]....
        /*02c0*/ 	.word	0xffffffff


	//   ....[71]....
        /*02c4*/ 	.word	0x0500000f


	//----- nvinfo : EIATTR_COOP_GROUP_INSTR_OFFSETS
	.align		4
.L_328:
        /*02c8*/ 	.byte	0x04, 0x28
        /*02ca*/ 	.short	(.L_330 - .L_329)


	//   ....[0]....
.L_329:
        /*02cc*/ 	.word	0x00000060


	//   ....[1]....
        /*02d0*/ 	.word	0x00000190


	//   ....[2]....
        /*02d4*/ 	.word	0x00000220


	//   ....[3]....
        /*02d8*/ 	.word	0x000003a0


	//   ....[4]....
        /*02dc*/ 	.word	0x00000610


	//   ....[5]....
        /*02e0*/ 	.word	0x00001170


	//   ....[6]....
        /*02e4*/ 	.word	0x000021d0


	//   ....[7]....
        /*02e8*/ 	.word	0x000022d0


	//   ....[8]....
        /*02ec*/ 	.word	0x00002410


	//   ....[9]....
        /*02f0*/ 	.word	0x00002590


	//   ....[10]....
        /*02f4*/ 	.word	0x000026f0


	//   ....[11]....
        /*02f8*/ 	.word	0x00002730


	//   ....[12]....
        /*02fc*/ 	.word	0x00002790


	//   ....[13]....
        /*0300*/ 	.word	0x000027d0


	//   ....[14]....
        /*0304*/ 	.word	0x000027e0


	//   ....[15]....
        /*0308*/ 	.word	0x00002820


	//   ....[16]....
        /*030c*/ 	.word	0x00002900


	//   ....[17]....
        /*0310*/ 	.word	0x000029c0


	//   ....[18]....
        /*0314*/ 	.word	0x00002f10


	//   ....[19]....
        /*0318*/ 	.word	0x00002f20


	//   ....[20]....
        /*031c*/ 	.word	0x00002f40


	//   ....[21]....
        /*0320*/ 	.word	0x00002f50


	//   ....[22]....
        /*0324*/ 	.word	0x00002f70


	//   ....[23]....
        /*0328*/ 	.word	0x00002f80


	//   ....[24]....
        /*032c*/ 	.word	0x00002fd0


	//   ....[25]....
        /*0330*/ 	.word	0x00003130


	//   ....[26]....
        /*0334*/ 	.word	0x00003230


	//   ....[27]....
        /*0338*/ 	.word	0x00003290


	//   ....[28]....
        /*033c*/ 	.word	0x000032e0


	//   ....[29]....
        /*0340*/ 	.word	0x00003370


	//   ....[30]....
        /*0344*/ 	.word	0x00003570


	//   ....[31]....
        /*0348*/ 	.word	0x000035e0


	//   ....[32]....
        /*034c*/ 	.word	0x00003640


	//   ....[33]....
        /*0350*/ 	.word	0x00003680


	//   ....[34]....
        /*0354*/ 	.word	0x000036c0


	//   ....[35]....
        /*0358*/ 	.word	0x00003700


	//   ....[36]....
        /*035c*/ 	.word	0x00003740


	//   ....[37]....
        /*0360*/ 	.word	0x00003780


	//   ....[38]....
        /*0364*/ 	.word	0x000037f0


	//   ....[39]....
        /*0368*/ 	.word	0x00003830


	//   ....[40]....
        /*036c*/ 	.word	0x000038f0


	//   ....[41]....
        /*0370*/ 	.word	0x00003930


	//   ....[42]....
        /*0374*/ 	.word	0x00003970


	//   ....[43]....
        /*0378*/ 	.word	0x000039f0


	//   ....[44]....
        /*037c*/ 	.word	0x00003a40


	//   ....[45]....
        /*0380*/ 	.word	0x00003bb0


	//   ....[46]....
        /*0384*/ 	.word	0x00003c30


	//   ....[47]....
        /*0388*/ 	.word	0x00003c70


	//   ....[48]....
        /*038c*/ 	.word	0x00003cc0


	//   ....[49]....
        /*0390*/ 	.word	0x00003d30


	//   ....[50]....
        /*0394*/ 	.word	0x00003d80


	//   ....[51]....
        /*0398*/ 	.word	0x00003ec0


	//   ....[52]....
        /*039c*/ 	.word	0x00003f00


	//   ....[53]....
        /*03a0*/ 	.word	0x00004030


	//   ....[54]....
        /*03a4*/ 	.word	0x00004070


	//   ....[55]....
        /*03a8*/ 	.word	0x000040b0


	//   ....[56]....
        /*03ac*/ 	.word	0x000040f0


	//   ....[57]....
        /*03b0*/ 	.word	0x00004100


	//   ....[58]....
        /*03b4*/ 	.word	0x00004150


	//   ....[59]....
        /*03b8*/ 	.word	0x000041a0


	//   ....[60]....
        /*03bc*/ 	.word	0x00004270


	//   ....[61]....
        /*03c0*/ 	.word	0x00004300


	//   ....[62]....
        /*03c4*/ 	.word	0x000045d0


	//   ....[63]....
        /*03c8*/ 	.word	0x000045f0


	//   ....[64]....
        /*03cc*/ 	.word	0x00004600


	//   ....[65]....
        /*03d0*/ 	.word	0x00004610


	//   ....[66]....
        /*03d4*/ 	.word	0x00004620


	//   ....[67]....
        /*03d8*/ 	.word	0x00004660


	//   ....[68]....
        /*03dc*/ 	.word	0x00004690


	//   ....[69]....
        /*03e0*/ 	.word	0x000046b0


	//   ....[70]....
        /*03e4*/ 	.word	0x00007e40


	//   ....[71]....
        /*03e8*/ 	.word	0x0000ac50


	//----- nvinfo : EIATTR_REG_RECONFIG
	.align		4
.L_330:
        /*03ec*/ 	.byte	0x01, 0x54
	.zero		2


	//----- nvinfo : EIATTR_SYSCALL_OFFSETS
	.align		4
        /*03f0*/ 	.byte	0x04, 0x46
        /*03f2*/ 	.short	(.L_332 - .L_331)


	//   ....[0]....
.L_331:
        /*03f4*/ 	.word	0x00000dd0


	//   ....[1]....
        /*03f8*/ 	.word	0x00000ec0


	//   ....[2]....
        /*03fc*/ 	.word	0x00001020


	//   ....[3]....
        /*0400*/ 	.word	0x00001110


	//----- nvinfo : EIATTR_MBARRIER_INSTR_OFFSETS
	.align		4
.L_332:
        /*0404*/ 	.byte	0x04, 0x39
        /*0406*/ 	.short	(.L_334 - .L_333)


	//   ....[0]....
.L_333:
        /*0408*/ 	.word	0x00000260
        /*040c*/ 	.word	0x000000ff
        /*0410*/ 	.word	0x00030c00
        /*0414*/ 	.short	0x0100
        /*0416*/ 	.byte	0x06
	.zero		1


	//   ....[1]....
        /*0418*/ 	.word	0x00000350
        /*041c*/ 	.word	0x000000ff
        /*0420*/ 	.word	0x00030c10
        /*0424*/ 	.short	0x0100
        /*0426*/ 	.byte	0x08
	.zero		1


	//   ....[2]....
        /*0428*/ 	.word	0x00000360
        /*042c*/ 	.word	0x000000ff
        /*0430*/ 	.word	0x00030c20
        /*0434*/ 	.short	0x0100
        /*0436*/ 	.byte	0x08
	.zero		1


	//   ....[3]....
        /*0438*/ 	.word	0x00000370
        /*043c*/ 	.word	0x000000ff
        /*0440*/ 	.word	0x00030c18
        /*0444*/ 	.short	0x0100
        /*0446*/ 	.byte	0x08
	.zero		1


	//   ....[4]....
        /*0448*/ 	.word	0x00000380
        /*044c*/ 	.word	0x000000ff
        /*0450*/ 	.word	0x00030c28
        /*0454*/ 	.short	0x0100
        /*0456*/ 	.byte	0x08
	.zero		1


	//   ....[5]....
        /*0458*/ 	.word	0x000004b0
        /*045c*/ 	.word	0x000000ff
        /*0460*/ 	.word	0x00030c30
        /*0464*/ 	.short	0x0100
        /*0466*/ 	.byte	0x08
	.zero		1


	//   ....[6]....
        /*0468*/ 	.word	0x000004c0
        /*046c*/ 	.word	0x000000ff
        /*0470*/ 	.word	0x00030c40
        /*0474*/ 	.short	0x0100
        /*0476*/ 	.byte	0x08
	.zero		1


	//   ....[7]....
        /*0478*/ 	.word	0x000004d0
        /*047c*/ 	.word	0x000000ff
        /*0480*/ 	.word	0x00030c38
        /*0484*/ 	.short	0x0100
        /*0486*/ 	.byte	0x08
	.zero		1


	//   ....[8]....
        /*0488*/ 	.word	0x000004e0
        /*048c*/ 	.word	0x000000ff
        /*0490*/ 	.word	0x00030c48
        /*0494*/ 	.short	0x0100
        /*0496*/ 	.byte	0x08
	.zero		1


	//   ....[9]....
        /*0498*/ 	.word	0x000011c0
        /*049c*/ 	.word	0x00000002
        /*04a0*/ 	.word	0x00030c00
        /*04a4*/ 	.short	0x010a
        /*04a6*/ 	.byte	0x3f
	.zero		1


	//   ....[10]....
        /*04a8*/ 	.word	0x00001340
        /*04ac*/ 	.word	0x00000002
        /*04b0*/ 	.word	0x00030c00
        /*04b4*/ 	.short	0x010a
        /*04b6*/ 	.byte	0x3f
	.zero		1


	//   ....[11]....
        /*04b8*/ 	.word	0x00001aa0
        /*04bc*/ 	.word	0x00000003
        /*04c0*/ 	.word	0x00030c10
        /*04c4*/ 	.short	0x010a
        /*04c6*/ 	.byte	0x3f
	.zero		1


	//   ....[12]....
        /*04c8*/ 	.word	0x00001b10
        /*04cc*/ 	.word	0x00000003
        /*04d0*/ 	.word	0x00030c10
        /*04d4*/ 	.short	0x010a
        /*04d6*/ 	.byte	0x3f
	.zero		1


	//   ....[13]....
        /*04d8*/ 	.word	0x00001f30
        /*04dc*/ 	.word	0x00000003
        /*04e0*/ 	.word	0x00030c30
        /*04e4*/ 	.short	0x010a
        /*04e6*/ 	.byte	0x3f
	.zero		1


	//   ....[14]....
        /*04e8*/ 	.word	0x00001fb0
        /*04ec*/ 	.word	0x00000003
        /*04f0*/ 	.word	0x00030c30
        /*04f4*/ 	.short	0x010a
        /*04f6*/ 	.byte	0x3f
	.zero		1


	//   ....[15]....
        /*04f8*/ 	.word	0x00005870
        /*04fc*/ 	.word	0x00000000
        /*0500*/ 	.word	0x00000000
        /*0504*/ 	.short	0x0101
        /*0506*/ 	.byte	0x3f
	.zero		1


	//   ....[16]....
        /*0508*/ 	.word	0x00005cc0
        /*050c*/ 	.word	0x00000003
        /*0510*/ 	.word	0x00000000
        /*0514*/ 	.short	0x0101
        /*0516*/ 	.byte	0x3f
	.zero		1


	//   ....[17]....
        /*0518*/ 	.word	0x000095e0
        /*051c*/ 	.word	0x0000000c
        /*0520*/ 	.word	0x00030c20
        /*0524*/ 	.short	0x010a
        /*0526*/ 	.byte	0x3f
	.zero		1


	//   ....[18]....
        /*0528*/ 	.word	0x00009a90
        /*052c*/ 	.word	0x0000000c
        /*0530*/ 	.word	0x00030c40
        /*0534*/ 	.short	0x010a
        /*0536*/ 	.byte	0x3f
	.zero		1


	//   ....[19]....
        /*0538*/ 	.word	0x00009cd0
        /*053c*/ 	.word	0x0000000c
        /*0540*/ 	.word	0x00030c28
        /*0544*/ 	.short	0x010a
        /*0546*/ 	.byte	0x3f
	.zero		1


	//   ....[20]....
        /*0548*/ 	.word	0x00009e90
        /*054c*/ 	.word	0x0000000c
        /*0550*/ 	.word	0x00030c48
        /*0554*/ 	.short	0x010a
        /*0556*/ 	.byte	0x3f
	.zero		1


	//   ....[21]....
        /*0558*/ 	.word	0x0000a0a0
        /*055c*/ 	.word	0x0000000c
        /*0560*/ 	.word	0x00030c20
        /*0564*/ 	.short	0x010a
        /*0566*/ 	.byte	0x3f
	.zero		1


	//   ....[22]....
        /*0568*/ 	.word	0x0000a2c0
        /*056c*/ 	.word	0x0000000c
        /*0570*/ 	.word	0x00030c40
        /*0574*/ 	.short	0x010a
        /*0576*/ 	.byte	0x3f
	.zero		1


	//   ....[23]....
        /*0578*/ 	.word	0x0000a4d0
        /*057c*/ 	.word	0x0000000c
        /*0580*/ 	.word	0x00030c28
        /*0584*/ 	.short	0x010a
        /*0586*/ 	.byte	0x3f
	.zero		1


	//   ....[24]....
        /*0588*/ 	.word	0x0000a6e0
        /*058c*/ 	.word	0x0000000d
        /*0590*/ 	.word	0x00030c40
        /*0594*/ 	.short	0x010a
        /*0596*/ 	.byte	0x3f
	.zero		1


	//   ....[25]....
        /*0598*/ 	.word	0x0000aad0
        /*059c*/ 	.word	0x00000007
        /*05a0*/ 	.word	0x00000000
        /*05a4*/ 	.short	0x010a
        /*05a6*/ 	.byte	0x3f
	.zero		1


	//   ....[26]....
        /*05a8*/ 	.word	0x0000ab20
        /*05ac*/ 	.word	0x0000000b
        /*05b0*/ 	.word	0x00000000
        /*05b4*/ 	.short	0x010a
        /*05b6*/ 	.byte	0x3f
	.zero		1


	//   ....[27]....
        /*05b8*/ 	.word	0x0000ab80
        /*05bc*/ 	.word	0x00000009
        /*05c0*/ 	.word	0x00000000
        /*05c4*/ 	.short	0x010a
        /*05c6*/ 	.byte	0x3f
	.zero		1


	//   ....[28]....
        /*05c8*/ 	.word	0x0000abb0
        /*05cc*/ 	.word	0x00000003
        /*05d0*/ 	.word	0x00000000
        /*05d4*/ 	.short	0x010a
        /*05d6*/ 	.byte	0x3f
	.zero		1


	//   ....[29]....
        /*05d8*/ 	.word	0x0000ac80
        /*05dc*/ 	.word	0x00000002
        /*05e0*/ 	.word	0x00030c00
        /*05e4*/ 	.short	0x010a
        /*05e6*/ 	.byte	0x3f
	.zero		1


	//   ....[30]....
        /*05e8*/ 	.word	0x0000acd0
        /*05ec*/ 	.word	0x00000003
        /*05f0*/ 	.word	0x00030c10
        /*05f4*/ 	.short	0x010a
        /*05f6*/ 	.byte	0x3f
	.zero		1


	//   ....[31]....
        /*05f8*/ 	.word	0x0000ad20
        /*05fc*/ 	.word	0x00000003
        /*0600*/ 	.word	0x00030c30
        /*0604*/ 	.short	0x010a
        /*0606*/ 	.byte	0x3f
	.zero		1


	//   ....[32]....
        /*0608*/ 	.word	0x0000ad70
        /*060c*/ 	.word	0x0000000c
        /*0610*/ 	.word	0x00030c20
        /*0614*/ 	.short	0x010a
        /*0616*/ 	.byte	0x3f
	.zero		1


	//   ....[33]....
        /*0618*/ 	.word	0x0000adc0
        /*061c*/ 	.word	0x0000000c
        /*0620*/ 	.word	0x00030c40
        /*0624*/ 	.short	0x010a
        /*0626*/ 	.byte	0x3f
	.zero		1


	//   ....[34]....
        /*0628*/ 	.word	0x0000ae10
        /*062c*/ 	.word	0x0000000c
        /*0630*/ 	.word	0x00030c28
        /*0634*/ 	.short	0x010a
        /*0636*/ 	.byte	0x3f
	.zero		1


	//   ....[35]....
        /*0638*/ 	.word	0x0000ae60
        /*063c*/ 	.word	0x0000000c
        /*0640*/ 	.word	0x00030c48
        /*0644*/ 	.short	0x010a
        /*0646*/ 	.byte	0x3f
	.zero		1


	//   ....[36]....
        /*0648*/ 	.word	0x0000aec0
        /*064c*/ 	.word	0x0000000c
        /*0650*/ 	.word	0x00030c20
        /*0654*/ 	.short	0x010a
        /*0656*/ 	.byte	0x3f
	.zero		1


	//   ....[37]....
        /*0658*/ 	.word	0x0000af10
        /*065c*/ 	.word	0x0000000c
        /*0660*/ 	.word	0x00030c40
        /*0664*/ 	.short	0x010a
        /*0666*/ 	.byte	0x3f
	.zero		1


	//   ....[38]....
        /*0668*/ 	.word	0x0000af60
        /*066c*/ 	.word	0x0000000c
        /*0670*/ 	.word	0x00030c28
        /*0674*/ 	.short	0x010a
        /*0676*/ 	.byte	0x3f
	.zero		1


	//   ....[39]....
        /*0678*/ 	.word	0x0000afb0
        /*067c*/ 	.word	0x0000000d
        /*0680*/ 	.word	0x00030c40
        /*0684*/ 	.short	0x010a
        /*0686*/ 	.byte	0x3f
	.zero		1


	//   ....[40]....
        /*0688*/ 	.word	0x0000b080
        /*068c*/ 	.word	0x00000007
        /*0690*/ 	.word	0x00000000
        /*0694*/ 	.short	0x010a
        /*0696*/ 	.byte	0x3f
	.zero		1


	//   ....[41]....
        /*0698*/ 	.word	0x0000b0d0
        /*069c*/ 	.word	0x0000000b
        /*06a0*/ 	.word	0x00000000
        /*06a4*/ 	.short	0x010a
        /*06a6*/ 	.byte	0x3f
	.zero		1


	//   ....[42]....
        /*06a8*/ 	.word	0x0000b120
        /*06ac*/ 	.word	0x00000009
        /*06b0*/ 	.word	0x00000000
        /*06b4*/ 	.short	0x010a
        /*06b6*/ 	.byte	0x3f
	.zero		1


	//----- nvinfo : EIATTR_NUM_MBARRIERS
	.align		4
.L_334:
        /*06b8*/ 	.byte	0x03, 0x38
        /*06ba*/ 	.short	0x0009


	//----- nvinfo : EIATTR_EXIT_INSTR_OFFSETS
	.align		4
        /*06bc*/ 	.byte	0x04, 0x1c
        /*06be*/ 	.short	(.L_336 - .L_335)


	//   ....[0]....
.L_335:
        /*06c0*/ 	.word	0x0000ac00


	//----- nvinfo : EIATTR_MAX_THREADS
	.align		4
.L_336:
        /*06c4*/ 	.byte	0x04, 0x05
        /*06c6*/ 	.short	(.L_338 - .L_337)
.L_337:
        /*06c8*/ 	.word	0x00000180
        /*06cc*/ 	.word	0x00000001
        /*06d0*/ 	.word	0x00000001


	//----- nvinfo : EIATTR_CRS_STACK_SIZE
	.align		4
.L_338:
        /*06d4*/ 	.byte	0x04, 0x1e
        /*06d6*/ 	.short	(.L_340 - .L_339)
.L_339:
        /*06d8*/ 	.word	0x00000000


	//----- nvinfo : EIATTR_CBANK_PARAM_SIZE
	.align		4
.L_340:
        /*06dc*/ 	.byte	0x03, 0x19
        /*06de*/ 	.short	0x06f0


	//----- nvinfo : EIATTR_PARAM_CBANK
	.align		4
        /*06e0*/ 	.byte	0x04, 0x0a
        /*06e2*/ 	.short	(.L_342 - .L_341)
	.align		4
.L_341:
        /*06e4*/ 	.word	index@(.nv.constant0._ZN7cutlass13device_kernelIN5flash11enable_sm90INS1_16FlashAttnBwdSm90INS1_25CollectiveMainloopBwdSm90ILi2ELi2ELi2EN4cute5tupleIJNS5_1CILi1EEES8_S8_EEENS6_IJNS7_ILi128EEESA_NS7_ILi64EEEEEENS_10bfloat16_tEfNS_4arch4Sm90ELb0ELb0ELb1ELb1ELb0ELb1ELb0ELb0ELi2ELi1ELi2ELi2ELb0EEENS1_21CollectiveEpilogueBwdISC_SD_SF_Li256ELb1ELb0ELi1EEENS1_19SingleTileSchedulerILb1ELb0ELb0ELi128EEEEEEEEEvNT_6ParamsE)
        /*06e8*/ 	.short	0x0210
        /*06ea*/ 	.short	0x06f0


	//----- nvinfo : EIATTR_SW_WAR
	.align		4
.L_342:
        /*06ec*/ 	.byte	0x04, 0x36
        /*06ee*/ 	.short	(.L_344 - .L_343)
.L_343:
        /*06f0*/ 	.word	0x00000008
.L_344:


//--------------------- .nv.info._ZN7cutlass13device_kernelIN5flash11enable_sm90INS1_16FlashAttnBwdSm90INS1_25CollectiveMainloopBwdSm90ILi2ELi2ELi2EN4cute5tupleIJNS5_1CILi1EEES8_S8_EEENS6_IJNS7_ILi128EEESA_NS7_ILi64EEEEEENS_10bfloat16_tEfNS_4arch4Sm90ELb0ELb0ELb1ELb1ELb1ELb1ELb0ELb0ELi2ELi1ELi2ELi2ELb0EEENS1_21CollectiveEpilogueBwdISC_SD_SF_Li256ELb1ELb0ELi1EEENS1_19SingleTileSchedulerILb1ELb0ELb0ELi128EEEEEEEEEvNT_6ParamsE --------------------------
	.section	.nv.info._ZN7cutlass13device_kernelIN5flash11enable_sm90INS1_16FlashAttnBwdSm90INS1_25CollectiveMainloopBwdSm90ILi2ELi2ELi2EN4cute5tupleIJNS5_1CILi1EEES8_S8_EEENS6_IJNS7_ILi128EEESA_NS7_ILi64EEEEEENS_10bfloat16_tEfNS_4arch4Sm90ELb0ELb0ELb1ELb1ELb1ELb1ELb0ELb0ELi2ELi1ELi2ELi2ELb0EEENS1_21CollectiveEpilogueBwdISC_SD_SF_Li256ELb1ELb0ELi1EEENS1_19SingleTileSchedulerILb1ELb0ELb0ELi128EEEEEEEEEvNT_6ParamsE,"",@"SHT_CUDA_INFO"
	.sectionflags	@""
	.align	4


	//----- nvinfo : EIATTR_CUDA_API_VERSION
	.align		4
        /*0000*/ 	.byte	0x04, 0x37
        /*0002*/ 	.short	(.L_346 - .L_345)
.L_345:
        /*0004*/ 	.word	0x00000082


	//----- nvinfo : EIATTR_KPARAM_INFO
	.align		4
.L_346:
        /*0008*/ 	.byte	0x04, 0x17
        /*000a*/ 	.short	(.L_348 - .L_347)
.L_347:
        /*000c*/ 	.word	0x00000000
        /*0010*/ 	.short	0x0000
        /*0012*/ 	.short	0x0070
        /*0014*/ 	.byte	0x00, 0xf0, 0x01, 0x1a


	//----- nvinfo : EIATTR_SPARSE_MMA_MASK
	.align		4
.L_348:
        /*0018*/ 	.byte	0x03, 0x50
        /*001a*/ 	.short	0x0000


	//----- nvinfo : EIATTR_MAXREG_COUNT
	.align		4
        /*001c*/ 	.byte	0x03, 0x1b
        /*001e*/ 	.short	0x00a8


	//----- nvinfo : EIATTR_NUM_BARRIERS
	.align		4
        /*0020*/ 	.byte	0x02, 0x4c
        /*0022*/ 	.byte	0x10
	.zero		1


	//----- nvinfo : EIATTR_EXTERNS
	.align		4
        /*0024*/ 	.byte	0x04, 0x0f
        /*0026*/ 	.short	(.L_350 - .L_349)


	//   ....[0]....
	.align		4
.L_349:
        /*0028*/ 	.word	index@(__assertfail)


	//----- nvinfo : EIATTR_ANNOTATIONS
	.align		4
.L_350:
        /*002c*/ 	.byte	0x04, 0x55
        /*002e*/ 	.short	(.L_352 - .L_351)


	//   ....[0]....
.L_351:
        /* <DEDUP_REMOVED lines=21> */


	//----- nvinfo : EIATTR_MERCURY_ISA_VERSION
	.align		4
.L_352:
        /*0170*/ 	.byte	0x03, 0x5f
        /*0172*/ 	.short	0x0101


	//----- nvinfo : EIATTR_INT_WARP_WIDE_INSTR_OFFSETS
	.align		4
        /*0174*/ 	.byte	0x04, 0x31
        /*0176*/ 	.short	(.L_354 - .L_353)


	//   ....[0]....
.L_353:
        /*0178*/ 	.word	0x00000180


	//   ....[1]....
        /*017c*/ 	.word	0x00000240


	//   ....[2]....
        /*0180*/ 	.word	0x00008af0


	//   ....[3]....
        /*0184*/ 	.word	0x00008f60


	//   ....[4]....
        /*0188*/ 	.word	0x00009530


	//   ....[5]....
        /*018c*/ 	.word	0x000098b0


	//----- nvinfo : EIATTR_COOP_GROUP_MASK_REGIDS
	.align		4
.L_354:
        /*0190*/ 	.byte	0x04, 0x29
        /*0192*/ 	.short	(.L_356 - .L_355)


	//   ....[0]....
.L_355:
        /*0194*/ 	.word	0xffffffff


	//   ....[1]....
        /*0198*/ 	.word	0xffffffff


	//   ....[2]....
        /*019c*/ 	.word	0xffffffff


	//   ....[3]....
        /*01a0*/ 	.word	0xffffffff


	//   ....[4]....
        /*01a4*/ 	.word	0xffffffff


	//   ....[5]....
        /*01a8*/ 	.word	0xffffffff


	//   ....[6]....
        /*01ac*/ 	.word	0xffffffff


	//   ....[7]....
        /*01b0*/ 	.word	0xffffffff


	//   ....[8]....
        /*01b4*/ 	.word	0xffffffff


	//   ....[9]....
        /*01b8*/ 	.word	0xffffffff


	//   ....[10]....
        /*01bc*/ 	.word	0xffffffff


	//   ....[11]....
        /*01c0*/ 	.word	0xffffffff


	//   ....[12]....
        /*01c4*/ 	.word	0xffffffff


	//   ....[13]....
        /*01c8*/ 	.word	0xffffffff


	//   ....[14]....
        /*01cc*/ 	.word	0xffffffff


	//   ....[15]....
        /*01d0*/ 	.word	0xffffffff


	//   ....[16]....
        /*01d4*/ 	.word	0xffffffff


	//   ....[17]....
        /*01d8*/ 	.word	0xffffffff


	//   ....[18]....
        /*01dc*/ 	.word	0xffffffff


	//   ....[19]....
        /*01e0*/ 	.word	0xffffffff


	//   ....[20]....
        /*01e4*/ 	.word	0xffffffff


	//   ....[21]....
        /*01e8*/ 	.word	0xffffffff


	//   ....[22]....
        /*01ec*/ 	.word	0xffffffff


	//   ....[23]....
        /*01f0*/ 	.word	0xffffffff


	//   ....[24]....
        /*01f4*/ 	.word	0xffffffff


	//   ....[25]....
        /*01f8*/ 	.word	0xffffffff


	//   ....[26]....
        /*01fc*/ 	.word	0xffffffff


	//   ....[27]....
        /*0200*/ 	.word	0xffffffff


	//   ....[28]....
        /*0204*/ 	.word	0xffffffff


	//   ....[29]....
        /*0208*/ 	.word	0xffffffff


	//   ....[30]....
        /*020c*/ 	.word	0xffffffff


	//   ....[31]....
        /*0210*/ 	.word	0xffffffff


	//   ....[32]....
        /*0214*/ 	.word	0xffffffff


	//   ....[33]....
        /*0218*/ 	.word	0xffffffff


	//   ....[34]....
        /*021c*/ 	.word	0xffffffff


	//   ....[35]....
        /*0220*/ 	.word	0xffffffff


	//   ....[36]....
        /*0224*/ 	.word	0xffffffff


	//   ....[37]....
        /*0228*/ 	.word	0xffffffff


	//   ....[38]....
        /*022c*/ 	.word	0xffffffff


	//   ....[39]....
        /*0230*/ 	.word	0xffffffff


	//   ....[40]....
        /*0234*/ 	.word	0xffffffff


	//   ....[41]....
        /*0238*/ 	.word	0xffffffff


	//   ....[42]....
        /*023c*/ 	.word	0xffffffff


	//   ....[43]....
        /*0240*/ 	.word	0xffffffff


	//   ....[44]....
        /*0244*/ 	.word	0xffffffff


	//   ....[45]....
        /*0248*/ 	.word	0xffffffff


	//   ....[46]....
        /*024c*/ 	.word	0xffffffff


	//   ....[47]....
        /*0250*/ 	.word	0xffffffff


	//   ....[48]....
        /*0254*/ 	.word	0xffffffff


	//   ....[49]....
        /*0258*/ 	.word	0xffffffff


	//   ....[50]....
        /*025c*/ 	.word	0xffffffff


	//   ....[51]....
        /*0260*/ 	.word	0xffffffff


	//   ....[52]....
        /*0264*/ 	.word	0xffffffff


	//   ....[53]....
        /*0268*/ 	.word	0xffffffff


	//   ....[54]....
        /*026c*/ 	.word	0xffffffff


	//   ....[55]....
        /*0270*/ 	.word	0xffffffff


	//   ....[56]....
        /*0274*/ 	.word	0xffffffff


	//   ....[57]....
        /*0278*/ 	.word	0xffffffff


	//   ....[58]....
        /*027c*/ 	.word	0xffffffff


	//   ....[59]....
        /*0280*/ 	.word	0xffffffff


	//   ....[60]....
        /*0284*/ 	.word	0xffffffff


	//   ....[61]....
        /*0288*/ 	.word	0xffffffff


	//   ....[62]....
        /*028c*/ 	.word	0xffffffff


	//   ....[63]....
        /*0290*/ 	.word	0xffffffff


	//   ....[64]....
        /*0294*/ 	.word	0xffffffff


	//   ....[65]....
        /*0298*/ 	.word	0xffffffff


	//   ....[66]....
        /*029c*/ 	.word	0xffffffff


	//   ....[67]....
        /*02a0*/ 	.word	0xffffffff


	//   ....[68]....
        /*02a4*/ 	.word	0xffffffff


	//   ....[69]....
        /*02a8*/ 	.word	0xffffffff


	//   ....[70]....
        /*02ac*/ 	.word	0xffffffff


	//   ....[71]....
        /*02b0*/ 	.word	0xffffffff


	//   ....[72]....
        /*02b4*/ 	.word	0xffffffff


	//   ....[73]....
        /*02b8*/ 	.word	0xffffffff


	//   ....[74]....
        /*02bc*/ 	.word	0xffffffff


	//   ....[75]....
        /*02c0*/ 	.word	0xffffffff


	//   ....[76]....
        /*02c4*/ 	.word	0xffffffff


	//   ....[77]....
        /*02c8*/ 	.word	0x0500000f


	//   ....[78]....
        /*02cc*/ 	.word	0x0500000f


	//   ....[79]....
        /*02d0*/ 	.word	0x0500000f


	//   ....[80]....
        /*02d4*/ 	.word	0x0500000f


	//----- nvinfo : EIATTR_COOP_GROUP_INSTR_OFFSETS
	.align		4
.L_356:
        /*02d8*/ 	.byte	0x04, 0x28
        /*02da*/ 	.short	(.L_358 - .L_357)


	//   ....[0]....
.L_357:
        /*02dc*/ 	.word	0x00000060


	//   ....[1]....
        /*02e0*/ 	.word	0x00000190


	//   ....[2]....
        /*02e4*/ 	.word	0x00000220


	//   ....[3]....
        /*02e8*/ 	.word	0x000003a0


	//   ....[4]....
        /*02ec*/ 	.word	0x00000610


	//   ....[5]....
        /*02f0*/ 	.word	0x00001170


	//   ....[6]....
        /*02f4*/ 	.word	0x00002120


	//   ....[7]....
        /*02f8*/ 	.word	0x00002240


	//   ....[8]....
        /*02fc*/ 	.word	0x00002360


	//   ....[9]....
        /*0300*/ 	.word	0x000024e0


	//   ....[10]....
        /*0304*/ 	.word	0x00002620


	//   ....[11]....
        /*0308*/ 	.word	0x00002670


	//   ....[12]....
        /*030c*/ 	.word	0x000026e0


	//   ....[13]....
        /*0310*/ 	.word	0x00002730


	//   ....[14]....
        /*0314*/ 	.word	0x00002750


	//   ....[15]....
        /*0318*/ 	.word	0x00002800


	//   ....[16]....
        /*031c*/ 	.word	0x00002930


	//   ....[17]....
        /*0320*/ 	.word	0x00002970


	//   ....[18]....
        /*0324*/ 	.word	0x00002f70


	//   ....[19]....
        /*0328*/ 	.word	0x00002f90


	//   ....[20]....
        /*032c*/ 	.word	0x00002fa0


	//   ....[21]....
        /*0330*/ 	.word	0x00002fc0


	//   ....[22]....
        /*0334*/ 	.word	0x00002fd0


	//   ....[23]....
        /*0338*/ 	.word	0x00002ff0


	//   ....[24]....
        /*033c*/ 	.word	0x00003030


	//   ....[25]....
        /*0340*/ 	.word	0x000030b0


	//   ....[26]....
        /*0344*/ 	.word	0x000032c0


	//   ....[27]....
        /*0348*/ 	.word	0x000033c0


	//   ....[28]....
        /*034c*/ 	.word	0x00003400


	//   ....[29]....
        /*0350*/ 	.word	0x00003480


	//   ....[30]....
        /*0354*/ 	.word	0x000034f0


	//   ....[31]....
        /*0358*/ 	.word	0x00003530


	//   ....[32]....
        /*035c*/ 	.word	0x00003570


	//   ....[33]....
        /*0360*/ 	.word	0x000035b0


	//   ....[34]....
        /*0364*/ 	.word	0x000035c0


	//   ....[35]....
        /*0368*/ 	.word	0x000036e0


	//   ....[36]....
        /*036c*/ 	.word	0x00003720


	//   ....[37]....
        /*0370*/ 	.word	0x00003770


	//   ....[38]....
        /*0374*/ 	.word	0x000037b0


	//   ....[39]....
        /*0378*/ 	.word	0x000037f0


	//   ....[40]....
        /*037c*/ 	.word	0x00003880


	//   ....[41]....
        /*0380*/ 	.word	0x000038c0


	//   ....[42]....
        /*0384*/ 	.word	0x00003920


	//   ....[43]....
        /*0388*/ 	.word	0x00003960


	//   ....[44]....
        /*038c*/ 	.word	0x000039e0


	//   ....[45]....
        /*0390*/ 	.word	0x00003ad0


	//   ....[46]....
        /*0394*/ 	.word	0x00003b10


	//   ....[47]....
        /*0398*/ 	.word	0x00003c20


	//   ....[48]....
        /*039c*/ 	.word	0x00003d40


	//   ....[49]....
        /*03a0*/ 	.word	0x00003e00


	//   ....[50]....
        /*03a4*/ 	.word	0x00003ec0


	//   ....[51]....
        /*03a8*/ 	.word	0x00003f20


	//   ....[52]....
        /*03ac*/ 	.word	0x00003f60


	//   ....[53]....
        /*03b0*/ 	.word	0x00003fa0


	//   ....[54]....
        /*03b4*/ 	.word	0x00003fd0


	//   ....[55]....
        /*03b8*/ 	.word	0x00004020


	//   ....[56]....
        /*03bc*/ 	.word	0x00004060


	//   ....[57]....
        /*03c0*/ 	.word	0x000040a0


	//   ....[58]....
        /*03c4*/ 	.word	0x000040e0


	//   ....[59]....
        /*03c8*/ 	.word	0x00004120


	//   ....[60]....
        /*03cc*/ 	.word	0x00004160


	//   ....[61]....
        /*03d0*/ 	.word	0x00004270


	//   ....[62]....
        /*03d4*/ 	.word	0x00004540


	//   ....[63]....
        /*03d8*/ 	.word	0x00004550


	//   ....[64]....
        /*03dc*/ 	.word	0x00004560


	//   ....[65]....
        /*03e0*/ 	.word	0x00004570


	//   ....[66]....
        /*03e4*/ 	.word	0x00004580


	//   ....[67]....
        /*03e8*/ 	.word	0x00004590


	//   ....[68]....
        /*03ec*/ 	.word	0x00004820


	//   ....[69]....
        /*03f0*/ 	.word	0x00004830


	//   ....[70]....
        /*03f4*/ 	.word	0x00007e10


	//   ....[71]....
        /*03f8*/ 	.word	0x00008790


	//   ....[72]....
        /*03fc*/ 	.word	0x00008a20


	//   ....[73]....
        /*0400*/ 	.word	0x00008c60


	//   ....[74]....
        /*0404*/ 	.word	0x00008e90


	//   ....[75]....
        /*0408*/ 	.word	0x00009140


	//   ....[76]....
        /*040c*/ 	.word	0x00009470


	//   ....[77]....
        /*0410*/ 	.word	0x0000b420


	//   ....[78]....
        /*0414*/ 	.word	0x0000b570


	//   ....[79]....
        /*0418*/ 	.word	0x0000b5e0


	//   ....[80]....
        /*041c*/ 	.word	0x0000b650


	//----- nvinfo : EIATTR_REG_RECONFIG
	.align		4
.L_358:
        /*0420*/ 	.byte	0x01, 0x54
	.zero		2


	//----- nvinfo : EIATTR_SYSCALL_OFFSETS
	.align		4
        /*0424*/ 	.byte	0x04, 0x46
        /*0426*/ 	.short	(.L_360 - .L_359)


	//   ....[0]....
.L_359:
        /*0428*/ 	.word	0x00000dd0


	//   ....[1]....
        /*042c*/ 	.word	0x00000ec0


	//   ....[2]....
        /*0430*/ 	.word	0x00001020


	//   ....[3]....
        /*0434*/ 	.word	0x00001110


	//----- nvinfo : EIATTR_MBARRIER_INSTR_OFFSETS
	.align		4
.L_360:
        /*0438*/ 	.byte	0x04, 0x39
        /*043a*/ 	.short	(.L_362 - .L_361)


	//   ....[0]....
.L_361:
        /*043c*/ 	.word	0x00000260
        /*0440*/ 	.word	0x000000ff
        /*0444*/ 	.word	0x00030c00
        /*0448*/ 	.short	0x0100
        /*044a*/ 	.byte	0x06
	.zero		1


	//   ....[1]....
        /*044c*/ 	.word	0x00000350
        /*0450*/ 	.word	0x000000ff
        /*0454*/ 	.word	0x00030c10
        /*0458*/ 	.short	0x0100
        /*045a*/ 	.byte	0x08
	.zero		1


	//   ....[2]....
        /*045c*/ 	.word	0x00000360
        /*0460*/ 	.word	0x000000ff
        /*0464*/ 	.word	0x00030c20
        /*0468*/ 	.short	0x0100
        /*046a*/ 	.byte	0x08
	.zero		1


	//   ....[3]....
        /*046c*/ 	.word	0x00000370
        /*0470*/ 	.word	0x000000ff
        /*0474*/ 	.word	0x00030c18
        /*0478*/ 	.short	0x0100
        /*047a*/ 	.byte	0x08
	.zero		1


	//   ....[4]....
        /*047c*/ 	.word	0x00000380
        /*0480*/ 	.word	0x000000ff
        /*0484*/ 	.word	0x00030c28
        /*0488*/ 	.short	0x0100
        /*048a*/ 	.byte	0x08
	.zero		1


	//   ....[5]....
        /*048c*/ 	.word	0x000004b0
        /*0490*/ 	.word	0x000000ff
        /*0494*/ 	.word	0x00030c30
        /*0498*/ 	.short	0x0100
        /*049a*/ 	.byte	0x08
	.zero		1


	//   ....[6]....
        /*049c*/ 	.word	0x000004c0
        /*04a0*/ 	.word	0x000000ff
        /*04a4*/ 	.word	0x00030c40
        /*04a8*/ 	.short	0x0100
        /*04aa*/ 	.byte	0x08
	.zero		1


	//   ....[7]....
        /*04ac*/ 	.word	0x000004d0
        /*04b0*/ 	.word	0x000000ff
        /*04b4*/ 	.word	0x00030c38
        /*04b8*/ 	.short	0x0100
        /*04ba*/ 	.byte	0x08
	.zero		1


	//   ....[8]....
        /*04bc*/ 	.word	0x000004e0
        /*04c0*/ 	.word	0x000000ff
        /*04c4*/ 	.word	0x00030c48
        /*04c8*/ 	.short	0x0100
        /*04ca*/ 	.byte	0x08
	.zero		1


	//   ....[9]....
        /*04cc*/ 	.word	0x000011c0
        /*04d0*/ 	.word	0x00000002
        /*04d4*/ 	.word	0x00030c00
        /*04d8*/ 	.short	0x010a
        /*04da*/ 	.byte	0x3f
	.zero		1


	//   ....[10]....
        /*04dc*/ 	.word	0x00001340
        /*04e0*/ 	.word	0x00000002
        /*04e4*/ 	.word	0x00030c00
        /*04e8*/ 	.short	0x010a
        /*04ea*/ 	.byte	0x3f
	.zero		1


	//   ....[11]....
        /*04ec*/ 	.word	0x00001aa0
        /*04f0*/ 	.word	0x00000019
        /*04f4*/ 	.word	0x00030c10
        /*04f8*/ 	.short	0x010a
        /*04fa*/ 	.byte	0x3f
	.zero		1


	//   ....[12]....
        /*04fc*/ 	.word	0x00001b10
        /*0500*/ 	.word	0x00000019
        /*0504*/ 	.word	0x00030c10
        /*0508*/ 	.short	0x010a
        /*050a*/ 	.byte	0x3f
	.zero		1


	//   ....[13]....
        /*050c*/ 	.word	0x00001f30
        /*0510*/ 	.word	0x00000019
        /*0514*/ 	.word	0x00030c30
        /*0518*/ 	.short	0x010a
        /*051a*/ 	.byte	0x3f
	.zero		1


	//   ....[14]....
        /*051c*/ 	.word	0x00001fb0
        /*0520*/ 	.word	0x00000019
        /*0524*/ 	.word	0x00030c30
        /*0528*/ 	.short	0x010a
        /*052a*/ 	.byte	0x3f
	.zero		1


	//   ....[15]....
        /*052c*/ 	.word	0x00005840
        /*0530*/ 	.word	0x00000000
        /*0534*/ 	.word	0x00000000
        /*0538*/ 	.short	0x0101
        /*053a*/ 	.byte	0x3f
	.zero		1


	//   ....[16]....
        /*053c*/ 	.word	0x00005c80
        /*0540*/ 	.word	0x00000000
        /*0544*/ 	.word	0x00000000
        /*0548*/ 	.short	0x0101
        /*054a*/ 	.byte	0x3f
	.zero		1


	//   ....[17]....
        /*054c*/ 	.word	0x00009db0
        /*0550*/ 	.word	0x0000000c
        /*0554*/ 	.word	0x00030c20
        /*0558*/ 	.short	0x010a
        /*055a*/ 	.byte	0x3f
	.zero		1


	//   ....[18]....
        /*055c*/ 	.word	0x0000a260
        /*0560*/ 	.word	0x0000000c
        /*0564*/ 	.word	0x00030c40
        /*0568*/ 	.short	0x010a
        /*056a*/ 	.byte	0x3f
	.zero		1


	//   ....[19]....
        /*056c*/ 	.word	0x0000a4a0
        /*0570*/ 	.word	0x0000000c
        /*0574*/ 	.word	0x00030c28
        /*0578*/ 	.short	0x010a
        /*057a*/ 	.byte	0x3f
	.zero		1


	//   ....[20]....
        /*057c*/ 	.word	0x0000a660
        /*0580*/ 	.word	0x0000000c
        /*0584*/ 	.word	0x00030c48
        /*0588*/ 	.short	0x010a
        /*058a*/ 	.byte	0x3f
	.zero		1


	//   ....[21]....
        /*058c*/ 	.word	0x0000a870
        /*0590*/ 	.word	0x0000000c
        /*0594*/ 	.word	0x00030c20
        /*0598*/ 	.short	0x010a
        /*059a*/ 	.byte	0x3f
	.zero		1


	//   ....[22]....
        /*059c*/ 	.word	0x0000aa90
        /*05a0*/ 	.word	0x0000000c
        /*05a4*/ 	.word	0x00030c40
        /*05a8*/ 	.short	0x010a
        /*05aa*/ 	.byte	0x3f
	.zero		1


	//   ....[23]....
        /*05ac*/ 	.word	0x0000aca0
        /*05b0*/ 	.word	0x0000000c
        /*05b4*/ 	.word	0x00030c28
        /*05b8*/ 	.short	0x010a
        /*05ba*/ 	.byte	0x3f
	.zero		1


	//   ....[24]....
        /*05bc*/ 	.word	0x0000aeb0
        /*05c0*/ 	.word	0x0000000d
        /*05c4*/ 	.word	0x00030c40
        /*05c8*/ 	.short	0x010a
        /*05ca*/ 	.byte	0x3f
	.zero		1


	//   ....[25]....
        /*05cc*/ 	.word	0x0000b2a0
        /*05d0*/ 	.word	0x00000007
        /*05d4*/ 	.word	0x00000000
        /*05d8*/ 	.short	0x010a
        /*05da*/ 	.byte	0x3f
	.zero		1


	//   ....[26]....
        /*05dc*/ 	.word	0x0000b2f0
        /*05e0*/ 	.word	0x0000000b
        /*05e4*/ 	.word	0x00000000
        /*05e8*/ 	.short	0x010a
        /*05ea*/ 	.byte	0x3f
	.zero		1


	//   ....[27]....
        /*05ec*/ 	.word	0x0000b350
        /*05f0*/ 	.word	0x00000009
        /*05f4*/ 	.word	0x00000000
        /*05f8*/ 	.short	0x010a
        /*05fa*/ 	.byte	0x3f
	.zero		1


	//   ....[28]....
        /*05fc*/ 	.word	0x0000b380
        /*0600*/ 	.word	0x00000003
        /*0604*/ 	.word	0x00000000
        /*0608*/ 	.short	0x010a
        /*060a*/ 	.byte	0x3f
	.zero		1


	//   ....[29]....
        /*060c*/ 	.word	0x0000b450
        /*0610*/ 	.word	0x00000002
        /*0614*/ 	.word	0x00030c00
        /*0618*/ 	.short	0x010a
        /*061a*/ 	.byte	0x3f
	.zero		1


	//   ....[30]....
        /*061c*/ 	.word	0x0000b4a0
        /*0620*/ 	.word	0x00000019
        /*0624*/ 	.word	0x00030c10
        /*0628*/ 	.short	0x010a
        /*062a*/ 	.byte	0x3f
	.zero		1


	//   ....[31]....
        /*062c*/ 	.word	0x0000b4f0
        /*0630*/ 	.word	0x00000019
        /*0634*/ 	.word	0x00030c30
        /*0638*/ 	.short	0x010a
        /*063a*/ 	.byte	0x3f
	.zero		1


	//   ....[32]....
        /*063c*/ 	.word	0x0000b690
        /*0640*/ 	.word	0x0000000c
        /*0644*/ 	.word	0x00030c20
        /*0648*/ 	.short	0x010a
        /*064a*/ 	.byte	0x3f
	.zero		1


	//   ....[33]....
        /*064c*/ 	.word	0x0000b6e0
        /*0650*/ 	.word	0x0000000c
        /*0654*/ 	.word	0x00030c40
        /*0658*/ 	.short	0x010a
        /*065a*/ 	.byte	0x3f
	.zero		1


	//   ....[34]....
        /*065c*/ 	.word	0x0000b730
        /*0660*/ 	.word	0x0000000c
        /*0664*/ 	.word	0x00030c28
        /*0668*/ 	.short	0x010a
        /*066a*/ 	.byte	0x3f
	.zero		1


	//   ....[35]....
        /*066c*/ 	.word	0x0000b780
        /*0670*/ 	.word	0x0000000c
        /*0674*/ 	.word	0x00030c48
        /*0678*/ 	.short	0x010a
        /*067a*/ 	.byte	0x3f
	.zero		1


	//   ....[36]....
        /*067c*/ 	.word	0x0000b7e0
        /*0680*/ 	.word	0x0000000c
        /*0684*/ 	.word	0x00030c20
        /*0688*/ 	.short	0x010a
        /*068a*/ 	.byte	0x3f
	.zero		1


	//   ....[37]....
        /*068c*/ 	.word	0x0000b830
        /*0690*/ 	.word	0x0000000c
        /*0694*/ 	.word	0x00030c40
        /*0698*/ 	.short	0x010a
        /*069a*/ 	.byte	0x3f
	.zero		1


	//   ....[38]....
        /*069c*/ 	.word	0x0000b880
        /*06a0*/ 	.word	0x0000000c
        /*06a4*/ 	.word	0x00030c28
        /*06a8*/ 	.short	0x010a
        /*06aa*/ 	.byte	0x3f
	.zero		1


	//   ....[39]....
        /*06ac*/ 	.word	0x0000b8d0
        /*06b0*/ 	.word	0x0000000d
        /*06b4*/ 	.word	0x00030c40
        /*06b8*/ 	.short	0x010a
        /*06ba*/ 	.byte	0x3f
	.zero		1


	//   ....[40]....
        /*06bc*/ 	.word	0x0000b9a0
        /*06c0*/ 	.word	0x00000007
        /*06c4*/ 	.word	0x00000000
        /*06c8*/ 	.short	0x010a
        /*06ca*/ 	.byte	0x3f
	.zero		1


	//   ....[41]....
        /*06cc*/ 	.word	0x0000b9f0
        /*06d0*/ 	.word	0x0000000b
        /*06d4*/ 	.word	0x00000000
        /*06d8*/ 	.short	0x010a
        /*06da*/ 	.byte	0x3f
	.zero		1


	//   ....[42]....
        /*06dc*/ 	.word	0x0000ba40
        /*06e0*/ 	.word	0x00000009
        /*06e4*/ 	.word	0x00000000
        /*06e8*/ 	.short	0x010a
        /*06ea*/ 	.byte	0x3f
	.zero		1


	//----- nvinfo : EIATTR_NUM_MBARRIERS
	.align		4
.L_362:
        /*06ec*/ 	.byte	0x03, 0x38
        /*06ee*/ 	.short	0x0009


	//----- nvinfo : EIATTR_EXIT_INSTR_OFFSETS
	.align		4
        /*06f0*/ 	.byte	0x04, 0x1c
        /*06f2*/ 	.short	(.L_364 - .L_363)


	//   ....[0]....
.L_363:
        /*06f4*/ 	.word	0x0000b3d0


	//----- nvinfo : EIATTR_MAX_THREADS
	.align		4
.L_364:
        /*06f8*/ 	.byte	0x04, 0x05
        /*06fa*/ 	.short	(.L_366 - .L_365)
.L_365:
        /*06fc*/ 	.word	0x00000180
        /*0700*/ 	.word	0x00000001
        /*0704*/ 	.word	0x00000001


	//----- nvinfo : EIATTR_CRS_STACK_SIZE
	.align		4
.L_366:
        /*0708*/ 	.byte	0x04, 0x1e
        /*070a*/ 	.short	(.L_368 - .L_367)
.L_367:
        /*070c*/ 	.word	0x00000000


	//----- nvinfo : EIATTR_CBANK_PARAM_SIZE
	.align		4
.L_368:
        /*0710*/ 	.byte	0x03, 0x19
        /*0712*/ 	.short	0x06f0


	//----- nvinfo : EIATTR_PARAM_CBANK
	.align		4
        /*0714*/ 	.byte	0x04, 0x0a
        /*0716*/ 	.short	(.L_370 - .L_369)
	.align		4
.L_369:
        /*0718*/ 	.word	index@(.nv.constant0._ZN7cutlass13device_kernelIN5flash11enable_sm90INS1_16FlashAttnBwdSm90INS1_25CollectiveMainloopBwdSm90ILi2ELi2ELi2EN4cute5tupleIJNS5_1CILi1EEES8_S8_EEENS6_IJNS7_ILi128EEESA_NS7_ILi64EEEEEENS_10bfloat16_tEfNS_4arch4Sm90ELb0ELb0ELb1ELb1ELb1ELb1ELb0ELb0ELi2ELi1ELi2ELi2ELb0EEENS1_21CollectiveEpilogueBwdISC_SD_SF_Li256ELb1ELb0ELi1EEENS1_19SingleTileSchedulerILb1ELb0ELb0ELi128EEEEEEEEEvNT_6ParamsE)
        /*071c*/ 	.short	0x0210
        /*071e*/ 	.short	0x06f0


	//----- nvinfo : EIATTR_SW_WAR
	.align		4
.L_370:
        /*0720*/ 	.byte	0x04, 0x36
        /*0722*/ 	.short	(.L_372 - .L_371)
.L_371:
        /*0724*/ 	.word	0x00000008
.L_372:


//--------------------- .nv.info._ZN7cutlass13device_kernelIN5flash11enable_sm90INS1_16FlashAttnBwdSm90INS1_25CollectiveMainloopBwdSm90ILi2ELi2ELi2EN4cute5tupleIJNS5_1CILi1EEES8_S8_EEENS6_IJNS7_ILi128EEESA_NS7_ILi64EEEEEENS_10bfloat16_tEfNS_4arch4Sm90ELb0ELb0ELb1ELb1ELb0ELb1ELb0ELb0ELi2ELi1ELi2ELi2ELb0EEENS1_24CollectiveEpilogueBwdGQAISC_fSF_Li256ELb1ELb0EEENS1_19SingleTileSchedulerILb1ELb0ELb0ELi128EEEEEEEEEvNT_6ParamsE --------------------------
	.section	.nv.info._ZN7cutlass13device_kernelIN5flash11enable_sm90INS1_16FlashAttnBwdSm90INS1_25CollectiveMainloopBwdSm90ILi2ELi2ELi2EN4cute5tupleIJNS5_1CILi1EEES8_S8_EEENS6_IJNS7_ILi128EEESA_NS7_ILi64EEEEEENS_10bfloat16_tEfNS_4arch4Sm90ELb0ELb0ELb1ELb1ELb0ELb1ELb0ELb0ELi2ELi1ELi2ELi2ELb0EEENS1_24CollectiveEpilogueBwdGQAISC_fSF_Li256ELb1ELb0EEENS1_19SingleTileSchedulerILb1ELb0ELb0ELi128EEEEEEEEEvNT_6ParamsE,"",@"SHT_CUDA_INFO"
	.sectionflags	@""
	.align	4


	//----- nvinfo : EIATTR_CUDA_API_VERSION
	.align		4
        /*0000*/ 	.byte	0x04, 0x37
        /*0002*/ 	.short	(.L_374 - .L_373)
.L_373:
        /*0004*/ 	.word	0x00000082


	//----- nvinfo : EIATTR_KPARAM_INFO
	.align		4
.L_374:
        /*0008*/ 	.byte	0x04, 0x17
        /*000a*/ 	.short	(.L_376 - .L_375)
.L_375:
        /*000c*/ 	.word	0x00000000
        /*0010*/ 	.short	0x0000
        /*0012*/ 	.short	0x0070
        /*0014*/ 	.byte	0x00, 0xf0, 0x01, 0x1a


	//----- nvinfo : EIATTR_SPARSE_MMA_MASK
	.align		4
.L_376:
        /*0018*/ 	.byte	0x03, 0x50
        /*001a*/ 	.short	0x0000


	//----- nvinfo : EIATTR_MAXREG_COUNT
	.align		4
        /*001c*/ 	.byte	0x03, 0x1b
        /*001e*/ 	.short	0x00a8


	//----- nvinfo : EIATTR_NUM_BARRIERS
	.align		4
        /*0020*/ 	.byte	0x02, 0x4c
        /*0022*/ 	.byte	0x10
	.zero		1


	//----- nvinfo : EIATTR_EXTERNS
	.align		4
        /*0024*/ 	.byte	0x04, 0x0f
        /*0026*/ 	.short	(.L_378 - .L_377)


	//   ....[0]....
	.align		4
.L_377:
        /*0028*/ 	.word	index@(__assertfail)


	//----- nvinfo : EIATTR_ANNOTATIONS
	.align		4
.L_378:
        /*002c*/ 	.byte	0x04, 0x55
        /*002e*/ 	.short	(.L_380 - .L_379)


	//   ....[0]....
.L_379:
        /* <DEDUP_REMOVED lines=22> */
        /*0184*/ 	.byte	0x60, 0x93, 0x00, 0x00


	//----- nvinfo : EIATTR_MERCURY_ISA_VERSION
	.align		4
.L_380:
        /*0188*/ 	.byte	0x03, 0x5f
        /*018a*/ 	.short	0x0101


	//----- nvinfo : EIATTR_INT_WARP_WIDE_INSTR_OFFSETS
	.align		4
        /*018c*/ 	.byte	0x04, 0x31
        /*018e*/ 	.short	(.L_382 - .L_381)


	//   ....[0]....
.L_381:
        /*0190*/ 	.word	0x00000180


	//   ....[1]....
        /*0194*/ 	.word	0x00000240


	//   ....[2]....
        /*0198*/ 	.word	0x00007a60


	//----- nvinfo : EIATTR_COOP_GROUP_MASK_REGIDS
	.align		4
.L_382:
        /*019c*/ 	.byte	0x04, 0x29
        /*019e*/ 	.short	(.L_384 - .L_383)


	//   ....[0]....
.L_383:
        /*01a0*/ 	.word	0xffffffff


	//   ....[1]....
        /*01a4*/ 	.word	0xffffffff


	//   ....[2]....
        /*01a8*/ 	.word	0xffffffff


	//   ....[3]....
        /*01ac*/ 	.word	0xffffffff


	//   ....[4]....
        /*01b0*/ 	.word	0xffffffff


	//   ....[5]....
        /*01b4*/ 	.word	0xffffffff


	//   ....[6]....
        /*01b8*/ 	.word	0xffffffff


	//   ....[7]....
        /*01bc*/ 	.word	0xffffffff


	//   ....[8]....
        /*01c0*/ 	.word	0xffffffff


	//   ....[9]....
        /*01c4*/ 	.word	0xffffffff


	//   ....[10]....
        /*01c8*/ 	.word	0xffffffff


	//   ....[11]....
        /*01cc*/ 	.word	0xffffffff


	//   ....[12]....
        /*01d0*/ 	.word	0xffffffff


	//   ....[13]....
        /*01d4*/ 	.word	0xffffffff


	//   ....[14]....
        /*01d8*/ 	.word	0xffffffff


	//   ....[15]....
        /*01dc*/ 	.word	0xffffffff


	//   ....[16]....
        /*01e0*/ 	.word	0xffffffff


	//   ....[17]....
        /*01e4*/ 	.word	0xffffffff


	//   ....[18]....
        /*01e8*/ 	.word	0xffffffff


	//   ....[19]....
        /*01ec*/ 	.word	0xffffffff


	//   ....[20]....
        /*01f0*/ 	.word	0xffffffff


	//   ....[21]....
        /*01f4*/ 	.word	0xffffffff


	//   ....[22]....
        /*01f8*/ 	.word	0xffffffff


	//   ....[23]....
        /*01fc*/ 	.word	0xffffffff


	//   ....[24]....
        /*0200*/ 	.word	0xffffffff


	//   ....[25]....
        /*0204*/ 	.word	0xffffffff


	//   ....[26]....
        /*0208*/ 	.word	0xffffffff


	//   ....[27]....
        /*020c*/ 	.word	0xffffffff


	//   ....[28]....
        /*0210*/ 	.word	0xffffffff


	//   ....[29]....
        /*0214*/ 	.word	0xffffffff


	//   ....[30]....
        /*0218*/ 	.word	0xffffffff


	//   ....[31]....
        /*021c*/ 	.word	0xffffffff


	//   ....[32]....
        /*0220*/ 	.word	0xffffffff


	//   ....[33]....
        /*0224*/ 	.word	0xffffffff


	//   ....[34]....
        /*0228*/ 	.word	0xffffffff


	//   ....[35]....
        /*022c*/ 	.word	0xffffffff


	//   ....[36]....
        /*0230*/ 	.word	0xffffffff


	//   ....[37]....
        /*0234*/ 	.word	0xffffffff


	//   ....[38]....
        /*0238*/ 	.word	0xffffffff


	//   ....[39]....
        /*023c*/ 	.word	0xffffffff


	//   ....[40]....
        /*0240*/ 	.word	0xffffffff


	//   ....[41]....
        /*0244*/ 	.word	0xffffffff


	//   ....[42]....
        /*0248*/ 	.word	0xffffffff


	//   ....[43]....
        /*024c*/ 	.word	0xffffffff


	//   ....[44]....
        /*0250*/ 	.word	0xffffffff


	//   ....[45]....
        /*0254*/ 	.word	0xffffffff


	//   ....[46]....
        /*0258*/ 	.word	0xffffffff


	//   ....[47]....
        /*025c*/ 	.word	0xffffffff


	//   ....[48]....
        /*0260*/ 	.word	0xffffffff


	//   ....[49]....
        /*0264*/ 	.word	0xffffffff


	//   ....[50]....
        /*0268*/ 	.word	0xffffffff


	//   ....[51]....
        /*026c*/ 	.word	0xffffffff


	//   ....[52]....
        /*0270*/ 	.word	0xffffffff


	//   ....[53]....
        /*0274*/ 	.word	0xffffffff


	//   ....[54]....
        /*0278*/ 	.word	0xffffffff


	//   ....[55]....
        /*027c*/ 	.word	0xffffffff


	//   ....[56]....
        /*0280*/ 	.word	0xffffffff


	//   ....[57]....
        /*0284*/ 	.word	0xffffffff


	//   ....[58]....
        /*0288*/ 	.word	0xffffffff


	//   ....[59]....
        /*028c*/ 	.word	0xffffffff


	//   ....[60]....
        /*0290*/ 	.word	0xffffffff


	//   ....[61]....
        /*0294*/ 	.word	0xffffffff


	//   ....[62]....
        /*0298*/ 	.word	0xffffffff


	//   ....[63]....
        /*029c*/ 	.word	0xffffffff


	//   ....[64]....
        /*02a0*/ 	.word	0xffffffff


	//   ....[65]....
        /*02a4*/ 	.word	0xffffffff


	//   ....[66]....
        /*02a8*/ 	.word	0xffffffff


	//   ....[67]....
        /*02ac*/ 	.word	0xffffffff


	//   ....[68]....
        /*02b0*/ 	.word	0xffffffff


	//   ....[69]....
        /*02b4*/ 	.word	0xffffffff


	//   ....[70]....
        /*02b8*/ 	.word	0xffffffff


	//   ....[71]....
        /*02bc*/ 	.word	0x0500000f


	//----- nvinfo : EIATTR_COOP_GROUP_INSTR_OFFSETS
	.align		4
.L_384:
        /*02c0*/ 	.byte	0x04, 0x28
        /*02c2*/ 	.short	(.L_386 - .L_385)


	//   ....[0]....
.L_385:
        /*02c4*/ 	.word	0x00000060


	//   ....[1]....
        /*02c8*/ 	.word	0x00000190


	//   ....[2]....
        /*02cc*/ 	.word	0x00000220


	//   ....[3]....
        /*02d0*/ 	.word	0x000003a0


	//   ....[4]....
        /*02d4*/ 	.word	0x00000610


	//   ....[5]....
        /*02d8*/ 	.word	0x00001170


	//   ....[6]....
        /*02dc*/ 	.word	0x000021d0


	//   ....[7]....
        /*02e0*/ 	.word	0x000022d0


	//   ....[8]....
        /*02e4*/ 	.word	0x00002410


	//   ....[9]....
        /*02e8*/ 	.word	0x00002590


	//   ....[10]....
        /*02ec*/ 	.word	0x000026f0


	//   ....[11]....
        /*02f0*/ 	.word	0x00002730


	//   ....[12]....
        /*02f4*/ 	.word	0x00002790


	//   ....[13]....
        /*02f8*/ 	.word	0x000027d0


	//   ....[14]....
        /*02fc*/ 	.word	0x000027e0


	//   ....[15]....
        /*0300*/ 	.word	0x00002820


	//   ....[16]....
        /*0304*/ 	.word	0x00002900


	//   ....[17]....
        /*0308*/ 	.word	0x000029c0


	//   ....[18]....
        /*030c*/ 	.word	0x00002f10


	//   ....[19]....
        /*0310*/ 	.word	0x00002f20


	//   ....[20]....
        /*0314*/ 	.word	0x00002f40


	//   ....[21]....
        /*0318*/ 	.word	0x00002f50


	//   ....[22]....
        /*031c*/ 	.word	0x00002f70


	//   ....[23]....
        /*0320*/ 	.word	0x00002f80


	//   ....[24]....
        /*0324*/ 	.word	0x00002fd0


	//   ....[25]....
        /*0328*/ 	.word	0x00003130


	//   ....[26]....
        /*032c*/ 	.word	0x00003230


	//   ....[27]....
        /*0330*/ 	.word	0x00003290


	//   ....[28]....
        /*0334*/ 	.word	0x000032e0


	//   ....[29]....
        /*0338*/ 	.word	0x00003370


	//   ....[30]....
        /*033c*/ 	.word	0x00003570


	//   ....[31]....
        /*0340*/ 	.word	0x000035e0


	//   ....[32]....
        /*0344*/ 	.word	0x00003640


	//   ....[33]....
        /*0348*/ 	.word	0x00003680


	//   ....[34]....
        /*034c*/ 	.word	0x000036c0


	//   ....[35]....
        /*0350*/ 	.word	0x00003700


	//   ....[36]....
        /*0354*/ 	.word	0x00003740


	//   ....[37]....
        /*0358*/ 	.word	0x00003780


	//   ....[38]....
        /*035c*/ 	.word	0x000037f0


	//   ....[39]....
        /*0360*/ 	.word	0x00003830


	//   ....[40]....
        /*0364*/ 	.word	0x000038f0


	//   ....[41]....
        /*0368*/ 	.word	0x00003930


	//   ....[42]....
        /*036c*/ 	.word	0x00003970


	//   ....[43]....
        /*0370*/ 	.word	0x000039f0


	//   ....[44]....
        /*0374*/ 	.word	0x00003a40


	//   ....[45]....
        /*0378*/ 	.word	0x00003bb0


	//   ....[46]....
        /*037c*/ 	.word	0x00003c30


	//   ....[47]....
        /*0380*/ 	.word	0x00003c70


	//   ....[48]....
        /*0384*/ 	.word	0x00003cc0


	//   ....[49]....
        /*0388*/ 	.word	0x00003d30


	//   ....[50]....
        /*038c*/ 	.word	0x00003d80


	//   ....[51]....
        /*0390*/ 	.word	0x00003ec0


	//   ....[52]....
        /*0394*/ 	.word	0x00003f00


	//   ....[53]....
        /*0398*/ 	.word	0x00004030


	//   ....[54]....
        /*039c*/ 	.word	0x00004070


	//   ....[55]....
        /*03a0*/ 	.word	0x000040b0


	//   ....[56]....
        /*03a4*/ 	.word	0x000040f0


	//   ....[57]....
        /*03a8*/ 	.word	0x00004100


	//   ....[58]....
        /*03ac*/ 	.word	0x00004150


	//   ....[59]....
        /*03b0*/ 	.word	0x000041a0


	//   ....[60]....
        /*03b4*/ 	.word	0x00004270


	//   ....[61]....
        /*03b8*/ 	.word	0x00004300


	//   ....[62]....
        /*03bc*/ 	.word	0x000045d0


	//   ....[63]....
        /*03c0*/ 	.word	0x000045f0


	//   ....[64]....
        /*03c4*/ 	.word	0x00004600


	//   ....[65]....
        /*03c8*/ 	.word	0x00004610


	//   ....[66]....
        /*03cc*/ 	.word	0x00004620


	//   ....[67]....
        /*03d0*/ 	.word	0x00004660


	//   ....[68]....
        /*03d4*/ 	.word	0x00004690


	//   ....[69]....
        /*03d8*/ 	.word	0x000046b0


	//   ....[70]....
        /*03dc*/ 	.word	0x000067c0


	//   ....[71]....
        /*03e0*/ 	.word	0x000095d0


	//----- nvinfo : EIATTR_REG_RECONFIG
	.align		4
.L_386:
        /*03e4*/ 	.byte	0x01, 0x54
	.zero		2


	//----- nvinfo : EIATTR_SYSCALL_OFFSETS
	.align		4
        /*03e8*/ 	.byte	0x04, 0x46
        /*03ea*/ 	.short	(.L_388 - .L_387)


	//   ....[0]....
.L_387:
        /*03ec*/ 	.word	0x00000dd0


	//   ....[1]....
        /*03f0*/ 	.word	0x00000ec0


	//   ....[2]....
        /*03f4*/ 	.word	0x00001020


	//   ....[3]....
        /*03f8*/ 	.word	0x00001110


	//----- nvinfo : EIATTR_MBARRIER_INSTR_OFFSETS
	.align		4
.L_388:
        /*03fc*/ 	.byte	0x04, 0x39
        /*03fe*/ 	.short	(.L_390 - .L_389)


	//   ....[0]....
.L_389:
        /*0400*/ 	.word	0x00000260
        /*0404*/ 	.word	0x000000ff
        /*0408*/ 	.word	0x00030c00
        /*040c*/ 	.short	0x0100
        /*040e*/ 	.byte	0x06
	.zero		1


	//   ....[1]....
        /*0410*/ 	.word	0x00000350
        /*0414*/ 	.word	0x000000ff
        /*0418*/ 	.word	0x00030c10
        /*041c*/ 	.short	0x0100
        /*041e*/ 	.byte	0x08
	.zero		1


	//   ....[2]....
        /*0420*/ 	.word	0x00000360
        /*0424*/ 	.word	0x000000ff
        /*0428*/ 	.word	0x00030c20
        /*042c*/ 	.short	0x0100
        /*042e*/ 	.byte	0x08
	.zero		1


	//   ....[3]....
        /*0430*/ 	.word	0x00000370
        /*0434*/ 	.word	0x000000ff
        /*0438*/ 	.word	0x00030c18
        /*043c*/ 	.short	0x0100
        /*043e*/ 	.byte	0x08
	.zero		1


	//   ....[4]....
        /*0440*/ 	.word	0x00000380
        /*0444*/ 	.word	0x000000ff
        /*0448*/ 	.word	0x00030c28
        /*044c*/ 	.short	0x0100
        /*044e*/ 	.byte	0x08
	.zero		1


	//   ....[5]....
        /*0450*/ 	.word	0x000004b0
        /*0454*/ 	.word	0x000000ff
        /*0458*/ 	.word	0x00030c30
        /*045c*/ 	.short	0x0100
        /*045e*/ 	.byte	0x08
	.zero		1


	//   ....[6]....
        /*0460*/ 	.word	0x000004c0
        /*0464*/ 	.word	0x000000ff
        /*0468*/ 	.word	0x00030c40
        /*046c*/ 	.short	0x0100
        /*046e*/ 	.byte	0x08
	.zero		1


	//   ....[7]....
        /*0470*/ 	.word	0x000004d0
        /*0474*/ 	.word	0x000000ff
        /*0478*/ 	.word	0x00030c38
        /*047c*/ 	.short	0x0100
        /*047e*/ 	.byte	0x08
	.zero		1


	//   ....[8]....
        /*0480*/ 	.word	0x000004e0
        /*0484*/ 	.word	0x000000ff
        /*0488*/ 	.word	0x00030c48
        /*048c*/ 	.short	0x0100
        /*048e*/ 	.byte	0x08
	.zero		1


	//   ....[9]....
        /*0490*/ 	.word	0x000011c0
        /*0494*/ 	.word	0x00000002
        /*0498*/ 	.word	0x00030c00
        /*049c*/ 	.short	0x010a
        /*049e*/ 	.byte	0x3f
	.zero		1


	//   ....[10]....
        /*04a0*/ 	.word	0x00001340
        /*04a4*/ 	.word	0x00000002
        /*04a8*/ 	.word	0x00030c00
        /*04ac*/ 	.short	0x010a
        /*04ae*/ 	.byte	0x3f
	.zero		1


	//   ....[11]....
        /*04b0*/ 	.word	0x00001aa0
        /*04b4*/ 	.word	0x00000003
        /*04b8*/ 	.word	0x00030c10
        /*04bc*/ 	.short	0x010a
        /*04be*/ 	.byte	0x3f
	.zero		1


	//   ....[12]....
        /*04c0*/ 	.word	0x00001b10
        /*04c4*/ 	.word	0x00000003
        /*04c8*/ 	.word	0x00030c10
        /*04cc*/ 	.short	0x010a
        /*04ce*/ 	.byte	0x3f
	.zero		1


	//   ....[13]....
        /*04d0*/ 	.word	0x00001f30
        /*04d4*/ 	.word	0x00000003
        /*04d8*/ 	.word	0x00030c30
        /*04dc*/ 	.short	0x010a
        /*04de*/ 	.byte	0x3f
	.zero		1


	//   ....[14]....
        /*04e0*/ 	.word	0x00001fb0
        /*04e4*/ 	.word	0x00000003
        /*04e8*/ 	.word	0x00030c30
        /*04ec*/ 	.short	0x010a
        /*04ee*/ 	.byte	0x3f
	.zero		1


	//   ....[15]....
        /*04f0*/ 	.word	0x00005870
        /*04f4*/ 	.word	0x00000000
        /*04f8*/ 	.word	0x00000000
        /*04fc*/ 	.short	0x0101
        /*04fe*/ 	.byte	0x3f
	.zero		1


	//   ....[16]....
        /*0500*/ 	.word	0x00005cb0
        /*0504*/ 	.word	0x00000003
        /*0508*/ 	.word	0x00000000
        /*050c*/ 	.short	0x0101
        /*050e*/ 	.byte	0x3f
	.zero		1


	//   ....[17]....
        /*0510*/ 	.word	0x00007f60
        /*0514*/ 	.word	0x0000000c
        /*0518*/ 	.word	0x00030c20
        /*051c*/ 	.short	0x010a
        /*051e*/ 	.byte	0x3f
	.zero		1


	//   ....[18]....
        /*0520*/ 	.word	0x00008410
        /*0524*/ 	.word	0x0000000c
        /*0528*/ 	.word	0x00030c40
        /*052c*/ 	.short	0x010a
        /*052e*/ 	.byte	0x3f
	.zero		1


	//   ....[19]....
        /*0530*/ 	.word	0x00008650
        /*0534*/ 	.word	0x0000000c
        /*0538*/ 	.word	0x00030c28
        /*053c*/ 	.short	0x010a
        /*053e*/ 	.byte	0x3f
	.zero		1


	//   ....[20]....
        /*0540*/ 	.word	0x00008810
        /*0544*/ 	.word	0x0000000c
        /*0548*/ 	.word	0x00030c48
        /*054c*/ 	.short	0x010a
        /*054e*/ 	.byte	0x3f
	.zero		1


	//   ....[21]....
        /*0550*/ 	.word	0x00008a20
        /*0554*/ 	.word	0x0000000c
        /*0558*/ 	.word	0x00030c20
        /*055c*/ 	.short	0x010a
        /*055e*/ 	.byte	0x3f
	.zero		1


	//   ....[22]....
        /*0560*/ 	.word	0x00008c40
        /*0564*/ 	.word	0x0000000c
        /*0568*/ 	.word	0x00030c40
        /*056c*/ 	.short	0x010a
        /*056e*/ 	.byte	0x3f
	.zero		1


	//   ....[23]....
        /*0570*/ 	.word	0x00008e50
        /*0574*/ 	.word	0x0000000c
        /*0578*/ 	.word	0x00030c28
        /*057c*/ 	.short	0x010a
        /*057e*/ 	.byte	0x3f
	.zero		1


	//   ....[24]....
        /*0580*/ 	.word	0x00009060
        /*0584*/ 	.word	0x0000000d
        /*0588*/ 	.word	0x00030c40
        /*058c*/ 	.short	0x010a
        /*058e*/ 	.byte	0x3f
	.zero		1


	//   ....[25]....
        /*0590*/ 	.word	0x00009450
        /*0594*/ 	.word	0x00000007
        /*0598*/ 	.word	0x00000000
        /*059c*/ 	.short	0x010a
        /*059e*/ 	.byte	0x3f
	.zero		1


	//   ....[26]....
        /*05a0*/ 	.word	0x000094a0
        /*05a4*/ 	.word	0x0000000b
        /*05a8*/ 	.word	0x00000000
        /*05ac*/ 	.short	0x010a
        /*05ae*/ 	.byte	0x3f
	.zero		1


	//   ....[27]....
        /*05b0*/ 	.word	0x00009500
        /*05b4*/ 	.word	0x00000009
        /*05b8*/ 	.word	0x00000000
        /*05bc*/ 	.short	0x010a
        /*05be*/ 	.byte	0x3f
	.zero		1


	//   ....[28]....
        /*05c0*/ 	.word	0x00009530
        /*05c4*/ 	.word	0x00000003
        /*05c8*/ 	.word	0x00000000
        /*05cc*/ 	.short	0x010a
        /*05ce*/ 	.byte	0x3f
	.zero		1


	//   ....[29]....
        /*05d0*/ 	.word	0x00009600
        /*05d4*/ 	.word	0x00000002
        /*05d8*/ 	.word	0x00030c00
        /*05dc*/ 	.short	0x010a
        /*05de*/ 	.byte	0x3f
	.zero		1


	//   ....[30]....
        /*05e0*/ 	.word	0x00009650
        /*05e4*/ 	.word	0x00000003
        /*05e8*/ 	.word	0x00030c10
        /*05ec*/ 	.short	0x010a
        /*05ee*/ 	.byte	0x3f
	.zero		1


	//   ....[31]....
        /*05f0*/ 	.word	0x000096a0
        /*05f4*/ 	.word	0x00000003
        /*05f8*/ 	.word	0x00030c30
        /*05fc*/ 	.short	0x010a
        /*05fe*/ 	.byte	0x3f
	.zero		1


	//   ....[32]....
        /*0600*/ 	.word	0x000096f0
        /*0604*/ 	.word	0x0000000c
        /*0608*/ 	.word	0x00030c20
        /*060c*/ 	.short	0x010a
        /*060e*/ 	.byte	0x3f
	.zero		1


	//   ....[33]....
        /*0610*/ 	.word	0x00009740
        /*0614*/ 	.word	0x0000000c
        /*0618*/ 	.word	0x00030c40
        /*061c*/ 	.short	0x010a
        /*061e*/ 	.byte	0x3f
	.zero		1


	//   ....[34]....
        /*0620*/ 	.word	0x00009790
        /*0624*/ 	.word	0x0000000c
        /*0628*/ 	.word	0x00030c28
        /*062c*/ 	.short	0x010a
        /*062e*/ 	.byte	0x3f
	.zero		1


	//   ....[35]....
        /*0630*/ 	.word	0x000097e0
        /*0634*/ 	.word	0x0000000c
        /*0638*/ 	.word	0x00030c48
        /*063c*/ 	.short	0x010a
        /*063e*/ 	.byte	0x3f
	.zero		1


	//   ....[36]....
        /*0640*/ 	.word	0x00009840
        /*0644*/ 	.word	0x0000000c
        /*0648*/ 	.word	0x00030c20
        /*064c*/ 	.short	0x010a
        /*064e*/ 	.byte	0x3f
	.zero		1


	//   ....[37]....
        /*0650*/ 	.word	0x00009890
        /*0654*/ 	.word	0x0000000c
        /*0658*/ 	.word	0x00030c40
        /*065c*/ 	.short	0x010a
        /*065e*/ 	.byte	0x3f
	.zero		1


	//   ....[38]....
        /*0660*/ 	.word	0x000098e0
        /*0664*/ 	.word	0x0000000c
        /*0668*/ 	.word	0x00030c28
        /*066c*/ 	.short	0x010a
        /*066e*/ 	.byte	0x3f
	.zero		1


	//   ....[39]....
        /*0670*/ 	.word	0x00009930
        /*0674*/ 	.word	0x0000000d
        /*0678*/ 	.word	0x00030c40
        /*067c*/ 	.short	0x010a
        /*067e*/ 	.byte	0x3f
	.zero		1


	//   ....[40]....
        /*0680*/ 	.word	0x00009a10
        /*0684*/ 	.word	0x00000007
        /*0688*/ 	.word	0x00000000
        /*068c*/ 	.short	0x010a
        /*068e*/ 	.byte	0x3f
	.zero		1


	//   ....[41]....
        /*0690*/ 	.word	0x00009a60
        /*0694*/ 	.word	0x0000000b
        /*0698*/ 	.word	0x00000000
        /*069c*/ 	.short	0x010a
        /*069e*/ 	.byte	0x3f
	.zero		1


	//   ....[42]....
        /*06a0*/ 	.word	0x00009ab0
        /*06a4*/ 	.word	0x00000009
        /*06a8*/ 	.word	0x00000000
        /*06ac*/ 	.short	0x010a
        /*06ae*/ 	.byte	0x3f
	.zero		1


	//----- nvinfo : EIATTR_NUM_MBARRIERS
	.align		4
.L_390:
        /*06b0*/ 	.byte	0x03, 0x38
        /*06b2*/ 	.short	0x0009


	//----- nvinfo : EIATTR_EXIT_INSTR_OFFSETS
	.align		4
        /*06b4*/ 	.byte	0x04, 0x1c
        /*06b6*/ 	.short	(.L_392 - .L_391)


	//   ....[0]....
.L_391:
        /*06b8*/ 	.word	0x00009580


	//----- nvinfo : EIATTR_MAX_THREADS
	.align		4
.L_392:
        /*06bc*/ 	.byte	0x04, 0x05
        /*06be*/ 	.short	(.L_394 - .L_393)
.L_393:
        /*06c0*/ 	.word	0x00000180
        /*06c4*/ 	.word	0x00000001
        /*06c8*/ 	.word	0x00000001


	//----- nvinfo : EIATTR_CRS_STACK_SIZE
	.align		4
.L_394:
        /*06cc*/ 	.byte	0x04, 0x1e
        /*06ce*/ 	.short	(.L_396 - .L_395)
.L_395:
        /*06d0*/ 	.word	0x00000000


	//----- nvinfo : EIATTR_CBANK_PARAM_SIZE
	.align		4
.L_396:
        /*06d4*/ 	.byte	0x03, 0x19
        /*06d6*/ 	.short	0x06f0


	//----- nvinfo : EIATTR_PARAM_CBANK
	.align		4
        /*06d8*/ 	.byte	0x04, 0x0a
        /*06da*/ 	.short	(.L_398 - .L_397)
	.align		4
.L_397:
        /*06dc*/ 	.word	index@(.nv.constant0._ZN7cutlass13device_kernelIN5flash11enable_sm90INS1_16FlashAttnBwdSm90INS1_25CollectiveMainloopBwdSm90ILi2ELi2ELi2EN4cute5tupleIJNS5_1CILi1EEES8_S8_EEENS6_IJNS7_ILi128EEESA_NS7_ILi64EEEEEENS_10bfloat16_tEfNS_4arch4Sm90ELb0ELb0ELb1ELb1ELb0ELb1ELb0ELb0ELi2ELi1ELi2ELi2ELb0EEENS1_24CollectiveEpilogueBwdGQAISC_fSF_Li256ELb1ELb0EEENS1_19SingleTileSchedulerILb1ELb0ELb0ELi128EEEEEEEEEvNT_6ParamsE)
        /*06e0*/ 	.short	0x0210
        /*06e2*/ 	.short	0x06f0


	//----- nvinfo : EIATTR_SW_WAR
	.align		4
.L_398:
        /*06e4*/ 	.byte	0x04, 0x36
        /*06e6*/ 	.short	(.L_400 - .L_399)
.L_399:
        /*06e8*/ 	.word	0x00000008
.L_400:


//--------------------- .nv.info._ZN7cutlass13device_kernelIN5flash11enable_sm90INS1_16FlashAttnBwdSm90INS1_25CollectiveMainloopBwdSm90ILi2ELi2ELi2EN4cute5tupleIJNS5_1CILi1EEES8_S8_EEENS6_IJNS7_ILi128EEESA_NS7_ILi64EEEEEENS_10bfloat16_tEfNS_4arch4Sm90ELb0ELb0ELb1ELb1ELb1ELb1ELb0ELb0ELi2ELi1ELi2ELi2ELb0EEENS1_24CollectiveEpilogueBwdGQAISC_fSF_Li256ELb1ELb1EEENS1_19SingleTileSchedulerILb1ELb0ELb0ELi128EEEEEEEEEvNT_6ParamsE --------------------------
	.section	.nv.info._ZN7cutlass13device_kernelIN5flash11enable_sm90INS1_16FlashAttnBwdSm90INS1_25CollectiveMainloopBwdSm90ILi2ELi2ELi2EN4cute5tupleIJNS5_1CILi1EEES8_S8_EEENS6_IJNS7_ILi128EEESA_NS7_ILi64EEEEEENS_10bfloat16_tEfNS_4arch4Sm90ELb0ELb0ELb1ELb1ELb1ELb1ELb0ELb0ELi2ELi1ELi2ELi2ELb0EEENS1_24CollectiveEpilogueBwdGQAISC_fSF_Li256ELb1ELb1EEENS1_19SingleTileSchedulerILb1ELb0ELb0ELi128EEEEEEEEEvNT_6ParamsE,"",@"SHT_CUDA_INFO"
	.sectionflags	@""
	.align	4


	//----- nvinfo : EIATTR_CUDA_API_VERSION
	.align		4
        /*0000*/ 	.byte	0x04, 0x37
        /*0002*/ 	.short	(.L_402 - .L_401)
.L_401:
        /*0004*/ 	.word	0x00000082


	//----- nvinfo : EIATTR_KPARAM_INFO
	.align		4
.L_402:
        /*0008*/ 	.byte	0x04, 0x17
        /*000a*/ 	.short	(.L_404 - .L_403)
.L_403:
        /*000c*/ 	.word	0x00000000
        /*0010*/ 	.short	0x0000
        /*0012*/ 	.short	0x0070
        /*0014*/ 	.byte	0x00, 0xf0, 0x01, 0x1a


	//----- nvinfo : EIATTR_SPARSE_MMA_MASK
	.align		4
.L_404:
        /*0018*/ 	.byte	0x03, 0x50
        /*001a*/ 	.short	0x0000


	//----- nvinfo : EIATTR_MAXREG_COUNT
	.align		4
        /*001c*/ 	.byte	0x03, 0x1b
        /*001e*/ 	.short	0x00a8


	//----- nvinfo : EIATTR_NUM_BARRIERS
	.align		4
        /*0020*/ 	.byte	0x02, 0x4c
        /*0022*/ 	.byte	0x10
	.zero		1


	//----- nvinfo : EIATTR_EXTERNS
	.align		4
        /*0024*/ 	.byte	0x04, 0x0f
        /*0026*/ 	.short	(.L_406 - .L_405)


	//   ....[0]....
	.align		4
.L_405:
        /*0028*/ 	.word	index@(__assertfail)


	//----- nvinfo : EIATTR_ANNOTATIONS
	.align		4
.L_406:
        /*002c*/ 	.byte	0x04, 0x55
        /*002e*/ 	.short	(.L_408 - .L_407)


	//   ....[0]....
.L_407:
        /* <DEDUP_REMOVED lines=21> */


	//----- nvinfo : EIATTR_MERCURY_ISA_VERSION
	.align		4
.L_408:
        /*0168*/ 	.byte	0x03, 0x5f
        /*016a*/ 	.short	0x0101


	//----- nvinfo : EIATTR_INT_WARP_WIDE_INSTR_OFFSETS
	.align		4
        /*016c*/ 	.byte	0x04, 0x31
        /*016e*/ 	.short	(.L_410 - .L_409)


	//   ....[0]....
.L_409:
        /*0170*/ 	.word	0x00000180


	//   ....[1]....
        /*0174*/ 	.word	0x00000240


	//   ....[2]....
        /*0178*/ 	.word	0x00007910


	//   ....[3]....
        /*017c*/ 	.word	0x00007d80


	//   ....[4]....
        /*0180*/ 	.word	0x00008350


	//   ....[5]....
        /*0184*/ 	.word	0x000086d0


	//----- nvinfo : EIATTR_COOP_GROUP_MASK_REGIDS
	.align		4
.L_410:
        /*0188*/ 	.byte	0x04, 0x29
        /*018a*/ 	.short	(.L_412 - .L_411)


	//   ....[0]....
.L_411:
        /*018c*/ 	.word	0xffffffff


	//   ....[1]....
        /*0190*/ 	.word	0xffffffff


	//   ....[2]....
        /*0194*/ 	.word	0xffffffff


	//   ....[3]....
        /*0198*/ 	.word	0xffffffff


	//   ....[4]....
        /*019c*/ 	.word	0xffffffff


	//   ....[5]....
        /*01a0*/ 	.word	0xffffffff


	//   ....[6]....
        /*01a4*/ 	.word	0xffffffff


	//   ....[7]....
        /*01a8*/ 	.word	0xffffffff


	//   ....[8]....
        /*01ac*/ 	.word	0xffffffff


	//   ....[9]....
        /*01b0*/ 	.word	0xffffffff


	//   ....[10]....
        /*01b4*/ 	.word	0xffffffff


	//   ....[11]....
        /*01b8*/ 	.word	0xffffffff


	//   ....[12]....
        /*01bc*/ 	.word	0xffffffff


	//   ....[13]....
        /*01c0*/ 	.word	0xffffffff


	//   ....[14]....
        /*01c4*/ 	.word	0xffffffff


	//   ....[15]....
        /*01c8*/ 	.word	0xffffffff


	//   ....[16]....
        /*01cc*/ 	.word	0xffffffff


	//   ....[17]....
        /*01d0*/ 	.word	0xffffffff


	//   ....[18]....
        /*01d4*/ 	.word	0xffffffff


	//   ....[19]....
        /*01d8*/ 	.word	0xffffffff


	//   ....[20]....
        /*01dc*/ 	.word	0xffffffff


	//   ....[21]....
        /*01e0*/ 	.word	0xffffffff


	//   ....[22]....
        /*01e4*/ 	.word	0xffffffff


	//   ....[23]....
        /*01e8*/ 	.word	0xffffffff


	//   ....[24]....
        /*01ec*/ 	.word	0xffffffff


	//   ....[25]....
        /*01f0*/ 	.word	0xffffffff


	//   ....[26]....
        /*01f4*/ 	.word	0xffffffff


	//   ....[27]....
        /*01f8*/ 	.word	0xffffffff


	//   ....[28]....
        /*01fc*/ 	.word	0xffffffff


	//   ....[29]....
        /*0200*/ 	.word	0xffffffff


	//   ....[30]....
        /*0204*/ 	.word	0xffffffff


	//   ....[31]....
        /*0208*/ 	.word	0xffffffff


	//   ....[32]....
        /*020c*/ 	.word	0xffffffff


	//   ....[33]....
        /*0210*/ 	.word	0xffffffff


	//   ....[34]....
        /*0214*/ 	.word	0xffffffff


	//   ....[35]....
        /*0218*/ 	.word	0xffffffff


	//   ....[36]....
        /*021c*/ 	.word	0xffffffff


	//   ....[37]....
        /*0220*/ 	.word	0xffffffff


	//   ....[38]....
        /*0224*/ 	.word	0xffffffff


	//   ....[39]....
        /*0228*/ 	.word	0xffffffff


	//   ....[40]....
        /*022c*/ 	.word	0xffffffff


	//   ....[41]....
        /*0230*/ 	.word	0xffffffff


	//   ....[42]....
        /*0234*/ 	.word	0xffffffff


	//   ....[43]....
        /*0238*/ 	.word	0xffffffff


	//   ....[44]....
        /*023c*/ 	.word	0xffffffff


	//   ....[45]....
        /*0240*/ 	.word	0xffffffff


	//   ....[46]....
        /*0244*/ 	.word	0xffffffff


	//   ....[47]....
        /*0248*/ 	.word	0xffffffff


	//   ....[48]....
        /*024c*/ 	.word	0xffffffff


	//   ....[49]....
        /*0250*/ 	.word	0xffffffff


	//   ....[50]....
        /*0254*/ 	.word	0xffffffff


	//   ....[51]....
        /*0258*/ 	.word	0xffffffff


	//   ....[52]....
        /*025c*/ 	.word	0xffffffff


	//   ....[53]....
        /*0260*/ 	.word	0xffffffff


	//   ....[54]....
        /*0264*/ 	.word	0xffffffff


	//   ....[55]....
        /*0268*/ 	.word	0xffffffff


	//   ....[56]....
        /*026c*/ 	.word	0xffffffff


	//   ....[57]....
        /*0270*/ 	.word	0xffffffff


	//   ....[58]....
        /*0274*/ 	.word	0xffffffff


	//   ....[59]....
        /*0278*/ 	.word	0xffffffff


	//   ....[60]....
        /*027c*/ 	.word	0xffffffff


	//   ....[61]....
        /*0280*/ 	.word	0xffffffff


	//   ....[62]....
        /*0284*/ 	.word	0xffffffff


	//   ....[63]....
        /*0288*/ 	.word	0xffffffff


	//   ....[64]....
        /*028c*/ 	.word	0xffffffff


	//   ....[65]....
        /*0290*/ 	.word	0xffffffff


	//   ....[66]....
        /*0294*/ 	.word	0xffffffff


	//   ....[67]....
        /*0298*/ 	.word	0xffffffff


	//   ....[68]....
        /*029c*/ 	.word	0xffffffff


	//   ....[69]....
        /*02a0*/ 	.word	0xffffffff


	//   ....[70]....
        /*02a4*/ 	.word	0xffffffff


	//   ....[71]....
        /*02a8*/ 	.word	0xffffffff


	//   ....[72]....
        /*02ac*/ 	.word	0xffffffff


	//   ....[73]....
        /*02b0*/ 	.word	0xffffffff


	//   ....[74]....
        /*02b4*/ 	.word	0xffffffff


	//   ....[75]....
        /*02b8*/ 	.word	0xffffffff


	//   ....[76]....
        /*02bc*/ 	.word	0xffffffff


	//   ....[77]....
        /*02c0*/ 	.word	0xffffffff


	//   ....[78]....
        /*02c4*/ 	.word	0xffffffff


	//   ....[79]....
        /*02c8*/ 	.word	0xffffffff


	//   ....[80]....
        /*02cc*/ 	.word	0xffffffff


	//   ....[81]....
        /*02d0*/ 	.word	0x0500000f


	//   ....[82]....
        /*02d4*/ 	.word	0x0500000f


	//   ....[83]....
        /*02d8*/ 	.word	0x0500000f


	//   ....[84]....
        /*02dc*/ 	.word	0x0500000f


	//   ....[85]....
        /*02e0*/ 	.word	0x0500000f


	//   ....[86]....
        /*02e4*/ 	.word	0x0500000f


	//----- nvinfo : EIATTR_COOP_GROUP_INSTR_OFFSETS
	.align		4
.L_412:
        /*02e8*/ 	.byte	0x04, 0x28
        /*02ea*/ 	.short	(.L_414 - .L_413)


	//   ....[0]....
.L_413:
        /*02ec*/ 	.word	0x00000060


	//   ....[1]....
        /*02f0*/ 	.word	0x00000190


	//   ....[2]....
        /*02f4*/ 	.word	0x00000220


	//   ....[3]....
        /*02f8*/ 	.word	0x000003a0


	//   ....[4]....
        /*02fc*/ 	.word	0x00000610


	//   ....[5]....
        /*0300*/ 	.word	0x00001170


	//   ....[6]....
        /*0304*/ 	.word	0x00002120


	//   ....[7]....
        /*0308*/ 	.word	0x00002240


	//   ....[8]....
        /*030c*/ 	.word	0x00002360


	//   ....[9]....
        /*0310*/ 	.word	0x000024e0


	//   ....[10]....
        /*0314*/ 	.word	0x00002620


	//   ....[11]....
        /*0318*/ 	.word	0x00002670


	//   ....[12]....
        /*031c*/ 	.word	0x000026e0


	//   ....[13]....
        /*0320*/ 	.word	0x00002730


	//   ....[14]....
        /*0324*/ 	.word	0x00002750


	//   ....[15]....
        /*0328*/ 	.word	0x00002800


	//   ....[16]....
        /*032c*/ 	.word	0x00002930


	//   ....[17]....
        /*0330*/ 	.word	0x00002970


	//   ....[18]....
        /*0334*/ 	.word	0x00002f70


	//   ....[19]....
        /*0338*/ 	.word	0x00002f90


	//   ....[20]....
        /*033c*/ 	.word	0x00002fa0


	//   ....[21]....
        /*0340*/ 	.word	0x00002fc0


	//   ....[22]....
        /*0344*/ 	.word	0x00002fd0


	//   ....[23]....
        /*0348*/ 	.word	0x00002ff0


	//   ....[24]....
        /*034c*/ 	.word	0x00003030


	//   ....[25]....
        /*0350*/ 	.word	0x000030b0


	//   ....[26]....
        /*0354*/ 	.word	0x000032c0


	//   ....[27]....
        /*0358*/ 	.word	0x000033c0


	//   ....[28]....
        /*035c*/ 	.word	0x00003400


	//   ....[29]....
        /*0360*/ 	.word	0x00003480


	//   ....[30]....
        /*0364*/ 	.word	0x000034f0


	//   ....[31]....
        /*0368*/ 	.word	0x00003530


	//   ....[32]....
        /*036c*/ 	.word	0x00003570


	//   ....[33]....
        /*0370*/ 	.word	0x000035b0


	//   ....[34]....
        /*0374*/ 	.word	0x000035c0


	//   ....[35]....
        /*0378*/ 	.word	0x000036e0


	//   ....[36]....
        /*037c*/ 	.word	0x00003720


	//   ....[37]....
        /*0380*/ 	.word	0x00003770


	//   ....[38]....
        /*0384*/ 	.word	0x000037b0


	//   ....[39]....
        /*0388*/ 	.word	0x000037f0


	//   ....[40]....
        /*038c*/ 	.word	0x00003880


	//   ....[41]....
        /*0390*/ 	.word	0x000038c0


	//   ....[42]....
        /*0394*/ 	.word	0x00003920


	//   ....[43]....
        /*0398*/ 	.word	0x00003960


	//   ....[44]....
        /*039c*/ 	.word	0x000039e0


	//   ....[45]....
        /*03a0*/ 	.word	0x00003ad0


	//   ....[46]....
        /*03a4*/ 	.word	0x00003b10


	//   ....[47]....
        /*03a8*/ 	.word	0x00003c20


	//   ....[48]....
        /*03ac*/ 	.word	0x00003d40


	//   ....[49]....
        /*03b0*/ 	.word	0x00003e00


	//   ....[50]....
        /*03b4*/ 	.word	0x00003ec0


	//   ....[51]....
        /*03b8*/ 	.word	0x00003f20


	//   ....[52]....
        /*03bc*/ 	.word	0x00003f60


	//   ....[53]....
        /*03c0*/ 	.word	0x00003fa0


	//   ....[54]....
        /*03c4*/ 	.word	0x00003fd0


	//   ....[55]....
        /*03c8*/ 	.word	0x00004020


	//   ....[56]....
        /*03cc*/ 	.word	0x00004060


	//   ....[57]....
        /*03d0*/ 	.word	0x000040a0


	//   ....[58]....
        /*03d4*/ 	.word	0x000040e0


	//   ....[59]....
        /*03d8*/ 	.word	0x00004120


	//   ....[60]....
        /*03dc*/ 	.word	0x00004160


	//   ....[61]....
        /*03e0*/ 	.word	0x00004270


	//   ....[62]....
        /*03e4*/ 	.word	0x00004540


	//   ....[63]....
        /*03e8*/ 	.word	0x00004550


	//   ....[64]....
        /*03ec*/ 	.word	0x00004560


	//   ....[65]....
        /*03f0*/ 	.word	0x00004570


	//   ....[66]....
        /*03f4*/ 	.word	0x00004580


	//   ....[67]....
        /*03f8*/ 	.word	0x00004590


	//   ....[68]....
        /*03fc*/ 	.word	0x00004820


	//   ....[69]....
        /*0400*/ 	.word	0x00004830


	//   ....[70]....
        /*0404*/ 	.word	0x000065b0


	//   ....[71]....
        /*0408*/ 	.word	0x00006740


	//   ....[72]....
        /*040c*/ 	.word	0x00006990


	//   ....[73]....
        /*0410*/ 	.word	0x00006b20


	//   ....[74]....
        /*0414*/ 	.word	0x00006c30


	//   ....[75]....
        /*0418*/ 	.word	0x000075b0


	//   ....[76]....
        /*041c*/ 	.word	0x00007840


	//   ....[77]....
        /*0420*/ 	.word	0x00007a80


	//   ....[78]....
        /*0424*/ 	.word	0x00007cb0


	//   ....[79]....
        /*0428*/ 	.word	0x00007f60


	//   ....[80]....
        /*042c*/ 	.word	0x00008290


	//   ....[81]....
        /*0430*/ 	.word	0x0000a240


	//   ....[82]....
        /*0434*/ 	.word	0x0000a390


	//   ....[83]....
        /*0438*/ 	.word	0x0000a400


	//   ....[84]....
        /*043c*/ 	.word	0x0000a470


	//   ....[85]....
        /*0440*/ 	.word	0x0000a4e0


	//   ....[86]....
        /*0444*/ 	.word	0x0000a550


	//----- nvinfo : EIATTR_REG_RECONFIG
	.align		4
.L_414:
        /*0448*/ 	.byte	0x01, 0x54
	.zero		2


	//----- nvinfo : EIATTR_SYSCALL_OFFSETS
	.align		4
        /*044c*/ 	.byte	0x04, 0x46
        /*044e*/ 	.short	(.L_416 - .L_415)


	//   ....[0]....
.L_415:
        /*0450*/ 	.word	0x00000dd0


	//   ....[1]....
        /*0454*/ 	.word	0x00000ec0


	//   ....[2]....
        /*0458*/ 	.word	0x00001020


	//   ....[3]....
        /*045c*/ 	.word	0x00001110


	//----- nvinfo : EIATTR_MBARRIER_INSTR_OFFSETS
	.align		4
.L_416:
        /*0460*/ 	.byte	0x04, 0x39
        /*0462*/ 	.short	(.L_418 - .L_417)


	//   ....[0]....
.L_417:
        /*0464*/ 	.word	0x00000260
        /*0468*/ 	.word	0x000000ff
        /*046c*/ 	.word	0x00030c00
        /*0470*/ 	.short	0x0100
        /*0472*/ 	.byte	0x06
	.zero		1


	//   ....[1]....
        /*0474*/ 	.word	0x00000350
        /*0478*/ 	.word	0x000000ff
        /*047c*/ 	.word	0x00030c10
        /*0480*/ 	.short	0x0100
        /*0482*/ 	.byte	0x08
	.zero		1


	//   ....[2]....
        /*0484*/ 	.word	0x00000360
        /*0488*/ 	.word	0x000000ff
        /*048c*/ 	.word	0x00030c20
        /*0490*/ 	.short	0x0100
        /*0492*/ 	.byte	0x08
	.zero		1


	//   ....[3]....
        /*0494*/ 	.word	0x00000370
        /*0498*/ 	.word	0x000000ff
        /*049c*/ 	.word	0x00030c18
        /*04a0*/ 	.short	0x0100
        /*04a2*/ 	.byte	0x08
	.zero		1


	//   ....[4]....
        /*04a4*/ 	.word	0x00000380
        /*04a8*/ 	.word	0x000000ff
        /*04ac*/ 	.word	0x00030c28
        /*04b0*/ 	.short	0x0100
        /*04b2*/ 	.byte	0x08
	.zero		1


	//   ....[5]....
        /*04b4*/ 	.word	0x000004b0
        /*04b8*/ 	.word	0x000000ff
        /*04bc*/ 	.word	0x00030c30
        /*04c0*/ 	.short	0x0100
        /*04c2*/ 	.byte	0x08
	.zero		1


	//   ....[6]....
        /*04c4*/ 	.word	0x000004c0
        /*04c8*/ 	.word	0x000000ff
        /*04cc*/ 	.word	0x00030c40
        /*04d0*/ 	.short	0x0100
        /*04d2*/ 	.byte	0x08
	.zero		1


	//   ....[7]....
        /*04d4*/ 	.word	0x000004d0
        /*04d8*/ 	.word	0x000000ff
        /*04dc*/ 	.word	0x00030c38
        /*04e0*/ 	.short	0x0100
        /*04e2*/ 	.byte	0x08
	.zero		1


	//   ....[8]....
        /*04e4*/ 	.word	0x000004e0
        /*04e8*/ 	.word	0x000000ff
        /*04ec*/ 	.word	0x00030c48
        /*04f0*/ 	.short	0x0100
        /*04f2*/ 	.byte	0x08
	.zero		1


	//   ....[9]....
        /*04f4*/ 	.word	0x000011c0
        /*04f8*/ 	.word	0x00000002
        /*04fc*/ 	.word	0x00030c00
        /*0500*/ 	.short	0x010a
        /*0502*/ 	.byte	0x3f
	.zero		1


	//   ....[10]....
        /*0504*/ 	.word	0x00001340
        /*0508*/ 	.word	0x00000002
        /*050c*/ 	.word	0x00030c00
        /*0510*/ 	.short	0x010a
        /*0512*/ 	.byte	0x3f
	.zero		1


	//   ....[11]....
        /*0514*/ 	.word	0x00001aa0
        /*0518*/ 	.word	0x00000019
        /*051c*/ 	.word	0x00030c10
        /*0520*/ 	.short	0x010a
        /*0522*/ 	.byte	0x3f
	.zero		1


	//   ....[12]....
        /*0524*/ 	.word	0x00001b10
        /*0528*/ 	.word	0x00000019
        /*052c*/ 	.word	0x00030c10
        /*0530*/ 	.short	0x010a
        /*0532*/ 	.byte	0x3f
	.zero		1


	//   ....[13]....
        /*0534*/ 	.word	0x00001f30
        /*0538*/ 	.word	0x00000019
        /*053c*/ 	.word	0x00030c30
        /*0540*/ 	.short	0x010a
        /*0542*/ 	.byte	0x3f
	.zero		1


	//   ....[14]....
        /*0544*/ 	.word	0x00001fb0
        /*0548*/ 	.word	0x00000019
        /*054c*/ 	.word	0x00030c30
        /*0550*/ 	.short	0x010a
        /*0552*/ 	.byte	0x3f
	.zero		1


	//   ....[15]....
        /*0554*/ 	.word	0x00005840
        /*0558*/ 	.word	0x00000000
        /*055c*/ 	.word	0x00000000
        /*0560*/ 	.short	0x0101
        /*0562*/ 	.byte	0x3f
	.zero		1


	//   ....[16]....
        /*0564*/ 	.word	0x00005c80
        /*0568*/ 	.word	0x00000000
        /*056c*/ 	.word	0x00000000
        /*0570*/ 	.short	0x0101
        /*0572*/ 	.byte	0x3f
	.zero		1


	//   ....[17]....
        /*0574*/ 	.word	0x00008bd0
        /*0578*/ 	.word	0x0000000c
        /*057c*/ 	.word	0x00030c20
        /*0580*/ 	.short	0x010a
        /*0582*/ 	.byte	0x3f
	.zero		1


	//   ....[18]....
        /*0584*/ 	.word	0x00009080
        /*0588*/ 	.word	0x0000000c
        /*058c*/ 	.word	0x00030c40
        /*0590*/ 	.short	0x010a
        /*0592*/ 	.byte	0x3f
	.zero		1


	//   ....[19]....
        /*0594*/ 	.word	0x000092c0
        /*0598*/ 	.word	0x0000000c
        /*059c*/ 	.word	0x00030c28
        /*05a0*/ 	.short	0x010a
        /*05a2*/ 	.byte	0x3f
	.zero		1


	//   ....[20]....
        /*05a4*/ 	.word	0x00009480
        /*05a8*/ 	.word	0x0000000c
        /*05ac*/ 	.word	0x00030c48
        /*05b0*/ 	.short	0x010a
        /*05b2*/ 	.byte	0x3f
	.zero		1


	//   ....[21]....
        /*05b4*/ 	.word	0x00009690
        /*05b8*/ 	.word	0x0000000c
        /*05bc*/ 	.word	0x00030c20
        /*05c0*/ 	.short	0x010a
        /*05c2*/ 	.byte	0x3f
	.zero		1


	//   ....[22]....
        /*05c4*/ 	.word	0x000098b0
        /*05c8*/ 	.word	0x0000000c
        /*05cc*/ 	.word	0x00030c40
        /*05d0*/ 	.short	0x010a
        /*05d2*/ 	.byte	0x3f
	.zero		1


	//   ....[23]....
        /*05d4*/ 	.word	0x00009ac0
        /*05d8*/ 	.word	0x0000000c
        /*05dc*/ 	.word	0x00030c28
        /*05e0*/ 	.short	0x010a
        /*05e2*/ 	.byte	0x3f
	.zero		1


	//   ....[24]....
        /*05e4*/ 	.word	0x00009cd0
        /*05e8*/ 	.word	0x0000000d
        /*05ec*/ 	.word	0x00030c40
        /*05f0*/ 	.short	0x010a
        /*05f2*/ 	.byte	0x3f
	.zero		1


	//   ....[25]....
        /*05f4*/ 	.word	0x0000a0c0
        /*05f8*/ 	.word	0x00000007
        /*05fc*/ 	.word	0x00000000
        /*0600*/ 	.short	0x010a
        /*0602*/ 	.byte	0x3f
	.zero		1


	//   ....[26]....
        /*0604*/ 	.word	0x0000a110
        /*0608*/ 	.word	0x0000000b
        /*060c*/ 	.word	0x00000000
        /*0610*/ 	.short	0x010a
        /*0612*/ 	.byte	0x3f
	.zero		1


	//   ....[27]....
        /*0614*/ 	.word	0x0000a170
        /*0618*/ 	.word	0x00000009
        /*061c*/ 	.word	0x00000000
        /*0620*/ 	.short	0x010a
        /*0622*/ 	.byte	0x3f
	.zero		1


	//   ....[28]....
        /*0624*/ 	.word	0x0000a1a0
        /*0628*/ 	.word	0x00000003
        /*062c*/ 	.word	0x00000000
        /*0630*/ 	.short	0x010a
        /*0632*/ 	.byte	0x3f
	.zero		1


	//   ....[29]....
        /*0634*/ 	.word	0x0000a270
        /*0638*/ 	.word	0x00000002
        /*063c*/ 	.word	0x00030c00
        /*0640*/ 	.short	0x010a
        /*0642*/ 	.byte	0x3f
	.zero		1


	//   ....[30]....
        /*0644*/ 	.word	0x0000a2c0
        /*0648*/ 	.word	0x00000019
        /*064c*/ 	.word	0x00030c10
        /*0650*/ 	.short	0x010a
        /*0652*/ 	.byte	0x3f
	.zero		1


	//   ....[31]....
        /*0654*/ 	.word	0x0000a310
        /*0658*/ 	.word	0x00000019
        /*065c*/ 	.word	0x00030c30
        /*0660*/ 	.short	0x010a
        /*0662*/ 	.byte	0x3f
	.zero		1


	//   ....[32]....
        /*0664*/ 	.word	0x0000a590
        /*0668*/ 	.word	0x0000000c
        /*066c*/ 	.word	0x00030c20
        /*0670*/ 	.short	0x010a
        /*0672*/ 	.byte	0x3f
	.zero		1


	//   ....[33]....
        /*0674*/ 	.word	0x0000a5e0
        /*0678*/ 	.word	0x0000000c
        /*067c*/ 	.word	0x00030c40
        /*0680*/ 	.short	0x010a
        /*0682*/ 	.byte	0x3f
	.zero		1


	//   ....[34]....
        /*0684*/ 	.word	0x0000a630
        /*0688*/ 	.word	0x0000000c
        /*068c*/ 	.word	0x00030c28
        /*0690*/ 	.short	0x010a
        /*0692*/ 	.byte	0x3f
	.zero		1


	//   ....[35]....
        /*0694*/ 	.word	0x0000a680
        /*0698*/ 	.word	0x0000000c
        /*069c*/ 	.word	0x00030c48
        /*06a0*/ 	.short	0x010a
        /*06a2*/ 	.byte	0x3f
	.zero		1


	//   ....[36]....
        /*06a4*/ 	.word	0x0000a6e0
        /*06a8*/ 	.word	0x0000000c
        /*06ac*/ 	.word	0x00030c20
        /*06b0*/ 	.short	0x010a
        /*06b2*/ 	.byte	0x3f
	.zero		1


	//   ....[37]....
        /*06b4*/ 	.word	0x0000a730
        /*06b8*/ 	.word	0x0000000c
        /*06bc*/ 	.word	0x00030c40
        /*06c0*/ 	.short	0x010a
        /*06c2*/ 	.byte	0x3f
	.zero		1


	//   ....[38]....
        /*06c4*/ 	.word	0x0000a780
        /*06c8*/ 	.word	0x0000000c
        /*06cc*/ 	.word	0x00030c28
        /*06d0*/ 	.short	0x010a
        /*06d2*/ 	.byte	0x3f
	.zero		1


	//   ....[39]....
        /*06d4*/ 	.word	0x0000a7d0
        /*06d8*/ 	.word	0x0000000d
        /*06dc*/ 	.word	0x00030c40
        /*06e0*/ 	.short	0x010a
        /*06e2*/ 	.byte	0x3f
	.zero		1


	//   ....[40]....
        /*06e4*/ 	.word	0x0000a8b0
        /*06e8*/ 	.word	0x00000007
        /*06ec*/ 	.word	0x00000000
        /*06f0*/ 	.short	0x010a
        /*06f2*/ 	.byte	0x3f
	.zero		1


	//   ....[41]....
        /*06f4*/ 	.word	0x0000a900
        /*06f8*/ 	.word	0x0000000b
        /*06fc*/ 	.word	0x00000000
        /*0700*/ 	.short	0x010a
        /*0702*/ 	.byte	0x3f
	.zero		1


	//   ....[42]....
        /*0704*/ 	.word	0x0000a950
        /*0708*/ 	.word	0x00000009
        /*070c*/ 	.word	0x00000000
        /*0710*/ 	.short	0x010a
        /*0712*/ 	.byte	0x3f
	.zero		1


	//----- nvinfo : EIATTR_NUM_MBARRIERS
	.align		4
.L_418:
        /*0714*/ 	.byte	0x03, 0x38
        /*0716*/ 	.short	0x0009


	//----- nvinfo : EIATTR_EXIT_INSTR_OFFSETS
	.align		4
        /*0718*/ 	.byte	0x04, 0x1c
        /*071a*/ 	.short	(.L_420 - .L_419)


	//   ....[0]....
.L_419:
        /*071c*/ 	.word	0x0000a1f0


	//----- nvinfo : EIATTR_MAX_THREADS
	.align		4
.L_420:
        /*0720*/ 	.byte	0x04, 0x05
        /*0722*/ 	.short	(.L_422 - .L_421)
.L_421:
        /*0724*/ 	.word	0x00000180
        /*0728*/ 	.word	0x00000001
        /*072c*/ 	.word	0x00000001


	//----- nvinfo : EIATTR_CRS_STACK_SIZE
	.align		4
.L_422:
        /*0730*/ 	.byte	0x04, 0x1e
        /*0732*/ 	.short	(.L_424 - .L_423)
.L_423:
        /*0734*/ 	.word	0x00000000


	//----- nvinfo : EIATTR_CBANK_PARAM_SIZE
	.align		4
.L_424:
        /*0738*/ 	.byte	0x03, 0x19
        /*073a*/ 	.short	0x06f0


	//----- nvinfo : EIATTR_PARAM_CBANK
	.align		4
        /*073c*/ 	.byte	0x04, 0x0a
        /*073e*/ 	.short	(.L_426 - .L_425)
	.align		4
.L_425:
        /*0740*/ 	.word	index@(.nv.constant0._ZN7cutlass13device_kernelIN5flash11enable_sm90INS1_16FlashAttnBwdSm90INS1_25CollectiveMainloopBwdSm90ILi2ELi2ELi2EN4cute5tupleIJNS5_1CILi1EEES8_S8_EEENS6_IJNS7_ILi128EEESA_NS7_ILi64EEEEEENS_10bfloat16_tEfNS_4arch4Sm90ELb0ELb0ELb1ELb1ELb1ELb1ELb0ELb0ELi2ELi1ELi2ELi2ELb0EEENS1_24CollectiveEpilogueBwdGQAISC_fSF_Li256ELb1ELb1EEENS1_19SingleTileSchedulerILb1ELb0ELb0ELi128EEEEEEEEEvNT_6ParamsE)
        /*0744*/ 	.short	0x0210
        /*0746*/ 	.short	0x06f0


	//----- nvinfo : EIATTR_SW_WAR
	.align		4
.L_426:
        /*0748*/ 	.byte	0x04, 0x36
        /*074a*/ 	.short	(.L_428 - .L_427)
.L_427:
        /*074c*/ 	.word	0x00000008
.L_428:


//--------------------- .nv.info._ZN7cutlass13device_kernelIN5flash11enable_sm90INS1_16FlashAttnBwdSm90INS1_25CollectiveMainloopBwdSm90ILi2ELi2ELi2EN4cute5tupleIJNS5_1CILi1EEES8_S8_EEENS6_IJNS7_ILi128EEESA_NS7_ILi64EEEEEENS_10bfloat16_tEfNS_4arch4Sm90ELb0ELb1ELb1ELb0ELb0ELb1ELb0ELb0ELi2ELi1ELi2ELi2ELb0EEENS1_21CollectiveEpilogueBwdISC_SD_SF_Li256ELb0ELb0ELi1EEENS1_19SingleTileSchedulerILb0ELb0ELb0ELi128EEEEEEEEEvNT_6ParamsE --------------------------
	.section	.nv.info._ZN7cutlass13device_kernelIN5flash11enable_sm90INS1_16FlashAttnBwdSm90INS1_25CollectiveMainloopBwdSm90ILi2ELi2ELi2EN4cute5tupleIJNS5_1CILi1EEES8_S8_EEENS6_IJNS7_ILi128EEESA_NS7_ILi64EEEEEENS_10bfloat16_tEfNS_4arch4Sm90ELb0ELb1ELb1ELb0ELb0ELb1ELb0ELb0ELi2ELi1ELi2ELi2ELb0EEENS1_21CollectiveEpilogueBwdISC_SD_SF_Li256ELb0ELb0ELi1EEENS1_19SingleTileSchedulerILb0ELb0ELb0ELi128EEEEEEEEEvNT_6ParamsE,"",@"SHT_CUDA_INFO"
	.sectionflags	@""
	.align	4


	//----- nvinfo : EIATTR_CUDA_API_VERSION
	.align		4
        /*0000*/ 	.byte	0x04, 0x37
        /*0002*/ 	.short	(.L_430 - .L_429)
.L_429:
        /*0004*/ 	.word	0x00000082


	//----- nvinfo : EIATTR_KPARAM_INFO
	.align		4
.L_430:
        /*0008*/ 	.byte	0x04, 0x17
        /*000a*/ 	.short	(.L_432 - .L_431)
.L_431:
        /*000c*/ 	.word	0x00000000
        /*0010*/ 	.short	0x0000
        /*0012*/ 	.short	0x0070
        /*0014*/ 	.byte	0x00, 0xf0, 0x01, 0x24


	//----- nvinfo : EIATTR_SPARSE_MMA_MASK
	.align		4
.L_432:
        /*0018*/ 	.byte	0x03, 0x50
        /*001a*/ 	.short	0x0000


	//----- nvinfo : EIATTR_MAXREG_COUNT
	.align		4
        /*001c*/ 	.byte	0x03, 0x1b
        /*001e*/ 	.short	0x00a8


	//----- nvinfo : EIATTR_NUM_BARRIERS
	.align		4
        /*0020*/ 	.byte	0x02, 0x4c
        /*0022*/ 	.byte	0x10
	.zero		1


	//----- nvinfo : EIATTR_EXTERNS
	.align		4
        /*0024*/ 	.byte	0x04, 0x0f
        /*0026*/ 	.short	(.L_434 - .L_433)


	//   ....[0]....
	.align		4
.L_433:
        /*0028*/ 	.word	index@(__assertfail)


	//----- nvinfo : EIATTR_ANNOTATIONS
	.align		4
.L_434:
        /*002c*/ 	.byte	0x04, 0x55
        /*002e*/ 	.short	(.L_436 - .L_435)


	//   ....[0]....
.L_435:
        /* <DEDUP_REMOVED lines=158> */


	//----- nvinfo : EIATTR_MERCURY_ISA_VERSION
	.align		4
.L_436:
        /*0a00*/ 	.byte	0x03, 0x5f
        /*0a02*/ 	.short	0x0101


	//----- nvinfo : EIATTR_INT_WARP_WIDE_INSTR_OFFSETS
	.align		4
        /*0a04*/ 	.byte	0x04, 0x31
        /*0a06*/ 	.short	(.L_438 - .L_437)


	//   ....[0]....
.L_437:
        /*0a08*/ 	.word	0x000001f0


	//   ....[1]....
        /*0a0c*/ 	.word	0x00000220


	//----- nvinfo : EIATTR_COOP_GROUP_MASK_REGIDS
	.align		4
.L_438:
        /*0a10*/ 	.byte	0x04, 0x29
        /*0a12*/ 	.short	(.L_440 - .L_439)


	//   ....[0]....
.L_439:
        /*0a14*/ 	.word	0xffffffff


	//   ....[1]....
        /*0a18*/ 	.word	0xffffffff


	//   ....[2]....
        /*0a1c*/ 	.word	0xffffffff


	//   ....[3]....
        /*0a20*/ 	.word	0xffffffff


	//   ....[4]....
        /*0a24*/ 	.word	0xffffffff


	//   ....[5]....
        /*0a28*/ 	.word	0xffffffff


	//   ....[6]....
        /*0a2c*/ 	.word	0xffffffff


	//   ....[7]....
        /*0a30*/ 	.word	0xffffffff


	//   ....[8]....
        /*0a34*/ 	.word	0xffffffff


	//   ....[9]....
        /*0a38*/ 	.word	0xffffffff


	//   ....[10]....
        /*0a3c*/ 	.word	0xffffffff


	//   ....[11]....
        /*0a40*/ 	.word	0xffffffff


	//   ....[12]....
        /*0a44*/ 	.word	0xffffffff


	//   ....[13]....
        /*0a48*/ 	.word	0xffffffff


	//   ....[14]....
        /*0a4c*/ 	.word	0xffffffff


	//   ....[15]....
        /*0a50*/ 	.word	0xffffffff


	//   ....[16]....
        /*0a54*/ 	.word	0xffffffff


	//   ....[17]....
        /*0a58*/ 	.word	0xffffffff


	//   ....[18]....
        /*0a5c*/ 	.word	0xffffffff


	//   ....[19]....
        /*0a60*/ 	.word	0xffffffff


	//   ....[20]....
        /*0a64*/ 	.word	0xffffffff


	//   ....[21]....
        /*0a68*/ 	.word	0xffffffff


	//   ....[22]....
        /*0a6c*/ 	.word	0xffffffff


	//   ....[23]....
        /*0a70*/ 	.word	0xffffffff


	//   ....[24]....
        /*0a74*/ 	.word	0xffffffff


	//   ....[25]....
        /*0a78*/ 	.word	0xffffffff


	//   ....[26]....
        /*0a7c*/ 	.word	0xffffffff


	//   ....[27]....
        /*0a80*/ 	.word	0xffffffff


	//   ....[28]....
        /*0a84*/ 	.word	0xffffffff


	//   ....[29]....
        /*0a88*/ 	.word	0xffffffff


	//   ....[30]....
        /*0a8c*/ 	.word	0xffffffff


	//   ....[31]....
        /*0a90*/ 	.word	0xffffffff


	//   ....[32]....
        /*0a94*/ 	.word	0xffffffff


	//   ....[33]....
        /*0a98*/ 	.word	0xffffffff


	//   ....[34]....
        /*0a9c*/ 	.word	0xffffffff


	//   ....[35]....
        /*0aa0*/ 	.word	0xffffffff


	//   ....[36]....
        /*0aa4*/ 	.word	0xffffffff


	//   ....[37]....
        /*0aa8*/ 	.word	0xffffffff


	//   ....[38]....
        /*0aac*/ 	.word	0xffffffff


	//   ....[39]....
        /*0ab0*/ 	.word	0xffffffff


	//   ....[40]....
        /*0ab4*/ 	.word	0xffffffff


	//   ....[41]....
        /*0ab8*/ 	.word	0xffffffff


	//   ....[42]....
        /*0abc*/ 	.word	0xffffffff


	//   ....[43]....
        /*0ac0*/ 	.word	0xffffffff


	//   ....[44]....
        /*0ac4*/ 	.word	0xffffffff


	//   ....[45]....
        /*0ac8*/ 	.word	0xffffffff


	//   ....[46]....
        /*0acc*/ 	.word	0xffffffff


	//   ....[47]....
        /*0ad0*/ 	.word	0xffffffff


	//   ....[48]....
        /*0ad4*/ 	.word	0xffffffff


	//   ....[49]....
        /*0ad8*/ 	.word	0xffffffff


	//   ....[50]....
        /*0adc*/ 	.word	0xffffffff


	//   ....[51]....
        /*0ae0*/ 	.word	0xffffffff


	//   ....[52]....
        /*0ae4*/ 	.word	0xffffffff


	//   ....[53]....
        /*0ae8*/ 	.word	0xffffffff


	//   ....[54]....
        /*0aec*/ 	.word	0xffffffff


	//   ....[55]....
        /*0af0*/ 	.word	0xffffffff


	//   ....[56]....
        /*0af4*/ 	.word	0xffffffff


	//   ....[57]....
        /*0af8*/ 	.word	0xffffffff


	//   ....[58]....
        /*0afc*/ 	.word	0xffffffff


	//   ....[59]....
        /*0b00*/ 	.word	0xffffffff


	//   ....[60]....
        /*0b04*/ 	.word	0xffffffff


	//   ....[61]....
        /*0b08*/ 	.word	0xffffffff


	//   ....[62]....
        /*0b0c*/ 	.word	0xffffffff


	//   ....[63]....
        /*0b10*/ 	.word	0xffffffff


	//   ....[64]....
        /*0b14*/ 	.word	0xffffffff


	//   ....[65]....
        /*0b18*/ 	.word	0xffffffff


	//   ....[66]....
        /*0b1c*/ 	.word	0xffffffff


	//   ....[67]....
        /*0b20*/ 	.word	0xffffffff


	//   ....[68]....
        /*0b24*/ 	.word	0xffffffff


	//   ....[69]....
        /*0b28*/ 	.word	0xffffffff


	//   ....[70]....
        /*0b2c*/ 	.word	0xffffffff


	//   ....[71]....
        /*0b30*/ 	.word	0xffffffff


	//   ....[72]....
        /*0b34*/ 	.word	0xffffffff


	//   ....[73]....
        /*0b38*/ 	.word	0xffffffff


	//   ....[74]....
        /*0b3c*/ 	.word	0xffffffff


	//   ....[75]....
        /*0b40*/ 	.word	0xffffffff


	//   ....[76]....
        /*0b44*/ 	.word	0xffffffff


	//   ....[77]....
        /*0b48*/ 	.word	0xffffffff


	//   ....[78]....
        /*0b4c*/ 	.word	0xffffffff


	//   ....[79]....
        /*0b50*/ 	.word	0xffffffff


	//   ....[80]....
        /*0b54*/ 	.word	0xffffffff


	//   ....[81]....
        /*0b58*/ 	.word	0xffffffff


	//   ....[82]....
        /*0b5c*/ 	.word	0xffffffff


	//   ....[83]....
        /*0b60*/ 	.word	0xffffffff


	//   ....[84]....
        /*0b64*/ 	.word	0xffffffff


	//   ....[85]....
        /*0b68*/ 	.word	0xffffffff


	//   ....[86]....
        /*0b6c*/ 	.word	0xffffffff


	//   ....[87]....
        /*0b70*/ 	.word	0xffffffff


	//   ....[88]....
        /*0b74*/ 	.word	0xffffffff


	//   ....[89]....
        /*0b78*/ 	.word	0xffffffff


	//   ....[90]....
        /*0b7c*/ 	.word	0xffffffff


	//   ....[91]....
        /*0b80*/ 	.word	0xffffffff


	//   ....[92]....
        /*0b84*/ 	.word	0xffffffff


	//   ....[93]....
        /*0b88*/ 	.word	0xffffffff


	//   ....[94]....
        /*0b8c*/ 	.word	0xffffffff


	//   ....[95]....
        /*0b90*/ 	.word	0xffffffff


	//   ....[96]....
        /*0b94*/ 	.word	0xffffffff


	//   ....[97]....
        /*0b98*/ 	.word	0xffffffff


	//   ....[98]....
        /*0b9c*/ 	.word	0xffffffff


	//   ....[99]....
        /*0ba0*/ 	.word	0xffffffff


	//   ....[100]....
        /*0ba4*/ 	.word	0xffffffff


	//   ....[101]....
        /*0ba8*/ 	.word	0xffffffff


	//   ....[102]....
        /*0bac*/ 	.word	0xffffffff


	//   ....[103]....
        /*0bb0*/ 	.word	0xffffffff


	//   ....[104]....
        /*0bb4*/ 	.word	0xffffffff


	//   ....[105]....
        /*0bb8*/ 	.word	0xffffffff


	//   ....[106]....
        /*0bbc*/ 	.word	0xffffffff


	//   ....[107]....
        /*0bc0*/ 	.word	0xffffffff


	//   ....[108]....
        /*0bc4*/ 	.word	0xffffffff


	//   ....[109]....
        /*0bc8*/ 	.word	0xffffffff


	//   ....[110]....
        /*0bcc*/ 	.word	0xffffffff


	//   ....[111]....
        /*0bd0*/ 	.word	0xffffffff


	//   ....[112]....
        /*0bd4*/ 	.word	0xffffffff


	//   ....[113]....
        /*0bd8*/ 	.word	0xffffffff


	//   ....[114]....
        /*0bdc*/ 	.word	0xffffffff


	//   ....[115]....
        /*0be0*/ 	.word	0xffffffff


	//   ....[116]....
        /*0be4*/ 	.word	0xffffffff


	//   ....[117]....
        /*0be8*/ 	.word	0xffffffff


	//   ....[118]....
        /*0bec*/ 	.word	0xffffffff


	//   ....[119]....
        /*0bf0*/ 	.word	0xffffffff


	//   ....[120]....
        /*0bf4*/ 	.word	0xffffffff


	//   ....[121]....
        /*0bf8*/ 	.word	0xffffffff


	//   ....[122]....
        /*0bfc*/ 	.word	0xffffffff


	//   ....[123]....
        /*0c00*/ 	.word	0xffffffff


	//   ....[124]....
        /*0c04*/ 	.word	0xffffffff


	//   ....[125]....
        /*0c08*/ 	.word	0xffffffff


	//   ....[126]....
        /*0c0c*/ 	.word	0xffffffff


	//   ....[127]....
        /*0c10*/ 	.word	0xffffffff


	//   ....[128]....
        /*0c14*/ 	.word	0xffffffff


	//   ....[129]....
        /*0c18*/ 	.word	0xffffffff


	//   ....[130]....
        /*0c1c*/ 	.word	0xffffffff


	//   ....[131]....
        /*0c20*/ 	.word	0xffffffff


	//   ....[132]....
        /*0c24*/ 	.word	0xffffffff


	//   ....[133]....
        /*0c28*/ 	.word	0xffffffff


	//   ....[134]....
        /*0c2c*/ 	.word	0xffffffff


	//   ....[135]....
        /*0c30*/ 	.word	0xffffffff


	//   ....[136]....
        /*0c34*/ 	.word	0xffffffff


	//   ....[137]....
        /*0c38*/ 	.word	0xffffffff


	//   ....[138]....
        /*0c3c*/ 	.word	0xffffffff


	//   ....[139]....
        /*0c40*/ 	.word	0xffffffff


	//   ....[140]....
        /*0c44*/ 	.word	0xffffffff


	//   ....[141]....
        /*0c48*/ 	.word	0xffffffff


	//   ....[142]....
        /*0c4c*/ 	.word	0xffffffff


	//   ....[143]....
        /*0c50*/ 	.word	0xffffffff


	//   ....[144]....
        /*0c54*/ 	.word	0xffffffff


	//   ....[145]....
        /*0c58*/ 	.word	0xffffffff


	//   ....[146]....
        /*0c5c*/ 	.word	0xffffffff


	//   ....[147]....
        /*0c60*/ 	.word	0xffffffff


	//   ....[148]....
        /*0c64*/ 	.word	0xffffffff


	//   ....[149]....
        /*0c68*/ 	.word	0xffffffff


	//   ....[150]....
        /*0c6c*/ 	.word	0xffffffff


	//   ....[151]....
        /*0c70*/ 	.word	0xffffffff


	//   ....[152]....
        /*0c74*/ 	.word	0xffffffff


	//   ....[153]....
        /*0c78*/ 	.word	0xffffffff


	//   ....[154]....
        /*0c7c*/ 	.word	0xffffffff


	//   ....[155]....
        /*0c80*/ 	.word	0xffffffff


	//   ....[156]....
        /*0c84*/ 	.word	0xffffffff


	//   ....[157]....
        /*0c88*/ 	.word	0xffffffff


	//   ....[158]....
        /*0c8c*/ 	.word	0xffffffff


	//   ....[159]....
        /*0c90*/ 	.word	0xffffffff


	//   ....[160]....
        /*0c94*/ 	.word	0xffffffff


	//   ....[161]....
        /*0c98*/ 	.word	0xffffffff


	//   ....[162]....
        /*0c9c*/ 	.word	0xffffffff


	//   ....[163]....
        /*0ca0*/ 	.word	0xffffffff


	//   ....[164]....
        /*0ca4*/ 	.word	0xffffffff


	//   ....[165]....
        /*0ca8*/ 	.word	0xffffffff


	//   ....[166]....
        /*0cac*/ 	.word	0xffffffff


	//   ....[167]....
        /*0cb0*/ 	.word	0xffffffff


	//   ....[168]....
        /*0cb4*/ 	.word	0xffffffff


	//   ....[169]....
        /*0cb8*/ 	.word	0xffffffff


	//   ....[170]....
        /*0cbc*/ 	.word	0xffffffff


	//   ....[171]....
        /*0cc0*/ 	.word	0xffffffff


	//   ....[172]....
        /*0cc4*/ 	.word	0xffffffff


	//   ....[173]....
        /*0cc8*/ 	.word	0xffffffff


	//   ....[174]....
        /*0ccc*/ 	.word	0xffffffff


	//   ....[175]....
        /*0cd0*/ 	.word	0xffffffff


	//   ....[176]....
        /*0cd4*/ 	.word	0xffffffff


	//   ....[177]....
        /*0cd8*/ 	.word	0xffffffff


	//   ....[178]....
        /*0cdc*/ 	.word	0xffffffff


	//   ....[179]....
        /*0ce0*/ 	.word	0xffffffff


	//   ....[180]....
        /*0ce4*/ 	.word	0xffffffff


	//   ....[181]....
        /*0ce8*/ 	.word	0xffffffff


	//   ....[182]....
        /*0cec*/ 	.word	0xffffffff


	//   ....[183]....
        /*0cf0*/ 	.word	0xffffffff


	//   ....[184]....
        /*0cf4*/ 	.word	0xffffffff


	//   ....[185]....
        /*0cf8*/ 	.word	0xffffffff


	//   ....[186]....
        /*0cfc*/ 	.word	0xffffffff


	//   ....[187]....
        /*0d00*/ 	.word	0xffffffff


	//   ....[188]....
        /*0d04*/ 	.word	0xffffffff


	//   ....[189]....
        /*0d08*/ 	.word	0xffffffff


	//   ....[190]....
        /*0d0c*/ 	.word	0xffffffff


	//   ....[191]....
        /*0d10*/ 	.word	0xffffffff


	//   ....[192]....
        /*0d14*/ 	.word	0xffffffff


	//   ....[193]....
        /*0d18*/ 	.word	0xffffffff


	//   ....[194]....
        /*0d1c*/ 	.word	0xffffffff


	//   ....[195]....
        /*0d20*/ 	.word	0xffffffff


	//   ....[196]....
        /*0d24*/ 	.word	0xffffffff


	//   ....[197]....
        /*0d28*/ 	.word	0xffffffff


	//   ....[198]....
        /*0d2c*/ 	.word	0xffffffff


	//   ....[199]....
        /*0d30*/ 	.word	0xffffffff


	//   ....[200]....
        /*0d34*/ 	.word	0x0500000f


	//----- nvinfo : EIATTR_COOP_GROUP_INSTR_OFFSETS
	.align		4
.L_440:
        /*0d38*/ 	.byte	0x04, 0x28
        /*0d3a*/ 	.short	(.L_442 - .L_441)


	//   ....[0]....
.L_441:
        /*0d3c*/ 	.word	0x00000070


	//   ....[1]....
        /*0d40*/ 	.word	0x00000200


	//   ....[2]....
        /*0d44*/ 	.word	0x00000250


	//   ....[3]....
        /*0d48*/ 	.word	0x00000440


	//   ....[4]....
        /*0d4c*/ 	.word	0x00000660


	//   ....[5]....
        /*0d50*/ 	.word	0x00000fb0


	//   ....[6]....
        /*0d54*/ 	.word	0x000030d0


	//   ....[7]....
        /*0d58*/ 	.word	0x00003730


	//   ....[8]....
        /*0d5c*/ 	.word	0x00003960


	//   ....[9]....
        /*0d60*/ 	.word	0x00003990


	//   ....[10]....
        /*0d64*/ 	.word	0x000039c0


	//   ....[11]....
        /*0d68*/ 	.word	0x00003a00


	//   ....[12]....
        /*0d6c*/ 	.word	0x00003a40


	//   ....[13]....
        /*0d70*/ 	.word	0x00003b20


	//   ....[14]....
        /*0d74*/ 	.word	0x00003b60


	//   ....[15]....
        /*0d78*/ 	.word	0x00003b90


	//   ....[16]....
        /*0d7c*/ 	.word	0x00003bb0


	//   ....[17]....
        /*0d80*/ 	.word	0x00003bc0


	//   ....[18]....
        /*0d84*/ 	.word	0x00003bf0


	//   ....[19]....
        /*0d88*/ 	.word	0x00003c60


	//   ....[20]....
        /*0d8c*/ 	.word	0x00003ca0


	//   ....[21]....
        /*0d90*/ 	.word	0x00003ce0


	//   ....[22]....
        /*0d94*/ 	.word	0x00003d20


	//   ....[23]....
        /*0d98*/ 	.word	0x00003d60


	//   ....[24]....
        /*0d9c*/ 	.word	0x00003e50


	//   ....[25]....
        /*0da0*/ 	.word	0x00003eb0


	//   ....[26]....
        /*0da4*/ 	.word	0x00003ee0


	//   ....[27]....
        /*0da8*/ 	.word	0x00003f40


	//   ....[28]....
        /*0dac*/ 	.word	0x00003f80


	//   ....[29]....
        /*0db0*/ 	.word	0x00003fa0


	//   ....[30]....
        /*0db4*/ 	.word	0x00003fd0


	//   ....[31]....
        /*0db8*/ 	.word	0x00004000


	//   ....[32]....
        /*0dbc*/ 	.word	0x00004020


	//   ....[33]....
        /*0dc0*/ 	.word	0x00004130


	//   ....[34]....
        /*0dc4*/ 	.word	0x00004170


	//   ....[35]....
        /*0dc8*/ 	.word	0x000041b0


	//   ....[36]....
        /*0dcc*/ 	.word	0x000041e0


	//   ....[37]....
        /*0dd0*/ 	.word	0x00004200


	//   ....[38]....
        /*0dd4*/ 	.word	0x00004280


	//   ....[39]....
        /*0dd8*/ 	.word	0x000042c0


	//   ....[40]....
        /*0ddc*/ 	.word	0x000042f0


	//   ....[41]....
        /*0de0*/ 	.word	0x00004330


	//   ....[42]....
        /*0de4*/ 	.word	0x00004350


	//   ....[43]....
        /*0de8*/ 	.word	0x00004370


	//   ....[44]....
        /*0dec*/ 	.word	0x00004380


	//   ....[45]....
        /*0df0*/ 	.word	0x000043d0


	//   ....[46]....
        /*0df4*/ 	.word	0x00004430


	//   ....[47]....
        /*0df8*/ 	.word	0x00004470


	//   ....[48]....
        /*0dfc*/ 	.word	0x00004550


	//   ....[49]....
        /*0e00*/ 	.word	0x00004620


	//   ....[50]....
        /*0e04*/ 	.word	0x00004630


	//   ....[51]....
        /*0e08*/ 	.word	0x00004700


	//   ....[52]....
        /*0e0c*/ 	.word	0x00004730


	//   ....[53]....
        /*0e10*/ 	.word	0x00004770


	//   ....[54]....
        /*0e14*/ 	.word	0x00004860


	//   ....[55]....
        /*0e18*/ 	.word	0x00004a40


	//   ....[56]....
        /*0e1c*/ 	.word	0x00004a80


	//   ....[57]....
        /*0e20*/ 	.word	0x00004af0


	//   ....[58]....
        /*0e24*/ 	.word	0x00004b30


	//   ....[59]....
        /*0e28*/ 	.word	0x00004b70


	//   ....[60]....
        /*0e2c*/ 	.word	0x00004bf0


	//   ....[61]....
        /*0e30*/ 	.word	0x00004c30


	//   ....[62]....
        /*0e34*/ 	.word	0x00004d50


	//   ....[63]....
        /*0e38*/ 	.word	0x00004eb0


	//   ....[64]....
        /*0e3c*/ 	.word	0x00004ee0


	//   ....[65]....
        /*0e40*/ 	.word	0x00004f00


	//   ....[66]....
        /*0e44*/ 	.word	0x00004f40


	//   ....[67]....
        /*0e48*/ 	.word	0x00004f60


	//   ....[68]....
        /*0e4c*/ 	.word	0x00004f70


	//   ....[69]....
        /*0e50*/ 	.word	0x00004ff0


	//   ....[70]....
        /*0e54*/ 	.word	0x00007fd0


	//   ....[71]....
        /*0e58*/ 	.word	0x00008230


	//   ....[72]....
        /*0e5c*/ 	.word	0x00008250


	//   ....[73]....
        /*0e60*/ 	.word	0x00008290


	//   ....[74]....
        /*0e64*/ 	.word	0x000082c0


	//   ....[75]....
        /*0e68*/ 	.word	0x00008330


	//   ....[76]....
        /*0e6c*/ 	.word	0x000083e0


	//   ....[77]....
        /*0e70*/ 	.word	0x000084a0


	//   ....[78]....
        /*0e74*/ 	.word	0x00008540


	//   ....[79]....
        /*0e78*/ 	.word	0x00008560


	//   ....[80]....
        /*0e7c*/ 	.word	0x00008590


	//   ....[81]....
        /*0e80*/ 	.word	0x00008600


	//   ....[82]....
        /*0e84*/ 	.word	0x00008640


	//   ....[83]....
        /*0e88*/ 	.word	0x000086d0


	//   ....[84]....
        /*0e8c*/ 	.word	0x000087e0


	//   ....[85]....
        /*0e90*/ 	.word	0x00008890


	//   ....[86]....
        /*0e94*/ 	.word	0x000088d0


	//   ....[87]....
        /*0e98*/ 	.word	0x00008930


	//   ....[88]....
        /*0e9c*/ 	.word	0x00008940


	//   ....[89]....
        /*0ea0*/ 	.word	0x00008970


	//   ....[90]....
        /*0ea4*/ 	.word	0x00008980


	//   ....[91]....
        /*0ea8*/ 	.word	0x00008990


	//   ....[92]....
        /*0eac*/ 	.word	0x00008a20


	//   ....[93]....
        /*0eb0*/ 	.word	0x00008ac0


	//   ....[94]....
        /*0eb4*/ 	.word	0x00008af0


	//   ....[95]....
        /*0eb8*/ 	.word	0x00008b70


	//   ....[96]....
        /*0ebc*/ 	.word	0x00008bc0


	//   ....[97]....
        /*0ec0*/ 	.word	0x00008bf0


	//   ....[98]....
        /*0ec4*/ 	.word	0x00008ca0


	//   ....[99]....
        /*0ec8*/ 	.word	0x00008ce0


	//   ....[100]....
        /*0ecc*/ 	.word	0x00008d70


	//   ....[101]....
        /*0ed0*/ 	.word	0x00008d90


	//   ....[102]....
        /*0ed4*/ 	.word	0x00008db0


	//   ....[103]....
        /*0ed8*/ 	.word	0x00008dd0


	//   ....[104]....
        /*0edc*/ 	.word	0x00008f20


	//   ....[105]....
        /*0ee0*/ 	.word	0x00008fb0


	//   ....[106]....
        /*0ee4*/ 	.word	0x00009050


	//   ....[107]....
        /*0ee8*/ 	.word	0x00009260


	//   ....[108]....
        /*0eec*/ 	.word	0x000092c0


	//   ....[109]....
        /*0ef0*/ 	.word	0x000092f0


	//   ....[110]....
        /*0ef4*/ 	.word	0x00009550


	//   ....[111]....
        /*0ef8*/ 	.word	0x000095b0


	//   ....[112]....
        /*0efc*/ 	.word	0x000095e0


	//   ....[113]....
        /*0f00*/ 	.word	0x00009610


	//   ....[114]....
        /*0f04*/ 	.word	0x00009630


	//   ....[115]....
        /*0f08*/ 	.word	0x00009660


	//   ....[116]....
        /*0f0c*/ 	.word	0x00009670


	//   ....[117]....
        /*0f10*/ 	.word	0x00009880


	//   ....[118]....
        /*0f14*/ 	.word	0x000098d0


	//   ....[119]....
        /*0f18*/ 	.word	0x00009b10


	//   ....[120]....
        /*0f1c*/ 	.word	0x00009b20


	//   ....[121]....
        /*0f20*/ 	.word	0x00009b30


	//   ....[122]....
        /*0f24*/ 	.word	0x00009b40


	//   ....[123]....
        /*0f28*/ 	.word	0x00009b60


	//   ....[124]....
        /*0f2c*/ 	.word	0x00009b70


	//   ....[125]....
        /*0f30*/ 	.word	0x00009b80


	//   ....[126]....
        /*0f34*/ 	.word	0x00009ee0


	//   ....[127]....
        /*0f38*/ 	.word	0x00009ef0


	//   ....[128]....
        /*0f3c*/ 	.word	0x00009f00


	//   ....[129]....
        /*0f40*/ 	.word	0x00009f10


	//   ....[130]....
        /*0f44*/ 	.word	0x00009f20


	//   ....[131]....
        /*0f48*/ 	.word	0x00009f30


	//   ....[132]....
        /*0f4c*/ 	.word	0x00009f40


	//   ....[133]....
        /*0f50*/ 	.word	0x00009f50


	//   ....[134]....
        /*0f54*/ 	.word	0x0000df20


	//   ....[135]....
        /*0f58*/ 	.word	0x0000dfa0


	//   ....[136]....
        /*0f5c*/ 	.word	0x0000dfe0


	//   ....[137]....
        /*0f60*/ 	.word	0x0000e020


	//   ....[138]....
        /*0f64*/ 	.word	0x0000e070


	//   ....[139]....
        /*0f68*/ 	.word	0x0000e080


	//   ....[140]....
        /*0f6c*/ 	.word	0x0000e100


	//   ....[141]....
        /*0f70*/ 	.word	0x0000e130


	//   ....[142]....
        /*0f74*/ 	.word	0x0000e140


	//   ....[143]....
        /*0f78*/ 	.word	0x0000e150


	//   ....[144]....
        /*0f7c*/ 	.word	0x0000e1a0


	//   ....[145]....
        /*0f80*/ 	.word	0x0000e1b0


	//   ....[146]....
        /*0f84*/ 	.word	0x0000e280


	//   ....[147]....
        /*0f88*/ 	.word	0x0000e310


	//   ....[148]....
        /*0f8c*/ 	.word	0x0000e330


	//   ....[149]....
        /*0f90*/ 	.word	0x0000e340


	//   ....[150]....
        /*0f94*/ 	.word	0x0000e3b0


	//   ....[151]....
        /*0f98*/ 	.word	0x0000e450


	//   ....[152]....
        /*0f9c*/ 	.word	0x0000e4b0


	//   ....[153]....
        /*0fa0*/ 	.word	0x0000e4f0


	//   ....[154]....
        /*0fa4*/ 	.word	0x0000e540


	//   ....[155]....
        /*0fa8*/ 	.word	0x0000e550


	//   ....[156]....
        /*0fac*/ 	.word	0x0000e580


	//   ....[157]....
        /*0fb0*/ 	.word	0x0000e5c0


	//   ....[158]....
        /*0fb4*/ 	.word	0x0000e5e0


	//   ....[159]....
        /*0fb8*/ 	.word	0x0000e610


	//   ....[160]....
        /*0fbc*/ 	.word	0x0000e6b0


	//   ....[161]....
        /*0fc0*/ 	.word	0x0000e6f0


	//   ....[162]....
        /*0fc4*/ 	.word	0x0000e720


	//   ....[163]....
        /*0fc8*/ 	.word	0x0000e730


	//   ....[164]....
        /*0fcc*/ 	.word	0x0000e740


	//   ....[165]....
        /*0fd0*/ 	.word	0x0000e770


	//   ....[166]....
        /*0fd4*/ 	.word	0x0000e7c0


	//   ....[167]....
        /*0fd8*/ 	.word	0x0000e800


	//   ....[168]....
        /*0fdc*/ 	.word	0x0000e890


	//   ....[169]....
        /*0fe0*/ 	.word	0x0000e8a0


	//   ....[170]....
        /*0fe4*/ 	.word	0x0000e900


	//   ....[171]....
        /*0fe8*/ 	.word	0x0000e980


	//   ....[172]....
        /*0fec*/ 	.word	0x0000e9c0


	//   ....[173]....
        /*0ff0*/ 	.word	0x0000e9e0


	//   ....[174]....
        /*0ff4*/ 	.word	0x0000ea10


	//   ....[175]....
        /*0ff8*/ 	.word	0x0000eb60


	//   ....[176]....
        /*0ffc*/ 	.word	0x0000ebf0


	//   ....[177]....
        /*1000*/ 	.word	0x0000ec20


	//   ....[178]....
        /*1004*/ 	.word	0x0000ed00


	//   ....[179]....
        /*1008*/ 	.word	0x0000ed90


	//   ....[180]....
        /*100c*/ 	.word	0x0000ee30


	//   ....[181]....
        /*1010*/ 	.word	0x0000ee60


	//   ....[182]....
        /*1014*/ 	.word	0x0000eee0


	//   ....[183]....
        /*1018*/ 	.word	0x0000f050


	//   ....[184]....
        /*101c*/ 	.word	0x0000f090


	//   ....[185]....
        /*1020*/ 	.word	0x0000f0d0


	//   ....[186]....
        /*1024*/ 	.word	0x0000f0f0


	//   ....[187]....
        /*1028*/ 	.word	0x0000f120


	//   ....[188]....
        /*102c*/ 	.word	0x0000f140


	//   ....[189]....
        /*1030*/ 	.word	0x0000f160


	//   ....[190]....
        /*1034*/ 	.word	0x0000f720


	//   ....[191]....
        /*1038*/ 	.word	0x0000f730


	//   ....[192]....
        /*103c*/ 	.word	0x0000f750


	//   ....[193]....
        /*1040*/ 	.word	0x0000f760


	//   ....[194]....
        /*1044*/ 	.word	0x0000f770


	//   ....[195]....
        /*1048*/ 	.word	0x0000f780


	//   ....[196]....
        /*104c*/ 	.word	0x0000f790


	//   ....[197]....
        /*1050*/ 	.word	0x0000f7b0


	//   ....[198]....
        /*1054*/ 	.word	0x00011b70


	//   ....[199]....
        /*1058*/ 	.word	0x00012b80


	//   ....[200]....
        /*105c*/ 	.word	0x00015530


	//----- nvinfo : EIATTR_REG_RECONFIG
	.align		4
.L_442:
        /*1060*/ 	.byte	0x01, 0x54
	.zero		2


	//----- nvinfo : EIATTR_SYSCALL_OFFSETS
	.align		4
        /*1064*/ 	.byte	0x04, 0x46
        /*1066*/ 	.short	(.L_444 - .L_443)


	//   ....[0]....
.L_443:
        /*1068*/ 	.word	0x00000c10


	//   ....[1]....
        /*106c*/ 	.word	0x00000d00


	//   ....[2]....
        /*1070*/ 	.word	0x00000e60


	//   ....[3]....
        /*1074*/ 	.word	0x00000f50


	//   ....[4]....
        /*1078*/ 	.word	0x00011540


	//   ....[5]....
        /*107c*/ 	.word	0x00011670


	//   ....[6]....
        /*1080*/ 	.word	0x00011790


	//   ....[7]....
        /*1084*/ 	.word	0x000118b0


	//----- nvinfo : EIATTR_MBARRIER_INSTR_OFFSETS
	.align		4
.L_444:
        /*1088*/ 	.byte	0x04, 0x39
        /*108a*/ 	.short	(.L_446 - .L_445)


	//   ....[0]....
.L_445:
        /*108c*/ 	.word	0x000002f0
        /*1090*/ 	.word	0x000000ff
        /*1094*/ 	.word	0x00030c00
        /*1098*/ 	.short	0x0100
        /*109a*/ 	.byte	0x06
	.zero		1


	//   ....[1]....
        /*109c*/ 	.word	0x000003f0
        /*10a0*/ 	.word	0x000000ff
        /*10a4*/ 	.word	0x00030c10
        /*10a8*/ 	.short	0x0100
        /*10aa*/ 	.byte	0x08
	.zero		1


	//   ....[2]....
        /*10ac*/ 	.word	0x00000400
        /*10b0*/ 	.word	0x000000ff
        /*10b4*/ 	.word	0x00030c20
        /*10b8*/ 	.short	0x0100
        /*10ba*/ 	.byte	0x08
	.zero		1


	//   ....[3]....
        /*10bc*/ 	.word	0x00000410
        /*10c0*/ 	.word	0x000000ff
        /*10c4*/ 	.word	0x00030c18
        /*10c8*/ 	.short	0x0100
        /*10ca*/ 	.byte	0x08
	.zero		1


	//   ....[4]....
        /*10cc*/ 	.word	0x00000420
        /*10d0*/ 	.word	0x000000ff
        /*10d4*/ 	.word	0x00030c28
        /*10d8*/ 	.short	0x0100
        /*10da*/ 	.byte	0x08
	.zero		1


	//   ....[5]....
        /*10dc*/ 	.word	0x00000550
        /*10e0*/ 	.word	0x000000ff
        /*10e4*/ 	.word	0x00030c30
        /*10e8*/ 	.short	0x0100
        /*10ea*/ 	.byte	0x08
	.zero		1


	//   ....[6]....
        /*10ec*/ 	.word	0x00000560
        /*10f0*/ 	.word	0x000000ff
        /*10f4*/ 	.word	0x00030c40
        /*10f8*/ 	.short	0x0100
        /*10fa*/ 	.byte	0x08
	.zero		1


	//   ....[7]....
        /*10fc*/ 	.word	0x00000570
        /*1100*/ 	.word	0x000000ff
        /*1104*/ 	.word	0x00030c38
        /*1108*/ 	.short	0x0100
        /*110a*/ 	.byte	0x08
	.zero		1


	//   ....[8]....
        /*110c*/ 	.word	0x00000580
        /*1110*/ 	.word	0x000000ff
        /*1114*/ 	.word	0x00030c48
        /*1118*/ 	.short	0x0100
        /*111a*/ 	.byte	0x08
	.zero		1


	//   ....[9]....
        /*111c*/ 	.word	0x00000ff0
        /*1120*/ 	.word	0x00000010
        /*1124*/ 	.word	0x00030c00
        /*1128*/ 	.short	0x010a
        /*112a*/ 	.byte	0x3f
	.zero		1


	//   ....[10]....
        /*112c*/ 	.word	0x00001120
        /*1130*/ 	.word	0x00000010
        /*1134*/ 	.word	0x00030c00
        /*1138*/ 	.short	0x010a
        /*113a*/ 	.byte	0x3f
	.zero		1


	//   ....[11]....
        /*113c*/ 	.word	0x00001a20
        /*1140*/ 	.word	0x00000006
        /*1144*/ 	.word	0x00030c10
        /*1148*/ 	.short	0x010a
        /*114a*/ 	.byte	0x3f
	.zero		1


	//   ....[12]....
        /*114c*/ 	.word	0x00001a90
        /*1150*/ 	.word	0x00000006
        /*1154*/ 	.word	0x00030c10
        /*1158*/ 	.short	0x010a
        /*115a*/ 	.byte	0x3f
	.zero		1


	//   ....[13]....
        /*115c*/ 	.word	0x00001ec0
        /*1160*/ 	.word	0x00000006
        /*1164*/ 	.word	0x00030c30
        /*1168*/ 	.short	0x010a
        /*116a*/ 	.byte	0x3f
	.zero		1


	//   ....[14]....
        /*116c*/ 	.word	0x00001f00
        /*1170*/ 	.word	0x00000006
        /*1174*/ 	.word	0x00030c30
        /*1178*/ 	.short	0x010a
        /*117a*/ 	.byte	0x3f
	.zero		1


	//   ....[15]....
        /*117c*/ 	.word	0x000065c0
        /*1180*/ 	.word	0x00000005
        /*1184*/ 	.word	0x00000000
        /*1188*/ 	.short	0x0101
        /*118a*/ 	.byte	0x3f
	.zero		1


	//   ....[16]....
        /*118c*/ 	.word	0x00006a10
        /*1190*/ 	.word	0x00000006
        /*1194*/ 	.word	0x00000000
        /*1198*/ 	.short	0x0101
        /*119a*/ 	.byte	0x3f
	.zero		1


	//   ....[17]....
        /*119c*/ 	.word	0x00007350
        /*11a0*/ 	.word	0x00000006
        /*11a4*/ 	.word	0x00030c10
        /*11a8*/ 	.short	0x010a
        /*11aa*/ 	.byte	0x3f
	.zero		1


	//   ....[18]....
        /*11ac*/ 	.word	0x000073d0
        /*11b0*/ 	.word	0x00000006
        /*11b4*/ 	.word	0x00030c10
        /*11b8*/ 	.short	0x010a
        /*11ba*/ 	.byte	0x3f
	.zero		1


	//   ....[19]....
        /*11bc*/ 	.word	0x000077e0
        /*11c0*/ 	.word	0x00000006
        /*11c4*/ 	.word	0x00030c30
        /*11c8*/ 	.short	0x010a
        /*11ca*/ 	.byte	0x3f
	.zero		1


	//   ....[20]....
        /*11cc*/ 	.word	0x00007820
        /*11d0*/ 	.word	0x00000006
        /*11d4*/ 	.word	0x00030c30
        /*11d8*/ 	.short	0x010a
        /*11da*/ 	.byte	0x3f
	.zero		1


	//   ....[21]....
        /*11dc*/ 	.word	0x0000b440
        /*11e0*/ 	.word	0x00000005
        /*11e4*/ 	.word	0x00000000
        /*11e8*/ 	.short	0x0101
        /*11ea*/ 	.byte	0x3f
	.zero		1


	//   ....[22]....
        /*11ec*/ 	.word	0x0000b8b0
        /*11f0*/ 	.word	0x00000006
        /*11f4*/ 	.word	0x00000000
        /*11f8*/ 	.short	0x0101
        /*11fa*/ 	.byte	0x3f
	.zero		1


	//   ....[23]....
        /*11fc*/ 	.word	0x0000c160
        /*1200*/ 	.word	0x00000006
        /*1204*/ 	.word	0x00030c10
        /*1208*/ 	.short	0x010a
        /*120a*/ 	.byte	0x3f
	.zero		1


	//   ....[24]....
        /*120c*/ 	.word	0x0000c1e0
        /*1210*/ 	.word	0x00000006
        /*1214*/ 	.word	0x00030c10
        /*1218*/ 	.short	0x010a
        /*121a*/ 	.byte	0x3f
	.zero		1


	//   ....[25]....
        /*121c*/ 	.word	0x0000c5f0
        /*1220*/ 	.word	0x00000006
        /*1224*/ 	.word	0x00030c30
        /*1228*/ 	.short	0x010a
        /*122a*/ 	.byte	0x3f
	.zero		1


	//   ....[26]....
        /*122c*/ 	.word	0x0000c630
        /*1230*/ 	.word	0x00000006
        /*1234*/ 	.word	0x00030c30
        /*1238*/ 	.short	0x010a
        /*123a*/ 	.byte	0x3f
	.zero		1


	//   ....[27]....
        /*123c*/ 	.word	0x00010d10
        /*1240*/ 	.word	0x00000005
        /*1244*/ 	.word	0x00000000
        /*1248*/ 	.short	0x0101
        /*124a*/ 	.byte	0x3f
	.zero		1


	//   ....[28]....
        /*124c*/ 	.word	0x00011190
        /*1250*/ 	.word	0x00000006
        /*1254*/ 	.word	0x00000000
        /*1258*/ 	.short	0x0101
        /*125a*/ 	.byte	0x3f
	.zero		1


	//   ....[29]....
        /*125c*/ 	.word	0x00013c80
        /*1260*/ 	.word	0x00000010
        /*1264*/ 	.word	0x00030c20
        /*1268*/ 	.short	0x010a
        /*126a*/ 	.byte	0x3f
	.zero		1


	//   ....[30]....
        /*126c*/ 	.word	0x00014250
        /*1270*/ 	.word	0x00000010
        /*1274*/ 	.word	0x00030c40
        /*1278*/ 	.short	0x010a
        /*127a*/ 	.byte	0x3f
	.zero		1


	//   ....[31]....
        /*127c*/ 	.word	0x00014480
        /*1280*/ 	.word	0x00000010
        /*1284*/ 	.word	0x00030c28
        /*1288*/ 	.short	0x010a
        /*128a*/ 	.byte	0x3f
	.zero		1


	//   ....[32]....
        /*128c*/ 	.word	0x000146b0
        /*1290*/ 	.word	0x00000010
        /*1294*/ 	.word	0x00030c48
        /*1298*/ 	.short	0x010a
        /*129a*/ 	.byte	0x3f
	.zero		1


	//   ....[33]....
        /*129c*/ 	.word	0x00014890
        /*12a0*/ 	.word	0x00000010
        /*12a4*/ 	.word	0x00030c20
        /*12a8*/ 	.short	0x010a
        /*12aa*/ 	.byte	0x3f
	.zero		1


	//   ....[34]....
        /*12ac*/ 	.word	0x00014b40
        /*12b0*/ 	.word	0x00000010
        /*12b4*/ 	.word	0x00030c40
        /*12b8*/ 	.short	0x010a
        /*12ba*/ 	.byte	0x3f
	.zero		1


	//   ....[35]....
        /*12bc*/ 	.word	0x00014d40
        /*12c0*/ 	.word	0x00000010
        /*12c4*/ 	.word	0x00030c28
        /*12c8*/ 	.short	0x010a
        /*12ca*/ 	.byte	0x3f
	.zero		1


	//   ....[36]....
        /*12cc*/ 	.word	0x00014fc0
        /*12d0*/ 	.word	0x00000003
        /*12d4*/ 	.word	0x00030c40
        /*12d8*/ 	.short	0x010a
        /*12da*/ 	.byte	0x3f
	.zero		1


	//   ....[37]....
        /*12dc*/ 	.word	0x00015390
        /*12e0*/ 	.word	0x00000006
        /*12e4*/ 	.word	0x00000000
        /*12e8*/ 	.short	0x010a
        /*12ea*/ 	.byte	0x3f
	.zero		1


	//   ....[38]....
        /*12ec*/ 	.word	0x000153f0
        /*12f0*/ 	.word	0x00000003
        /*12f4*/ 	.word	0x00000000
        /*12f8*/ 	.short	0x010a
        /*12fa*/ 	.byte	0x3f
	.zero		1


	//   ....[39]....
        /*12fc*/ 	.word	0x00015450
        /*1300*/ 	.word	0x00000002
        /*1304*/ 	.word	0x00000000
        /*1308*/ 	.short	0x010a
        /*130a*/ 	.byte	0x3f
	.zero		1


	//   ....[40]....
        /*130c*/ 	.word	0x00015480
        /*1310*/ 	.word	0x00000003
        /*1314*/ 	.word	0x00000000
        /*1318*/ 	.short	0x010a
        /*131a*/ 	.byte	0x3f
	.zero		1


	//   ....[41]....
        /*131c*/ 	.word	0x00015560
        /*1320*/ 	.word	0x00000010
        /*1324*/ 	.word	0x00030c00
        /*1328*/ 	.short	0x010a
        /*132a*/ 	.byte	0x3f
	.zero		1


	//   ....[42]....
        /*132c*/ 	.word	0x000155b0
        /*1330*/ 	.word	0x00000006
        /*1334*/ 	.word	0x00030c10
        /*1338*/ 	.short	0x010a
        /*133a*/ 	.byte	0x3f
	.zero		1


	//   ....[43]....
        /*133c*/ 	.word	0x00015600
        /*1340*/ 	.word	0x00000006
        /*1344*/ 	.word	0x00030c30
        /*1348*/ 	.short	0x010a
        /*134a*/ 	.byte	0x3f
	.zero		1


	//   ....[44]....
        /*134c*/ 	.word	0x00015650
        /*1350*/ 	.word	0x00000006
        /*1354*/ 	.word	0x00030c10
        /*1358*/ 	.short	0x010a
        /*135a*/ 	.byte	0x3f
	.zero		1


	//   ....[45]....
        /*135c*/ 	.word	0x000156a0
        /*1360*/ 	.word	0x00000006
        /*1364*/ 	.word	0x00030c30
        /*1368*/ 	.short	0x010a
        /*136a*/ 	.byte	0x3f
	.zero		1


	//   ....[46]....
        /*136c*/ 	.word	0x000156f0
        /*1370*/ 	.word	0x00000006
        /*1374*/ 	.word	0x00030c10
        /*1378*/ 	.short	0x010a
        /*137a*/ 	.byte	0x3f
	.zero		1


	//   ....[47]....
        /*137c*/ 	.word	0x00015740
        /*1380*/ 	.word	0x00000006
        /*1384*/ 	.word	0x00030c30
        /*1388*/ 	.short	0x010a
        /*138a*/ 	.byte	0x3f
	.zero		1


	//   ....[48]....
        /*138c*/ 	.word	0x00015790
        /*1390*/ 	.word	0x00000010
        /*1394*/ 	.word	0x00030c20
        /*1398*/ 	.short	0x010a
        /*139a*/ 	.byte	0x3f
	.zero		1


	//   ....[49]....
        /*139c*/ 	.word	0x000157e0
        /*13a0*/ 	.word	0x00000010
        /*13a4*/ 	.word	0x00030c40
        /*13a8*/ 	.short	0x010a
        /*13aa*/ 	.byte	0x3f
	.zero		1


	//   ....[50]....
        /*13ac*/ 	.word	0x00015830
        /*13b0*/ 	.word	0x00000010
        /*13b4*/ 	.word	0x00030c28
        /*13b8*/ 	.short	0x010a
        /*13ba*/ 	.byte	0x3f
	.zero		1


	//   ....[51]....
        /*13bc*/ 	.word	0x00015880
        /*13c0*/ 	.word	0x00000010
        /*13c4*/ 	.word	0x00030c48
        /*13c8*/ 	.short	0x010a
        /*13ca*/ 	.byte	0x3f
	.zero		1


	//   ....[52]....
        /*13cc*/ 	.word	0x000158e0
        /*13d0*/ 	.word	0x00000010
        /*13d4*/ 	.word	0x00030c20
        /*13d8*/ 	.short	0x010a
        /*13da*/ 	.byte	0x3f
	.zero		1


	//   ....[53]....
        /*13dc*/ 	.word	0x00015930
        /*13e0*/ 	.word	0x00000010
        /*13e4*/ 	.word	0x00030c40
        /*13e8*/ 	.short	0x010a
        /*13ea*/ 	.byte	0x3f
	.zero		1


	//   ....[54]....
        /*13ec*/ 	.word	0x00015980
        /*13f0*/ 	.word	0x00000010
        /*13f4*/ 	.word	0x00030c28
        /*13f8*/ 	.short	0x010a
        /*13fa*/ 	.byte	0x3f
	.zero		1


	//   ....[55]....
        /*13fc*/ 	.word	0x000159d0
        /*1400*/ 	.word	0x00000003
        /*1404*/ 	.word	0x00030c40
        /*1408*/ 	.short	0x010a
        /*140a*/ 	.byte	0x3f
	.zero		1


	//   ....[56]....
        /*140c*/ 	.word	0x00015aa0
        /*1410*/ 	.word	0x00000006
        /*1414*/ 	.word	0x00000000
        /*1418*/ 	.short	0x010a
        /*141a*/ 	.byte	0x3f
	.zero		1


	//   ....[57]....
        /*141c*/ 	.word	0x00015af0
        /*1420*/ 	.word	0x00000003
        /*1424*/ 	.word	0x00000000
        /*1428*/ 	.short	0x010a
        /*142a*/ 	.byte	0x3f
	.zero		1


	//   ....[58]....
        /*142c*/ 	.word	0x00015b40
        /*1430*/ 	.word	0x00000002
        /*1434*/ 	.word	0x00000000
        /*1438*/ 	.short	0x010a
        /*143a*/ 	.byte	0x3f
	.zero		1


	//----- nvinfo : EIATTR_NUM_MBARRIERS
	.align		4
.L_446:
        /*143c*/ 	.byte	0x03, 0x38
        /*143e*/ 	.short	0x0009


	//----- nvinfo : EIATTR_EXIT_INSTR_OFFSETS
	.align		4
        /*1440*/ 	.byte	0x04, 0x1c
        /*1442*/ 	.short	(.L_448 - .L_447)


	//   ....[0]....
.L_447:
        /*1444*/ 	.word	0x000154d0


	//----- nvinfo : EIATTR_MAX_THREADS
	.align		4
.L_448:
        /*1448*/ 	.byte	0x04, 0x05
        /*144a*/ 	.short	(.L_450 - .L_449)
.L_449:
        /*144c*/ 	.word	0x00000180
        /*1450*/ 	.word	0x00000001
        /*1454*/ 	.word	0x00000001


	//----- nvinfo : EIATTR_CRS_STACK_SIZE
	.align		4
.L_450:
        /*1458*/ 	.byte	0x04, 0x1e
        /*145a*/ 	.short	(.L_452 - .L_451)
.L_451:
        /*145c*/ 	.word	0x00000000


	//----- nvinfo : EIATTR_CBANK_PARAM_SIZE
	.align		4
.L_452:
        /*1460*/ 	.byte	0x03, 0x19
        /*1462*/ 	.short	0x0970


	//----- nvinfo : EIATTR_PARAM_CBANK
	.align		4
        /*1464*/ 	.byte	0x04, 0x0a
        /*1466*/ 	.short	(.L_454 - .L_453)
	.align		4
.L_453:
        /*1468*/ 	.word	index@(.nv.constant0._ZN7cutlass13device_kernelIN5flash11enable_sm90INS1_16FlashAttnBwdSm90INS1_25CollectiveMainloopBwdSm90ILi2ELi2ELi2EN4cute5tupleIJNS5_1CILi1EEES8_S8_EEENS6_IJNS7_ILi128EEESA_NS7_ILi64EEEEEENS_10bfloat16_tEfNS_4arch4Sm90ELb0ELb1ELb1ELb0ELb0ELb1ELb0ELb0ELi2ELi1ELi2ELi2ELb0EEENS1_21CollectiveEpilogueBwdISC_SD_SF_Li256ELb0ELb0ELi1EEENS1_19SingleTileSchedulerILb0ELb0ELb0ELi128EEEEEEEEEvNT_6ParamsE)
        /*146c*/ 	.short	0x0210
        /*146e*/ 	.short	0x0970


	//----- nvinfo : EIATTR_SW_WAR
	.align		4
.L_454:
        /*1470*/ 	.byte	0x04, 0x36
        /*1472*/ 	.short	(.L_456 - .L_455)
.L_455:
        /*1474*/ 	.word	0x00000008
.L_456:


//--------------------- .nv.info._ZN7cutlass13device_kernelIN5flash11enable_sm90INS1_16FlashAttnBwdSm90INS1_25CollectiveMainloopBwdSm90ILi2ELi2ELi2EN4cute5tupleIJNS5_1CILi1EEES8_S8_EEENS6_IJNS7_ILi128EEESA_NS7_ILi64EEEEEENS_10bfloat16_tEfNS_4arch4Sm90ELb0ELb1ELb1ELb0ELb1ELb1ELb0ELb0ELi2ELi1ELi2ELi2ELb0EEENS1_21CollectiveEpilogueBwdISC_SD_SF_Li256ELb0ELb0ELi1EEENS1_19SingleTileSchedulerILb0ELb0ELb0ELi128EEEEEEEEEvNT_6ParamsE --------------------------
	.section	.nv.info._ZN7cutlass13device_kernelIN5flash11enable_sm90INS1_16FlashAttnBwdSm90INS1_25CollectiveMainloopBwdSm90ILi2ELi2ELi2EN4cute5tupleIJNS5_1CILi1EEES8_S8_EEENS6_IJNS7_ILi128EEESA_NS7_ILi64EEEEEENS_10bfloat16_tEfNS_4arch4Sm90ELb0ELb1ELb1ELb0ELb1ELb1ELb0ELb0ELi2ELi1ELi2ELi2ELb0EEENS1_21CollectiveEpilogueBwdISC_SD_SF_Li256ELb0ELb0ELi1EEENS1_19SingleTileSchedulerILb0ELb0ELb0ELi128EEEEEEEEEvNT_6ParamsE,"",@"SHT_CUDA_INFO"
	.sectionflags	@""
	.align	4


	//----- nvinfo : EIATTR_CUDA_API_VERSION
	.align		4
        /*0000*/ 	.byte	0x04, 0x37
        /*0002*/ 	.short	(.L_458 - .L_457)
.L_457:
        /*0004*/ 	.word	0x00000082


	//----- nvinfo : EIATTR_KPARAM_INFO
	.align		4
.L_458:
        /*0008*/ 	.byte	0x04, 0x17
        /*000a*/ 	.short	(.L_460 - .L_459)
.L_459:
        /*000c*/ 	.word	0x00000000
        /*0010*/ 	.short	0x0000
        /*0012*/ 	.short	0x0070
        /*0014*/ 	.byte	0x00, 0xf0, 0x01, 0x24


	//----- nvinfo : EIATTR_SPARSE_MMA_MASK
	.align		4
.L_460:
        /*0018*/ 	.byte	0x03, 0x50
        /*001a*/ 	.short	0x0000


	//----- nvinfo : EIATTR_MAXREG_COUNT
	.align		4
        /*001c*/ 	.byte	0x03, 0x1b
        /*001e*/ 	.short	0x00a8


	//----- nvinfo : EIATTR_NUM_BARRIERS
	.align		4
        /*0020*/ 	.byte	0x02, 0x4c
        /*0022*/ 	.byte	0x10
	.zero		1


	//----- nvinfo : EIATTR_EXTERNS
	.align		4
        /*0024*/ 	.byte	0x04, 0x0f
        /*0026*/ 	.short	(.L_462 - .L_461)


	//   ....[0]....
	.align		4
.L_461:
        /*0028*/ 	.word	index@(__assertfail)


	//----- nvinfo : EIATTR_ANNOTATIONS
	.align		4
.L_462:
        /*002c*/ 	.byte	0x04, 0x55
        /*002e*/ 	.short	(.L_464 - .L_463)


	//   ....[0]....
.L_463:
        /* <DEDUP_REMOVED lines=156> */


	//----- nvinfo : EIATTR_MERCURY_ISA_VERSION
	.align		4
.L_464:
        /*09e0*/ 	.byte	0x03, 0x5f
        /*09e2*/ 	.short	0x0101


	//----- nvinfo : EIATTR_INT_WARP_WIDE_INSTR_OFFSETS
	.align		4
        /*09e4*/ 	.byte	0x04, 0x31
        /*09e6*/ 	.short	(.L_466 - .L_465)


	//   ....[0]....
.L_465:
        /*09e8*/ 	.word	0x000001f0


	//   ....[1]....
        /*09ec*/ 	.word	0x00000220


	//   ....[2]....
        /*09f0*/ 	.word	0x00013370


	//   ....[3]....
        /*09f4*/ 	.word	0x00013960


	//   ....[4]....
        /*09f8*/ 	.word	0x00013e10


	//   ....[5]....
        /*09fc*/ 	.word	0x000140d0


	//   ....[6]....
        /*0a00*/ 	.word	0x00014330


	//   ....[7]....
        /*0a04*/ 	.word	0x000144c0


	//----- nvinfo : EIATTR_COOP_GROUP_MASK_REGIDS
	.align		4
.L_466:
        /*0a08*/ 	.byte	0x04, 0x29
        /*0a0a*/ 	.short	(.L_468 - .L_467)


	//   ....[0]....
.L_467:
        /*0a0c*/ 	.word	0xffffffff


	//   ....[1]....
        /*0a10*/ 	.word	0xffffffff


	//   ....[2]....
        /*0a14*/ 	.word	0xffffffff


	//   ....[3]....
        /*0a18*/ 	.word	0xffffffff


	//   ....[4]....
        /*0a1c*/ 	.word	0xffffffff


	//   ....[5]....
        /*0a20*/ 	.word	0xffffffff


	//   ....[6]....
        /*0a24*/ 	.word	0xffffffff


	//   ....[7]....
        /*0a28*/ 	.word	0xffffffff


	//   ....[8]....
        /*0a2c*/ 	.word	0xffffffff


	//   ....[9]....
        /*0a30*/ 	.word	0xffffffff


	//   ....[10]....
        /*0a34*/ 	.word	0xffffffff


	//   ....[11]....
        /*0a38*/ 	.word	0xffffffff


	//   ....[12]....
        /*0a3c*/ 	.word	0xffffffff


	//   ....[13]....
        /*0a40*/ 	.word	0xffffffff


	//   ....[14]....
        /*0a44*/ 	.word	0xffffffff


	//   ....[15]....
        /*0a48*/ 	.word	0xffffffff


	//   ....[16]....
        /*0a4c*/ 	.word	0xffffffff


	//   ....[17]....
        /*0a50*/ 	.word	0xffffffff


	//   ....[18]....
        /*0a54*/ 	.word	0xffffffff


	//   ....[19]....
        /*0a58*/ 	.word	0xffffffff


	//   ....[20]....
        /*0a5c*/ 	.word	0xffffffff


	//   ....[21]....
        /*0a60*/ 	.word	0xffffffff


	//   ....[22]....
        /*0a64*/ 	.word	0xffffffff


	//   ....[23]....
        /*0a68*/ 	.word	0xffffffff


	//   ....[24]....
        /*0a6c*/ 	.word	0xffffffff


	//   ....[25]....
        /*0a70*/ 	.word	0xffffffff


	//   ....[26]....
        /*0a74*/ 	.word	0xffffffff


	//   ....[27]....
        /*0a78*/ 	.word	0xffffffff


	//   ....[28]....
        /*0a7c*/ 	.word	0xffffffff


	//   ....[29]....
        /*0a80*/ 	.word	0xffffffff


	//   ....[30]....
        /*0a84*/ 	.word	0xffffffff


	//   ....[31]....
        /*0a88*/ 	.word	0xffffffff


	//   ....[32]....
        /*0a8c*/ 	.word	0xffffffff


	//   ....[33]....
        /*0a90*/ 	.word	0xffffffff


	//   ....[34]....
        /*0a94*/ 	.word	0xffffffff


	//   ....[35]....
        /*0a98*/ 	.word	0xffffffff


	//   ....[36]....
        /*0a9c*/ 	.word	0xffffffff


	//   ....[37]....
        /*0aa0*/ 	.word	0xffffffff


	//   ....[38]....
        /*0aa4*/ 	.word	0xffffffff


	//   ....[39]....
        /*0aa8*/ 	.word	0xffffffff


	//   ....[40]....
        /*0aac*/ 	.word	0xffffffff


	//   ....[41]....
        /*0ab0*/ 	.word	0xffffffff


	//   ....[42]....
        /*0ab4*/ 	.word	0xffffffff


	//   ....[43]....
        /*0ab8*/ 	.word	0xffffffff


	//   ....[44]....
        /*0abc*/ 	.word	0xffffffff


	//   ....[45]....
        /*0ac0*/ 	.word	0xffffffff


	//   ....[46]....
        /*0ac4*/ 	.word	0xffffffff


	//   ....[47]....
        /*0ac8*/ 	.word	0xffffffff


	//   ....[48]....
        /*0acc*/ 	.word	0xffffffff


	//   ....[49]....
        /*0ad0*/ 	.word	0xffffffff


	//   ....[50]....
        /*0ad4*/ 	.word	0xffffffff


	//   ....[51]....
        /*0ad8*/ 	.word	0xffffffff


	//   ....[52]....
        /*0adc*/ 	.word	0xffffffff


	//   ....[53]....
        /*0ae0*/ 	.word	0xffffffff


	//   ....[54]....
        /*0ae4*/ 	.word	0xffffffff


	//   ....[55]....
        /*0ae8*/ 	.word	0xffffffff


	//   ....[56]....
        /*0aec*/ 	.word	0xffffffff


	//   ....[57]....
        /*0af0*/ 	.word	0xffffffff


	//   ....[58]....
        /*0af4*/ 	.word	0xffffffff


	//   ....[59]....
        /*0af8*/ 	.word	0xffffffff


	//   ....[60]....
        /*0afc*/ 	.word	0xffffffff


	//   ....[61]....
        /*0b00*/ 	.word	0xffffffff


	//   ....[62]....
        /*0b04*/ 	.word	0xffffffff


	//   ....[63]....
        /*0b08*/ 	.word	0xffffffff


	//   ....[64]....
        /*0b0c*/ 	.word	0xffffffff


	//   ....[65]....
        /*0b10*/ 	.word	0xffffffff


	//   ....[66]....
        /*0b14*/ 	.word	0xffffffff


	//   ....[67]....
        /*0b18*/ 	.word	0xffffffff


	//   ....[68]....
        /*0b1c*/ 	.word	0xffffffff


	//   ....[69]....
        /*0b20*/ 	.word	0xffffffff


	//   ....[70]....
        /*0b24*/ 	.word	0xffffffff


	//   ....[71]....
        /*0b28*/ 	.word	0xffffffff


	//   ....[72]....
        /*0b2c*/ 	.word	0xffffffff


	//   ....[73]....
        /*0b30*/ 	.word	0xffffffff


	//   ....[74]....
        /*0b34*/ 	.word	0xffffffff


	//   ....[75]....
        /*0b38*/ 	.word	0xffffffff


	//   ....[76]....
        /*0b3c*/ 	.word	0xffffffff


	//   ....[77]....
        /*0b40*/ 	.word	0xffffffff


	//   ....[78]....
        /*0b44*/ 	.word	0xffffffff


	//   ....[79]....
        /*0b48*/ 	.word	0xffffffff


	//   ....[80]....
        /*0b4c*/ 	.word	0xffffffff


	//   ....[81]....
        /*0b50*/ 	.word	0xffffffff


	//   ....[82]....
        /*0b54*/ 	.word	0xffffffff


	//   ....[83]....
        /*0b58*/ 	.word	0xffffffff


	//   ....[84]....
        /*0b5c*/ 	.word	0xffffffff


	//   ....[85]....
        /*0b60*/ 	.word	0xffffffff


	//   ....[86]....
        /*0b64*/ 	.word	0xffffffff


	//   ....[87]....
        /*0b68*/ 	.word	0xffffffff


	//   ....[88]....
        /*0b6c*/ 	.word	0xffffffff


	//   ....[89]....
        /*0b70*/ 	.word	0xffffffff


	//   ....[90]....
        /*0b74*/ 	.word	0xffffffff


	//   ....[91]....
        /*0b78*/ 	.word	0xffffffff


	//   ....[92]....
        /*0b7c*/ 	.word	0xffffffff


	//   ....[93]....
        /*0b80*/ 	.word	0xffffffff


	//   ....[94]....
        /*0b84*/ 	.word	0xffffffff


	//   ....[95]....
        /*0b88*/ 	.word	0xffffffff


	//   ....[96]....
        /*0b8c*/ 	.word	0xffffffff


	//   ....[97]....
        /*0b90*/ 	.word	0xffffffff


	//   ....[98]....
        /*0b94*/ 	.word	0xffffffff


	//   ....[99]....
        /*0b98*/ 	.word	0xffffffff


	//   ....[100]....
        /*0b9c*/ 	.word	0xffffffff


	//   ....[101]....
        /*0ba0*/ 	.word	0xffffffff


	//   ....[102]....
        /*0ba4*/ 	.word	0xffffffff


	//   ....[103]....
        /*0ba8*/ 	.word	0xffffffff


	//   ....[104]....
        /*0bac*/ 	.word	0xffffffff


	//   ....[105]....
        /*0bb0*/ 	.word	0xffffffff


	//   ....[106]....
        /*0bb4*/ 	.word	0xffffffff


	//   ....[107]....
        /*0bb8*/ 	.word	0xffffffff


	//   ....[108]....
        /*0bbc*/ 	.word	0xffffffff


	//   ....[109]....
        /*0bc0*/ 	.word	0xffffffff


	//   ....[110]....
        /*0bc4*/ 	.word	0xffffffff


	//   ....[111]....
        /*0bc8*/ 	.word	0xffffffff


	//   ....[112]....
        /*0bcc*/ 	.word	0xffffffff


	//   ....[113]....
        /*0bd0*/ 	.word	0xffffffff


	//   ....[114]....
        /*0bd4*/ 	.word	0xffffffff


	//   ....[115]....
        /*0bd8*/ 	.word	0xffffffff


	//   ....[116]....
        /*0bdc*/ 	.word	0xffffffff


	//   ....[117]....
        /*0be0*/ 	.word	0xffffffff


	//   ....[118]....
        /*0be4*/ 	.word	0xffffffff


	//   ....[119]....
        /*0be8*/ 	.word	0xffffffff


	//   ....[120]....
        /*0bec*/ 	.word	0xffffffff


	//   ....[121]....
        /*0bf0*/ 	.word	0xffffffff


	//   ....[122]....
        /*0bf4*/ 	.word	0xffffffff


	//   ....[123]....
        /*0bf8*/ 	.word	0xffffffff


	//   ....[124]....
        /*0bfc*/ 	.word	0xffffffff


	//   ....[125]....
        /*0c00*/ 	.word	0xffffffff


	//   ....[126]....
        /*0c04*/ 	.word	0xffffffff


	//   ....[127]....
        /*0c08*/ 	.word	0xffffffff


	//   ....[128]....
        /*0c0c*/ 	.word	0xffffffff


	//   ....[129]....
        /*0c10*/ 	.word	0xffffffff


	//   ....[130]....
        /*0c14*/ 	.word	0xffffffff


	//   ....[131]....
        /*0c18*/ 	.word	0xffffffff


	//   ....[132]....
        /*0c1c*/ 	.word	0xffffffff


	//   ....[133]....
        /*0c20*/ 	.word	0xffffffff


	//   ....[134]....
        /*0c24*/ 	.word	0xffffffff


	//   ....[135]....
        /*0c28*/ 	.word	0xffffffff


	//   ....[136]....
        /*0c2c*/ 	.word	0xffffffff


	//   ....[137]....
        /*0c30*/ 	.word	0xffffffff


	//   ....[138]....
        /*0c34*/ 	.word	0xffffffff


	//   ....[139]....
        /*0c38*/ 	.word	0xffffffff


	//   ....[140]....
        /*0c3c*/ 	.word	0xffffffff


	//   ....[141]....
        /*0c40*/ 	.word	0xffffffff


	//   ....[142]....
        /*0c44*/ 	.word	0xffffffff


	//   ....[143]....
        /*0c48*/ 	.word	0xffffffff


	//   ....[144]....
        /*0c4c*/ 	.word	0xffffffff


	//   ....[145]....
        /*0c50*/ 	.word	0xffffffff


	//   ....[146]....
        /*0c54*/ 	.word	0xffffffff


	//   ....[147]....
        /*0c58*/ 	.word	0xffffffff


	//   ....[148]....
        /*0c5c*/ 	.word	0xffffffff


	//   ....[149]....
        /*0c60*/ 	.word	0xffffffff


	//   ....[150]....
        /*0c64*/ 	.word	0xffffffff


	//   ....[151]....
        /*0c68*/ 	.word	0xffffffff


	//   ....[152]....
        /*0c6c*/ 	.word	0xffffffff


	//   ....[153]....
        /*0c70*/ 	.word	0xffffffff


	//   ....[154]....
        /*0c74*/ 	.word	0xffffffff


	//   ....[155]....
        /*0c78*/ 	.word	0xffffffff


	//   ....[156]....
        /*0c7c*/ 	.word	0xffffffff


	//   ....[157]....
        /*0c80*/ 	.word	0xffffffff


	//   ....[158]....
        /*0c84*/ 	.word	0xffffffff


	//   ....[159]....
        /*0c88*/ 	.word	0xffffffff


	//   ....[160]....
        /*0c8c*/ 	.word	0xffffffff


	//   ....[161]....
        /*0c90*/ 	.word	0xffffffff


	//   ....[162]....
        /*0c94*/ 	.word	0xffffffff


	//   ....[163]....
        /*0c98*/ 	.word	0xffffffff


	//   ....[164]....
        /*0c9c*/ 	.word	0xffffffff


	//   ....[165]....
        /*0ca0*/ 	.word	0xffffffff


	//   ....[166]....
        /*0ca4*/ 	.word	0xffffffff


	//   ....[167]....
        /*0ca8*/ 	.word	0xffffffff


	//   ....[168]....
        /*0cac*/ 	.word	0xffffffff


	//   ....[169]....
        /*0cb0*/ 	.word	0xffffffff


	//   ....[170]....
        /*0cb4*/ 	.word	0xffffffff


	//   ....[171]....
        /*0cb8*/ 	.word	0xffffffff


	//   ....[172]....
        /*0cbc*/ 	.word	0xffffffff


	//   ....[173]....
        /*0cc0*/ 	.word	0xffffffff


	//   ....[174]....
        /*0cc4*/ 	.word	0xffffffff


	//   ....[175]....
        /*0cc8*/ 	.word	0xffffffff


	//   ....[176]....
        /*0ccc*/ 	.word	0xffffffff


	//   ....[177]....
        /*0cd0*/ 	.word	0xffffffff


	//   ....[178]....
        /*0cd4*/ 	.word	0xffffffff


	//   ....[179]....
        /*0cd8*/ 	.word	0xffffffff


	//   ....[180]....
        /*0cdc*/ 	.word	0xffffffff


	//   ....[181]....
        /*0ce0*/ 	.word	0xffffffff


	//   ....[182]....
        /*0ce4*/ 	.word	0xffffffff


	//   ....[183]....
        /*0ce8*/ 	.word	0xffffffff


	//   ....[184]....
        /*0cec*/ 	.word	0xffffffff


	//   ....[185]....
        /*0cf0*/ 	.word	0xffffffff


	//   ....[186]....
        /*0cf4*/ 	.word	0xffffffff


	//   ....[187]....
        /*0cf8*/ 	.word	0xffffffff


	//   ....[188]....
        /*0cfc*/ 	.word	0xffffffff


	//   ....[189]....
        /*0d00*/ 	.word	0xffffffff


	//   ....[190]....
        /*0d04*/ 	.word	0xffffffff


	//   ....[191]....
        /*0d08*/ 	.word	0xffffffff


	//   ....[192]....
        /*0d0c*/ 	.word	0xffffffff


	//   ....[193]....
        /*0d10*/ 	.word	0xffffffff


	//   ....[194]....
        /*0d14*/ 	.word	0xffffffff


	//   ....[195]....
        /*0d18*/ 	.word	0xffffffff


	//   ....[196]....
        /*0d1c*/ 	.word	0xffffffff


	//   ....[197]....
        /*0d20*/ 	.word	0xffffffff


	//   ....[198]....
        /*0d24*/ 	.word	0xffffffff


	//   ....[199]....
        /*0d28*/ 	.word	0xffffffff


	//   ....[200]....
        /*0d2c*/ 	.word	0xffffffff


	//   ....[201]....
        /*0d30*/ 	.word	0xffffffff


	//   ....[202]....
        /*0d34*/ 	.word	0xffffffff


	//   ....[203]....
        /*0d38*/ 	.word	0xffffffff


	//   ....[204]....
        /*0d3c*/ 	.word	0xffffffff


	//   ....[205]....
        /*0d40*/ 	.word	0xffffffff


	//   ....[206]....
        /*0d44*/ 	.word	0xffffffff


	//   ....[207]....
        /*0d48*/ 	.word	0xffffffff


	//   ....[208]....
        /*0d4c*/ 	.word	0xffffffff


	//   ....[209]....
        /*0d50*/ 	.word	0x0500000f


	//   ....[210]....
        /*0d54*/ 	.word	0x0500000f


	//   ....[211]....
        /*0d58*/ 	.word	0x0500000f


	//   ....[212]....
        /*0d5c*/ 	.word	0x0500000f


	//----- nvinfo : EIATTR_COOP_GROUP_INSTR_OFFSETS
	.align		4
.L_468:
        /*0d60*/ 	.byte	0x04, 0x28
        /*0d62*/ 	.short	(.L_470 - .L_469)


	//   ....[0]....
.L_469:
        /*0d64*/ 	.word	0x00000070


	//   ....[1]....
        /*0d68*/ 	.word	0x00000200


	//   ....[2]....
        /*0d6c*/ 	.word	0x00000250


	//   ....[3]....
        /*0d70*/ 	.word	0x00000440


	//   ....[4]....
        /*0d74*/ 	.word	0x00000670


	//   ....[5]....
        /*0d78*/ 	.word	0x00000fc0


	//   ....[6]....
        /*0d7c*/ 	.word	0x000030e0


	//   ....[7]....
        /*0d80*/ 	.word	0x00003740


	//   ....[8]....
        /*0d84*/ 	.word	0x00003970


	//   ....[9]....
        /*0d88*/ 	.word	0x000039a0


	//   ....[10]....
        /*0d8c*/ 	.word	0x000039d0


	//   ....[11]....
        /*0d90*/ 	.word	0x00003a10


	//   ....[12]....
        /*0d94*/ 	.word	0x00003a50


	//   ....[13]....
        /*0d98*/ 	.word	0x00003b30


	//   ....[14]....
        /*0d9c*/ 	.word	0x00003b70


	//   ....[15]....
        /*0da0*/ 	.word	0x00003ba0


	//   ....[16]....
        /*0da4*/ 	.word	0x00003bc0


	//   ....[17]....
        /*0da8*/ 	.word	0x00003bd0


	//   ....[18]....
        /*0dac*/ 	.word	0x00003c00


	//   ....[19]....
        /*0db0*/ 	.word	0x00003c70


	//   ....[20]....
        /*0db4*/ 	.word	0x00003cb0


	//   ....[21]....
        /*0db8*/ 	.word	0x00003cf0


	//   ....[22]....
        /*0dbc*/ 	.word	0x00003d30


	//   ....[23]....
        /*0dc0*/ 	.word	0x00003d70


	//   ....[24]....
        /*0dc4*/ 	.word	0x00003e60


	//   ....[25]....
        /*0dc8*/ 	.word	0x00003ec0


	//   ....[26]....
        /*0dcc*/ 	.word	0x00003ef0


	//   ....[27]....
        /*0dd0*/ 	.word	0x00003f50


	//   ....[28]....
        /*0dd4*/ 	.word	0x00003f90


	//   ....[29]....
        /*0dd8*/ 	.word	0x00003fb0


	//   ....[30]....
        /*0ddc*/ 	.word	0x00003fe0


	//   ....[31]....
        /*0de0*/ 	.word	0x00004010


	//   ....[32]....
        /*0de4*/ 	.word	0x00004030


	//   ....[33]....
        /*0de8*/ 	.word	0x00004140


	//   ....[34]....
        /*0dec*/ 	.word	0x00004180


	//   ....[35]....
        /*0df0*/ 	.word	0x000041c0


	//   ....[36]....
        /*0df4*/ 	.word	0x000041f0


	//   ....[37]....
        /*0df8*/ 	.word	0x00004210


	//   ....[38]....
        /*0dfc*/ 	.word	0x00004290


	//   ....[39]....
        /*0e00*/ 	.word	0x000042d0


	//   ....[40]....
        /*0e04*/ 	.word	0x00004300


	//   ....[41]....
        /*0e08*/ 	.word	0x00004340


	//   ....[42]....
        /*0e0c*/ 	.word	0x00004360


	//   ....[43]....
        /*0e10*/ 	.word	0x00004380


	//   ....[44]....
        /*0e14*/ 	.word	0x00004390


	//   ....[45]....
        /*0e18*/ 	.word	0x000043e0


	//   ....[46]....
        /*0e1c*/ 	.word	0x00004440


	//   ....[47]....
        /*0e20*/ 	.word	0x00004480


	//   ....[48]....
        /*0e24*/ 	.word	0x00004560


	//   ....[49]....
        /*0e28*/ 	.word	0x00004630


	//   ....[50]....
        /*0e2c*/ 	.word	0x00004640


	//   ....[51]....
        /*0e30*/ 	.word	0x00004710


	//   ....[52]....
        /*0e34*/ 	.word	0x00004740


	//   ....[53]....
        /*0e38*/ 	.word	0x00004780


	//   ....[54]....
        /*0e3c*/ 	.word	0x00004870


	//   ....[55]....
        /*0e40*/ 	.word	0x00004a50


	//   ....[56]....
        /*0e44*/ 	.word	0x00004a90


	//   ....[57]....
        /*0e48*/ 	.word	0x00004b00


	//   ....[58]....
        /*0e4c*/ 	.word	0x00004b40


	//   ....[59]....
        /*0e50*/ 	.word	0x00004b80


	//   ....[60]....
        /*0e54*/ 	.word	0x00004c00


	//   ....[61]....
        /*0e58*/ 	.word	0x00004c40


	//   ....[62]....
        /*0e5c*/ 	.word	0x00004d60


	//   ....[63]....
        /*0e60*/ 	.word	0x00004ec0


	//   ....[64]....
        /*0e64*/ 	.word	0x00004ef0


	//   ....[65]....
        /*0e68*/ 	.word	0x00004f10


	//   ....[66]....
        /*0e6c*/ 	.word	0x00004f50


	//   ....[67]....
        /*0e70*/ 	.word	0x00004f70


	//   ....[68]....
        /*0e74*/ 	.word	0x00004f80


	//   ....[69]....
        /*0e78*/ 	.word	0x00005000


	//   ....[70]....
        /*0e7c*/ 	.word	0x00008260


	//   ....[71]....
        /*0e80*/ 	.word	0x00008270


	//   ....[72]....
        /*0e84*/ 	.word	0x00008280


	//   ....[73]....
        /*0e88*/ 	.word	0x000082d0


	//   ....[74]....
        /*0e8c*/ 	.word	0x000082e0


	//   ....[75]....
        /*0e90*/ 	.word	0x00008360


	//   ....[76]....
        /*0e94*/ 	.word	0x000083f0


	//   ....[77]....
        /*0e98*/ 	.word	0x000084d0


	//   ....[78]....
        /*0e9c*/ 	.word	0x000084f0


	//   ....[79]....
        /*0ea0*/ 	.word	0x00008510


	//   ....[80]....
        /*0ea4*/ 	.word	0x000085a0


	//   ....[81]....
        /*0ea8*/ 	.word	0x00008610


	//   ....[82]....
        /*0eac*/ 	.word	0x00008670


	//   ....[83]....
        /*0eb0*/ 	.word	0x000086d0


	//   ....[84]....
        /*0eb4*/ 	.word	0x00008760


	//   ....[85]....
        /*0eb8*/ 	.word	0x00008780


	//   ....[86]....
        /*0ebc*/ 	.word	0x000087c0


	//   ....[87]....
        /*0ec0*/ 	.word	0x00008800


	//   ....[88]....
        /*0ec4*/ 	.word	0x00008810


	//   ....[89]....
        /*0ec8*/ 	.word	0x000088c0


	//   ....[90]....
        /*0ecc*/ 	.word	0x00008970


	//   ....[91]....
        /*0ed0*/ 	.word	0x000089a0


	//   ....[92]....
        /*0ed4*/ 	.word	0x000089d0


	//   ....[93]....
        /*0ed8*/ 	.word	0x00008a10


	//   ....[94]....
        /*0edc*/ 	.word	0x00008a40


	//   ....[95]....
        /*0ee0*/ 	.word	0x00008a80


	//   ....[96]....
        /*0ee4*/ 	.word	0x00008ab0


	//   ....[97]....
        /*0ee8*/ 	.word	0x00008b30


	//   ....[98]....
        /*0eec*/ 	.word	0x00008b90


	//   ....[99]....
        /*0ef0*/ 	.word	0x00008bf0


	//   ....[100]....
        /*0ef4*/ 	.word	0x00008c50


	//   ....[101]....
        /*0ef8*/ 	.word	0x00008d10


	//   ....[102]....
        /*0efc*/ 	.word	0x00008d50


	//   ....[103]....
        /*0f00*/ 	.word	0x00008f40


	//   ....[104]....
        /*0f04*/ 	.word	0x00008f50


	//   ....[105]....
        /*0f08*/ 	.word	0x00008f80


	//   ....[106]....
        /*0f0c*/ 	.word	0x000090f0


	//   ....[107]....
        /*0f10*/ 	.word	0x00009200


	//   ....[108]....
        /*0f14*/ 	.word	0x00009280


	//   ....[109]....
        /*0f18*/ 	.word	0x000092c0


	//   ....[110]....
        /*0f1c*/ 	.word	0x00009540


	//   ....[111]....
        /*0f20*/ 	.word	0x00009570


	//   ....[112]....
        /*0f24*/ 	.word	0x000095e0


	//   ....[113]....
        /*0f28*/ 	.word	0x00009610


	//   ....[114]....
        /*0f2c*/ 	.word	0x00009640


	//   ....[115]....
        /*0f30*/ 	.word	0x00009670


	//   ....[116]....
        /*0f34*/ 	.word	0x00009690


	//   ....[117]....
        /*0f38*/ 	.word	0x000098c0


	//   ....[118]....
        /*0f3c*/ 	.word	0x00009910


	//   ....[119]....
        /*0f40*/ 	.word	0x00009b40


	//   ....[120]....
        /*0f44*/ 	.word	0x00009b50


	//   ....[121]....
        /*0f48*/ 	.word	0x00009b60


	//   ....[122]....
        /*0f4c*/ 	.word	0x00009b70


	//   ....[123]....
        /*0f50*/ 	.word	0x00009b80


	//   ....[124]....
        /*0f54*/ 	.word	0x00009b90


	//   ....[125]....
        /*0f58*/ 	.word	0x00009ba0


	//   ....[126]....
        /*0f5c*/ 	.word	0x00009f10


	//   ....[127]....
        /*0f60*/ 	.word	0x00009f20


	//   ....[128]....
        /*0f64*/ 	.word	0x00009f30


	//   ....[129]....
        /*0f68*/ 	.word	0x00009f40


	//   ....[130]....
        /*0f6c*/ 	.word	0x00009f50


	//   ....[131]....
        /*0f70*/ 	.word	0x00009f60


	//   ....[132]....
        /*0f74*/ 	.word	0x00009f70


	//   ....[133]....
        /*0f78*/ 	.word	0x00009f80


	//   ....[134]....
        /*0f7c*/ 	.word	0x0000d5c0


	//   ....[135]....
        /*0f80*/ 	.word	0x0000df60


	//   ....[136]....
        /*0f84*/ 	.word	0x0000dfa0


	//   ....[137]....
        /*0f88*/ 	.word	0x0000dfe0


	//   ....[138]....
        /*0f8c*/ 	.word	0x0000e030


	//   ....[139]....
        /*0f90*/ 	.word	0x0000e040


	//   ....[140]....
        /*0f94*/ 	.word	0x0000e0c0


	//   ....[141]....
        /*0f98*/ 	.word	0x0000e0f0


	//   ....[142]....
        /*0f9c*/ 	.word	0x0000e100


	//   ....[143]....
        /*0fa0*/ 	.word	0x0000e110


	//   ....[144]....
        /*0fa4*/ 	.word	0x0000e160


	//   ....[145]....
        /*0fa8*/ 	.word	0x0000e170


	//   ....[146]....
        /*0fac*/ 	.word	0x0000e290


	//   ....[147]....
        /*0fb0*/ 	.word	0x0000e2d0


	//   ....[148]....
        /*0fb4*/ 	.word	0x0000e2f0


	//   ....[149]....
        /*0fb8*/ 	.word	0x0000e300


	//   ....[150]....
        /*0fbc*/ 	.word	0x0000e340


	//   ....[151]....
        /*0fc0*/ 	.word	0x0000e3d0


	//   ....[152]....
        /*0fc4*/ 	.word	0x0000e4d0


	//   ....[153]....
        /*0fc8*/ 	.word	0x0000e510


	//   ....[154]....
        /*0fcc*/ 	.word	0x0000e520


	//   ....[155]....
        /*0fd0*/ 	.word	0x0000e550


	//   ....[156]....
        /*0fd4*/ 	.word	0x0000e560


	//   ....[157]....
        /*0fd8*/ 	.word	0x0000e570


	//   ....[158]....
        /*0fdc*/ 	.word	0x0000e590


	//   ....[159]....
        /*0fe0*/ 	.word	0x0000e5c0


	//   ....[160]....
        /*0fe4*/ 	.word	0x0000e5e0


	//   ....[161]....
        /*0fe8*/ 	.word	0x0000e610


	//   ....[162]....
        /*0fec*/ 	.word	0x0000e640


	//   ....[163]....
        /*0ff0*/ 	.word	0x0000e6f0


	//   ....[164]....
        /*0ff4*/ 	.word	0x0000e720


	//   ....[165]....
        /*0ff8*/ 	.word	0x0000e740


	//   ....[166]....
        /*0ffc*/ 	.word	0x0000e780


	//   ....[167]....
        /*1000*/ 	.word	0x0000e7c0


	//   ....[168]....
        /*1004*/ 	.word	0x0000e7e0


	//   ....[169]....
        /*1008*/ 	.word	0x0000e830


	//   ....[170]....
        /*100c*/ 	.word	0x0000e840


	//   ....[171]....
        /*1010*/ 	.word	0x0000e870


	//   ....[172]....
        /*1014*/ 	.word	0x0000e940


	//   ....[173]....
        /*1018*/ 	.word	0x0000e960


	//   ....[174]....
        /*101c*/ 	.word	0x0000e990


	//   ....[175]....
        /*1020*/ 	.word	0x0000ec60


	//   ....[176]....
        /*1024*/ 	.word	0x0000ece0


	//   ....[177]....
        /*1028*/ 	.word	0x0000ed10


	//   ....[178]....
        /*102c*/ 	.word	0x0000ed20


	//   ....[179]....
        /*1030*/ 	.word	0x0000eda0


	//   ....[180]....
        /*1034*/ 	.word	0x0000ee00


	//   ....[181]....
        /*1038*/ 	.word	0x0000ef20


	//   ....[182]....
        /*103c*/ 	.word	0x0000f020


	//   ....[183]....
        /*1040*/ 	.word	0x0000f140


	//   ....[184]....
        /*1044*/ 	.word	0x0000f170


	//   ....[185]....
        /*1048*/ 	.word	0x0000f190


	//   ....[186]....
        /*104c*/ 	.word	0x0000f1b0


	//   ....[187]....
        /*1050*/ 	.word	0x0000f210


	//   ....[188]....
        /*1054*/ 	.word	0x0000f220


	//   ....[189]....
        /*1058*/ 	.word	0x0000f240


	//   ....[190]....
        /*105c*/ 	.word	0x0000f6c0


	//   ....[191]....
        /*1060*/ 	.word	0x0000f6f0


	//   ....[192]....
        /*1064*/ 	.word	0x0000f700


	//   ....[193]....
        /*1068*/ 	.word	0x0000f710


	//   ....[194]....
        /*106c*/ 	.word	0x0000f720


	//   ....[195]....
        /*1070*/ 	.word	0x0000f730


	//   ....[196]....
        /*1074*/ 	.word	0x0000f740


	//   ....[197]....
        /*1078*/ 	.word	0x0000f760


	//   ....[198]....
        /*107c*/ 	.word	0x00011b20


	//   ....[199]....
        /*1080*/ 	.word	0x00012a20


	//   ....[200]....
        /*1084*/ 	.word	0x00012f70


	//   ....[201]....
        /*1088*/ 	.word	0x000132a0


	//   ....[202]....
        /*108c*/ 	.word	0x000135e0


	//   ....[203]....
        /*1090*/ 	.word	0x00013890


	//   ....[204]....
        /*1094*/ 	.word	0x00013ad0


	//   ....[205]....
        /*1098*/ 	.word	0x00013d40


	//   ....[206]....
        /*109c*/ 	.word	0x00014010


	//   ....[207]....
        /*10a0*/ 	.word	0x00014230


	//   ....[208]....
        /*10a4*/ 	.word	0x000143c0


	//   ....[209]....
        /*10a8*/ 	.word	0x000162e0


	//   ....[210]....
        /*10ac*/ 	.word	0x00016570


	//   ....[211]....
        /*10b0*/ 	.word	0x000165e0


	//   ....[212]....
        /*10b4*/ 	.word	0x00016650


	//----- nvinfo : EIATTR_REG_RECONFIG
	.align		4
.L_470:
        /*10b8*/ 	.byte	0x01, 0x54
	.zero		2


	//----- nvinfo : EIATTR_SYSCALL_OFFSETS
	.align		4
        /*10bc*/ 	.byte	0x04, 0x46
        /*10be*/ 	.short	(.L_472 - .L_471)


	//   ....[0]....
.L_471:
        /*10c0*/ 	.word	0x00000c20


	//   ....[1]....
        /*10c4*/ 	.word	0x00000d10


	//   ....[2]....
        /*10c8*/ 	.word	0x00000e70


	//   ....[3]....
        /*10cc*/ 	.word	0x00000f60


	//   ....[4]....
        /*10d0*/ 	.word	0x000114f0


	//   ....[5]....
        /*10d4*/ 	.word	0x00011620


	//   ....[6]....
        /*10d8*/ 	.word	0x00011740


	//   ....[7]....
        /*10dc*/ 	.word	0x00011860


	//----- nvinfo : EIATTR_MBARRIER_INSTR_OFFSETS
	.align		4
.L_472:
        /*10e0*/ 	.byte	0x04, 0x39
        /*10e2*/ 	.short	(.L_474 - .L_473)


	//   ....[0]....
.L_473:
        /*10e4*/ 	.word	0x000002f0
        /*10e8*/ 	.word	0x000000ff
        /*10ec*/ 	.word	0x00030c00
        /*10f0*/ 	.short	0x0100
        /*10f2*/ 	.byte	0x06
	.zero		1


	//   ....[1]....
        /*10f4*/ 	.word	0x000003f0
        /*10f8*/ 	.word	0x000000ff
        /*10fc*/ 	.word	0x00030c10
        /*1100*/ 	.short	0x0100
        /*1102*/ 	.byte	0x08
	.zero		1


	//   ....[2]....
        /*1104*/ 	.word	0x00000400
        /*1108*/ 	.word	0x000000ff
        /*110c*/ 	.word	0x00030c20
        /*1110*/ 	.short	0x0100
        /*1112*/ 	.byte	0x08
	.zero		1


	//   ....[3]....
        /*1114*/ 	.word	0x00000410
        /*1118*/ 	.word	0x000000ff
        /*111c*/ 	.word	0x00030c18
        /*1120*/ 	.short	0x0100
        /*1122*/ 	.byte	0x08
	.zero		1


	//   ....[4]....
        /*1124*/ 	.word	0x00000420
        /*1128*/ 	.word	0x000000ff
        /*112c*/ 	.word	0x00030c28
        /*1130*/ 	.short	0x0100
        /*1132*/ 	.byte	0x08
	.zero		1


	//   ....[5]....
        /*1134*/ 	.word	0x00000550
        /*1138*/ 	.word	0x000000ff
        /*113c*/ 	.word	0x00030c30
        /*1140*/ 	.short	0x0100
        /*1142*/ 	.byte	0x08
	.zero		1


	//   ....[6]....
        /*1144*/ 	.word	0x00000560
        /*1148*/ 	.word	0x000000ff
        /*114c*/ 	.word	0x00030c40
        /*1150*/ 	.short	0x0100
        /*1152*/ 	.byte	0x08
	.zero		1


	//   ....[7]....
        /*1154*/ 	.word	0x00000570
        /*1158*/ 	.word	0x000000ff
        /*115c*/ 	.word	0x00030c38
        /*1160*/ 	.short	0x0100
        /*1162*/ 	.byte	0x08
	.zero		1


	//   ....[8]....
        /*1164*/ 	.word	0x00000580
        /*1168*/ 	.word	0x000000ff
        /*116c*/ 	.word	0x00030c48
        /*1170*/ 	.short	0x0100
        /*1172*/ 	.byte	0x08
	.zero		1


	//   ....[9]....
        /*1174*/ 	.word	0x00001000
        /*1178*/ 	.word	0x00000010
        /*117c*/ 	.word	0x00030c00
        /*1180*/ 	.short	0x010a
        /*1182*/ 	.byte	0x3f
	.zero		1


	//   ....[10]....
        /*1184*/ 	.word	0x00001130
        /*1188*/ 	.word	0x00000010
        /*118c*/ 	.word	0x00030c00
        /*1190*/ 	.short	0x010a
        /*1192*/ 	.byte	0x3f
	.zero		1


	//   ....[11]....
        /*1194*/ 	.word	0x00001a30
        /*1198*/ 	.word	0x00000006
        /*119c*/ 	.word	0x00030c10
        /*11a0*/ 	.short	0x010a
        /*11a2*/ 	.byte	0x3f
	.zero		1


	//   ....[12]....
        /*11a4*/ 	.word	0x00001aa0
        /*11a8*/ 	.word	0x00000006
        /*11ac*/ 	.word	0x00030c10
        /*11b0*/ 	.short	0x010a
        /*11b2*/ 	.byte	0x3f
	.zero		1


	//   ....[13]....
        /*11b4*/ 	.word	0x00001ed0
        /*11b8*/ 	.word	0x00000006
        /*11bc*/ 	.word	0x00030c30
        /*11c0*/ 	.short	0x010a
        /*11c2*/ 	.byte	0x3f
	.zero		1


	//   ....[14]....
        /*11c4*/ 	.word	0x00001f10
        /*11c8*/ 	.word	0x00000006
        /*11cc*/ 	.word	0x00030c30
        /*11d0*/ 	.short	0x010a
        /*11d2*/ 	.byte	0x3f
	.zero		1


	//   ....[15]....
        /*11d4*/ 	.word	0x000065d0
        /*11d8*/ 	.word	0x00000005
        /*11dc*/ 	.word	0x00000000
        /*11e0*/ 	.short	0x0101
        /*11e2*/ 	.byte	0x3f
	.zero		1


	//   ....[16]....
        /*11e4*/ 	.word	0x00006a20
        /*11e8*/ 	.word	0x00000006
        /*11ec*/ 	.word	0x00000000
        /*11f0*/ 	.short	0x0101
        /*11f2*/ 	.byte	0x3f
	.zero		1


	//   ....[17]....
        /*11f4*/ 	.word	0x00007360
        /*11f8*/ 	.word	0x00000006
        /*11fc*/ 	.word	0x00030c10
        /*1200*/ 	.short	0x010a
        /*1202*/ 	.byte	0x3f
	.zero		1


	//   ....[18]....
        /*1204*/ 	.word	0x000073e0
        /*1208*/ 	.word	0x00000006
        /*120c*/ 	.word	0x00030c10
        /*1210*/ 	.short	0x010a
        /*1212*/ 	.byte	0x3f
	.zero		1


	//   ....[19]....
        /*1214*/ 	.word	0x000077f0
        /*1218*/ 	.word	0x00000006
        /*121c*/ 	.word	0x00030c30
        /*1220*/ 	.short	0x010a
        /*1222*/ 	.byte	0x3f
	.zero		1


	//   ....[20]....
        /*1224*/ 	.word	0x00007830
        /*1228*/ 	.word	0x00000006
        /*122c*/ 	.word	0x00030c30
        /*1230*/ 	.short	0x010a
        /*1232*/ 	.byte	0x3f
	.zero		1


	//   ....[21]....
        /*1234*/ 	.word	0x0000b480
        /*1238*/ 	.word	0x00000005
        /*123c*/ 	.word	0x00000000
        /*1240*/ 	.short	0x0101
        /*1242*/ 	.byte	0x3f
	.zero		1


	//   ....[22]....
        /*1244*/ 	.word	0x0000b8d0
        /*1248*/ 	.word	0x00000006
        /*124c*/ 	.word	0x00000000
        /*1250*/ 	.short	0x0101
        /*1252*/ 	.byte	0x3f
	.zero		1


	//   ....[23]....
        /*1254*/ 	.word	0x0000c0e0
        /*1258*/ 	.word	0x00000006
        /*125c*/ 	.word	0x00030c10
        /*1260*/ 	.short	0x010a
        /*1262*/ 	.byte	0x3f
	.zero		1


	//   ....[24]....
        /*1264*/ 	.word	0x0000c160
        /*1268*/ 	.word	0x00000006
        /*126c*/ 	.word	0x00030c10
        /*1270*/ 	.short	0x010a
        /*1272*/ 	.byte	0x3f
	.zero		1


	//   ....[25]....
        /*1274*/ 	.word	0x0000c590
        /*1278*/ 	.word	0x00000006
        /*127c*/ 	.word	0x00030c30
        /*1280*/ 	.short	0x010a
        /*1282*/ 	.byte	0x3f
	.zero		1


	//   ....[26]....
        /*1284*/ 	.word	0x0000c5d0
        /*1288*/ 	.word	0x00000006
        /*128c*/ 	.word	0x00030c30
        /*1290*/ 	.short	0x010a
        /*1292*/ 	.byte	0x3f
	.zero		1


	//   ....[27]....
        /*1294*/ 	.word	0x00010cc0
        /*1298*/ 	.word	0x00000005
        /*129c*/ 	.word	0x00000000
        /*12a0*/ 	.short	0x0101
        /*12a2*/ 	.byte	0x3f
	.zero		1


	//   ....[28]....
        /*12a4*/ 	.word	0x00011140
        /*12a8*/ 	.word	0x00000006
        /*12ac*/ 	.word	0x00000000
        /*12b0*/ 	.short	0x0101
        /*12b2*/ 	.byte	0x3f
	.zero		1


	//   ....[29]....
        /*12b4*/ 	.word	0x00014a30
        /*12b8*/ 	.word	0x00000010
        /*12bc*/ 	.word	0x00030c20
        /*12c0*/ 	.short	0x010a
        /*12c2*/ 	.byte	0x3f
	.zero		1


	//   ....[30]....
        /*12c4*/ 	.word	0x00015000
        /*12c8*/ 	.word	0x00000010
        /*12cc*/ 	.word	0x00030c40
        /*12d0*/ 	.short	0x010a
        /*12d2*/ 	.byte	0x3f
	.zero		1


	//   ....[31]....
        /*12d4*/ 	.word	0x00015230
        /*12d8*/ 	.word	0x00000010
        /*12dc*/ 	.word	0x00030c28
        /*12e0*/ 	.short	0x010a
        /*12e2*/ 	.byte	0x3f
	.zero		1


	//   ....[32]....
        /*12e4*/ 	.word	0x00015460
        /*12e8*/ 	.word	0x00000010
        /*12ec*/ 	.word	0x00030c48
        /*12f0*/ 	.short	0x010a
        /*12f2*/ 	.byte	0x3f
	.zero		1


	//   ....[33]....
        /*12f4*/ 	.word	0x00015640
        /*12f8*/ 	.word	0x00000010
        /*12fc*/ 	.word	0x00030c20
        /*1300*/ 	.short	0x010a
        /*1302*/ 	.byte	0x3f
	.zero		1


	//   ....[34]....
        /*1304*/ 	.word	0x000158f0
        /*1308*/ 	.word	0x00000010
        /*130c*/ 	.word	0x00030c40
        /*1310*/ 	.short	0x010a
        /*1312*/ 	.byte	0x3f
	.zero		1


	//   ....[35]....
        /*1314*/ 	.word	0x00015af0
        /*1318*/ 	.word	0x00000010
        /*131c*/ 	.word	0x00030c28
        /*1320*/ 	.short	0x010a
        /*1322*/ 	.byte	0x3f
	.zero		1


	//   ....[36]....
        /*1324*/ 	.word	0x00015d70
        /*1328*/ 	.word	0x00000003
        /*132c*/ 	.word	0x00030c40
        /*1330*/ 	.short	0x010a
        /*1332*/ 	.byte	0x3f
	.zero		1


	//   ....[37]....
        /*1334*/ 	.word	0x00016140
        /*1338*/ 	.word	0x00000006
        /*133c*/ 	.word	0x00000000
        /*1340*/ 	.short	0x010a
        /*1342*/ 	.byte	0x3f
	.zero		1


	//   ....[38]....
        /*1344*/ 	.word	0x000161a0
        /*1348*/ 	.word	0x00000003
        /*134c*/ 	.word	0x00000000
        /*1350*/ 	.short	0x010a
        /*1352*/ 	.byte	0x3f
	.zero		1


	//   ....[39]....
        /*1354*/ 	.word	0x00016200
        /*1358*/ 	.word	0x00000002
        /*135c*/ 	.word	0x00000000
        /*1360*/ 	.short	0x010a
        /*1362*/ 	.byte	0x3f
	.zero		1


	//   ....[40]....
        /*1364*/ 	.word	0x00016230
        /*1368*/ 	.word	0x00000003
        /*136c*/ 	.word	0x00000000
        /*1370*/ 	.short	0x010a
        /*1372*/ 	.byte	0x3f
	.zero		1


	//   ....[41]....
        /*1374*/ 	.word	0x00016310
        /*1378*/ 	.word	0x00000010
        /*137c*/ 	.word	0x00030c00
        /*1380*/ 	.short	0x010a
        /*1382*/ 	.byte	0x3f
	.zero		1


	//   ....[42]....
        /*1384*/ 	.word	0x00016360
        /*1388*/ 	.word	0x00000006
        /*138c*/ 	.word	0x00030c10
        /*1390*/ 	.short	0x010a
        /*1392*/ 	.byte	0x3f
	.zero		1


	//   ....[43]....
        /*1394*/ 	.word	0x000163b0
        /*1398*/ 	.word	0x00000006
        /*139c*/ 	.word	0x00030c30
        /*13a0*/ 	.short	0x010a
        /*13a2*/ 	.byte	0x3f
	.zero		1


	//   ....[44]....
        /*13a4*/ 	.word	0x00016400
        /*13a8*/ 	.word	0x00000006
        /*13ac*/ 	.word	0x00030c10
        /*13b0*/ 	.short	0x010a
        /*13b2*/ 	.byte	0x3f
	.zero		1


	//   ....[45]....
        /*13b4*/ 	.word	0x00016450
        /*13b8*/ 	.word	0x00000006
        /*13bc*/ 	.word	0x00030c30
        /*13c0*/ 	.short	0x010a
        /*13c2*/ 	.byte	0x3f
	.zero		1


	//   ....[46]....
        /*13c4*/ 	.word	0x000164a0
        /*13c8*/ 	.word	0x00000006
        /*13cc*/ 	.word	0x00030c10
        /*13d0*/ 	.short	0x010a
        /*13d2*/ 	.byte	0x3f
	.zero		1


	//   ....[47]....
        /*13d4*/ 	.word	0x000164f0
        /*13d8*/ 	.word	0x00000006
        /*13dc*/ 	.word	0x00030c30
        /*13e0*/ 	.short	0x010a
        /*13e2*/ 	.byte	0x3f
	.zero		1


	//   ....[48]....
        /*13e4*/ 	.word	0x00016690
        /*13e8*/ 	.word	0x00000010
        /*13ec*/ 	.word	0x00030c20
        /*13f0*/ 	.short	0x010a
        /*13f2*/ 	.byte	0x3f
	.zero		1


	//   ....[49]....
        /*13f4*/ 	.word	0x000166e0
        /*13f8*/ 	.word	0x00000010
        /*13fc*/ 	.word	0x00030c40
        /*1400*/ 	.short	0x010a
        /*1402*/ 	.byte	0x3f
	.zero		1


	//   ....[50]....
        /*1404*/ 	.word	0x00016730
        /*1408*/ 	.word	0x00000010
        /*140c*/ 	.word	0x00030c28
        /*1410*/ 	.short	0x010a
        /*1412*/ 	.byte	0x3f
	.zero		1


	//   ....[51]....
        /*1414*/ 	.word	0x00016780
        /*1418*/ 	.word	0x00000010
        /*141c*/ 	.word	0x00030c48
        /*1420*/ 	.short	0x010a
        /*1422*/ 	.byte	0x3f
	.zero		1


	//   ....[52]....
        /*1424*/ 	.word	0x000167e0
        /*1428*/ 	.word	0x00000010
        /*142c*/ 	.word	0x00030c20
        /*1430*/ 	.short	0x010a
        /*1432*/ 	.byte	0x3f
	.zero		1


	//   ....[53]....
        /*1434*/ 	.word	0x00016830
        /*1438*/ 	.word	0x00000010
        /*143c*/ 	.word	0x00030c40
        /*1440*/ 	.short	0x010a
        /*1442*/ 	.byte	0x3f
	.zero		1


	//   ....[54]....
        /*1444*/ 	.word	0x00016880
        /*1448*/ 	.word	0x00000010
        /*144c*/ 	.word	0x00030c28
        /*1450*/ 	.short	0x010a
        /*1452*/ 	.byte	0x3f
	.zero		1


	//   ....[55]....
        /*1454*/ 	.word	0x000168d0
        /*1458*/ 	.word	0x00000003
        /*145c*/ 	.word	0x00030c40
        /*1460*/ 	.short	0x010a
        /*1462*/ 	.byte	0x3f
	.zero		1


	//   ....[56]....
        /*1464*/ 	.word	0x000169a0
        /*1468*/ 	.word	0x00000006
        /*146c*/ 	.word	0x00000000
        /*1470*/ 	.short	0x010a
        /*1472*/ 	.byte	0x3f
	.zero		1


	//   ....[57]....
        /*1474*/ 	.word	0x000169f0
        /*1478*/ 	.word	0x00000003
        /*147c*/ 	.word	0x00000000
        /*1480*/ 	.short	0x010a
        /*1482*/ 	.byte	0x3f
	.zero		1


	//   ....[58]....
        /*1484*/ 	.word	0x00016a40
        /*1488*/ 	.word	0x00000002
        /*148c*/ 	.word	0x00000000
        /*1490*/ 	.short	0x010a
        /*1492*/ 	.byte	0x3f
	.zero		1


	//----- nvinfo : EIATTR_NUM_MBARRIERS
	.align		4
.L_474:
        /*1494*/ 	.byte	0x03, 0x38
        /*1496*/ 	.short	0x0009


	//----- nvinfo : EIATTR_EXIT_INSTR_OFFSETS
	.align		4
        /*1498*/ 	.byte	0x04, 0x1c
        /*149a*/ 	.short	(.L_476 - .L_475)


	//   ....[0]....
.L_475:
        /*149c*/ 	.word	0x00016280


	//----- nvinfo : EIATTR_MAX_THREADS
	.align		4
.L_476:
        /*14a0*/ 	.byte	0x04, 0x05
        /*14a2*/ 	.short	(.L_478 - .L_477)
.L_477:
        /*14a4*/ 	.word	0x00000180
        /*14a8*/ 	.word	0x00000001
        /*14ac*/ 	.word	0x00000001


	//----- nvinfo : EIATTR_CRS_STACK_SIZE
	.align		4
.L_478:
        /*14b0*/ 	.byte	0x04, 0x1e
        /*14b2*/ 	.short	(.L_480 - .L_479)
.L_479:
        /*14b4*/ 	.word	0x00000000


	//----- nvinfo : EIATTR_CBANK_PARAM_SIZE
	.align		4
.L_480:
        /*14b8*/ 	.byte	0x03, 0x19
        /*14ba*/ 	.short	0x0970


	//----- nvinfo : EIATTR_PARAM_CBANK
	.align		4
        /*14bc*/ 	.byte	0x04, 0x0a
        /*14be*/ 	.short	(.L_482 - .L_481)
	.align		4
.L_481:
        /*14c0*/ 	.word	index@(.nv.constant0._ZN7cutlass13device_kernelIN5flash11enable_sm90INS1_16FlashAttnBwdSm90INS1_25CollectiveMainloopBwdSm90ILi2ELi2ELi2EN4cute5tupleIJNS5_1CILi1EEES8_S8_EEENS6_IJNS7_ILi128EEESA_NS7_ILi64EEEEEENS_10bfloat16_tEfNS_4arch4Sm90ELb0ELb1ELb1ELb0ELb1ELb1ELb0ELb0ELi2ELi1ELi2ELi2ELb0EEENS1_21CollectiveEpilogueBwdISC_SD_SF_Li256ELb0ELb0ELi1EEENS1_19SingleTileSchedulerILb0ELb0ELb0ELi128EEEEEEEEEvNT_6ParamsE)
        /*14c4*/ 	.short	0x0210
        /*14c6*/ 	.short	0x0970


	//----- nvinfo : EIATTR_SW_WAR
	.align		4
.L_482:
        /*14c8*/ 	.byte	0x04, 0x36
        /*14ca*/ 	.short	(.L_484 - .L_483)
.L_483:
        /*14cc*/ 	.word	0x00000008
.L_484:


//--------------------- .nv.info._ZN7cutlass13device_kernelIN5flash11enable_sm90INS1_16FlashAttnBwdSm90INS1_25CollectiveMainloopBwdSm90ILi2ELi2ELi2EN4cute5tupleIJNS5_1CILi1EEES8_S8_EEENS6_IJNS7_ILi128EEESA_NS7_ILi64EEEEEENS_10bfloat16_tEfNS_4arch4Sm90ELb0ELb1ELb1ELb0ELb0ELb1ELb0ELb0ELi2ELi1ELi2ELi2ELb0EEENS1_24CollectiveEpilogueBwdGQAISC_fSF_Li256ELb0ELb0EEENS1_19SingleTileSchedulerILb0ELb0ELb0ELi128EEEEEEEEEvNT_6ParamsE --------------------------
	.section	.nv.info._ZN7cutlass13device_kernelIN5flash11enable_sm90INS1_16FlashAttnBwdSm90INS1_25CollectiveMainloopBwdSm90ILi2ELi2ELi2EN4cute5tupleIJNS5_1CILi1EEES8_S8_EEENS6_IJNS7_ILi128EEESA_NS7_ILi64EEEEEENS_10bfloat16_tEfNS_4arch4Sm90ELb0ELb1ELb1ELb0ELb0ELb1ELb0ELb0ELi2ELi1ELi2ELi2ELb0EEENS1_24CollectiveEpilogueBwdGQAISC_fSF_Li256ELb0ELb0EEENS1_19SingleTileSchedulerILb0ELb0ELb0ELi128EEEEEEEEEvNT_6ParamsE,"",@"SHT_CUDA_INFO"
	.sectionflags	@""
	.align	4


	//----- nvinfo : EIATTR_CUDA_API_VERSION
	.align		4
        /*0000*/ 	.byte	0x04, 0x37
        /*0002*/ 	.short	(.L_486 - .L_485)
.L_485:
        /*0004*/ 	.word	0x00000082


	//----- nvinfo : EIATTR_KPARAM_INFO
	.align		4
.L_486:
        /*0008*/ 	.byte	0x04, 0x17
        /*000a*/ 	.short	(.L_488 - .L_487)
.L_487:
        /*000c*/ 	.word	0x00000000
        /*0010*/ 	.short	0x0000
        /*0012*/ 	.short	0x0070
        /*0014*/ 	.byte	0x00, 0xf0, 0x01, 0x1a


	//----- nvinfo : EIATTR_SPARSE_MMA_MASK
	.align		4
.L_488:
        /*0018*/ 	.byte	0x03, 0x50
        /*001a*/ 	.short	0x0000


	//----- nvinfo : EIATTR_MAXREG_COUNT
	.align		4
        /*001c*/ 	.byte	0x03, 0x1b
        /*001e*/ 	.short	0x00a8


	//----- nvinfo : EIATTR_NUM_BARRIERS
	.align		4
        /*0020*/ 	.byte	0x02, 0x4c
        /*0022*/ 	.byte	0x10
	.zero		1


	//----- nvinfo : EIATTR_EXTERNS
	.align		4
        /*0024*/ 	.byte	0x04, 0x0f
        /*0026*/ 	.short	(.L_490 - .L_489)


	//   ....[0]....
	.align		4
.L_489:
        /*0028*/ 	.word	index@(__assertfail)


	//----- nvinfo : EIATTR_ANNOTATIONS
	.align		4
.L_490:
        /*002c*/ 	.byte	0x04, 0x55
        /*002e*/ 	.short	(.L_492 - .L_491)


	//   ....[0]....
.L_491:
        /* <DEDUP_REMOVED lines=158> */


	//----- nvinfo : EIATTR_MERCURY_ISA_VERSION
	.align		4
.L_492:
        /*0a00*/ 	.byte	0x03, 0x5f
        /*0a02*/ 	.short	0x0101


	//----- nvinfo : EIATTR_INT_WARP_WIDE_INSTR_OFFSETS
	.align		4
        /*0a04*/ 	.byte	0x04, 0x31
        /*0a06*/ 	.short	(.L_494 - .L_493)


	//   ....[0]....
.L_493:
        /*0a08*/ 	.word	0x00000190


	//   ....[1]....
        /*0a0c*/ 	.word	0x000001c0


	//----- nvinfo : EIATTR_COOP_GROUP_MASK_REGIDS
	.align		4
.L_494:
        /*0a10*/ 	.byte	0x04, 0x29
        /*0a12*/ 	.short	(.L_496 - .L_495)


	//   ....[0]....
.L_495:
        /*0a14*/ 	.word	0xffffffff


	//   ....[1]....
        /*0a18*/ 	.word	0xffffffff


	//   ....[2]....
        /*0a1c*/ 	.word	0xffffffff


	//   ....[3]....
        /*0a20*/ 	.word	0xffffffff


	//   ....[4]....
        /*0a24*/ 	.word	0xffffffff


	//   ....[5]....
        /*0a28*/ 	.word	0xffffffff


	//   ....[6]....
        /*0a2c*/ 	.word	0xffffffff


	//   ....[7]....
        /*0a30*/ 	.word	0xffffffff


	//   ....[8]....
        /*0a34*/ 	.word	0xffffffff


	//   ....[9]....
        /*0a38*/ 	.word	0xffffffff


	//   ....[10]....
        /*0a3c*/ 	.word	0xffffffff


	//   ....[11]....
        /*0a40*/ 	.word	0xffffffff


	//   ....[12]....
        /*0a44*/ 	.word	0xffffffff


	//   ....[13]....
        /*0a48*/ 	.word	0xffffffff


	//   ....[14]....
        /*0a4c*/ 	.word	0xffffffff


	//   ....[15]....
        /*0a50*/ 	.word	0xffffffff


	//   ....[16]....
        /*0a54*/ 	.word	0xffffffff


	//   ....[17]....
        /*0a58*/ 	.word	0xffffffff


	//   ....[18]....
        /*0a5c*/ 	.word	0xffffffff


	//   ....[19]....
        /*0a60*/ 	.word	0xffffffff


	//   ....[20]....
        /*0a64*/ 	.word	0xffffffff


	//   ....[21]....
        /*0a68*/ 	.word	0xffffffff


	//   ....[22]....
        /*0a6c*/ 	.word	0xffffffff


	//   ....[23]....
        /*0a70*/ 	.word	0xffffffff


	//   ....[24]....
        /*0a74*/ 	.word	0xffffffff


	//   ....[25]....
        /*0a78*/ 	.word	0xffffffff


	//   ....[26]....
        /*0a7c*/ 	.word	0xffffffff


	//   ....[27]....
        /*0a80*/ 	.word	0xffffffff


	//   ....[28]....
        /*0a84*/ 	.word	0xffffffff


	//   ....[29]....
        /*0a88*/ 	.word	0xffffffff


	//   ....[30]....
        /*0a8c*/ 	.word	0xffffffff


	//   ....[31]....
        /*0a90*/ 	.word	0xffffffff


	//   ....[32]....
        /*0a94*/ 	.word	0xffffffff


	//   ....[33]....
        /*0a98*/ 	.word	0xffffffff


	//   ....[34]....
        /*0a9c*/ 	.word	0xffffffff


	//   ....[35]....
        /*0aa0*/ 	.word	0xffffffff


	//   ....[36]....
        /*0aa4*/ 	.word	0xffffffff


	//   ....[37]....
        /*0aa8*/ 	.word	0xffffffff


	//   ....[38]....
        /*0aac*/ 	.word	0xffffffff


	//   ....[39]....
        /*0ab0*/ 	.word	0xffffffff


	//   ....[40]....
        /*0ab4*/ 	.word	0xffffffff


	//   ....[41]....
        /*0ab8*/ 	.word	0xffffffff


	//   ....[42]....
        /*0abc*/ 	.word	0xffffffff


	//   ....[43]....
        /*0ac0*/ 	.word	0xffffffff


	//   ....[44]....
        /*0ac4*/ 	.word	0xffffffff


	//   ....[45]....
        /*0ac8*/ 	.word	0xffffffff


	//   ....[46]....
        /*0acc*/ 	.word	0xffffffff


	//   ....[47]....
        /*0ad0*/ 	.word	0xffffffff


	//   ....[48]....
        /*0ad4*/ 	.word	0xffffffff


	//   ....[49]....
        /*0ad8*/ 	.word	0xffffffff


	//   ....[50]....
        /*0adc*/ 	.word	0xffffffff


	//   ....[51]....
        /*0ae0*/ 	.word	0xffffffff


	//   ....[52]....
        /*0ae4*/ 	.word	0xffffffff


	//   ....[53]....
        /*0ae8*/ 	.word	0xffffffff


	//   ....[54]....
        /*0aec*/ 	.word	0xffffffff


	//   ....[55]....
        /*0af0*/ 	.word	0xffffffff


	//   ....[56]....
        /*0af4*/ 	.word	0xffffffff


	//   ....[57]....
        /*0af8*/ 	.word	0xffffffff


	//   ....[58]....
        /*0afc*/ 	.word	0xffffffff


	//   ....[59]....
        /*0b00*/ 	.word	0xffffffff


	//   ....[60]....
        /*0b04*/ 	.word	0xffffffff


	//   ....[61]....
        /*0b08*/ 	.word	0xffffffff


	//   ....[62]....
        /*0b0c*/ 	.word	0xffffffff


	//   ....[63]....
        /*0b10*/ 	.word	0xffffffff


	//   ....[64]....
        /*0b14*/ 	.word	0xffffffff


	//   ....[65]....
        /*0b18*/ 	.word	0xffffffff


	//   ....[66]....
        /*0b1c*/ 	.word	0xffffffff


	//   ....[67]....
        /*0b20*/ 	.word	0xffffffff


	//   ....[68]....
        /*0b24*/ 	.word	0xffffffff


	//   ....[69]....
        /*0b28*/ 	.word	0xffffffff


	//   ....[70]....
        /*0b2c*/ 	.word	0xffffffff


	//   ....[71]....
        /*0b30*/ 	.word	0xffffffff


	//   ....[72]....
        /*0b34*/ 	.word	0xffffffff


	//   ....[73]....
        /*0b38*/ 	.word	0xffffffff


	//   ....[74]....
        /*0b3c*/ 	.word	0xffffffff


	//   ....[75]....
        /*0b40*/ 	.word	0xffffffff


	//   ....[76]....
        /*0b44*/ 	.word	0xffffffff


	//   ....[77]....
        /*0b48*/ 	.word	0xffffffff


	//   ....[78]....
        /*0b4c*/ 	.word	0xffffffff


	//   ....[79]....
        /*0b50*/ 	.word	0xffffffff


	//   ....[80]....
        /*0b54*/ 	.word	0xffffffff


	//   ....[81]....
        /*0b58*/ 	.word	0xffffffff


	//   ....[82]....
        /*0b5c*/ 	.word	0xffffffff


	//   ....[83]....
        /*0b60*/ 	.word	0xffffffff


	//   ....[84]....
        /*0b64*/ 	.word	0xffffffff


	//   ....[85]....
        /*0b68*/ 	.word	0xffffffff


	//   ....[86]....
        /*0b6c*/ 	.word	0xffffffff


	//   ....[87]....
        /*0b70*/ 	.word	0xffffffff


	//   ....[88]....
        /*0b74*/ 	.word	0xffffffff


	//   ....[89]....
        /*0b78*/ 	.word	0xffffffff


	//   ....[90]....
        /*0b7c*/ 	.word	0xffffffff


	//   ....[91]....
        /*0b80*/ 	.word	0xffffffff


	//   ....[92]....
        /*0b84*/ 	.word	0xffffffff


	//   ....[93]....
        /*0b88*/ 	.word	0xffffffff


	//   ....[94]....
        /*0b8c*/ 	.word	0xffffffff


	//   ....[95]....
        /*0b90*/ 	.word	0xffffffff


	//   ....[96]....
        /*0b94*/ 	.word	0xffffffff


	//   ....[97]....
        /*0b98*/ 	.word	0xffffffff


	//   ....[98]....
        /*0b9c*/ 	.word	0xffffffff


	//   ....[99]....
        /*0ba0*/ 	.word	0xffffffff


	//   ....[100]....
        /*0ba4*/ 	.word	0xffffffff


	//   ....[101]....
        /*0ba8*/ 	.word	0xffffffff


	//   ....[102]....
        /*0bac*/ 	.word	0xffffffff


	//   ....[103]....
        /*0bb0*/ 	.word	0xffffffff


	//   ....[104]....
        /*0bb4*/ 	.word	0xffffffff


	//   ....[105]....
        /*0bb8*/ 	.word	0xffffffff


	//   ....[106]....
        /*0bbc*/ 	.word	0xffffffff


	//   ....[107]....
        /*0bc0*/ 	.word	0xffffffff


	//   ....[108]....
        /*0bc4*/ 	.word	0xffffffff


	//   ....[109]....
        /*0bc8*/ 	.word	0xffffffff


	//   ....[110]....
        /*0bcc*/ 	.word	0xffffffff


	//   ....[111]....
        /*0bd0*/ 	.word	0xffffffff


	//   ....[112]....
        /*0bd4*/ 	.word	0xffffffff


	//   ....[113]....
        /*0bd8*/ 	.word	0xffffffff


	//   ....[114]....
        /*0bdc*/ 	.word	0xffffffff


	//   ....[115]....
        /*0be0*/ 	.word	0xffffffff


	//   ....[116]....
        /*0be4*/ 	.word	0xffffffff


	//   ....[117]....
        /*0be8*/ 	.word	0xffffffff


	//   ....[118]....
        /*0bec*/ 	.word	0xffffffff


	//   ....[119]....
        /*0bf0*/ 	.word	0xffffffff


	//   ....[120]....
        /*0bf4*/ 	.word	0xffffffff


	//   ....[121]....
        /*0bf8*/ 	.word	0xffffffff


	//   ....[122]....
        /*0bfc*/ 	.word	0xffffffff


	//   ....[123]....
        /*0c00*/ 	.word	0xffffffff


	//   ....[124]....
        /*0c04*/ 	.word	0xffffffff


	//   ....[125]....
        /*0c08*/ 	.word	0xffffffff


	//   ....[126]....
        /*0c0c*/ 	.word	0xffffffff


	//   ....[127]....
        /*0c10*/ 	.word	0xffffffff


	//   ....[128]....
        /*0c14*/ 	.word	0xffffffff


	//   ....[129]....
        /*0c18*/ 	.word	0xffffffff


	//   ....[130]....
        /*0c1c*/ 	.word	0xffffffff


	//   ....[131]....
        /*0c20*/ 	.word	0xffffffff


	//   ....[132]....
        /*0c24*/ 	.word	0xffffffff


	//   ....[133]....
        /*0c28*/ 	.word	0xffffffff


	//   ....[134]....
        /*0c2c*/ 	.word	0xffffffff


	//   ....[135]....
        /*0c30*/ 	.word	0xffffffff


	//   ....[136]....
        /*0c34*/ 	.word	0xffffffff


	//   ....[137]....
        /*0c38*/ 	.word	0xffffffff


	//   ....[138]....
        /*0c3c*/ 	.word	0xffffffff


	//   ....[139]....
        /*0c40*/ 	.word	0xffffffff


	//   ....[140]....
        /*0c44*/ 	.word	0xffffffff


	//   ....[141]....
        /*0c48*/ 	.word	0xffffffff


	//   ....[142]....
        /*0c4c*/ 	.word	0xffffffff


	//   ....[143]....
        /*0c50*/ 	.word	0xffffffff


	//   ....[144]....
        /*0c54*/ 	.word	0xffffffff


	//   ....[145]....
        /*0c58*/ 	.word	0xffffffff


	//   ....[146]....
        /*0c5c*/ 	.word	0xffffffff


	//   ....[147]....
        /*0c60*/ 	.word	0xffffffff


	//   ....[148]....
        /*0c64*/ 	.word	0xffffffff


	//   ....[149]....
        /*0c68*/ 	.word	0xffffffff


	//   ....[150]....
        /*0c6c*/ 	.word	0xffffffff


	//   ....[151]....
        /*0c70*/ 	.word	0xffffffff


	//   ....[152]....
        /*0c74*/ 	.word	0xffffffff


	//   ....[153]....
        /*0c78*/ 	.word	0xffffffff


	//   ....[154]....
        /*0c7c*/ 	.word	0xffffffff


	//   ....[155]....
        /*0c80*/ 	.word	0xffffffff


	//   ....[156]....
        /*0c84*/ 	.word	0xffffffff


	//   ....[157]....
        /*0c88*/ 	.word	0xffffffff


	//   ....[158]....
        /*0c8c*/ 	.word	0xffffffff


	//   ....[159]....
        /*0c90*/ 	.word	0xffffffff


	//   ....[160]....
        /*0c94*/ 	.word	0xffffffff


	//   ....[161]....
        /*0c98*/ 	.word	0xffffffff


	//   ....[162]....
        /*0c9c*/ 	.word	0xffffffff


	//   ....[163]....
        /*0ca0*/ 	.word	0xffffffff


	//   ....[164]....
        /*0ca4*/ 	.word	0xffffffff


	//   ....[165]....
        /*0ca8*/ 	.word	0xffffffff


	//   ....[166]....
        /*0cac*/ 	.word	0xffffffff


	//   ....[167]....
        /*0cb0*/ 	.word	0xffffffff


	//   ....[168]....
        /*0cb4*/ 	.word	0xffffffff


	//   ....[169]....
        /*0cb8*/ 	.word	0xffffffff


	//   ....[170]....
        /*0cbc*/ 	.word	0xffffffff


	//   ....[171]....
        /*0cc0*/ 	.word	0xffffffff


	//   ....[172]....
        /*0cc4*/ 	.word	0xffffffff


	//   ....[173]....
        /*0cc8*/ 	.word	0xffffffff


	//   ....[174]....
        /*0ccc*/ 	.word	0xffffffff


	//   ....[175]....
        /*0cd0*/ 	.word	0xffffffff


	//   ....[176]....
        /*0cd4*/ 	.word	0xffffffff


	//   ....[177]....
        /*0cd8*/ 	.word	0xffffffff


	//   ....[178]....
        /*0cdc*/ 	.word	0xffffffff


	//   ....[179]....
        /*0ce0*/ 	.word	0xffffffff


	//   ....[180]....
        /*0ce4*/ 	.word	0xffffffff


	//   ....[181]....
        /*0ce8*/ 	.word	0xffffffff


	//   ....[182]....
        /*0cec*/ 	.word	0xffffffff


	//   ....[183]....
        /*0cf0*/ 	.word	0xffffffff


	//   ....[184]....
        /*0cf4*/ 	.word	0xffffffff


	//   ....[185]....
        /*0cf8*/ 	.word	0xffffffff


	//   ....[186]....
        /*0cfc*/ 	.word	0xffffffff


	//   ....[187]....
        /*0d00*/ 	.word	0xffffffff


	//   ....[188]....
        /*0d04*/ 	.word	0xffffffff


	//   ....[189]....
        /*0d08*/ 	.word	0xffffffff


	//   ....[190]....
        /*0d0c*/ 	.word	0xffffffff


	//   ....[191]....
        /*0d10*/ 	.word	0xffffffff


	//   ....[192]....
        /*0d14*/ 	.word	0xffffffff


	//   ....[193]....
        /*0d18*/ 	.word	0xffffffff


	//   ....[194]....
        /*0d1c*/ 	.word	0xffffffff


	//   ....[195]....
        /*0d20*/ 	.word	0xffffffff


	//   ....[196]....
        /*0d24*/ 	.word	0xffffffff


	//   ....[197]....
        /*0d28*/ 	.word	0xffffffff


	//   ....[198]....
        /*0d2c*/ 	.word	0xffffffff


	//   ....[199]....
        /*0d30*/ 	.word	0x0500000f


	//----- nvinfo : EIATTR_COOP_GROUP_INSTR_OFFSETS
	.align		4
.L_496:
        /*0d34*/ 	.byte	0x04, 0x28
        /*0d36*/ 	.short	(.L_498 - .L_497)


	//   ....[0]....
.L_497:
        /*0d38*/ 	.word	0x00000070


	//   ....[1]....
        /*0d3c*/ 	.word	0x000001a0


	//   ....[2]....
        /*0d40*/ 	.word	0x000001f0


	//   ....[3]....
        /*0d44*/ 	.word	0x000003e0


	//   ....[4]....
        /*0d48*/ 	.word	0x00000600


	//   ....[5]....
        /*0d4c*/ 	.word	0x00000f50


	//   ....[6]....
        /*0d50*/ 	.word	0x00003230


	//   ....[7]....
        /*0d54*/ 	.word	0x00003770


	//   ....[8]....
        /*0d58*/ 	.word	0x00003ad0


	//   ....[9]....
        /*0d5c*/ 	.word	0x00003b00


	//   ....[10]....
        /*0d60*/ 	.word	0x00003b50


	//   ....[11]....
        /*0d64*/ 	.word	0x00003b90


	//   ....[12]....
        /*0d68*/ 	.word	0x00003bb0


	//   ....[13]....
        /*0d6c*/ 	.word	0x00003c60


	//   ....[14]....
        /*0d70*/ 	.word	0x00003cb0


	//   ....[15]....
        /*0d74*/ 	.word	0x00003cf0


	//   ....[16]....
        /*0d78*/ 	.word	0x00003d20


	//   ....[17]....
        /*0d7c*/ 	.word	0x00003d40


	//   ....[18]....
        /*0d80*/ 	.word	0x00003d50


	//   ....[19]....
        /*0d84*/ 	.word	0x00003dc0


	//   ....[20]....
        /*0d88*/ 	.word	0x00003e00


	//   ....[21]....
        /*0d8c*/ 	.word	0x00003e30


	//   ....[22]....
        /*0d90*/ 	.word	0x00003e70


	//   ....[23]....
        /*0d94*/ 	.word	0x00003ed0


	//   ....[24]....
        /*0d98*/ 	.word	0x00003fc0


	//   ....[25]....
        /*0d9c*/ 	.word	0x00004030


	//   ....[26]....
        /*0da0*/ 	.word	0x00004060


	//   ....[27]....
        /*0da4*/ 	.word	0x000040c0


	//   ....[28]....
        /*0da8*/ 	.word	0x00004100


	//   ....[29]....
        /*0dac*/ 	.word	0x00004120


	//   ....[30]....
        /*0db0*/ 	.word	0x00004150


	//   ....[31]....
        /*0db4*/ 	.word	0x00004180


	//   ....[32]....
        /*0db8*/ 	.word	0x000041a0


	//   ....[33]....
        /*0dbc*/ 	.word	0x000042c0


	//   ....[34]....
        /*0dc0*/ 	.word	0x00004300


	//   ....[35]....
        /*0dc4*/ 	.word	0x00004330


	//   ....[36]....
        /*0dc8*/ 	.word	0x00004360


	//   ....[37]....
        /*0dcc*/ 	.word	0x00004380


	//   ....[38]....
        /*0dd0*/ 	.word	0x00004430


	//   ....[39]....
        /*0dd4*/ 	.word	0x00004460


	//   ....[40]....
        /*0dd8*/ 	.word	0x000044a0


	//   ....[41]....
        /*0ddc*/ 	.word	0x000044c0


	//   ....[42]....
        /*0de0*/ 	.word	0x000044e0


	//   ....[43]....
        /*0de4*/ 	.word	0x000044f0


	//   ....[44]....
        /*0de8*/ 	.word	0x00004540


	//   ....[45]....
        /*0dec*/ 	.word	0x00004570


	//   ....[46]....
        /*0df0*/ 	.word	0x000045b0


	//   ....[47]....
        /*0df4*/ 	.word	0x000045e0


	//   ....[48]....
        /*0df8*/ 	.word	0x000046f0


	//   ....[49]....
        /*0dfc*/ 	.word	0x00004790


	//   ....[50]....
        /*0e00*/ 	.word	0x000047a0


	//   ....[51]....
        /*0e04*/ 	.word	0x00004870


	//   ....[52]....
        /*0e08*/ 	.word	0x000048a0


	//   ....[53]....
        /*0e0c*/ 	.word	0x000048e0


	//   ....[54]....
        /*0e10*/ 	.word	0x000049a0


	//   ....[55]....
        /*0e14*/ 	.word	0x00004b40


	//   ....[56]....
        /*0e18*/ 	.word	0x00004b80


	//   ....[57]....
        /*0e1c*/ 	.word	0x00004c30


	//   ....[58]....
        /*0e20*/ 	.word	0x00004c70


	//   ....[59]....
        /*0e24*/ 	.word	0x00004cb0


	//   ....[60]....
        /*0e28*/ 	.word	0x00004d30


	//   ....[61]....
        /*0e2c*/ 	.word	0x00004d70


	//   ....[62]....
        /*0e30*/ 	.word	0x00004ea0


	//   ....[63]....
        /*0e34*/ 	.word	0x00005010


	//   ....[64]....
        /*0e38*/ 	.word	0x00005040


	//   ....[65]....
        /*0e3c*/ 	.word	0x00005060


	//   ....[66]....
        /*0e40*/ 	.word	0x00005080


	//   ....[67]....
        /*0e44*/ 	.word	0x000050c0


	//   ....[68]....
        /*0e48*/ 	.word	0x000050e0


	//   ....[69]....
        /*0e4c*/ 	.word	0x00005160


	//   ....[70]....
        /*0e50*/ 	.word	0x00008140


	//   ....[71]....
        /*0e54*/ 	.word	0x000083a0


	//   ....[72]....
        /*0e58*/ 	.word	0x000083c0


	//   ....[73]....
        /*0e5c*/ 	.word	0x00008400


	//   ....[74]....
        /*0e60*/ 	.word	0x00008430


	//   ....[75]....
        /*0e64*/ 	.word	0x000084a0


	//   ....[76]....
        /*0e68*/ 	.word	0x00008550


	//   ....[77]....
        /*0e6c*/ 	.word	0x00008610


	//   ....[78]....
        /*0e70*/ 	.word	0x000086b0


	//   ....[79]....
        /*0e74*/ 	.word	0x000086d0


	//   ....[80]....
        /*0e78*/ 	.word	0x00008700


	//   ....[81]....
        /*0e7c*/ 	.word	0x00008770


	//   ....[82]....
        /*0e80*/ 	.word	0x000087b0


	//   ....[83]....
        /*0e84*/ 	.word	0x00008840


	//   ....[84]....
        /*0e88*/ 	.word	0x00008950


	//   ....[85]....
        /*0e8c*/ 	.word	0x00008a00


	//   ....[86]....
        /*0e90*/ 	.word	0x00008a40


	//   ....[87]....
        /*0e94*/ 	.word	0x00008aa0


	//   ....[88]....
        /*0e98*/ 	.word	0x00008ab0


	//   ....[89]....
        /*0e9c*/ 	.word	0x00008ae0


	//   ....[90]....
        /*0ea0*/ 	.word	0x00008af0


	//   ....[91]....
        /*0ea4*/ 	.word	0x00008b00


	//   ....[92]....
        /*0ea8*/ 	.word	0x00008b90


	//   ....[93]....
        /*0eac*/ 	.word	0x00008c30


	//   ....[94]....
        /*0eb0*/ 	.word	0x00008c60


	//   ....[95]....
        /*0eb4*/ 	.word	0x00008ce0


	//   ....[96]....
        /*0eb8*/ 	.word	0x00008d30


	//   ....[97]....
        /*0ebc*/ 	.word	0x00008d60


	//   ....[98]....
        /*0ec0*/ 	.word	0x00008e10


	//   ....[99]....
        /*0ec4*/ 	.word	0x00008e50


	//   ....[100]....
        /*0ec8*/ 	.word	0x00008e80


	//   ....[101]....
        /*0ecc*/ 	.word	0x00008ed0


	//   ....[102]....
        /*0ed0*/ 	.word	0x00008f00


	//   ....[103]....
        /*0ed4*/ 	.word	0x00008f30


	//   ....[104]....
        /*0ed8*/ 	.word	0x00008f80


	//   ....[105]....
        /*0edc*/ 	.word	0x00009020


	//   ....[106]....
        /*0ee0*/ 	.word	0x000091c0


	//   ....[107]....
        /*0ee4*/ 	.word	0x00009390


	//   ....[108]....
        /*0ee8*/ 	.word	0x000093f0


	//   ....[109]....
        /*0eec*/ 	.word	0x00009440


	//   ....[110]....
        /*0ef0*/ 	.word	0x00009710


	//   ....[111]....
        /*0ef4*/ 	.word	0x00009740


	//   ....[112]....
        /*0ef8*/ 	.word	0x00009780


	//   ....[113]....
        /*0efc*/ 	.word	0x00009790


	//   ....[114]....
        /*0f00*/ 	.word	0x000097a0


	//   ....[115]....
        /*0f04*/ 	.word	0x000097b0


	//   ....[116]....
        /*0f08*/ 	.word	0x00009830


	//   ....[117]....
        /*0f0c*/ 	.word	0x00009970


	//   ....[118]....
        /*0f10*/ 	.word	0x000099c0


	//   ....[119]....
        /*0f14*/ 	.word	0x00009c80


	//   ....[120]....
        /*0f18*/ 	.word	0x00009c90


	//   ....[121]....
        /*0f1c*/ 	.word	0x00009ca0


	//   ....[122]....
        /*0f20*/ 	.word	0x00009cb0


	//   ....[123]....
        /*0f24*/ 	.word	0x00009cd0


	//   ....[124]....
        /*0f28*/ 	.word	0x00009ce0


	//   ....[125]....
        /*0f2c*/ 	.word	0x00009cf0


	//   ....[126]....
        /*0f30*/ 	.word	0x0000a050


	//   ....[127]....
        /*0f34*/ 	.word	0x0000a060


	//   ....[128]....
        /*0f38*/ 	.word	0x0000a070


	//   ....[129]....
        /*0f3c*/ 	.word	0x0000a080


	//   ....[130]....
        /*0f40*/ 	.word	0x0000a090


	//   ....[131]....
        /*0f44*/ 	.word	0x0000a0a0


	//   ....[132]....
        /*0f48*/ 	.word	0x0000a0b0


	//   ....[133]....
        /*0f4c*/ 	.word	0x0000a0c0


	//   ....[134]....
        /*0f50*/ 	.word	0x0000e070


	//   ....[135]....
        /*0f54*/ 	.word	0x0000e0f0


	//   ....[136]....
        /*0f58*/ 	.word	0x0000e130


	//   ....[137]....
        /*0f5c*/ 	.word	0x0000e180


	//   ....[138]....
        /*0f60*/ 	.word	0x0000e1d0


	//   ....[139]....
        /*0f64*/ 	.word	0x0000e1e0


	//   ....[140]....
        /*0f68*/ 	.word	0x0000e260


	//   ....[141]....
        /*0f6c*/ 	.word	0x0000e290


	//   ....[142]....
        /*0f70*/ 	.word	0x0000e2a0


	//   ....[143]....
        /*0f74*/ 	.word	0x0000e2b0


	//   ....[144]....
        /*0f78*/ 	.word	0x0000e300


	//   ....[145]....
        /*0f7c*/ 	.word	0x0000e310


	//   ....[146]....
        /*0f80*/ 	.word	0x0000e3e0


	//   ....[147]....
        /*0f84*/ 	.word	0x0000e470


	//   ....[148]....
        /*0f88*/ 	.word	0x0000e490


	//   ....[149]....
        /*0f8c*/ 	.word	0x0000e4a0


	//   ....[150]....
        /*0f90*/ 	.word	0x0000e520


	//   ....[151]....
        /*0f94*/ 	.word	0x0000e5a0


	//   ....[152]....
        /*0f98*/ 	.word	0x0000e5f0


	//   ....[153]....
        /*0f9c*/ 	.word	0x0000e650


	//   ....[154]....
        /*0fa0*/ 	.word	0x0000e670


	//   ....[155]....
        /*0fa4*/ 	.word	0x0000e6a0


	//   ....[156]....
        /*0fa8*/ 	.word	0x0000e6d0


	//   ....[157]....
        /*0fac*/ 	.word	0x0000e700


	//   ....[158]....
        /*0fb0*/ 	.word	0x0000e720


	//   ....[159]....
        /*0fb4*/ 	.word	0x0000e790


	//   ....[160]....
        /*0fb8*/ 	.word	0x0000e800


	//   ....[161]....
        /*0fbc*/ 	.word	0x0000e850


	//   ....[162]....
        /*0fc0*/ 	.word	0x0000e860


	//   ....[163]....
        /*0fc4*/ 	.word	0x0000e890


	//   ....[164]....
        /*0fc8*/ 	.word	0x0000e8e0


	//   ....[165]....
        /*0fcc*/ 	.word	0x0000e900


	//   ....[166]....
        /*0fd0*/ 	.word	0x0000e950


	//   ....[167]....
        /*0fd4*/ 	.word	0x0000e9b0


	//   ....[168]....
        /*0fd8*/ 	.word	0x0000e9e0


	//   ....[169]....
        /*0fdc*/ 	.word	0x0000ea10


	//   ....[170]....
        /*0fe0*/ 	.word	0x0000ea80


	//   ....[171]....
        /*0fe4*/ 	.word	0x0000eac0


	//   ....[172]....
        /*0fe8*/ 	.word	0x0000eae0


	//   ....[173]....
        /*0fec*/ 	.word	0x0000eb10


	//   ....[174]....
        /*0ff0*/ 	.word	0x0000ec70


	//   ....[175]....
        /*0ff4*/ 	.word	0x0000ecd0


	//   ....[176]....
        /*0ff8*/ 	.word	0x0000edf0


	//   ....[177]....
        /*0ffc*/ 	.word	0x0000ee20


	//   ....[178]....
        /*1000*/ 	.word	0x0000ee40


	//   ....[179]....
        /*1004*/ 	.word	0x0000eea0


	//   ....[180]....
        /*1008*/ 	.word	0x0000ef50


	//   ....[181]....
        /*100c*/ 	.word	0x0000ef80


	//   ....[182]....
        /*1010*/ 	.word	0x0000efa0


	//   ....[183]....
        /*1014*/ 	.word	0x0000f110


	//   ....[184]....
        /*1018*/ 	.word	0x0000f170


	//   ....[185]....
        /*101c*/ 	.word	0x0000f250


	//   ....[186]....
        /*1020*/ 	.word	0x0000f270


	//   ....[187]....
        /*1024*/ 	.word	0x0000f290


	//   ....[188]....
        /*1028*/ 	.word	0x0000f2a0


	//   ....[189]....
        /*102c*/ 	.word	0x0000f2c0


	//   ....[190]....
        /*1030*/ 	.word	0x0000f890


	//   ....[191]....
        /*1034*/ 	.word	0x0000f8b0


	//   ....[192]....
        /*1038*/ 	.word	0x0000f8d0


	//   ....[193]....
        /*103c*/ 	.word	0x0000f8e0


	//   ....[194]....
        /*1040*/ 	.word	0x0000f8f0


	//   ....[195]....
        /*1044*/ 	.word	0x0000f900


	//   ....[196]....
        /*1048*/ 	.word	0x0000f910


	//   ....[197]....
        /*104c*/ 	.word	0x0000f930


	//   ....[198]....
        /*1050*/ 	.word	0x00011d80


	//   ....[199]....
        /*1054*/ 	.word	0x00014730


	//----- nvinfo : EIATTR_REG_RECONFIG
	.align		4
.L_498:
        /*1058*/ 	.byte	0x01, 0x54
	.zero		2


	//----- nvinfo : EIATTR_SYSCALL_OFFSETS
	.align		4
        /*105c*/ 	.byte	0x04, 0x46
        /*105e*/ 	.short	(.L_500 - .L_499)


	//   ....[0]....
.L_499:
        /*1060*/ 	.word	0x00000bb0


	//   ....[1]....
        /*1064*/ 	.word	0x00000ca0


	//   ....[2]....
        /*1068*/ 	.word	0x00000e00


	//   ....[3]....
        /*106c*/ 	.word	0x00000ef0


	//----- nvinfo : EIATTR_MBARRIER_INSTR_OFFSETS
	.align		4
.L_500:
        /*1070*/ 	.byte	0x04, 0x39
        /*1072*/ 	.short	(.L_502 - .L_501)


	//   ....[0]....
.L_501:
        /*1074*/ 	.word	0x00000290
        /*1078*/ 	.word	0x000000ff
        /*107c*/ 	.word	0x00030c00
        /*1080*/ 	.short	0x0100
        /*1082*/ 	.byte	0x06
	.zero		1


	//   ....[1]....
        /*1084*/ 	.word	0x00000390
        /*1088*/ 	.word	0x000000ff
        /*108c*/ 	.word	0x00030c10
        /*1090*/ 	.short	0x0100
        /*1092*/ 	.byte	0x08
	.zero		1


	//   ....[2]....
        /*1094*/ 	.word	0x000003a0
        /*1098*/ 	.word	0x000000ff
        /*109c*/ 	.word	0x00030c20
        /*10a0*/ 	.short	0x0100
        /*10a2*/ 	.byte	0x08
	.zero		1


	//   ....[3]....
        /*10a4*/ 	.word	0x000003b0
        /*10a8*/ 	.word	0x000000ff
        /*10ac*/ 	.word	0x00030c18
        /*10b0*/ 	.short	0x0100
        /*10b2*/ 	.byte	0x08
	.zero		1


	//   ....[4]....
        /*10b4*/ 	.word	0x000003c0
        /*10b8*/ 	.word	0x000000ff
        /*10bc*/ 	.word	0x00030c28
        /*10c0*/ 	.short	0x0100
        /*10c2*/ 	.byte	0x08
	.zero		1


	//   ....[5]....
        /*10c4*/ 	.word	0x000004f0
        /*10c8*/ 	.word	0x000000ff
        /*10cc*/ 	.word	0x00030c30
        /*10d0*/ 	.short	0x0100
        /*10d2*/ 	.byte	0x08
	.zero		1


	//   ....[6]....
        /*10d4*/ 	.word	0x00000500
        /*10d8*/ 	.word	0x000000ff
        /*10dc*/ 	.word	0x00030c40
        /*10e0*/ 	.short	0x0100
        /*10e2*/ 	.byte	0x08
	.zero		1


	//   ....[7]....
        /*10e4*/ 	.word	0x00000510
        /*10e8*/ 	.word	0x000000ff
        /*10ec*/ 	.word	0x00030c38
        /*10f0*/ 	.short	0x0100
        /*10f2*/ 	.byte	0x08
	.zero		1


	//   ....[8]....
        /*10f4*/ 	.word	0x00000520
        /*10f8*/ 	.word	0x000000ff
        /*10fc*/ 	.word	0x00030c48
        /*1100*/ 	.short	0x0100
        /*1102*/ 	.byte	0x08
	.zero		1


	//   ....[9]....
        /*1104*/ 	.word	0x00000f90
        /*1108*/ 	.word	0x00000010
        /*110c*/ 	.word	0x00030c00
        /*1110*/ 	.short	0x010a
        /*1112*/ 	.byte	0x3f
	.zero		1


	//   ....[10]....
        /*1114*/ 	.word	0x000010c0
        /*1118*/ 	.word	0x00000010
        /*111c*/ 	.word	0x00030c00
        /*1120*/ 	.short	0x010a
        /*1122*/ 	.byte	0x3f
	.zero		1


	//   ....[11]....
        /*1124*/ 	.word	0x00001ba0
        /*1128*/ 	.word	0x00000006
        /*112c*/ 	.word	0x00030c10
        /*1130*/ 	.short	0x010a
        /*1132*/ 	.byte	0x3f
	.zero		1


	//   ....[12]....
        /*1134*/ 	.word	0x00001c10
        /*1138*/ 	.word	0x00000006
        /*113c*/ 	.word	0x00030c10
        /*1140*/ 	.short	0x010a
        /*1142*/ 	.byte	0x3f
	.zero		1


	//   ....[13]....
        /*1144*/ 	.word	0x00002040
        /*1148*/ 	.word	0x00000006
        /*114c*/ 	.word	0x00030c30
        /*1150*/ 	.short	0x010a
        /*1152*/ 	.byte	0x3f
	.zero		1


	//   ....[14]....
        /*1154*/ 	.word	0x00002080
        /*1158*/ 	.word	0x00000006
        /*115c*/ 	.word	0x00030c30
        /*1160*/ 	.short	0x010a
        /*1162*/ 	.byte	0x3f
	.zero		1


	//   ....[15]....
        /*1164*/ 	.word	0x00006740
        /*1168*/ 	.word	0x00000005
        /*116c*/ 	.word	0x00000000
        /*1170*/ 	.short	0x0101
        /*1172*/ 	.byte	0x3f
	.zero		1


	//   ....[16]....
        /*1174*/ 	.word	0x00006b90
        /*1178*/ 	.word	0x00000006
        /*117c*/ 	.word	0x00000000
        /*1180*/ 	.short	0x0101
        /*1182*/ 	.byte	0x3f
	.zero		1


	//   ....[17]....
        /*1184*/ 	.word	0x000074c0
        /*1188*/ 	.word	0x00000006
        /*118c*/ 	.word	0x00030c10
        /*1190*/ 	.short	0x010a
        /*1192*/ 	.byte	0x3f
	.zero		1


	//   ....[18]....
        /*1194*/ 	.word	0x00007540
        /*1198*/ 	.word	0x00000006
        /*119c*/ 	.word	0x00030c10
        /*11a0*/ 	.short	0x010a
        /*11a2*/ 	.byte	0x3f
	.zero		1


	//   ....[19]....
        /*11a4*/ 	.word	0x00007950
        /*11a8*/ 	.word	0x00000006
        /*11ac*/ 	.word	0x00030c30
        /*11b0*/ 	.short	0x010a
        /*11b2*/ 	.byte	0x3f
	.zero		1


	//   ....[20]....
        /*11b4*/ 	.word	0x00007990
        /*11b8*/ 	.word	0x00000006
        /*11bc*/ 	.word	0x00030c30
        /*11c0*/ 	.short	0x010a
        /*11c2*/ 	.byte	0x3f
	.zero		1


	//   ....[21]....
        /*11c4*/ 	.word	0x0000b5b0
        /*11c8*/ 	.word	0x00000005
        /*11cc*/ 	.word	0x00000000
        /*11d0*/ 	.short	0x0101
        /*11d2*/ 	.byte	0x3f
	.zero		1


	//   ....[22]....
        /*11d4*/ 	.word	0x0000ba20
        /*11d8*/ 	.word	0x00000006
        /*11dc*/ 	.word	0x00000000
        /*11e0*/ 	.short	0x0101
        /*11e2*/ 	.byte	0x3f
	.zero		1


	//   ....[23]....
        /*11e4*/ 	.word	0x0000c2c0
        /*11e8*/ 	.word	0x00000006
        /*11ec*/ 	.word	0x00030c10
        /*11f0*/ 	.short	0x010a
        /*11f2*/ 	.byte	0x3f
	.zero		1


	//   ....[24]....
        /*11f4*/ 	.word	0x0000c340
        /*11f8*/ 	.word	0x00000006
        /*11fc*/ 	.word	0x00030c10
        /*1200*/ 	.short	0x010a
        /*1202*/ 	.byte	0x3f
	.zero		1


	//   ....[25]....
        /*1204*/ 	.word	0x0000c750
        /*1208*/ 	.word	0x00000006
        /*120c*/ 	.word	0x00030c30
        /*1210*/ 	.short	0x010a
        /*1212*/ 	.byte	0x3f
	.zero		1


	//   ....[26]....
        /*1214*/ 	.word	0x0000c790
        /*1218*/ 	.word	0x00000006
        /*121c*/ 	.word	0x00030c30
        /*1220*/ 	.short	0x010a
        /*1222*/ 	.byte	0x3f
	.zero		1


	//   ....[27]....
        /*1224*/ 	.word	0x00010e70
        /*1228*/ 	.word	0x00000005
        /*122c*/ 	.word	0x00000000
        /*1230*/ 	.short	0x0101
        /*1232*/ 	.byte	0x3f
	.zero		1


	//   ....[28]....
        /*1234*/ 	.word	0x000112f0
        /*1238*/ 	.word	0x00000006
        /*123c*/ 	.word	0x00000000
        /*1240*/ 	.short	0x0101
        /*1242*/ 	.byte	0x3f
	.zero		1


	//   ....[29]....
        /*1244*/ 	.word	0x00012e80
        /*1248*/ 	.word	0x00000010
        /*124c*/ 	.word	0x00030c20
        /*1250*/ 	.short	0x010a
        /*1252*/ 	.byte	0x3f
	.zero		1


	//   ....[30]....
        /*1254*/ 	.word	0x00013450
        /*1258*/ 	.word	0x00000010
        /*125c*/ 	.word	0x00030c40
        /*1260*/ 	.short	0x010a
        /*1262*/ 	.byte	0x3f
	.zero		1


	//   ....[31]....
        /*1264*/ 	.word	0x00013680
        /*1268*/ 	.word	0x00000010
        /*126c*/ 	.word	0x00030c28
        /*1270*/ 	.short	0x010a
        /*1272*/ 	.byte	0x3f
	.zero		1


	//   ....[32]....
        /*1274*/ 	.word	0x000138b0
        /*1278*/ 	.word	0x00000010
        /*127c*/ 	.word	0x00030c48
        /*1280*/ 	.short	0x010a
        /*1282*/ 	.byte	0x3f
	.zero		1


	//   ....[33]....
        /*1284*/ 	.word	0x00013a90
        /*1288*/ 	.word	0x00000010
        /*128c*/ 	.word	0x00030c20
        /*1290*/ 	.short	0x010a
        /*1292*/ 	.byte	0x3f
	.zero		1


	//   ....[34]....
        /*1294*/ 	.word	0x00013d40
        /*1298*/ 	.word	0x00000010
        /*129c*/ 	.word	0x00030c40
        /*12a0*/ 	.short	0x010a
        /*12a2*/ 	.byte	0x3f
	.zero		1


	//   ....[35]....
        /*12a4*/ 	.word	0x00013f40
        /*12a8*/ 	.word	0x00000010
        /*12ac*/ 	.word	0x00030c28
        /*12b0*/ 	.short	0x010a
        /*12b2*/ 	.byte	0x3f
	.zero		1


	//   ....[36]....
        /*12b4*/ 	.word	0x000141c0
        /*12b8*/ 	.word	0x00000003
        /*12bc*/ 	.word	0x00030c40
        /*12c0*/ 	.short	0x010a
        /*12c2*/ 	.byte	0x3f
	.zero		1


	//   ....[37]....
        /*12c4*/ 	.word	0x00014590
        /*12c8*/ 	.word	0x00000006
        /*12cc*/ 	.word	0x00000000
        /*12d0*/ 	.short	0x010a
        /*12d2*/ 	.byte	0x3f
	.zero		1


	//   ....[38]....
        /*12d4*/ 	.word	0x000145f0
        /*12d8*/ 	.word	0x00000003
        /*12dc*/ 	.word	0x00000000
        /*12e0*/ 	.short	0x010a
        /*12e2*/ 	.byte	0x3f
	.zero		1


	//   ....[39]....
        /*12e4*/ 	.word	0x00014650
        /*12e8*/ 	.word	0x00000002
        /*12ec*/ 	.word	0x00000000
        /*12f0*/ 	.short	0x010a
        /*12f2*/ 	.byte	0x3f
	.zero		1


	//   ....[40]....
        /*12f4*/ 	.word	0x00014680
        /*12f8*/ 	.word	0x00000003
        /*12fc*/ 	.word	0x00000000
        /*1300*/ 	.short	0x010a
        /*1302*/ 	.byte	0x3f
	.zero		1


	//   ....[41]....
        /*1304*/ 	.word	0x00014760
        /*1308*/ 	.word	0x00000010
        /*130c*/ 	.word	0x00030c00
        /*1310*/ 	.short	0x010a
        /*1312*/ 	.byte	0x3f
	.zero		1


	//   ....[42]....
        /*1314*/ 	.word	0x000147b0
        /*1318*/ 	.word	0x00000006
        /*131c*/ 	.word	0x00030c10
        /*1320*/ 	.short	0x010a
        /*1322*/ 	.byte	0x3f
	.zero		1


	//   ....[43]....
        /*1324*/ 	.word	0x00014800
        /*1328*/ 	.word	0x00000006
        /*132c*/ 	.word	0x00030c30
        /*1330*/ 	.short	0x010a
        /*1332*/ 	.byte	0x3f
	.zero		1


	//   ....[44]....
        /*1334*/ 	.word	0x00014850
        /*1338*/ 	.word	0x00000006
        /*133c*/ 	.word	0x00030c10
        /*1340*/ 	.short	0x010a
        /*1342*/ 	.byte	0x3f
	.zero		1


	//   ....[45]....
        /*1344*/ 	.word	0x000148a0
        /*1348*/ 	.word	0x00000006
        /*134c*/ 	.word	0x00030c30
        /*1350*/ 	.short	0x010a
        /*1352*/ 	.byte	0x3f
	.zero		1


	//   ....[46]....
        /*1354*/ 	.word	0x000148f0
        /*1358*/ 	.word	0x00000006
        /*135c*/ 	.word	0x00030c10
        /*1360*/ 	.short	0x010a
        /*1362*/ 	.byte	0x3f
	.zero		1


	//   ....[47]....
        /*1364*/ 	.word	0x00014940
        /*1368*/ 	.word	0x00000006
        /*136c*/ 	.word	0x00030c30
        /*1370*/ 	.short	0x010a
        /*1372*/ 	.byte	0x3f
	.zero		1


	//   ....[48]....
        /*1374*/ 	.word	0x00014990
        /*1378*/ 	.word	0x00000010
        /*137c*/ 	.word	0x00030c20
        /*1380*/ 	.short	0x010a
        /*1382*/ 	.byte	0x3f
	.zero		1


	//   ....[49]....
        /*1384*/ 	.word	0x000149e0
        /*1388*/ 	.word	0x00000010
        /*138c*/ 	.word	0x00030c40
        /*1390*/ 	.short	0x010a
        /*1392*/ 	.byte	0x3f
	.zero		1


	//   ....[50]....
        /*1394*/ 	.word	0x00014a30
        /*1398*/ 	.word	0x00000010
        /*139c*/ 	.word	0x00030c28
        /*13a0*/ 	.short	0x010a
        /*13a2*/ 	.byte	0x3f
	.zero		1


	//   ....[51]....
        /*13a4*/ 	.word	0x00014a80
        /*13a8*/ 	.word	0x00000010
        /*13ac*/ 	.word	0x00030c48
        /*13b0*/ 	.short	0x010a
        /*13b2*/ 	.byte	0x3f
	.zero		1


	//   ....[52]....
        /*13b4*/ 	.word	0x00014ae0
        /*13b8*/ 	.word	0x00000010
        /*13bc*/ 	.word	0x00030c20
        /*13c0*/ 	.short	0x010a
        /*13c2*/ 	.byte	0x3f
	.zero		1


	//   ....[53]....
        /*13c4*/ 	.word	0x00014b30
        /*13c8*/ 	.word	0x00000010
        /*13cc*/ 	.word	0x00030c40
        /*13d0*/ 	.short	0x010a
        /*13d2*/ 	.byte	0x3f
	.zero		1


	//   ....[54]....
        /*13d4*/ 	.word	0x00014b80
        /*13d8*/ 	.word	0x00000010
        /*13dc*/ 	.word	0x00030c28
        /*13e0*/ 	.short	0x010a
        /*13e2*/ 	.byte	0x3f
	.zero		1


	//   ....[55]....
        /*13e4*/ 	.word	0x00014bd0
        /*13e8*/ 	.word	0x00000003
        /*13ec*/ 	.word	0x00030c40
        /*13f0*/ 	.short	0x010a
        /*13f2*/ 	.byte	0x3f
	.zero		1


	//   ....[56]....
        /*13f4*/ 	.word	0x00014ca0
        /*13f8*/ 	.word	0x00000006
        /*13fc*/ 	.word	0x00000000
        /*1400*/ 	.short	0x010a
        /*1402*/ 	.byte	0x3f
	.zero		1


	//   ....[57]....
        /*1404*/ 	.word	0x00014cf0
        /*1408*/ 	.word	0x00000003
        /*140c*/ 	.word	0x00000000
        /*1410*/ 	.short	0x010a
        /*1412*/ 	.byte	0x3f
	.zero		1


	//   ....[58]....
        /*1414*/ 	.word	0x00014d40
        /*1418*/ 	.word	0x00000002
        /*141c*/ 	.word	0x00000000
        /*1420*/ 	.short	0x010a
        /*1422*/ 	.byte	0x3f
	.zero		1


	//----- nvinfo : EIATTR_NUM_MBARRIERS
	.align		4
.L_502:
        /*1424*/ 	.byte	0x03, 0x38
        /*1426*/ 	.short	0x0009


	//----- nvinfo : EIATTR_EXIT_INSTR_OFFSETS
	.align		4
        /*1428*/ 	.byte	0x04, 0x1c
        /*142a*/ 	.short	(.L_504 - .L_503)


	//   ....[0]....
.L_503:
        /*142c*/ 	.word	0x000146d0


	//----- nvinfo : EIATTR_MAX_THREADS
	.align		4
.L_504:
        /*1430*/ 	.byte	0x04, 0x05
        /*1432*/ 	.short	(.L_506 - .L_505)
.L_505:
        /*1434*/ 	.word	0x00000180
        /*1438*/ 	.word	0x00000001
        /*143c*/ 	.word	0x00000001


	//----- nvinfo : EIATTR_CRS_STACK_SIZE
	.align		4
.L_506:
        /*1440*/ 	.byte	0x04, 0x1e
        /*1442*/ 	.short	(.L_508 - .L_507)
.L_507:
        /*1444*/ 	.word	0x00000000


	//----- nvinfo : EIATTR_CBANK_PARAM_SIZE
	.align		4
.L_508:
        /*1448*/ 	.byte	0x03, 0x19
        /*144a*/ 	.short	0x06f0


	//----- nvinfo : EIATTR_PARAM_CBANK
	.align		4
        /*144c*/ 	.byte	0x04, 0x0a
        /*144e*/ 	.short	(.L_510 - .L_509)
	.align		4
.L_509:
        /*1450*/ 	.word	index@(.nv.constant0._ZN7cutlass13device_kernelIN5flash11enable_sm90INS1_16FlashAttnBwdSm90INS1_25CollectiveMainloopBwdSm90ILi2ELi2ELi2EN4cute5tupleIJNS5_1CILi1EEES8_S8_EEENS6_IJNS7_ILi128EEESA_NS7_ILi64EEEEEENS_10bfloat16_tEfNS_4arch4Sm90ELb0ELb1ELb1ELb0ELb0ELb1ELb0ELb0ELi2ELi1ELi2ELi2ELb0EEENS1_24CollectiveEpilogueBwdGQAISC_fSF_Li256ELb0ELb0EEENS1_19SingleTileSchedulerILb0ELb0ELb0ELi128EEEEEEEEEvNT_6ParamsE)
        /*1454*/ 	.short	0x0210
        /*1456*/ 	.short	0x06f0


	//----- nvinfo : EIATTR_SW_WAR
	.align		4
.L_510:
        /*1458*/ 	.byte	0x04, 0x36
        /*145a*/ 	.short	(.L_512 - .L_511)
.L_511:
        /*145c*/ 	.word	0x00000008
.L_512:


//--------------------- .nv.info._ZN7cutlass13device_kernelIN5flash11enable_sm90INS1_16FlashAttnBwdSm90INS1_25CollectiveMainloopBwdSm90ILi2ELi2ELi2EN4cute5tupleIJNS5_1CILi1EEES8_S8_EEENS6_IJNS7_ILi128EEESA_NS7_ILi64EEEEEENS_10bfloat16_tEfNS_4arch4Sm90ELb0ELb1ELb1ELb0ELb1ELb1ELb0ELb0ELi2ELi1ELi2ELi2ELb0EEENS1_24CollectiveEpilogueBwdGQAISC_fSF_Li256ELb0ELb1EEENS1_19SingleTileSchedulerILb0ELb0ELb0ELi128EEEEEEEEEvNT_6ParamsE --------------------------
	.section	.nv.info._ZN7cutlass13device_kernelIN5flash11enable_sm90INS1_16FlashAttnBwdSm90INS1_25CollectiveMainloopBwdSm90ILi2ELi2ELi2EN4cute5tupleIJNS5_1CILi1EEES8_S8_EEENS6_IJNS7_ILi128EEESA_NS7_ILi64EEEEEENS_10bfloat16_tEfNS_4arch4Sm90ELb0ELb1ELb1ELb0ELb1ELb1ELb0ELb0ELi2ELi1ELi2ELi2ELb0EEENS1_24CollectiveEpilogueBwdGQAISC_fSF_Li256ELb0ELb1EEENS1_19SingleTileSchedulerILb0ELb0ELb0ELi128EEEEEEEEEvNT_6ParamsE,"",@"SHT_CUDA_INFO"
	.sectionflags	@""
	.align	4


	//----- nvinfo : EIATTR_CUDA_API_VERSION
	.align		4
        /*0000*/ 	.byte	0x04, 0x37
        /*0002*/ 	.short	(.L_514 - .L_513)
.L_513:
        /*0004*/ 	.word	0x00000082


	//----- nvinfo : EIATTR_KPARAM_INFO
	.align		4
.L_514:
        /*0008*/ 	.byte	0x04, 0x17
        /*000a*/ 	.short	(.L_516 - .L_515)
.L_515:
        /*000c*/ 	.word	0x00000000
        /*0010*/ 	.short	0x0000
        /*0012*/ 	.short	0x0070
        /*0014*/ 	.byte	0x00, 0xf0, 0x01, 0x1a


	//----- nvinfo : EIATTR_SPARSE_MMA_MASK
	.align		4
.L_516:
        /*0018*/ 	.byte	0x03, 0x50
        /*001a*/ 	.short	0x0000


	//----- nvinfo : EIATTR_MAXREG_COUNT
	.align		4
        /*001c*/ 	.byte	0x03, 0x1b
        /*001e*/ 	.short	0x00a8


	//----- nvinfo : EIATTR_NUM_BARRIERS
	.align		4
        /*0020*/ 	.byte	0x02, 0x4c
        /*0022*/ 	.byte	0x10
	.zero		1


	//----- nvinfo : EIATTR_EXTERNS
	.align		4
        /*0024*/ 	.byte	0x04, 0x0f
        /*0026*/ 	.short	(.L_518 - .L_517)


	//   ....[0]....
	.align		4
.L_517:
        /*0028*/ 	.word	index@(__assertfail)


	//----- nvinfo : EIATTR_ANNOTATIONS
	.align		4
.L_518:
        /*002c*/ 	.byte	0x04, 0x55
        /*002e*/ 	.short	(.L_520 - .L_519)


	//   ....[0]....
.L_519:
        /* <DEDUP_REMOVED lines=156> */


	//----- nvinfo : EIATTR_MERCURY_ISA_VERSION
	.align		4
.L_520:
        /*09e0*/ 	.byte	0x03, 0x5f
        /*09e2*/ 	.short	0x0101


	//----- nvinfo : EIATTR_INT_WARP_WIDE_INSTR_OFFSETS
	.align		4
        /*09e4*/ 	.byte	0x04, 0x31
        /*09e6*/ 	.short	(.L_522 - .L_521)


	//   ....[0]....
.L_521:
        /*09e8*/ 	.word	0x00000190


	//   ....[1]....
        /*09ec*/ 	.word	0x000001c0


	//   ....[2]....
        /*09f0*/ 	.word	0x00012ac0


	//   ....[3]....
        /*09f4*/ 	.word	0x000130b0


	//   ....[4]....
        /*09f8*/ 	.word	0x00013560


	//   ....[5]....
        /*09fc*/ 	.word	0x00013820


	//   ....[6]....
        /*0a00*/ 	.word	0x00013a80


	//   ....[7]....
        /*0a04*/ 	.word	0x00013c10


	//----- nvinfo : EIATTR_COOP_GROUP_MASK_REGIDS
	.align		4
.L_522:
        /*0a08*/ 	.byte	0x04, 0x29
        /*0a0a*/ 	.short	(.L_524 - .L_523)


	//   ....[0]....
.L_523:
        /*0a0c*/ 	.word	0xffffffff


	//   ....[1]....
        /*0a10*/ 	.word	0xffffffff


	//   ....[2]....
        /*0a14*/ 	.word	0xffffffff


	//   ....[3]....
        /*0a18*/ 	.word	0xffffffff


	//   ....[4]....
        /*0a1c*/ 	.word	0xffffffff


	//   ....[5]....
        /*0a20*/ 	.word	0xffffffff


	//   ....[6]....
        /*0a24*/ 	.word	0xffffffff


	//   ....[7]....
        /*0a28*/ 	.word	0xffffffff


	//   ....[8]....
        /*0a2c*/ 	.word	0xffffffff


	//   ....[9]....
        /*0a30*/ 	.word	0xffffffff


	//   ....[10]....
        /*0a34*/ 	.word	0xffffffff


	//   ....[11]....
        /*0a38*/ 	.word	0xffffffff


	//   ....[12]....
        /*0a3c*/ 	.word	0xffffffff


	//   ....[13]....
        /*0a40*/ 	.word	0xffffffff


	//   ....[14]....
        /*0a44*/ 	.word	0xffffffff


	//   ....[15]....
        /*0a48*/ 	.word	0xffffffff


	//   ....[16]....
        /*0a4c*/ 	.word	0xffffffff


	//   ....[17]....
        /*0a50*/ 	.word	0xffffffff


	//   ....[18]....
        /*0a54*/ 	.word	0xffffffff


	//   ....[19]....
        /*0a58*/ 	.word	0xffffffff


	//   ....[20]....
        /*0a5c*/ 	.word	0xffffffff


	//   ....[21]....
        /*0a60*/ 	.word	0xffffffff


	//   ....[22]....
        /*0a64*/ 	.word	0xffffffff


	//   ....[23]....
        /*0a68*/ 	.word	0xffffffff


	//   ....[24]....
        /*0a6c*/ 	.word	0xffffffff


	//   ....[25]....
        /*0a70*/ 	.word	0xffffffff


	//   ....[26]....
        /*0a74*/ 	.word	0xffffffff


	//   ....[27]....
        /*0a78*/ 	.word	0xffffffff


	//   ....[28]....
        /*0a7c*/ 	.word	0xffffffff


	//   ....[29]....
        /*0a80*/ 	.word	0xffffffff


	//   ....[30]....
        /*0a84*/ 	.word	0xffffffff


	//   ....[31]....
        /*0a88*/ 	.word	0xffffffff


	//   ....[32]....
        /*0a8c*/ 	.word	0xffffffff


	//   ....[33]....
        /*0a90*/ 	.word	0xffffffff


	//   ....[34]....
        /*0a94*/ 	.word	0xffffffff


	//   ....[35]....
        /*0a98*/ 	.word	0xffffffff


	//   ....[36]....
        /*0a9c*/ 	.word	0xffffffff


	//   ....[37]....
        /*0aa0*/ 	.word	0xffffffff


	//   ....[38]....
        /*0aa4*/ 	.word	0xffffffff


	//   ....[39]....
        /*0aa8*/ 	.word	0xffffffff


	//   ....[40]....
        /*0aac*/ 	.word	0xffffffff


	//   ....[41]....
        /*0ab0*/ 	.word	0xffffffff


	//   ....[42]....
        /*0ab4*/ 	.word	0xffffffff


	//   ....[43]....
        /*0ab8*/ 	.word	0xffffffff


	//   ....[44]....
        /*0abc*/ 	.word	0xffffffff


	//   ....[45]....
        /*0ac0*/ 	.word	0xffffffff


	//   ....[46]....
        /*0ac4*/ 	.word	0xffffffff


	//   ....[47]....
        /*0ac8*/ 	.word	0xffffffff


	//   ....[48]....
        /*0acc*/ 	.word	0xffffffff


	//   ....[49]....
        /*0ad0*/ 	.word	0xffffffff


	//   ....[50]....
        /*0ad4*/ 	.word	0xffffffff


	//   ....[51]....
        /*0ad8*/ 	.word	0xffffffff


	//   ....[52]....
        /*0adc*/ 	.word	0xffffffff


	//   ....[53]....
        /*0ae0*/ 	.word	0xffffffff


	//   ....[54]....
        /*0ae4*/ 	.word	0xffffffff


	//   ....[55]....
        /*0ae8*/ 	.word	0xffffffff


	//   ....[56]....
        /*0aec*/ 	.word	0xffffffff


	//   ....[57]....
        /*0af0*/ 	.word	0xffffffff


	//   ....[58]....
        /*0af4*/ 	.word	0xffffffff


	//   ....[59]....
        /*0af8*/ 	.word	0xffffffff


	//   ....[60]....
        /*0afc*/ 	.word	0xffffffff


	//   ....[61]....
        /*0b00*/ 	.word	0xffffffff


	//   ....[62]....
        /*0b04*/ 	.word	0xffffffff


	//   ....[63]....
        /*0b08*/ 	.word	0xffffffff


	//   ....[64]....
        /*0b0c*/ 	.word	0xffffffff


	//   ....[65]....
        /*0b10*/ 	.word	0xffffffff


	//   ....[66]....
        /*0b14*/ 	.word	0xffffffff


	//   ....[67]....
        /*0b18*/ 	.word	0xffffffff


	//   ....[68]....
        /*0b1c*/ 	.word	0xffffffff


	//   ....[69]....
        /*0b20*/ 	.word	0xffffffff


	//   ....[70]....
        /*0b24*/ 	.word	0xffffffff


	//   ....[71]....
        /*0b28*/ 	.word	0xffffffff


	//   ....[72]....
        /*0b2c*/ 	.word	0xffffffff


	//   ....[73]....
        /*0b30*/ 	.word	0xffffffff


	//   ....[74]....
        /*0b34*/ 	.word	0xffffffff


	//   ....[75]....
        /*0b38*/ 	.word	0xffffffff


	//   ....[76]....
        /*0b3c*/ 	.word	0xffffffff


	//   ....[77]....
        /*0b40*/ 	.word	0xffffffff


	//   ....[78]....
        /*0b44*/ 	.word	0xffffffff


	//   ....[79]....
        /*0b48*/ 	.word	0xffffffff


	//   ....[80]....
        /*0b4c*/ 	.word	0xffffffff


	//   ....[81]....
        /*0b50*/ 	.word	0xffffffff


	//   ....[82]....
        /*0b54*/ 	.word	0xffffffff


	//   ....[83]....
        /*0b58*/ 	.word	0xffffffff


	//   ....[84]....
        /*0b5c*/ 	.word	0xffffffff


	//   ....[85]....
        /*0b60*/ 	.word	0xffffffff


	//   ....[86]....
        /*0b64*/ 	.word	0xffffffff


	//   ....[87]....
        /*0b68*/ 	.word	0xffffffff


	//   ....[88]....
        /*0b6c*/ 	.word	0xffffffff


	//   ....[89]....
        /*0b70*/ 	.word	0xffffffff


	//   ....[90]....
        /*0b74*/ 	.word	0xffffffff


	//   ....[91]....
        /*0b78*/ 	.word	0xffffffff


	//   ....[92]....
        /*0b7c*/ 	.word	0xffffffff


	//   ....[93]....
        /*0b80*/ 	.word	0xffffffff


	//   ....[94]....
        /*0b84*/ 	.word	0xffffffff


	//   ....[95]....
        /*0b88*/ 	.word	0xffffffff


	//   ....[96]....
        /*0b8c*/ 	.word	0xffffffff


	//   ....[97]....
        /*0b90*/ 	.word	0xffffffff


	//   ....[98]....
        /*0b94*/ 	.word	0xffffffff


	//   ....[99]....
        /*0b98*/ 	.word	0xffffffff


	//   ....[100]....
        /*0b9c*/ 	.word	0xffffffff


	//   ....[101]....
        /*0ba0*/ 	.word	0xffffffff


	//   ....[102]....
        /*0ba4*/ 	.word	0xffffffff


	//   ....[103]....
        /*0ba8*/ 	.word	0xffffffff


	//   ....[104]....
        /*0bac*/ 	.word	0xffffffff


	//   ....[105]....
        /*0bb0*/ 	.word	0xffffffff


	//   ....[106]....
        /*0bb4*/ 	.word	0xffffffff


	//   ....[107]....
        /*0bb8*/ 	.word	0xffffffff


	//   ....[108]....
        /*0bbc*/ 	.word	0xffffffff


	//   ....[109]....
        /*0bc0*/ 	.word	0xffffffff


	//   ....[110]....
        /*0bc4*/ 	.word	0xffffffff


	//   ....[111]....
        /*0bc8*/ 	.word	0xffffffff


	//   ....[112]....
        /*0bcc*/ 	.word	0xffffffff


	//   ....[113]....
        /*0bd0*/ 	.word	0xffffffff


	//   ....[114]....
        /*0bd4*/ 	.word	0xffffffff


	//   ....[115]....
        /*0bd8*/ 	.word	0xffffffff


	//   ....[116]....
        /*0bdc*/ 	.word	0xffffffff


	//   ....[117]....
        /*0be0*/ 	.word	0xffffffff


	//   ....[118]....
        /*0be4*/ 	.word	0xffffffff


	//   ....[119]....
        /*0be8*/ 	.word	0xffffffff


	//   ....[120]....
        /*0bec*/ 	.word	0xffffffff


	//   ....[121]....
        /*0bf0*/ 	.word	0xffffffff


	//   ....[122]....
        /*0bf4*/ 	.word	0xffffffff


	//   ....[123]....
        /*0bf8*/ 	.word	0xffffffff


	//   ....[124]....
        /*0bfc*/ 	.word	0xffffffff


	//   ....[125]....
        /*0c00*/ 	.word	0xffffffff


	//   ....[126]....
        /*0c04*/ 	.word	0xffffffff


	//   ....[127]....
        /*0c08*/ 	.word	0xffffffff


	//   ....[128]....
        /*0c0c*/ 	.word	0xffffffff


	//   ....[129]....
        /*0c10*/ 	.word	0xffffffff


	//   ....[130]....
        /*0c14*/ 	.word	0xffffffff


	//   ....[131]....
        /*0c18*/ 	.word	0xffffffff


	//   ....[132]....
        /*0c1c*/ 	.word	0xffffffff


	//   ....[133]....
        /*0c20*/ 	.word	0xffffffff


	//   ....[134]....
        /*0c24*/ 	.word	0xffffffff


	//   ....[135]....
        /*0c28*/ 	.word	0xffffffff


	//   ....[136]....
        /*0c2c*/ 	.word	0xffffffff


	//   ....[137]....
        /*0c30*/ 	.word	0xffffffff


	//   ....[138]....
        /*0c34*/ 	.word	0xffffffff


	//   ....[139]....
        /*0c38*/ 	.word	0xffffffff


	//   ....[140]....
        /*0c3c*/ 	.word	0xffffffff


	//   ....[141]....
        /*0c40*/ 	.word	0xffffffff


	//   ....[142]....
        /*0c44*/ 	.word	0xffffffff


	//   ....[143]....
        /*0c48*/ 	.word	0xffffffff


	//   ....[144]....
        /*0c4c*/ 	.word	0xffffffff


	//   ....[145]....
        /*0c50*/ 	.word	0xffffffff


	//   ....[146]....
        /*0c54*/ 	.word	0xffffffff


	//   ....[147]....
        /*0c58*/ 	.word	0xffffffff


	//   ....[148]....
        /*0c5c*/ 	.word	0xffffffff


	//   ....[149]....
        /*0c60*/ 	.word	0xffffffff


	//   ....[150]....
        /*0c64*/ 	.word	0xffffffff


	//   ....[151]....
        /*0c68*/ 	.word	0xffffffff


	//   ....[152]....
        /*0c6c*/ 	.word	0xffffffff


	//   ....[153]....
        /*0c70*/ 	.word	0xffffffff


	//   ....[154]....
        /*0c74*/ 	.word	0xffffffff


	//   ....[155]....
        /*0c78*/ 	.word	0xffffffff


	//   ....[156]....
        /*0c7c*/ 	.word	0xffffffff


	//   ....[157]....
        /*0c80*/ 	.word	0xffffffff


	//   ....[158]....
        /*0c84*/ 	.word	0xffffffff


	//   ....[159]....
        /*0c88*/ 	.word	0xffffffff


	//   ....[160]....
        /*0c8c*/ 	.word	0xffffffff


	//   ....[161]....
        /*0c90*/ 	.word	0xffffffff


	//   ....[162]....
        /*0c94*/ 	.word	0xffffffff


	//   ....[163]....
        /*0c98*/ 	.word	0xffffffff


	//   ....[164]....
        /*0c9c*/ 	.word	0xffffffff


	//   ....[165]....
        /*0ca0*/ 	.word	0xffffffff


	//   ....[166]....
        /*0ca4*/ 	.word	0xffffffff


	//   ....[167]....
        /*0ca8*/ 	.word	0xffffffff


	//   ....[168]....
        /*0cac*/ 	.word	0xffffffff


	//   ....[169]....
        /*0cb0*/ 	.word	0xffffffff


	//   ....[170]....
        /*0cb4*/ 	.word	0xffffffff


	//   ....[171]....
        /*0cb8*/ 	.word	0xffffffff


	//   ....[172]....
        /*0cbc*/ 	.word	0xffffffff


	//   ....[173]....
        /*0cc0*/ 	.word	0xffffffff


	//   ....[174]....
        /*0cc4*/ 	.word	0xffffffff


	//   ....[175]....
        /*0cc8*/ 	.word	0xffffffff


	//   ....[176]....
        /*0ccc*/ 	.word	0xffffffff


	//   ....[177]....
        /*0cd0*/ 	.word	0xffffffff


	//   ....[178]....
        /*0cd4*/ 	.word	0xffffffff


	//   ....[179]....
        /*0cd8*/ 	.word	0xffffffff


	//   ....[180]....
        /*0cdc*/ 	.word	0xffffffff


	//   ....[181]....
        /*0ce0*/ 	.word	0xffffffff


	//   ....[182]....
        /*0ce4*/ 	.word	0xffffffff


	//   ....[183]....
        /*0ce8*/ 	.word	0xffffffff


	//   ....[184]....
        /*0cec*/ 	.word	0xffffffff


	//   ....[185]....
        /*0cf0*/ 	.word	0xffffffff


	//   ....[186]....
        /*0cf4*/ 	.word	0xffffffff


	//   ....[187]....
        /*0cf8*/ 	.word	0xffffffff


	//   ....[188]....
        /*0cfc*/ 	.word	0xffffffff


	//   ....[189]....
        /*0d00*/ 	.word	0xffffffff


	//   ....[190]....
        /*0d04*/ 	.word	0xffffffff


	//   ....[191]....
        /*0d08*/ 	.word	0xffffffff


	//   ....[192]....
        /*0d0c*/ 	.word	0xffffffff


	//   ....[193]....
        /*0d10*/ 	.word	0xffffffff


	//   ....[194]....
        /*0d14*/ 	.word	0xffffffff


	//   ....[195]....
        /*0d18*/ 	.word	0xffffffff


	//   ....[196]....
        /*0d1c*/ 	.word	0xffffffff


	//   ....[197]....
        /*0d20*/ 	.word	0xffffffff


	//   ....[198]....
        /*0d24*/ 	.word	0xffffffff


	//   ....[199]....
        /*0d28*/ 	.word	0xffffffff


	//   ....[200]....
        /*0d2c*/ 	.word	0xffffffff


	//   ....[201]....
        /*0d30*/ 	.word	0xffffffff


	//   ....[202]....
        /*0d34*/ 	.word	0xffffffff


	//   ....[203]....
        /*0d38*/ 	.word	0xffffffff


	//   ....[204]....
        /*0d3c*/ 	.word	0xffffffff


	//   ....[205]....
        /*0d40*/ 	.word	0xffffffff


	//   ....[206]....
        /*0d44*/ 	.word	0xffffffff


	//   ....[207]....
        /*0d48*/ 	.word	0xffffffff


	//   ....[208]....
        /*0d4c*/ 	.word	0xffffffff


	//   ....[209]....
        /*0d50*/ 	.word	0xffffffff


	//   ....[210]....
        /*0d54*/ 	.word	0xffffffff


	//   ....[211]....
        /*0d58*/ 	.word	0xffffffff


	//   ....[212]....
        /*0d5c*/ 	.word	0x0500000f


	//   ....[213]....
        /*0d60*/ 	.word	0x0500000f


	//   ....[214]....
        /*0d64*/ 	.word	0x0500000f


	//   ....[215]....
        /*0d68*/ 	.word	0x0500000f


	//   ....[216]....
        /*0d6c*/ 	.word	0x0500000f


	//   ....[217]....
        /*0d70*/ 	.word	0x0500000f


	//----- nvinfo : EIATTR_COOP_GROUP_INSTR_OFFSETS
	.align		4
.L_524:
        /*0d74*/ 	.byte	0x04, 0x28
        /*0d76*/ 	.short	(.L_526 - .L_525)


	//   ....[0]....
.L_525:
        /*0d78*/ 	.word	0x00000070


	//   ....[1]....
        /*0d7c*/ 	.word	0x000001a0


	//   ....[2]....
        /*0d80*/ 	.word	0x000001f0


	//   ....[3]....
        /*0d84*/ 	.word	0x000003e0


	//   ....[4]....
        /*0d88*/ 	.word	0x00000610


	//   ....[5]....
        /*0d8c*/ 	.word	0x00000f60


	//   ....[6]....
        /*0d90*/ 	.word	0x00003240


	//   ....[7]....
        /*0d94*/ 	.word	0x00003780


	//   ....[8]....
        /*0d98*/ 	.word	0x00003ae0


	//   ....[9]....
        /*0d9c*/ 	.word	0x00003b10


	//   ....[10]....
        /*0da0*/ 	.word	0x00003b60


	//   ....[11]....
        /*0da4*/ 	.word	0x00003ba0


	//   ....[12]....
        /*0da8*/ 	.word	0x00003bc0


	//   ....[13]....
        /*0dac*/ 	.word	0x00003c70


	//   ....[14]....
        /*0db0*/ 	.word	0x00003cc0


	//   ....[15]....
        /*0db4*/ 	.word	0x00003d00


	//   ....[16]....
        /*0db8*/ 	.word	0x00003d30


	//   ....[17]....
        /*0dbc*/ 	.word	0x00003d50


	//   ....[18]....
        /*0dc0*/ 	.word	0x00003d60


	//   ....[19]....
        /*0dc4*/ 	.word	0x00003dd0


	//   ....[20]....
        /*0dc8*/ 	.word	0x00003e10


	//   ....[21]....
        /*0dcc*/ 	.word	0x00003e40


	//   ....[22]....
        /*0dd0*/ 	.word	0x00003e80


	//   ....[23]....
        /*0dd4*/ 	.word	0x00003ee0


	//   ....[24]....
        /*0dd8*/ 	.word	0x00003fd0


	//   ....[25]....
        /*0ddc*/ 	.word	0x00004040


	//   ....[26]....
        /*0de0*/ 	.word	0x00004070


	//   ....[27]....
        /*0de4*/ 	.word	0x000040d0


	//   ....[28]....
        /*0de8*/ 	.word	0x00004110


	//   ....[29]....
        /*0dec*/ 	.word	0x00004130


	//   ....[30]....
        /*0df0*/ 	.word	0x00004160


	//   ....[31]....
        /*0df4*/ 	.word	0x00004190


	//   ....[32]....
        /*0df8*/ 	.word	0x000041b0


	//   ....[33]....
        /*0dfc*/ 	.word	0x000042d0


	//   ....[34]....
        /*0e00*/ 	.word	0x00004310


	//   ....[35]....
        /*0e04*/ 	.word	0x00004340


	//   ....[36]....
        /*0e08*/ 	.word	0x00004370


	//   ....[37]....
        /*0e0c*/ 	.word	0x00004390


	//   ....[38]....
        /*0e10*/ 	.word	0x00004440


	//   ....[39]....
        /*0e14*/ 	.word	0x00004470


	//   ....[40]....
        /*0e18*/ 	.word	0x000044b0


	//   ....[41]....
        /*0e1c*/ 	.word	0x000044d0


	//   ....[42]....
        /*0e20*/ 	.word	0x000044f0


	//   ....[43]....
        /*0e24*/ 	.word	0x00004500


	//   ....[44]....
        /*0e28*/ 	.word	0x00004550


	//   ....[45]....
        /*0e2c*/ 	.word	0x00004580


	//   ....[46]....
        /*0e30*/ 	.word	0x000045c0


	//   ....[47]....
        /*0e34*/ 	.word	0x000045f0


	//   ....[48]....
        /*0e38*/ 	.word	0x00004700


	//   ....[49]....
        /*0e3c*/ 	.word	0x000047a0


	//   ....[50]....
        /*0e40*/ 	.word	0x000047b0


	//   ....[51]....
        /*0e44*/ 	.word	0x00004880


	//   ....[52]....
        /*0e48*/ 	.word	0x000048b0


	//   ....[53]....
        /*0e4c*/ 	.word	0x000048f0


	//   ....[54]....
        /*0e50*/ 	.word	0x000049b0


	//   ....[55]....
        /*0e54*/ 	.word	0x00004b50


	//   ....[56]....
        /*0e58*/ 	.word	0x00004b90


	//   ....[57]....
        /*0e5c*/ 	.word	0x00004c40


	//   ....[58]....
        /*0e60*/ 	.word	0x00004c80


	//   ....[59]....
        /*0e64*/ 	.word	0x00004cc0


	//   ....[60]....
        /*0e68*/ 	.word	0x00004d40


	//   ....[61]....
        /*0e6c*/ 	.word	0x00004d80


	//   ....[62]....
        /*0e70*/ 	.word	0x00004eb0


	//   ....[63]....
        /*0e74*/ 	.word	0x00005020


	//   ....[64]....
        /*0e78*/ 	.word	0x00005050


	//   ....[65]....
        /*0e7c*/ 	.word	0x00005070


	//   ....[66]....
        /*0e80*/ 	.word	0x00005090


	//   ....[67]....
        /*0e84*/ 	.word	0x000050d0


	//   ....[68]....
        /*0e88*/ 	.word	0x000050f0


	//   ....[69]....
        /*0e8c*/ 	.word	0x00005170


	//   ....[70]....
        /*0e90*/ 	.word	0x000083d0


	//   ....[71]....
        /*0e94*/ 	.word	0x000083e0


	//   ....[72]....
        /*0e98*/ 	.word	0x000083f0


	//   ....[73]....
        /*0e9c*/ 	.word	0x00008440


	//   ....[74]....
        /*0ea0*/ 	.word	0x00008450


	//   ....[75]....
        /*0ea4*/ 	.word	0x000084d0


	//   ....[76]....
        /*0ea8*/ 	.word	0x00008560


	//   ....[77]....
        /*0eac*/ 	.word	0x00008640


	//   ....[78]....
        /*0eb0*/ 	.word	0x00008660


	//   ....[79]....
        /*0eb4*/ 	.word	0x00008680


	//   ....[80]....
        /*0eb8*/ 	.word	0x000086e0


	//   ....[81]....
        /*0ebc*/ 	.word	0x00008770


	//   ....[82]....
        /*0ec0*/ 	.word	0x000087d0


	//   ....[83]....
        /*0ec4*/ 	.word	0x00008860


	//   ....[84]....
        /*0ec8*/ 	.word	0x000088f0


	//   ....[85]....
        /*0ecc*/ 	.word	0x00008900


	//   ....[86]....
        /*0ed0*/ 	.word	0x00008930


	//   ....[87]....
        /*0ed4*/ 	.word	0x00008970


	//   ....[88]....
        /*0ed8*/ 	.word	0x00008980


	//   ....[89]....
        /*0edc*/ 	.word	0x00008a80


	//   ....[90]....
        /*0ee0*/ 	.word	0x00008af0


	//   ....[91]....
        /*0ee4*/ 	.word	0x00008b20


	//   ....[92]....
        /*0ee8*/ 	.word	0x00008b50


	//   ....[93]....
        /*0eec*/ 	.word	0x00008b70


	//   ....[94]....
        /*0ef0*/ 	.word	0x00008ba0


	//   ....[95]....
        /*0ef4*/ 	.word	0x00008be0


	//   ....[96]....
        /*0ef8*/ 	.word	0x00008c10


	//   ....[97]....
        /*0efc*/ 	.word	0x00008cd0


	//   ....[98]....
        /*0f00*/ 	.word	0x00008d10


	//   ....[99]....
        /*0f04*/ 	.word	0x00008d70


	//   ....[100]....
        /*0f08*/ 	.word	0x00008dc0


	//   ....[101]....
        /*0f0c*/ 	.word	0x00008e80


	//   ....[102]....
        /*0f10*/ 	.word	0x00008ec0


	//   ....[103]....
        /*0f14*/ 	.word	0x00009080


	//   ....[104]....
        /*0f18*/ 	.word	0x00009090


	//   ....[105]....
        /*0f1c*/ 	.word	0x000090c0


	//   ....[106]....
        /*0f20*/ 	.word	0x00009260


	//   ....[107]....
        /*0f24*/ 	.word	0x00009360


	//   ....[108]....
        /*0f28*/ 	.word	0x000093c0


	//   ....[109]....
        /*0f2c*/ 	.word	0x00009400


	//   ....[110]....
        /*0f30*/ 	.word	0x00009640


	//   ....[111]....
        /*0f34*/ 	.word	0x000096e0


	//   ....[112]....
        /*0f38*/ 	.word	0x00009750


	//   ....[113]....
        /*0f3c*/ 	.word	0x00009760


	//   ....[114]....
        /*0f40*/ 	.word	0x00009770


	//   ....[115]....
        /*0f44*/ 	.word	0x00009810


	//   ....[116]....
        /*0f48*/ 	.word	0x00009880


	//   ....[117]....
        /*0f4c*/ 	.word	0x00009960


	//   ....[118]....
        /*0f50*/ 	.word	0x000099e0


	//   ....[119]....
        /*0f54*/ 	.word	0x00009cb0


	//   ....[120]....
        /*0f58*/ 	.word	0x00009cc0


	//   ....[121]....
        /*0f5c*/ 	.word	0x00009cd0


	//   ....[122]....
        /*0f60*/ 	.word	0x00009ce0


	//   ....[123]....
        /*0f64*/ 	.word	0x00009cf0


	//   ....[124]....
        /*0f68*/ 	.word	0x00009d00


	//   ....[125]....
        /*0f6c*/ 	.word	0x00009d10


	//   ....[126]....
        /*0f70*/ 	.word	0x0000a080


	//   ....[127]....
        /*0f74*/ 	.word	0x0000a090


	//   ....[128]....
        /*0f78*/ 	.word	0x0000a0a0


	//   ....[129]....
        /*0f7c*/ 	.word	0x0000a0b0


	//   ....[130]....
        /*0f80*/ 	.word	0x0000a0c0


	//   ....[131]....
        /*0f84*/ 	.word	0x0000a0d0


	//   ....[132]....
        /*0f88*/ 	.word	0x0000a0e0


	//   ....[133]....
        /*0f8c*/ 	.word	0x0000a0f0


	//   ....[134]....
        /*0f90*/ 	.word	0x0000d730


	//   ....[135]....
        /*0f94*/ 	.word	0x0000e0b0


	//   ....[136]....
        /*0f98*/ 	.word	0x0000e0f0


	//   ....[137]....
        /*0f9c*/ 	.word	0x0000e140


	//   ....[138]....
        /*0fa0*/ 	.word	0x0000e200


	//   ....[139]....
        /*0fa4*/ 	.word	0x0000e210


	//   ....[140]....
        /*0fa8*/ 	.word	0x0000e2a0


	//   ....[141]....
        /*0fac*/ 	.word	0x0000e320


	//   ....[142]....
        /*0fb0*/ 	.word	0x0000e330


	//   ....[143]....
        /*0fb4*/ 	.word	0x0000e340


	//   ....[144]....
        /*0fb8*/ 	.word	0x0000e390


	//   ....[145]....
        /*0fbc*/ 	.word	0x0000e3a0


	//   ....[146]....
        /*0fc0*/ 	.word	0x0000e4c0


	//   ....[147]....
        /*0fc4*/ 	.word	0x0000e500


	//   ....[148]....
        /*0fc8*/ 	.word	0x0000e530


	//   ....[149]....
        /*0fcc*/ 	.word	0x0000e540


	//   ....[150]....
        /*0fd0*/ 	.word	0x0000e580


	//   ....[151]....
        /*0fd4*/ 	.word	0x0000e620


	//   ....[152]....
        /*0fd8*/ 	.word	0x0000e680


	//   ....[153]....
        /*0fdc*/ 	.word	0x0000e6b0


	//   ....[154]....
        /*0fe0*/ 	.word	0x0000e6d0


	//   ....[155]....
        /*0fe4*/ 	.word	0x0000e780


	//   ....[156]....
        /*0fe8*/ 	.word	0x0000e790


	//   ....[157]....
        /*0fec*/ 	.word	0x0000e7a0


	//   ....[158]....
        /*0ff0*/ 	.word	0x0000e7f0


	//   ....[159]....
        /*0ff4*/ 	.word	0x0000e830


	//   ....[160]....
        /*0ff8*/ 	.word	0x0000e840


	//   ....[161]....
        /*0ffc*/ 	.word	0x0000e850


	//   ....[162]....
        /*1000*/ 	.word	0x0000e8a0


	//   ....[163]....
        /*1004*/ 	.word	0x0000e930


	//   ....[164]....
        /*1008*/ 	.word	0x0000e970


	//   ....[165]....
        /*100c*/ 	.word	0x0000e9a0


	//   ....[166]....
        /*1010*/ 	.word	0x0000e9b0


	//   ....[167]....
        /*1014*/ 	.word	0x0000ea10


	//   ....[168]....
        /*1018*/ 	.word	0x0000ea20


	//   ....[169]....
        /*101c*/ 	.word	0x0000ea50


	//   ....[170]....
        /*1020*/ 	.word	0x0000ea60


	//   ....[171]....
        /*1024*/ 	.word	0x0000eaa0


	//   ....[172]....
        /*1028*/ 	.word	0x0000eb20


	//   ....[173]....
        /*102c*/ 	.word	0x0000eb50


	//   ....[174]....
        /*1030*/ 	.word	0x0000eb70


	//   ....[175]....
        /*1034*/ 	.word	0x0000ee10


	//   ....[176]....
        /*1038*/ 	.word	0x0000ee70


	//   ....[177]....
        /*103c*/ 	.word	0x0000eeb0


	//   ....[178]....
        /*1040*/ 	.word	0x0000ef00


	//   ....[179]....
        /*1044*/ 	.word	0x0000ef70


	//   ....[180]....
        /*1048*/ 	.word	0x0000efb0


	//   ....[181]....
        /*104c*/ 	.word	0x0000efc0


	//   ....[182]....
        /*1050*/ 	.word	0x0000f290


	//   ....[183]....
        /*1054*/ 	.word	0x0000f2c0


	//   ....[184]....
        /*1058*/ 	.word	0x0000f300


	//   ....[185]....
        /*105c*/ 	.word	0x0000f320


	//   ....[186]....
        /*1060*/ 	.word	0x0000f330


	//   ....[187]....
        /*1064*/ 	.word	0x0000f340


	//   ....[188]....
        /*1068*/ 	.word	0x0000f350


	//   ....[189]....
        /*106c*/ 	.word	0x0000f360


	//   ....[190]....
        /*1070*/ 	.word	0x0000f6f0


	//   ....[191]....
        /*1074*/ 	.word	0x0000f720


	//   ....[192]....
        /*1078*/ 	.word	0x0000f770


	//   ....[193]....
        /*107c*/ 	.word	0x0000f850


	//   ....[194]....
        /*1080*/ 	.word	0x0000f8a0


	//   ....[195]....
        /*1084*/ 	.word	0x0000f8f0


	//   ....[196]....
        /*1088*/ 	.word	0x0000f920


	//   ....[197]....
        /*108c*/ 	.word	0x0000fc50


	//   ....[198]....
        /*1090*/ 	.word	0x00011ac0


	//   ....[199]....
        /*1094*/ 	.word	0x00011c60


	//   ....[200]....
        /*1098*/ 	.word	0x00011eb0


	//   ....[201]....
        /*109c*/ 	.word	0x00012050


	//   ....[202]....
        /*10a0*/ 	.word	0x00012170


	//   ....[203]....
        /*10a4*/ 	.word	0x000126c0


	//   ....[204]....
        /*10a8*/ 	.word	0x000129f0


	//   ....[205]....
        /*10ac*/ 	.word	0x00012d30


	//   ....[206]....
        /*10b0*/ 	.word	0x00012fe0


	//   ....[207]....
        /*10b4*/ 	.word	0x00013220


	//   ....[208]....
        /*10b8*/ 	.word	0x00013490


	//   ....[209]....
        /*10bc*/ 	.word	0x00013760


	//   ....[210]....
        /*10c0*/ 	.word	0x00013980


	//   ....[211]....
        /*10c4*/ 	.word	0x00013b10


	//   ....[212]....
        /*10c8*/ 	.word	0x00015a30


	//   ....[213]....
        /*10cc*/ 	.word	0x00015cc0


	//   ....[214]....
        /*10d0*/ 	.word	0x00015d30


	//   ....[215]....
        /*10d4*/ 	.word	0x00015da0


	//   ....[216]....
        /*10d8*/ 	.word	0x00015e10


	//   ....[217]....
        /*10dc*/ 	.word	0x00015e80


	//----- nvinfo : EIATTR_REG_RECONFIG
	.align		4
.L_526:
        /*10e0*/ 	.byte	0x01, 0x54
	.zero		2


	//----- nvinfo : EIATTR_SYSCALL_OFFSETS
	.align		4
        /*10e4*/ 	.byte	0x04, 0x46
        /*10e6*/ 	.short	(.L_528 - .L_527)


	//   ....[0]....
.L_527:
        /*10e8*/ 	.word	0x00000bc0


	//   ....[1]....
        /*10ec*/ 	.word	0x00000cb0


	//   ....[2]....
        /*10f0*/ 	.word	0x00000e10


	//   ....[3]....
        /*10f4*/ 	.word	0x00000f00


	//----- nvinfo : EIATTR_MBARRIER_INSTR_OFFSETS
	.align		4
.L_528:
        /*10f8*/ 	.byte	0x04, 0x39
        /*10fa*/ 	.short	(.L_530 - .L_529)


	//   ....[0]....
.L_529:
        /*10fc*/ 	.word	0x00000290
        /*1100*/ 	.word	0x000000ff
        /*1104*/ 	.word	0x00030c00
        /*1108*/ 	.short	0x0100
        /*110a*/ 	.byte	0x06
	.zero		1


	//   ....[1]....
        /*110c*/ 	.word	0x00000390
        /*1110*/ 	.word	0x000000ff
        /*1114*/ 	.word	0x00030c10
        /*1118*/ 	.short	0x0100
        /*111a*/ 	.byte	0x08
	.zero		1


	//   ....[2]....
        /*111c*/ 	.word	0x000003a0
        /*1120*/ 	.word	0x000000ff
        /*1124*/ 	.word	0x00030c20
        /*1128*/ 	.short	0x0100
        /*112a*/ 	.byte	0x08
	.zero		1


	//   ....[3]....
        /*112c*/ 	.word	0x000003b0
        /*1130*/ 	.word	0x000000ff
        /*1134*/ 	.word	0x00030c18
        /*1138*/ 	.short	0x0100
        /*113a*/ 	.byte	0x08
	.zero		1


	//   ....[4]....
        /*113c*/ 	.word	0x000003c0
        /*1140*/ 	.word	0x000000ff
        /*1144*/ 	.word	0x00030c28
        /*1148*/ 	.short	0x0100
        /*114a*/ 	.byte	0x08
	.zero		1


	//   ....[5]....
        /*114c*/ 	.word	0x000004f0
        /*1150*/ 	.word	0x000000ff
        /*1154*/ 	.word	0x00030c30
        /*1158*/ 	.short	0x0100
        /*115a*/ 	.byte	0x08
	.zero		1


	//   ....[6]....
        /*115c*/ 	.word	0x00000500
        /*1160*/ 	.word	0x000000ff
        /*1164*/ 	.word	0x00030c40
        /*1168*/ 	.short	0x0100
        /*116a*/ 	.byte	0x08
	.zero		1


	//   ....[7]....
        /*116c*/ 	.word	0x00000510
        /*1170*/ 	.word	0x000000ff
        /*1174*/ 	.word	0x00030c38
        /*1178*/ 	.short	0x0100
        /*117a*/ 	.byte	0x08
	.zero		1


	//   ....[8]....
        /*117c*/ 	.word	0x00000520
        /*1180*/ 	.word	0x000000ff
        /*1184*/ 	.word	0x00030c48
        /*1188*/ 	.short	0x0100
        /*118a*/ 	.byte	0x08
	.zero		1


	//   ....[9]....
        /*118c*/ 	.word	0x00000fa0
        /*1190*/ 	.word	0x00000010
        /*1194*/ 	.word	0x00030c00
        /*1198*/ 	.short	0x010a
        /*119a*/ 	.byte	0x3f
	.zero		1


	//   ....[10]....
        /*119c*/ 	.word	0x000010d0
        /*11a0*/ 	.word	0x00000010
        /*11a4*/ 	.word	0x00030c00
        /*11a8*/ 	.short	0x010a
        /*11aa*/ 	.byte	0x3f
	.zero		1


	//   ....[11]....
        /*11ac*/ 	.word	0x00001bb0
        /*11b0*/ 	.word	0x00000006
        /*11b4*/ 	.word	0x00030c10
        /*11b8*/ 	.short	0x010a
        /*11ba*/ 	.byte	0x3f
	.zero		1


	//   ....[12]....
        /*11bc*/ 	.word	0x00001c20
        /*11c0*/ 	.word	0x00000006
        /*11c4*/ 	.word	0x00030c10
        /*11c8*/ 	.short	0x010a
        /*11ca*/ 	.byte	0x3f
	.zero		1


	//   ....[13]....
        /*11cc*/ 	.word	0x00002050
        /*11d0*/ 	.word	0x00000006
        /*11d4*/ 	.word	0x00030c30
        /*11d8*/ 	.short	0x010a
        /*11da*/ 	.byte	0x3f
	.zero		1


	//   ....[14]....
        /*11dc*/ 	.word	0x00002090
        /*11e0*/ 	.word	0x00000006
        /*11e4*/ 	.word	0x00030c30
        /*11e8*/ 	.short	0x010a
        /*11ea*/ 	.byte	0x3f
	.zero		1


	//   ....[15]....
        /*11ec*/ 	.word	0x00006750
        /*11f0*/ 	.word	0x00000005
        /*11f4*/ 	.word	0x00000000
        /*11f8*/ 	.short	0x0101
        /*11fa*/ 	.byte	0x3f
	.zero		1


	//   ....[16]....
        /*11fc*/ 	.word	0x00006ba0
        /*1200*/ 	.word	0x00000006
        /*1204*/ 	.word	0x00000000
        /*1208*/ 	.short	0x0101
        /*120a*/ 	.byte	0x3f
	.zero		1


	//   ....[17]....
        /*120c*/ 	.word	0x000074d0
        /*1210*/ 	.word	0x00000006
        /*1214*/ 	.word	0x00030c10
        /*1218*/ 	.short	0x010a
        /*121a*/ 	.byte	0x3f
	.zero		1


	//   ....[18]....
        /*121c*/ 	.word	0x00007550
        /*1220*/ 	.word	0x00000006
        /*1224*/ 	.word	0x00030c10
        /*1228*/ 	.short	0x010a
        /*122a*/ 	.byte	0x3f
	.zero		1


	//   ....[19]....
        /*122c*/ 	.word	0x00007960
        /*1230*/ 	.word	0x00000006
        /*1234*/ 	.word	0x00030c30
        /*1238*/ 	.short	0x010a
        /*123a*/ 	.byte	0x3f
	.zero		1


	//   ....[20]....
        /*123c*/ 	.word	0x000079a0
        /*1240*/ 	.word	0x00000006
        /*1244*/ 	.word	0x00030c30
        /*1248*/ 	.short	0x010a
        /*124a*/ 	.byte	0x3f
	.zero		1


	//   ....[21]....
        /*124c*/ 	.word	0x0000b5f0
        /*1250*/ 	.word	0x00000005
        /*1254*/ 	.word	0x00000000
        /*1258*/ 	.short	0x0101
        /*125a*/ 	.byte	0x3f
	.zero		1


	//   ....[22]....
        /*125c*/ 	.word	0x0000ba40
        /*1260*/ 	.word	0x00000006
        /*1264*/ 	.word	0x00000000
        /*1268*/ 	.short	0x0101
        /*126a*/ 	.byte	0x3f
	.zero		1


	//   ....[23]....
        /*126c*/ 	.word	0x0000c240
        /*1270*/ 	.word	0x00000006
        /*1274*/ 	.word	0x00030c10
        /*1278*/ 	.short	0x010a
        /*127a*/ 	.byte	0x3f
	.zero		1


	//   ....[24]....
        /*127c*/ 	.word	0x0000c2c0
        /*1280*/ 	.word	0x00000006
        /*1284*/ 	.word	0x00030c10
        /*1288*/ 	.short	0x010a
        /*128a*/ 	.byte	0x3f
	.zero		1


	//   ....[25]....
        /*128c*/ 	.word	0x0000c6f0
        /*1290*/ 	.word	0x00000006
        /*1294*/ 	.word	0x00030c30
        /*1298*/ 	.short	0x010a
        /*129a*/ 	.byte	0x3f
	.zero		1


	//   ....[26]....
        /*129c*/ 	.word	0x0000c730
        /*12a0*/ 	.word	0x00000006
        /*12a4*/ 	.word	0x00030c30
        /*12a8*/ 	.short	0x010a
        /*12aa*/ 	.byte	0x3f
	.zero		1


	//   ....[27]....
        /*12ac*/ 	.word	0x00010e20
        /*12b0*/ 	.word	0x00000005
        /*12b4*/ 	.word	0x00000000
        /*12b8*/ 	.short	0x0101
        /*12ba*/ 	.byte	0x3f
	.zero		1


	//   ....[28]....
        /*12bc*/ 	.word	0x000112a0
        /*12c0*/ 	.word	0x00000006
        /*12c4*/ 	.word	0x00000000
        /*12c8*/ 	.short	0x0101
        /*12ca*/ 	.byte	0x3f
	.zero		1


	//   ....[29]....
        /*12cc*/ 	.word	0x00014180
        /*12d0*/ 	.word	0x00000010
        /*12d4*/ 	.word	0x00030c20
        /*12d8*/ 	.short	0x010a
        /*12da*/ 	.byte	0x3f
	.zero		1


	//   ....[30]....
        /*12dc*/ 	.word	0x00014750
        /*12e0*/ 	.word	0x00000010
        /*12e4*/ 	.word	0x00030c40
        /*12e8*/ 	.short	0x010a
        /*12ea*/ 	.byte	0x3f
	.zero		1


	//   ....[31]....
        /*12ec*/ 	.word	0x00014980
        /*12f0*/ 	.word	0x00000010
        /*12f4*/ 	.word	0x00030c28
        /*12f8*/ 	.short	0x010a
        /*12fa*/ 	.byte	0x3f
	.zero		1


	//   ....[32]....
        /*12fc*/ 	.word	0x00014bb0
        /*1300*/ 	.word	0x00000010
        /*1304*/ 	.word	0x00030c48
        /*1308*/ 	.short	0x010a
        /*130a*/ 	.byte	0x3f
	.zero		1


	//   ....[33]....
        /*130c*/ 	.word	0x00014d90
        /*1310*/ 	.word	0x00000010
        /*1314*/ 	.word	0x00030c20
        /*1318*/ 	.short	0x010a
        /*131a*/ 	.byte	0x3f
	.zero		1


	//   ....[34]....
        /*131c*/ 	.word	0x00015040
        /*1320*/ 	.word	0x00000010
        /*1324*/ 	.word	0x00030c40
        /*1328*/ 	.short	0x010a
        /*132a*/ 	.byte	0x3f
	.zero		1


	//   ....[35]....
        /*132c*/ 	.word	0x00015240
        /*1330*/ 	.word	0x00000010
        /*1334*/ 	.word	0x00030c28
        /*1338*/ 	.short	0x010a
        /*133a*/ 	.byte	0x3f
	.zero		1


	//   ....[36]....
        /*133c*/ 	.word	0x000154c0
        /*1340*/ 	.word	0x00000003
        /*1344*/ 	.word	0x00030c40
        /*1348*/ 	.short	0x010a
        /*134a*/ 	.byte	0x3f
	.zero		1


	//   ....[37]....
        /*134c*/ 	.word	0x00015890
        /*1350*/ 	.word	0x00000006
        /*1354*/ 	.word	0x00000000
        /*1358*/ 	.short	0x010a
        /*135a*/ 	.byte	0x3f
	.zero		1


	//   ....[38]....
        /*135c*/ 	.word	0x000158f0
        /*1360*/ 	.word	0x00000003
        /*1364*/ 	.word	0x00000000
        /*1368*/ 	.short	0x010a
        /*136a*/ 	.byte	0x3f
	.zero		1


	//   ....[39]....
        /*136c*/ 	.word	0x00015950
        /*1370*/ 	.word	0x00000002
        /*1374*/ 	.word	0x00000000
        /*1378*/ 	.short	0x010a
        /*137a*/ 	.byte	0x3f
	.zero		1


	//   ....[40]....
        /*137c*/ 	.word	0x00015980
        /*1380*/ 	.word	0x00000003
        /*1384*/ 	.word	0x00000000
        /*1388*/ 	.short	0x010a
        /*138a*/ 	.byte	0x3f
	.zero		1


	//   ....[41]....
        /*138c*/ 	.word	0x00015a60
        /*1390*/ 	.word	0x00000010
        /*1394*/ 	.word	0x00030c00
        /*1398*/ 	.short	0x010a
        /*139a*/ 	.byte	0x3f
	.zero		1


	//   ....[42]....
        /*139c*/ 	.word	0x00015ab0
        /*13a0*/ 	.word	0x00000006
        /*13a4*/ 	.word	0x00030c10
        /*13a8*/ 	.short	0x010a
        /*13aa*/ 	.byte	0x3f
	.zero		1


	//   ....[43]....
        /*13ac*/ 	.word	0x00015b00
        /*13b0*/ 	.word	0x00000006
        /*13b4*/ 	.word	0x00030c30
        /*13b8*/ 	.short	0x010a
        /*13ba*/ 	.byte	0x3f
	.zero		1


	//   ....[44]....
        /*13bc*/ 	.word	0x00015b50
        /*13c0*/ 	.word	0x00000006
        /*13c4*/ 	.word	0x00030c10
        /*13c8*/ 	.short	0x010a
        /*13ca*/ 	.byte	0x3f
	.zero		1


	//   ....[45]....
        /*13cc*/ 	.word	0x00015ba0
        /*13d0*/ 	.word	0x00000006
        /*13d4*/ 	.word	0x00030c30
        /*13d8*/ 	.short	0x010a
        /*13da*/ 	.byte	0x3f
	.zero		1


	//   ....[46]....
        /*13dc*/ 	.word	0x00015bf0
        /*13e0*/ 	.word	0x00000006
        /*13e4*/ 	.word	0x00030c10
        /*13e8*/ 	.short	0x010a
        /*13ea*/ 	.byte	0x3f
	.zero		1


	//   ....[47]....
        /*13ec*/ 	.word	0x00015c40
        /*13f0*/ 	.word	0x00000006
        /*13f4*/ 	.word	0x00030c30
        /*13f8*/ 	.short	0x010a
        /*13fa*/ 	.byte	0x3f
	.zero		1


	//   ....[48]....
        /*13fc*/ 	.word	0x00015ec0
        /*1400*/ 	.word	0x00000010
        /*1404*/ 	.word	0x00030c20
        /*1408*/ 	.short	0x010a
        /*140a*/ 	.byte	0x3f
	.zero		1


	//   ....[49]....
        /*140c*/ 	.word	0x00015f10
        /*1410*/ 	.word	0x00000010
        /*1414*/ 	.word	0x00030c40
        /*1418*/ 	.short	0x010a
        /*141a*/ 	.byte	0x3f
	.zero		1


	//   ....[50]....
        /*141c*/ 	.word	0x00015f60
        /*1420*/ 	.word	0x00000010
        /*1424*/ 	.word	0x00030c28
        /*1428*/ 	.short	0x010a
        /*142a*/ 	.byte	0x3f
	.zero		1


	//   ....[51]....
        /*142c*/ 	.word	0x00015fb0
        /*1430*/ 	.word	0x00000010
        /*1434*/ 	.word	0x00030c48
        /*1438*/ 	.short	0x010a
        /*143a*/ 	.byte	0x3f
	.zero		1


	//   ....[52]....
        /*143c*/ 	.word	0x00016010
        /*1440*/ 	.word	0x00000010
        /*1444*/ 	.word	0x00030c20
        /*1448*/ 	.short	0x010a
        /*144a*/ 	.byte	0x3f
	.zero		1


	//   ....[53]....
        /*144c*/ 	.word	0x00016060
        /*1450*/ 	.word	0x00000010
        /*1454*/ 	.word	0x00030c40
        /*1458*/ 	.short	0x010a
        /*145a*/ 	.byte	0x3f
	.zero		1


	//   ....[54]....
        /*145c*/ 	.word	0x000160b0
        /*1460*/ 	.word	0x00000010
        /*1464*/ 	.word	0x00030c28
        /*1468*/ 	.short	0x010a
        /*146a*/ 	.byte	0x3f
	.zero		1


	//   ....[55]....
        /*146c*/ 	.word	0x00016100
        /*1470*/ 	.word	0x00000003
        /*1474*/ 	.word	0x00030c40
        /*1478*/ 	.short	0x010a
        /*147a*/ 	.byte	0x3f
	.zero		1


	//   ....[56]....
        /*147c*/ 	.word	0x000161d0
        /*1480*/ 	.word	0x00000006
        /*1484*/ 	.word	0x00000000
        /*1488*/ 	.short	0x010a
        /*148a*/ 	.byte	0x3f
	.zero		1


	//   ....[57]....
        /*148c*/ 	.word	0x00016220
        /*1490*/ 	.word	0x00000003
        /*1494*/ 	.word	0x00000000
        /*1498*/ 	.short	0x010a
        /*149a*/ 	.byte	0x3f
	.zero		1


	//   ....[58]....
        /*149c*/ 	.word	0x00016270
        /*14a0*/ 	.word	0x00000002
        /*14a4*/ 	.word	0x00000000
        /*14a8*/ 	.short	0x010a
        /*14aa*/ 	.byte	0x3f
	.zero		1


	//----- nvinfo : EIATTR_NUM_MBARRIERS
	.align		4
.L_530:
        /*14ac*/ 	.byte	0x03, 0x38
        /*14ae*/ 	.short	0x0009


	//----- nvinfo : EIATTR_EXIT_INSTR_OFFSETS
	.align		4
        /*14b0*/ 	.byte	0x04, 0x1c
        /*14b2*/ 	.short	(.L_532 - .L_531)


	//   ....[0]....
.L_531:
        /*14b4*/ 	.word	0x000159d0


	//----- nvinfo : EIATTR_MAX_THREADS
	.align		4
.L_532:
        /*14b8*/ 	.byte	0x04, 0x05
        /*14ba*/ 	.short	(.L_534 - .L_533)
.L_533:
        /*14bc*/ 	.word	0x00000180
        /*14c0*/ 	.word	0x00000001
        /*14c4*/ 	.word	0x00000001


	//----- nvinfo : EIATTR_CRS_STACK_SIZE
	.align		4
.L_534:
        /*14c8*/ 	.byte	0x04, 0x1e
        /*14ca*/ 	.short	(.L_536 - .L_535)
.L_535:
        /*14cc*/ 	.word	0x00000000


	//----- nvinfo : EIATTR_CBANK_PARAM_SIZE
	.align		4
.L_536:
        /*14d0*/ 	.byte	0x03, 0x19
        /*14d2*/ 	.short	0x06f0


	//----- nvinfo : EIATTR_PARAM_CBANK
	.align		4
        /*14d4*/ 	.byte	0x04, 0x0a
        /*14d6*/ 	.short	(.L_538 - .L_537)
	.align		4
.L_537:
        /*14d8*/ 	.word	index@(.nv.constant0._ZN7cutlass13device_kernelIN5flash11enable_sm90INS1_16FlashAttnBwdSm90INS1_25CollectiveMainloopBwdSm90ILi2ELi2ELi2EN4cute5tupleIJNS5_1CILi1EEES8_S8_EEENS6_IJNS7_ILi128EEESA_NS7_ILi64EEEEEENS_10bfloat16_tEfNS_4arch4Sm90ELb0ELb1ELb1ELb0ELb1ELb1ELb0ELb0ELi2ELi1ELi2ELi2ELb0EEENS1_24CollectiveEpilogueBwdGQAISC_fSF_Li256ELb0ELb1EEENS1_19SingleTileSchedulerILb0ELb0ELb0ELi128EEEEEEEEEvNT_6ParamsE)
        /*14dc*/ 	.short	0x0210
        /*14de*/ 	.short	0x06f0


	//----- nvinfo : EIATTR_SW_WAR
	.align		4
.L_538:
        /*14e0*/ 	.byte	0x04, 0x36
        /*14e2*/ 	.short	(.L_540 - .L_539)
.L_539:
        /*14e4*/ 	.word	0x00000008
.L_540:


//--------------------- .nv.info._ZN7cutlass13device_kernelIN5flash22FlashAttnBwdPreprocessIN4cute5tupleIJNS3_1CILi128EEENS5_ILi64EEEEEENS_10bfloat16_tEfNS_4arch4Sm90ELb1ELb0EEEEEvNT_6ParamsE --------------------------
	.section	.nv.info._ZN7cutlass13device_kernelIN5flash22FlashAttnBwdPreprocessIN4cute5tupleIJNS3_1CILi128EEENS5_ILi64EEEEEENS_10bfloat16_tEfNS_4arch4Sm90ELb1ELb0EEEEEvNT_6ParamsE,"",@"SHT_CUDA_INFO"
	.sectionflags	@""
	.align	4


	//----- nvinfo : EIATTR_CUDA_API_VERSION
	.align		4
        /*0000*/ 	.byte	0x04, 0x37
        /*0002*/ 	.short	(.L_542 - .L_541)
.L_541:
        /*0004*/ 	.word	0x00000082


	//----- nvinfo : EIATTR_KPARAM_INFO
	.align		4
.L_542:
        /*0008*/ 	.byte	0x04, 0x17
        /*000a*/ 	.short	(.L_544 - .L_543)
.L_543:
        /*000c*/ 	.word	0x00000000
        /*0010*/ 	.short	0x0000
        /*0012*/ 	.short	0x0000
        /*0014*/ 	.byte	0x00, 0xf0, 0xc1, 0x03


	//----- nvinfo : EIATTR_SPARSE_MMA_MASK
	.align		4
.L_544:
        /*0018*/ 	.byte	0x03, 0x50
        /*001a*/ 	.short	0x0000


	//----- nvinfo : EIATTR_MAXREG_COUNT
	.align		4
        /*001c*/ 	.byte	0x03, 0x1b
        /*001e*/ 	.short	0x0080


	//----- nvinfo : EIATTR_MERCURY_ISA_VERSION
	.align		4
        /*0020*/ 	.byte	0x03, 0x5f
        /*0022*/ 	.short	0x0101


	//----- nvinfo : EIATTR_COOP_GROUP_MASK_REGIDS
	.align		4
        /*0024*/ 	.byte	0x04, 0x29
        /*0026*/ 	.short	(.L_546 - .L_545)


	//   ....[0]....
.L_545:
        /*0028*/ 	.word	0xffffffff


	//   ....[1]....
        /*002c*/ 	.word	0xffffffff


	//   ....[2]....
        /*0030*/ 	.word	0xffffffff


	//   ....[3]....
        /*0034*/ 	.word	0xffffffff


	//   ....[4]....
        /*0038*/ 	.word	0xffffffff


	//   ....[5]....
        /*003c*/ 	.word	0xffffffff


	//   ....[6]....
        /*0040*/ 	.word	0xffffffff


	//   ....[7]....
        /*0044*/ 	.word	0xffffffff


	//   ....[8]....
        /*0048*/ 	.word	0xffffffff


	//   ....[9]....
        /*004c*/ 	.word	0xffffffff


	//   ....[10]....
        /*0050*/ 	.word	0xffffffff


	//   ....[11]....
        /*0054*/ 	.word	0xffffffff


	//----- nvinfo : EIATTR_COOP_GROUP_INSTR_OFFSETS
	.align		4
.L_546:
        /*0058*/ 	.byte	0x04, 0x28
        /*005a*/ 	.short	(.L_548 - .L_547)


	//   ....[0]....
.L_547:
        /*005c*/ 	.word	0x00001110


	//   ....[1]....
        /*0060*/ 	.word	0x00001120


	//   ....[2]....
        /*0064*/ 	.word	0x00001130


	//   ....[3]....
        /*0068*/ 	.word	0x00001140


	//   ....[4]....
        /*006c*/ 	.word	0x00001190


	//   ....[5]....
        /*0070*/ 	.word	0x000011a0


	//   ....[6]....
        /*0074*/ 	.word	0x000011b0


	//   ....[7]....
        /*0078*/ 	.word	0x000011c0


	//   ....[8]....
        /*007c*/ 	.word	0x00001230


	//   ....[9]....
        /*0080*/ 	.word	0x00001250


	//   ....[10]....
        /*0084*/ 	.word	0x00001260


	//   ....[11]....
        /*0088*/ 	.word	0x00001280


	//----- nvinfo : EIATTR_EXIT_INSTR_OFFSETS
	.align		4
.L_548:
        /*008c*/ 	.byte	0x04, 0x1c
        /*008e*/ 	.short	(.L_550 - .L_549)


	//   ....[0]....
.L_549:
        /*0090*/ 	.word	0x00001840


	//   ....[1]....
        /*0094*/ 	.word	0x000018c0


	//----- nvinfo : EIATTR_MAX_THREADS
	.align		4
.L_550:
        /*0098*/ 	.byte	0x04, 0x05
        /*009a*/ 	.short	(.L_552 - .L_551)
.L_551:
        /*009c*/ 	.word	0x00000100
        /*00a0*/ 	.word	0x00000001
        /*00a4*/ 	.word	0x00000001


	//----- nvinfo : EIATTR_CRS_STACK_SIZE
	.align		4
.L_552:
        /*00a8*/ 	.byte	0x04, 0x1e
        /*00aa*/ 	.short	(.L_554 - .L_553)
.L_553:
        /*00ac*/ 	.word	0x00000000


	//----- nvinfo : EIATTR_CBANK_PARAM_SIZE
	.align		4
.L_554:
        /*00b0*/ 	.byte	0x03, 0x19
        /*00b2*/ 	.short	0x00f0


	//----- nvinfo : EIATTR_PARAM_CBANK
	.align		4
        /*00b4*/ 	.byte	0x04, 0x0a
        /*00b6*/ 	.short	(.L_556 - .L_555)
	.align		4
.L_555:
        /*00b8*/ 	.word	index@(.nv.constant0._ZN7cutlass13device_kernelIN5flash22FlashAttnBwdPreprocessIN4cute5tupleIJNS3_1CILi128EEENS5_ILi64EEEEEENS_10bfloat16_tEfNS_4arch4Sm90ELb1ELb0EEEEEvNT_6ParamsE)
        /*00bc*/ 	.short	0x0210
        /*00be*/ 	.short	0x00f0


	//----- nvinfo : EIATTR_SW_WAR
	.align		4
.L_556:
        /*00c0*/ 	.byte	0x04, 0x36
        /*00c2*/ 	.short	(.L_558 - .L_557)
.L_557:
        /*00c4*/ 	.word	0x00000008
.L_558:


//--------------------- .nv.info._ZN7cutlass13device_kernelIN5flash11enable_sm90INS1_16FlashAttnBwdSm90INS1_25CollectiveMainloopBwdSm90ILi2ELi2ELi2EN4cute5tupleIJNS5_1CILi1EEES8_S8_EEENS6_IJNS7_ILi128EEESA_NS7_ILi64EEEEEENS_10bfloat16_tEfNS_4arch4Sm90ELb0ELb1ELb1ELb1ELb0ELb1ELb0ELb0ELi2ELi1ELi2ELi2ELb0EEENS1_21CollectiveEpilogueBwdISC_SD_SF_Li256ELb1ELb0ELi1EEENS1_19SingleTileSchedulerILb1ELb0ELb0ELi128EEEEEEEEEvNT_6ParamsE --------------------------
	.section	.nv.info._ZN7cutlass13device_kernelIN5flash11enable_sm90INS1_16FlashAttnBwdSm90INS1_25CollectiveMainloopBwdSm90ILi2ELi2ELi2EN4cute5tupleIJNS5_1CILi1EEES8_S8_EEENS6_IJNS7_ILi128EEESA_NS7_ILi64EEEEEENS_10bfloat16_tEfNS_4arch4Sm90ELb0ELb1ELb1ELb1ELb0ELb1ELb0ELb0ELi2ELi1ELi2ELi2ELb0EEENS1_21CollectiveEpilogueBwdISC_SD_SF_Li256ELb1ELb0ELi1EEENS1_19SingleTileSchedulerILb1ELb0ELb0ELi128EEEEEEEEEvNT_6ParamsE,"",@"SHT_CUDA_INFO"
	.sectionflags	@""
	.align	4


	//----- nvinfo : EIATTR_CUDA_API_VERSION
	.align		4
        /*0000*/ 	.byte	0x04, 0x37
        /*0002*/ 	.short	(.L_560 - .L_559)
.L_559:
        /*0004*/ 	.word	0x00000082


	//----- nvinfo : EIATTR_KPARAM_INFO
	.align		4
.L_560:
        /*0008*/ 	.byte	0x04, 0x17
        /*000a*/ 	.short	(.L_562 - .L_561)
.L_561:
        /*000c*/ 	.word	0x00000000
        /*0010*/ 	.short	0x0000
        /*0012*/ 	.short	0x0070
        /*0014*/ 	.byte	0x00, 0xf0, 0x01, 0x1a


	//----- nvinfo : EIATTR_SPARSE_MMA_MASK
	.align		4
.L_562:
        /*0018*/ 	.byte	0x03, 0x50
        /*001a*/ 	.short	0x0000


	//----- nvinfo : EIATTR_MAXREG_COUNT
	.align		4
        /*001c*/ 	.byte	0x03, 0x1b
        /*001e*/ 	.short	0x00a8


	//----- nvinfo : EIATTR_NUM_BARRIERS
	.align		4
        /*0020*/ 	.byte	0x02, 0x4c
        /*0022*/ 	.byte	0x10
	.zero		1


	//----- nvinfo : EIATTR_EXTERNS
	.align		4
        /*0024*/ 	.byte	0x04, 0x0f
        /*0026*/ 	.short	(.L_564 - .L_563)


	//   ....[0]....
	.align		4
.L_563:
        /*0028*/ 	.word	index@(__assertfail)


	//----- nvinfo : EIATTR_ANNOTATIONS
	.align		4
.L_564:
        /*002c*/ 	.byte	0x04, 0x55
        /*002e*/ 	.short	(.L_566 - .L_565)


	//   ....[0]....
.L_565:
        /* <DEDUP_REMOVED lines=158> */


	//----- nvinfo : EIATTR_MERCURY_ISA_VERSION
	.align		4
.L_566:
        /*09f8*/ 	.byte	0x03, 0x5f
        /*09fa*/ 	.short	0x0101


	//----- nvinfo : EIATTR_INT_WARP_WIDE_INSTR_OFFSETS
	.align		4
        /*09fc*/ 	.byte	0x04, 0x31
        /*09fe*/ 	.short	(.L_568 - .L_567)


	//   ....[0]....
.L_567:
        /*0a00*/ 	.word	0x00000190


	//   ....[1]....
        /*0a04*/ 	.word	0x000001c0


	//----- nvinfo : EIATTR_COOP_GROUP_MASK_REGIDS
	.align		4
.L_568:
        /*0a08*/ 	.byte	0x04, 0x29
        /*0a0a*/ 	.short	(.L_570 - .L_569)


	//   ....[0]....
.L_569:
        /*0a0c*/ 	.word	0xffffffff


	//   ....[1]....
        /*0a10*/ 	.word	0xffffffff


	//   ....[2]....
        /*0a14*/ 	.word	0xffffffff


	//   ....[3]....
        /*0a18*/ 	.word	0xffffffff


	//   ....[4]....
        /*0a1c*/ 	.word	0xffffffff


	//   ....[5]....
        /*0a20*/ 	.word	0xffffffff


	//   ....[6]....
        /*0a24*/ 	.word	0xffffffff


	//   ....[7]....
        /*0a28*/ 	.word	0xffffffff


	//   ....[8]....
        /*0a2c*/ 	.word	0xffffffff


	//   ....[9]....
        /*0a30*/ 	.word	0xffffffff


	//   ....[10]....
        /*0a34*/ 	.word	0xffffffff


	//   ....[11]....
        /*0a38*/ 	.word	0xffffffff


	//   ....[12]....
        /*0a3c*/ 	.word	0xffffffff


	//   ....[13]....
        /*0a40*/ 	.word	0xffffffff


	//   ....[14]....
        /*0a44*/ 	.word	0xffffffff


	//   ....[15]....
        /*0a48*/ 	.word	0xffffffff


	//   ....[16]....
        /*0a4c*/ 	.word	0xffffffff


	//   ....[17]....
        /*0a50*/ 	.word	0xffffffff


	//   ....[18]....
        /*0a54*/ 	.word	0xffffffff


	//   ....[19]....
        /*0a58*/ 	.word	0xffffffff


	//   ....[20]....
        /*0a5c*/ 	.word	0xffffffff


	//   ....[21]....
        /*0a60*/ 	.word	0xffffffff


	//   ....[22]....
        /*0a64*/ 	.word	0xffffffff


	//   ....[23]....
        /*0a68*/ 	.word	0xffffffff


	//   ....[24]....
        /*0a6c*/ 	.word	0xffffffff


	//   ....[25]....
        /*0a70*/ 	.word	0xffffffff


	//   ....[26]....
        /*0a74*/ 	.word	0xffffffff


	//   ....[27]....
        /*0a78*/ 	.word	0xffffffff


	//   ....[28]....
        /*0a7c*/ 	.word	0xffffffff


	//   ....[29]....
        /*0a80*/ 	.word	0xffffffff


	//   ....[30]....
        /*0a84*/ 	.word	0xffffffff


	//   ....[31]....
        /*0a88*/ 	.word	0xffffffff


	//   ....[32]....
        /*0a8c*/ 	.word	0xffffffff


	//   ....[33]....
        /*0a90*/ 	.word	0xffffffff


	//   ....[34]....
        /*0a94*/ 	.word	0xffffffff


	//   ....[35]....
        /*0a98*/ 	.word	0xffffffff


	//   ....[36]....
        /*0a9c*/ 	.word	0xffffffff


	//   ....[37]....
        /*0aa0*/ 	.word	0xffffffff


	//   ....[38]....
        /*0aa4*/ 	.word	0xffffffff


	//   ....[39]....
        /*0aa8*/ 	.word	0xffffffff


	//   ....[40]....
        /*0aac*/ 	.word	0xffffffff


	//   ....[41]....
        /*0ab0*/ 	.word	0xffffffff


	//   ....[42]....
        /*0ab4*/ 	.word	0xffffffff


	//   ....[43]....
        /*0ab8*/ 	.word	0xffffffff


	//   ....[44]....
        /*0abc*/ 	.word	0xffffffff


	//   ....[45]....
        /*0ac0*/ 	.word	0xffffffff


	//   ....[46]....
        /*0ac4*/ 	.word	0xffffffff


	//   ....[47]....
        /*0ac8*/ 	.word	0xffffffff


	//   ....[48]....
        /*0acc*/ 	.word	0xffffffff


	//   ....[49]....
        /*0ad0*/ 	.word	0xffffffff


	//   ....[50]....
        /*0ad4*/ 	.word	0xffffffff


	//   ....[51]....
        /*0ad8*/ 	.word	0xffffffff


	//   ....[52]....
        /*0adc*/ 	.word	0xffffffff


	//   ....[53]....
        /*0ae0*/ 	.word	0xffffffff


	//   ....[54]....
        /*0ae4*/ 	.word	0xffffffff


	//   ....[55]....
        /*0ae8*/ 	.word	0xffffffff


	//   ....[56]....
        /*0aec*/ 	.word	0xffffffff


	//   ....[57]....
        /*0af0*/ 	.word	0xffffffff


	//   ....[58]....
        /*0af4*/ 	.word	0xffffffff


	//   ....[59]....
        /*0af8*/ 	.word	0xffffffff


	//   ....[60]....
        /*0afc*/ 	.word	0xffffffff


	//   ....[61]....
        /*0b00*/ 	.word	0xffffffff


	//   ....[62]....
        /*0b04*/ 	.word	0xffffffff


	//   ....[63]....
        /*0b08*/ 	.word	0xffffffff


	//   ....[64]....
        /*0b0c*/ 	.word	0xffffffff


	//   ....[65]....
        /*0b10*/ 	.word	0xffffffff


	//   ....[66]....
        /*0b14*/ 	.word	0xffffffff


	//   ....[67]....
        /*0b18*/ 	.word	0xffffffff


	//   ....[68]....
        /*0b1c*/ 	.word	0xffffffff


	//   ....[69]....
        /*0b20*/ 	.word	0xffffffff


	//   ....[70]....
        /*0b24*/ 	.word	0xffffffff


	//   ....[71]....
        /*0b28*/ 	.word	0xffffffff


	//   ....[72]....
        /*0b2c*/ 	.word	0xffffffff


	//   ....[73]....
        /*0b30*/ 	.word	0xffffffff


	//   ....[74]....
        /*0b34*/ 	.word	0xffffffff


	//   ....[75]....
        /*0b38*/ 	.word	0xffffffff


	//   ....[76]....
        /*0b3c*/ 	.word	0xffffffff


	//   ....[77]....
        /*0b40*/ 	.word	0xffffffff


	//   ....[78]....
        /*0b44*/ 	.word	0xffffffff


	//   ....[79]....
        /*0b48*/ 	.word	0xffffffff


	//   ....[80]....
        /*0b4c*/ 	.word	0xffffffff


	//   ....[81]....
        /*0b50*/ 	.word	0xffffffff


	//   ....[82]....
        /*0b54*/ 	.word	0xffffffff


	//   ....[83]....
        /*0b58*/ 	.word	0xffffffff


	//   ....[84]....
        /*0b5c*/ 	.word	0xffffffff


	//   ....[85]....
        /*0b60*/ 	.word	0xffffffff


	//   ....[86]....
        /*0b64*/ 	.word	0xffffffff


	//   ....[87]....
        /*0b68*/ 	.word	0xffffffff


	//   ....[88]....
        /*0b6c*/ 	.word	0xffffffff


	//   ....[89]....
        /*0b70*/ 	.word	0xffffffff


	//   ....[90]....
        /*0b74*/ 	.word	0xffffffff


	//   ....[91]....
        /*0b78*/ 	.word	0xffffffff


	//   ....[92]....
        /*0b7c*/ 	.word	0xffffffff


	//   ....[93]....
        /*0b80*/ 	.word	0xffffffff


	//   ....[94]....
        /*0b84*/ 	.word	0xffffffff


	//   ....[95]....
        /*0b88*/ 	.word	0xffffffff


	//   ....[96]....
        /*0b8c*/ 	.word	0xffffffff


	//   ....[97]....
        /*0b90*/ 	.word	0xffffffff


	//   ....[98]....
        /*0b94*/ 	.word	0xffffffff


	//   ....[99]....
        /*0b98*/ 	.word	0xffffffff


	//   ....[100]....
        /*0b9c*/ 	.word	0xffffffff


	//   ....[101]....
        /*0ba0*/ 	.word	0xffffffff


	//   ....[102]....
        /*0ba4*/ 	.word	0xffffffff


	//   ....[103]....
        /*0ba8*/ 	.word	0xffffffff


	//   ....[104]....
        /*0bac*/ 	.word	0xffffffff


	//   ....[105]....
        /*0bb0*/ 	.word	0xffffffff


	//   ....[106]....
        /*0bb4*/ 	.word	0xffffffff


	//   ....[107]....
        /*0bb8*/ 	.word	0xffffffff


	//   ....[108]....
        /*0bbc*/ 	.word	0xffffffff


	//   ....[109]....
        /*0bc0*/ 	.word	0xffffffff


	//   ....[110]....
        /*0bc4*/ 	.word	0xffffffff


	//   ....[111]....
        /*0bc8*/ 	.word	0xffffffff


	//   ....[112]....
        /*0bcc*/ 	.word	0xffffffff


	//   ....[113]....
        /*0bd0*/ 	.word	0xffffffff


	//   ....[114]....
        /*0bd4*/ 	.word	0xffffffff


	//   ....[115]....
        /*0bd8*/ 	.word	0xffffffff


	//   ....[116]....
        /*0bdc*/ 	.word	0xffffffff


	//   ....[117]....
        /*0be0*/ 	.word	0xffffffff


	//   ....[118]....
        /*0be4*/ 	.word	0xffffffff


	//   ....[119]....
        /*0be8*/ 	.word	0xffffffff


	//   ....[120]....
        /*0bec*/ 	.word	0xffffffff


	//   ....[121]....
        /*0bf0*/ 	.word	0xffffffff


	//   ....[122]....
        /*0bf4*/ 	.word	0xffffffff


	//   ....[123]....
        /*0bf8*/ 	.word	0xffffffff


	//   ....[124]....
        /*0bfc*/ 	.word	0xffffffff


	//   ....[125]....
        /*0c00*/ 	.word	0xffffffff


	//   ....[126]....
        /*0c04*/ 	.word	0xffffffff


	//   ....[127]....
        /*0c08*/ 	.word	0xffffffff


	//   ....[128]....
        /*0c0c*/ 	.word	0xffffffff


	//   ....[129]....
        /*0c10*/ 	.word	0xffffffff


	//   ....[130]....
        /*0c14*/ 	.word	0xffffffff


	//   ....[131]....
        /*0c18*/ 	.word	0xffffffff


	//   ....[132]....
        /*0c1c*/ 	.word	0xffffffff


	//   ....[133]....
        /*0c20*/ 	.word	0xffffffff


	//   ....[134]....
        /*0c24*/ 	.word	0xffffffff


	//   ....[135]....
        /*0c28*/ 	.word	0xffffffff


	//   ....[136]....
        /*0c2c*/ 	.word	0xffffffff


	//   ....[137]....
        /*0c30*/ 	.word	0xffffffff


	//   ....[138]....
        /*0c34*/ 	.word	0xffffffff


	//   ....[139]....
        /*0c38*/ 	.word	0xffffffff


	//   ....[140]....
        /*0c3c*/ 	.word	0xffffffff


	//   ....[141]....
        /*0c40*/ 	.word	0xffffffff


	//   ....[142]....
        /*0c44*/ 	.word	0xffffffff


	//   ....[143]....
        /*0c48*/ 	.word	0xffffffff


	//   ....[144]....
        /*0c4c*/ 	.word	0xffffffff


	//   ....[145]....
        /*0c50*/ 	.word	0xffffffff


	//   ....[146]....
        /*0c54*/ 	.word	0xffffffff


	//   ....[147]....
        /*0c58*/ 	.word	0xffffffff


	//   ....[148]....
        /*0c5c*/ 	.word	0xffffffff


	//   ....[149]....
        /*0c60*/ 	.word	0xffffffff


	//   ....[150]....
        /*0c64*/ 	.word	0xffffffff


	//   ....[151]....
        /*0c68*/ 	.word	0xffffffff


	//   ....[152]....
        /*0c6c*/ 	.word	0xffffffff


	//   ....[153]....
        /*0c70*/ 	.word	0xffffffff


	//   ....[154]....
        /*0c74*/ 	.word	0xffffffff


	//   ....[155]....
        /*0c78*/ 	.word	0xffffffff


	//   ....[156]....
        /*0c7c*/ 	.word	0xffffffff


	//   ....[157]....
        /*0c80*/ 	.word	0xffffffff


	//   ....[158]....
        /*0c84*/ 	.word	0xffffffff


	//   ....[159]....
        /*0c88*/ 	.word	0xffffffff


	//   ....[160]....
        /*0c8c*/ 	.word	0xffffffff


	//   ....[161]....
        /*0c90*/ 	.word	0xffffffff


	//   ....[162]....
        /*0c94*/ 	.word	0xffffffff


	//   ....[163]....
        /*0c98*/ 	.word	0xffffffff


	//   ....[164]....
        /*0c9c*/ 	.word	0xffffffff


	//   ....[165]....
        /*0ca0*/ 	.word	0xffffffff


	//   ....[166]....
        /*0ca4*/ 	.word	0xffffffff


	//   ....[167]....
        /*0ca8*/ 	.word	0xffffffff


	//   ....[168]....
        /*0cac*/ 	.word	0xffffffff


	//   ....[169]....
        /*0cb0*/ 	.word	0xffffffff


	//   ....[170]....
        /*0cb4*/ 	.word	0xffffffff


	//   ....[171]....
        /*0cb8*/ 	.word	0xffffffff


	//   ....[172]....
        /*0cbc*/ 	.word	0xffffffff


	//   ....[173]....
        /*0cc0*/ 	.word	0xffffffff


	//   ....[174]....
        /*0cc4*/ 	.word	0xffffffff


	//   ....[175]....
        /*0cc8*/ 	.word	0xffffffff


	//   ....[176]....
        /*0ccc*/ 	.word	0xffffffff


	//   ....[177]....
        /*0cd0*/ 	.word	0xffffffff


	//   ....[178]....
        /*0cd4*/ 	.word	0xffffffff


	//   ....[179]....
        /*0cd8*/ 	.word	0xffffffff


	//   ....[180]....
        /*0cdc*/ 	.word	0xffffffff


	//   ....[181]....
        /*0ce0*/ 	.word	0xffffffff


	//   ....[182]....
        /*0ce4*/ 	.word	0xffffffff


	//   ....[183]....
        /*0ce8*/ 	.word	0xffffffff


	//   ....[184]....
        /*0cec*/ 	.word	0xffffffff


	//   ....[185]....
        /*0cf0*/ 	.word	0xffffffff


	//   ....[186]....
        /*0cf4*/ 	.word	0xffffffff


	//   ....[187]....
        /*0cf8*/ 	.word	0xffffffff


	//   ....[188]....
        /*0cfc*/ 	.word	0xffffffff


	//   ....[189]....
        /*0d00*/ 	.word	0xffffffff


	//   ....[190]....
        /*0d04*/ 	.word	0xffffffff


	//   ....[191]....
        /*0d08*/ 	.word	0xffffffff


	//   ....[192]....
        /*0d0c*/ 	.word	0xffffffff


	//   ....[193]....
        /*0d10*/ 	.word	0xffffffff


	//   ....[194]....
        /*0d14*/ 	.word	0xffffffff


	//   ....[195]....
        /*0d18*/ 	.word	0xffffffff


	//   ....[196]....
        /*0d1c*/ 	.word	0xffffffff


	//   ....[197]....
        /*0d20*/ 	.word	0xffffffff


	//   ....[198]....
        /*0d24*/ 	.word	0xffffffff


	//   ....[199]....
        /*0d28*/ 	.word	0x0500000f


	//----- nvinfo : EIATTR_COOP_GROUP_INSTR_OFFSETS
	.align		4
.L_570:
        /*0d2c*/ 	.byte	0x04, 0x28
        /*0d2e*/ 	.short	(.L_572 - .L_571)


	//   ....[0]....
.L_571:
        /*0d30*/ 	.word	0x00000070


	//   ....[1]....
        /*0d34*/ 	.word	0x000001a0


	//   ....[2]....
        /*0d38*/ 	.word	0x000001f0


	//   ....[3]....
        /*0d3c*/ 	.word	0x000003e0


	//   ....[4]....
        /*0d40*/ 	.word	0x00000620


	//   ....[5]....
        /*0d44*/ 	.word	0x00001410


	//   ....[6]....
        /*0d48*/ 	.word	0x000034f0


	//   ....[7]....
        /*0d4c*/ 	.word	0x00003a40


	//   ....[8]....
        /*0d50*/ 	.word	0x00003b90


	//   ....[9]....
        /*0d54*/ 	.word	0x00003db0


	//   ....[10]....
        /*0d58*/ 	.word	0x00003de0


	//   ....[11]....
        /*0d5c*/ 	.word	0x00003e10


	//   ....[12]....
        /*0d60*/ 	.word	0x00003e50


	//   ....[13]....
        /*0d64*/ 	.word	0x00003f30


	//   ....[14]....
        /*0d68*/ 	.word	0x00003f70


	//   ....[15]....
        /*0d6c*/ 	.word	0x00003fa0


	//   ....[16]....
        /*0d70*/ 	.word	0x00003fb0


	//   ....[17]....
        /*0d74*/ 	.word	0x00003fd0


	//   ....[18]....
        /*0d78*/ 	.word	0x00003fe0


	//   ....[19]....
        /*0d7c*/ 	.word	0x00004050


	//   ....[20]....
        /*0d80*/ 	.word	0x00004090


	//   ....[21]....
        /*0d84*/ 	.word	0x000040d0


	//   ....[22]....
        /*0d88*/ 	.word	0x00004110


	//   ....[23]....
        /*0d8c*/ 	.word	0x00004160


	//   ....[24]....
        /*0d90*/ 	.word	0x00004260


	//   ....[25]....
        /*0d94*/ 	.word	0x000042c0


	//   ....[26]....
        /*0d98*/ 	.word	0x000042f0


	//   ....[27]....
        /*0d9c*/ 	.word	0x00004350


	//   ....[28]....
        /*0da0*/ 	.word	0x00004390


	//   ....[29]....
        /*0da4*/ 	.word	0x000043b0


	//   ....[30]....
        /*0da8*/ 	.word	0x000043e0


	//   ....[31]....
        /*0dac*/ 	.word	0x00004410


	//   ....[32]....
        /*0db0*/ 	.word	0x00004430


	//   ....[33]....
        /*0db4*/ 	.word	0x00004540


	//   ....[34]....
        /*0db8*/ 	.word	0x00004580


	//   ....[35]....
        /*0dbc*/ 	.word	0x000045c0


	//   ....[36]....
        /*0dc0*/ 	.word	0x000045f0


	//   ....[37]....
        /*0dc4*/ 	.word	0x00004610


	//   ....[38]....
        /*0dc8*/ 	.word	0x00004690


	//   ....[39]....
        /*0dcc*/ 	.word	0x000046d0


	//   ....[40]....
        /*0dd0*/ 	.word	0x00004700


	//   ....[41]....
        /*0dd4*/ 	.word	0x00004740


	//   ....[42]....
        /*0dd8*/ 	.word	0x00004760


	//   ....[43]....
        /*0ddc*/ 	.word	0x00004780


	//   ....[44]....
        /*0de0*/ 	.word	0x00004790


	//   ....[45]....
        /*0de4*/ 	.word	0x000047e0


	//   ....[46]....
        /*0de8*/ 	.word	0x00004840


	//   ....[47]....
        /*0dec*/ 	.word	0x00004880


	//   ....[48]....
        /*0df0*/ 	.word	0x00004960


	//   ....[49]....
        /*0df4*/ 	.word	0x00004a30


	//   ....[50]....
        /*0df8*/ 	.word	0x00004a40


	//   ....[51]....
        /*0dfc*/ 	.word	0x00004b10


	//   ....[52]....
        /*0e00*/ 	.word	0x00004b40


	//   ....[53]....
        /*0e04*/ 	.word	0x00004b80


	//   ....[54]....
        /*0e08*/ 	.word	0x00004c70


	//   ....[55]....
        /*0e0c*/ 	.word	0x00004e50


	//   ....[56]....
        /*0e10*/ 	.word	0x00004e90


	//   ....[57]....
        /*0e14*/ 	.word	0x00004f00


	//   ....[58]....
        /*0e18*/ 	.word	0x00004f40


	//   ....[59]....
        /*0e1c*/ 	.word	0x00004f80


	//   ....[60]....
        /*0e20*/ 	.word	0x00005000


	//   ....[61]....
        /*0e24*/ 	.word	0x00005040


	//   ....[62]....
        /*0e28*/ 	.word	0x00005160


	//   ....[63]....
        /*0e2c*/ 	.word	0x000052c0


	//   ....[64]....
        /*0e30*/ 	.word	0x000052f0


	//   ....[65]....
        /*0e34*/ 	.word	0x00005310


	//   ....[66]....
        /*0e38*/ 	.word	0x00005350


	//   ....[67]....
        /*0e3c*/ 	.word	0x00005370


	//   ....[68]....
        /*0e40*/ 	.word	0x00005380


	//   ....[69]....
        /*0e44*/ 	.word	0x00005400


	//   ....[70]....
        /*0e48*/ 	.word	0x000083d0


	//   ....[71]....
        /*0e4c*/ 	.word	0x00008630


	//   ....[72]....
        /*0e50*/ 	.word	0x00008650


	//   ....[73]....
        /*0e54*/ 	.word	0x00008690


	//   ....[74]....
        /*0e58*/ 	.word	0x000086c0


	//   ....[75]....
        /*0e5c*/ 	.word	0x00008730


	//   ....[76]....
        /*0e60*/ 	.word	0x000087e0


	//   ....[77]....
        /*0e64*/ 	.word	0x000088a0


	//   ....[78]....
        /*0e68*/ 	.word	0x00008940


	//   ....[79]....
        /*0e6c*/ 	.word	0x00008960


	//   ....[80]....
        /*0e70*/ 	.word	0x00008990


	//   ....[81]....
        /*0e74*/ 	.word	0x00008a00


	//   ....[82]....
        /*0e78*/ 	.word	0x00008a40


	//   ....[83]....
        /*0e7c*/ 	.word	0x00008ad0


	//   ....[84]....
        /*0e80*/ 	.word	0x00008be0


	//   ....[85]....
        /*0e84*/ 	.word	0x00008c90


	//   ....[86]....
        /*0e88*/ 	.word	0x00008cd0


	//   ....[87]....
        /*0e8c*/ 	.word	0x00008d30


	//   ....[88]....
        /*0e90*/ 	.word	0x00008d40


	//   ....[89]....
        /*0e94*/ 	.word	0x00008d70


	//   ....[90]....
        /*0e98*/ 	.word	0x00008d80


	//   ....[91]....
        /*0e9c*/ 	.word	0x00008d90


	//   ....[92]....
        /*0ea0*/ 	.word	0x00008e20


	//   ....[93]....
        /*0ea4*/ 	.word	0x00008ec0


	//   ....[94]....
        /*0ea8*/ 	.word	0x00008ef0


	//   ....[95]....
        /*0eac*/ 	.word	0x00008f70


	//   ....[96]....
        /*0eb0*/ 	.word	0x00008fc0


	//   ....[97]....
        /*0eb4*/ 	.word	0x00008ff0


	//   ....[98]....
        /*0eb8*/ 	.word	0x000090a0


	//   ....[99]....
        /*0ebc*/ 	.word	0x000090e0


	//   ....[100]....
        /*0ec0*/ 	.word	0x00009170


	//   ....[101]....
        /*0ec4*/ 	.word	0x00009190


	//   ....[102]....
        /*0ec8*/ 	.word	0x000091b0


	//   ....[103]....
        /*0ecc*/ 	.word	0x000091d0


	//   ....[104]....
        /*0ed0*/ 	.word	0x00009320


	//   ....[105]....
        /*0ed4*/ 	.word	0x000093b0


	//   ....[106]....
        /*0ed8*/ 	.word	0x00009450


	//   ....[107]....
        /*0edc*/ 	.word	0x00009660


	//   ....[108]....
        /*0ee0*/ 	.word	0x000096c0


	//   ....[109]....
        /*0ee4*/ 	.word	0x000096f0


	//   ....[110]....
        /*0ee8*/ 	.word	0x00009950


	//   ....[111]....
        /*0eec*/ 	.word	0x000099b0


	//   ....[112]....
        /*0ef0*/ 	.word	0x000099e0


	//   ....[113]....
        /*0ef4*/ 	.word	0x00009a10


	//   ....[114]....
        /*0ef8*/ 	.word	0x00009a30


	//   ....[115]....
        /*0efc*/ 	.word	0x00009a60


	//   ....[116]....
        /*0f00*/ 	.word	0x00009a70


	//   ....[117]....
        /*0f04*/ 	.word	0x00009c80


	//   ....[118]....
        /*0f08*/ 	.word	0x00009cd0


	//   ....[119]....
        /*0f0c*/ 	.word	0x00009f10


	//   ....[120]....
        /*0f10*/ 	.word	0x00009f20


	//   ....[121]....
        /*0f14*/ 	.word	0x00009f30


	//   ....[122]....
        /*0f18*/ 	.word	0x00009f40


	//   ....[123]....
        /*0f1c*/ 	.word	0x00009f60


	//   ....[124]....
        /*0f20*/ 	.word	0x00009f70


	//   ....[125]....
        /*0f24*/ 	.word	0x00009f80


	//   ....[126]....
        /*0f28*/ 	.word	0x0000a2e0


	//   ....[127]....
        /*0f2c*/ 	.word	0x0000a2f0


	//   ....[128]....
        /*0f30*/ 	.word	0x0000a300


	//   ....[129]....
        /*0f34*/ 	.word	0x0000a310


	//   ....[130]....
        /*0f38*/ 	.word	0x0000a320


	//   ....[131]....
        /*0f3c*/ 	.word	0x0000a330


	//   ....[132]....
        /*0f40*/ 	.word	0x0000a340


	//   ....[133]....
        /*0f44*/ 	.word	0x0000a350


	//   ....[134]....
        /*0f48*/ 	.word	0x0000dc10


	//   ....[135]....
        /*0f4c*/ 	.word	0x0000e380


	//   ....[136]....
        /*0f50*/ 	.word	0x0000e3c0


	//   ....[137]....
        /*0f54*/ 	.word	0x0000e400


	//   ....[138]....
        /*0f58*/ 	.word	0x0000e450


	//   ....[139]....
        /*0f5c*/ 	.word	0x0000e460


	//   ....[140]....
        /*0f60*/ 	.word	0x0000e4e0


	//   ....[141]....
        /*0f64*/ 	.word	0x0000e510


	//   ....[142]....
        /*0f68*/ 	.word	0x0000e520


	//   ....[143]....
        /*0f6c*/ 	.word	0x0000e530


	//   ....[144]....
        /*0f70*/ 	.word	0x0000e580


	//   ....[145]....
        /*0f74*/ 	.word	0x0000e590


	//   ....[146]....
        /*0f78*/ 	.word	0x0000e5d0


	//   ....[147]....
        /*0f7c*/ 	.word	0x0000e680


	//   ....[148]....
        /*0f80*/ 	.word	0x0000e710


	//   ....[149]....
        /*0f84*/ 	.word	0x0000e720


	//   ....[150]....
        /*0f88*/ 	.word	0x0000e790


	//   ....[151]....
        /*0f8c*/ 	.word	0x0000e830


	//   ....[152]....
        /*0f90*/ 	.word	0x0000e890


	//   ....[153]....
        /*0f94*/ 	.word	0x0000e8d0


	//   ....[154]....
        /*0f98*/ 	.word	0x0000e920


	//   ....[155]....
        /*0f9c*/ 	.word	0x0000e930


	//   ....[156]....
        /*0fa0*/ 	.word	0x0000e960


	//   ....[157]....
        /*0fa4*/ 	.word	0x0000e9a0


	//   ....[158]....
        /*0fa8*/ 	.word	0x0000e9c0


	//   ....[159]....
        /*0fac*/ 	.word	0x0000e9f0


	//   ....[160]....
        /*0fb0*/ 	.word	0x0000ea90


	//   ....[161]....
        /*0fb4*/ 	.word	0x0000ead0


	//   ....[162]....
        /*0fb8*/ 	.word	0x0000eb00


	//   ....[163]....
        /*0fbc*/ 	.word	0x0000eb10


	//   ....[164]....
        /*0fc0*/ 	.word	0x0000eb20


	//   ....[165]....
        /*0fc4*/ 	.word	0x0000eb50


	//   ....[166]....
        /*0fc8*/ 	.word	0x0000eba0


	//   ....[167]....
        /*0fcc*/ 	.word	0x0000ebe0


	//   ....[168]....
        /*0fd0*/ 	.word	0x0000ec70


	//   ....[169]....
        /*0fd4*/ 	.word	0x0000ec80


	//   ....[170]....
        /*0fd8*/ 	.word	0x0000ece0


	//   ....[171]....
        /*0fdc*/ 	.word	0x0000ed60


	//   ....[172]....
        /*0fe0*/ 	.word	0x0000eda0


	//   ....[173]....
        /*0fe4*/ 	.word	0x0000edc0


	//   ....[174]....
        /*0fe8*/ 	.word	0x0000edf0


	//   ....[175]....
        /*0fec*/ 	.word	0x0000ef40


	//   ....[176]....
        /*0ff0*/ 	.word	0x0000efb0


	//   ....[177]....
        /*0ff4*/ 	.word	0x0000efd0


	//   ....[178]....
        /*0ff8*/ 	.word	0x0000f000


	//   ....[179]....
        /*0ffc*/ 	.word	0x0000f100


	//   ....[180]....
        /*1000*/ 	.word	0x0000f190


	//   ....[181]....
        /*1004*/ 	.word	0x0000f220


	//   ....[182]....
        /*1008*/ 	.word	0x0000f250


	//   ....[183]....
        /*100c*/ 	.word	0x0000f430


	//   ....[184]....
        /*1010*/ 	.word	0x0000f470


	//   ....[185]....
        /*1014*/ 	.word	0x0000f4b0


	//   ....[186]....
        /*1018*/ 	.word	0x0000f4d0


	//   ....[187]....
        /*101c*/ 	.word	0x0000f500


	//   ....[188]....
        /*1020*/ 	.word	0x0000f520


	//   ....[189]....
        /*1024*/ 	.word	0x0000f540


	//   ....[190]....
        /*1028*/ 	.word	0x0000fb00


	//   ....[191]....
        /*102c*/ 	.word	0x0000fb10


	//   ....[192]....
        /*1030*/ 	.word	0x0000fb30


	//   ....[193]....
        /*1034*/ 	.word	0x0000fb40


	//   ....[194]....
        /*1038*/ 	.word	0x0000fb50


	//   ....[195]....
        /*103c*/ 	.word	0x0000fb60


	//   ....[196]....
        /*1040*/ 	.word	0x0000fb70


	//   ....[197]....
        /*1044*/ 	.word	0x0000fb90


	//   ....[198]....
        /*1048*/ 	.word	0x00013760


	//   ....[199]....
        /*104c*/ 	.word	0x00016eb0


	//----- nvinfo : EIATTR_REG_RECONFIG
	.align		4
.L_572:
        /*1050*/ 	.byte	0x01, 0x54
	.zero		2


	//----- nvinfo : EIATTR_SYSCALL_OFFSETS
	.align		4
        /*1054*/ 	.byte	0x04, 0x46
        /*1056*/ 	.short	(.L_574 - .L_573)


	//   ....[0]....
.L_573:
        /*1058*/ 	.word	0x00001070


	//   ....[1]....
        /*105c*/ 	.word	0x00001160


	//   ....[2]....
        /*1060*/ 	.word	0x000012c0


	//   ....[3]....
        /*1064*/ 	.word	0x000013b0


	//----- nvinfo : EIATTR_MBARRIER_INSTR_OFFSETS
	.align		4
.L_574:
        /*1068*/ 	.byte	0x04, 0x39
        /*106a*/ 	.short	(.L_576 - .L_575)


	//   ....[0]....
.L_575:
        /*106c*/ 	.word	0x00000290
        /*1070*/ 	.word	0x000000ff
        /*1074*/ 	.word	0x00030c00
        /*1078*/ 	.short	0x0100
        /*107a*/ 	.byte	0x06
	.zero		1


	//   ....[1]....
        /*107c*/ 	.word	0x00000390
        /*1080*/ 	.word	0x000000ff
        /*1084*/ 	.word	0x00030c10
        /*1088*/ 	.short	0x0100
        /*108a*/ 	.byte	0x08
	.zero		1


	//   ....[2]....
        /*108c*/ 	.word	0x000003a0
        /*1090*/ 	.word	0x000000ff
        /*1094*/ 	.word	0x00030c20
        /*1098*/ 	.short	0x0100
        /*109a*/ 	.byte	0x08
	.zero		1


	//   ....[3]....
        /*109c*/ 	.word	0x000003b0
        /*10a0*/ 	.word	0x000000ff
        /*10a4*/ 	.word	0x00030c18
        /*10a8*/ 	.short	0x0100
        /*10aa*/ 	.byte	0x08
	.zero		1


	//   ....[4]....
        /*10ac*/ 	.word	0x000003c0
        /*10b0*/ 	.word	0x000000ff
        /*10b4*/ 	.word	0x00030c28
        /*10b8*/ 	.short	0x0100
        /*10ba*/ 	.byte	0x08
	.zero		1


	//   ....[5]....
        /*10bc*/ 	.word	0x000004f0
        /*10c0*/ 	.word	0x000000ff
        /*10c4*/ 	.word	0x00030c30
        /*10c8*/ 	.short	0x0100
        /*10ca*/ 	.byte	0x08
	.zero		1


	//   ....[6]....
        /*10cc*/ 	.word	0x00000500
        /*10d0*/ 	.word	0x000000ff
        /*10d4*/ 	.word	0x00030c40
        /*10d8*/ 	.short	0x0100
        /*10da*/ 	.byte	0x08
	.zero		1


	//   ....[7]....
        /*10dc*/ 	.word	0x00000510
        /*10e0*/ 	.word	0x000000ff
        /*10e4*/ 	.word	0x00030c38
        /*10e8*/ 	.short	0x0100
        /*10ea*/ 	.byte	0x08
	.zero		1


	//   ....[8]....
        /*10ec*/ 	.word	0x00000520
        /*10f0*/ 	.word	0x000000ff
        /*10f4*/ 	.word	0x00030c48
        /*10f8*/ 	.short	0x0100
        /*10fa*/ 	.byte	0x08
	.zero		1


	//   ....[9]....
        /*10fc*/ 	.word	0x00001450
        /*1100*/ 	.word	0x00000010
        /*1104*/ 	.word	0x00030c00
        /*1108*/ 	.short	0x010a
        /*110a*/ 	.byte	0x3f
	.zero		1


	//   ....[10]....
        /*110c*/ 	.word	0x00001580
        /*1110*/ 	.word	0x00000010
        /*1114*/ 	.word	0x00030c00
        /*1118*/ 	.short	0x010a
        /*111a*/ 	.byte	0x3f
	.zero		1


	//   ....[11]....
        /*111c*/ 	.word	0x00001e40
        /*1120*/ 	.word	0x00000006
        /*1124*/ 	.word	0x00030c10
        /*1128*/ 	.short	0x010a
        /*112a*/ 	.byte	0x3f
	.zero		1


	//   ....[12]....
        /*112c*/ 	.word	0x00001eb0
        /*1130*/ 	.word	0x00000006
        /*1134*/ 	.word	0x00030c10
        /*1138*/ 	.short	0x010a
        /*113a*/ 	.byte	0x3f
	.zero		1


	//   ....[13]....
        /*113c*/ 	.word	0x000022e0
        /*1140*/ 	.word	0x00000006
        /*1144*/ 	.word	0x00030c30
        /*1148*/ 	.short	0x010a
        /*114a*/ 	.byte	0x3f
	.zero		1


	//   ....[14]....
        /*114c*/ 	.word	0x00002320
        /*1150*/ 	.word	0x00000006
        /*1154*/ 	.word	0x00030c30
        /*1158*/ 	.short	0x010a
        /*115a*/ 	.byte	0x3f
	.zero		1


	//   ....[15]....
        /*115c*/ 	.word	0x000069d0
        /*1160*/ 	.word	0x00000005
        /*1164*/ 	.word	0x00000000
        /*1168*/ 	.short	0x0101
        /*116a*/ 	.byte	0x3f
	.zero		1


	//   ....[16]....
        /*116c*/ 	.word	0x00006e20
        /*1170*/ 	.word	0x00000006
        /*1174*/ 	.word	0x00000000
        /*1178*/ 	.short	0x0101
        /*117a*/ 	.byte	0x3f
	.zero		1


	//   ....[17]....
        /*117c*/ 	.word	0x00007750
        /*1180*/ 	.word	0x00000006
        /*1184*/ 	.word	0x00030c10
        /*1188*/ 	.short	0x010a
        /*118a*/ 	.byte	0x3f
	.zero		1


	//   ....[18]....
        /*118c*/ 	.word	0x000077d0
        /*1190*/ 	.word	0x00000006
        /*1194*/ 	.word	0x00030c10
        /*1198*/ 	.short	0x010a
        /*119a*/ 	.byte	0x3f
	.zero		1


	//   ....[19]....
        /*119c*/ 	.word	0x00007be0
        /*11a0*/ 	.word	0x00000006
        /*11a4*/ 	.word	0x00030c30
        /*11a8*/ 	.short	0x010a
        /*11aa*/ 	.byte	0x3f
	.zero		1


	//   ....[20]....
        /*11ac*/ 	.word	0x00007c20
        /*11b0*/ 	.word	0x00000006
        /*11b4*/ 	.word	0x00030c30
        /*11b8*/ 	.short	0x010a
        /*11ba*/ 	.byte	0x3f
	.zero		1


	//   ....[21]....
        /*11bc*/ 	.word	0x0000b840
        /*11c0*/ 	.word	0x00000005
        /*11c4*/ 	.word	0x00000000
        /*11c8*/ 	.short	0x0101
        /*11ca*/ 	.byte	0x3f
	.zero		1


	//   ....[22]....
        /*11cc*/ 	.word	0x0000bcb0
        /*11d0*/ 	.word	0x00000006
        /*11d4*/ 	.word	0x00000000
        /*11d8*/ 	.short	0x0101
        /*11da*/ 	.byte	0x3f
	.zero		1


	//   ....[23]....
        /*11dc*/ 	.word	0x0000c550
        /*11e0*/ 	.word	0x00000006
        /*11e4*/ 	.word	0x00030c10
        /*11e8*/ 	.short	0x010a
        /*11ea*/ 	.byte	0x3f
	.zero		1


	//   ....[24]....
        /*11ec*/ 	.word	0x0000c5d0
        /*11f0*/ 	.word	0x00000006
        /*11f4*/ 	.word	0x00030c10
        /*11f8*/ 	.short	0x010a
        /*11fa*/ 	.byte	0x3f
	.zero		1


	//   ....[25]....
        /*11fc*/ 	.word	0x0000c9e0
        /*1200*/ 	.word	0x00000006
        /*1204*/ 	.word	0x00030c30
        /*1208*/ 	.short	0x010a
        /*120a*/ 	.byte	0x3f
	.zero		1


	//   ....[26]....
        /*120c*/ 	.word	0x0000ca20
        /*1210*/ 	.word	0x00000006
        /*1214*/ 	.word	0x00030c30
        /*1218*/ 	.short	0x010a
        /*121a*/ 	.byte	0x3f
	.zero		1


	//   ....[27]....
        /*121c*/ 	.word	0x000110f0
        /*1220*/ 	.word	0x00000005
        /*1224*/ 	.word	0x00000000
        /*1228*/ 	.short	0x0101
        /*122a*/ 	.byte	0x3f
	.zero		1


	//   ....[28]....
        /*122c*/ 	.word	0x00011570
        /*1230*/ 	.word	0x00000006
        /*1234*/ 	.word	0x00000000
        /*1238*/ 	.short	0x0101
        /*123a*/ 	.byte	0x3f
	.zero		1


	//   ....[29]....
        /*123c*/ 	.word	0x000154e0
        /*1240*/ 	.word	0x0000000f
        /*1244*/ 	.word	0x00030c20
        /*1248*/ 	.short	0x010a
        /*124a*/ 	.byte	0x3f
	.zero		1


	//   ....[30]....
        /*124c*/ 	.word	0x00015ad0
        /*1250*/ 	.word	0x0000000f
        /*1254*/ 	.word	0x00030c40
        /*1258*/ 	.short	0x010a
        /*125a*/ 	.byte	0x3f
	.zero		1


	//   ....[31]....
        /*125c*/ 	.word	0x00015d30
        /*1260*/ 	.word	0x0000000f
        /*1264*/ 	.word	0x00030c28
        /*1268*/ 	.short	0x010a
        /*126a*/ 	.byte	0x3f
	.zero		1


	//   ....[32]....
        /*126c*/ 	.word	0x00015f90
        /*1270*/ 	.word	0x0000000f
        /*1274*/ 	.word	0x00030c48
        /*1278*/ 	.short	0x010a
        /*127a*/ 	.byte	0x3f
	.zero		1


	//   ....[33]....
        /*127c*/ 	.word	0x00016190
        /*1280*/ 	.word	0x0000000f
        /*1284*/ 	.word	0x00030c20
        /*1288*/ 	.short	0x010a
        /*128a*/ 	.byte	0x3f
	.zero		1


	//   ....[34]....
        /*128c*/ 	.word	0x00016460
        /*1290*/ 	.word	0x0000000f
        /*1294*/ 	.word	0x00030c40
        /*1298*/ 	.short	0x010a
        /*129a*/ 	.byte	0x3f
	.zero		1


	//   ....[35]....
        /*129c*/ 	.word	0x00016690
        /*12a0*/ 	.word	0x0000000f
        /*12a4*/ 	.word	0x00030c28
        /*12a8*/ 	.short	0x010a
        /*12aa*/ 	.byte	0x3f
	.zero		1


	//   ....[36]....
        /*12ac*/ 	.word	0x00016930
        /*12b0*/ 	.word	0x00000003
        /*12b4*/ 	.word	0x00030c40
        /*12b8*/ 	.short	0x010a
        /*12ba*/ 	.byte	0x3f
	.zero		1


	//   ....[37]....
        /*12bc*/ 	.word	0x00016d10
        /*12c0*/ 	.word	0x00000007
        /*12c4*/ 	.word	0x00000000
        /*12c8*/ 	.short	0x010a
        /*12ca*/ 	.byte	0x3f
	.zero		1


	//   ....[38]....
        /*12cc*/ 	.word	0x00016d70
        /*12d0*/ 	.word	0x00000003
        /*12d4*/ 	.word	0x00000000
        /*12d8*/ 	.short	0x010a
        /*12da*/ 	.byte	0x3f
	.zero		1


	//   ....[39]....
        /*12dc*/ 	.word	0x00016dd0
        /*12e0*/ 	.word	0x00000005
        /*12e4*/ 	.word	0x00000000
        /*12e8*/ 	.short	0x010a
        /*12ea*/ 	.byte	0x3f
	.zero		1


	//   ....[40]....
        /*12ec*/ 	.word	0x00016e00
        /*12f0*/ 	.word	0x00000003
        /*12f4*/ 	.word	0x00000000
        /*12f8*/ 	.short	0x010a
        /*12fa*/ 	.byte	0x3f
	.zero		1


	//   ....[41]....
        /*12fc*/ 	.word	0x00016ee0
        /*1300*/ 	.word	0x00000010
        /*1304*/ 	.word	0x00030c00
        /*1308*/ 	.short	0x010a
        /*130a*/ 	.byte	0x3f
	.zero		1


	//   ....[42]....
        /*130c*/ 	.word	0x00016f30
        /*1310*/ 	.word	0x00000006
        /*1314*/ 	.word	0x00030c10
        /*1318*/ 	.short	0x010a
        /*131a*/ 	.byte	0x3f
	.zero		1


	//   ....[43]....
        /*131c*/ 	.word	0x00016f80
        /*1320*/ 	.word	0x00000006
        /*1324*/ 	.word	0x00030c30
        /*1328*/ 	.short	0x010a
        /*132a*/ 	.byte	0x3f
	.zero		1


	//   ....[44]....
        /*132c*/ 	.word	0x00016fd0
        /*1330*/ 	.word	0x00000006
        /*1334*/ 	.word	0x00030c10
        /*1338*/ 	.short	0x010a
        /*133a*/ 	.byte	0x3f
	.zero		1


	//   ....[45]....
        /*133c*/ 	.word	0x00017020
        /*1340*/ 	.word	0x00000006
        /*1344*/ 	.word	0x00030c30
        /*1348*/ 	.short	0x010a
        /*134a*/ 	.byte	0x3f
	.zero		1


	//   ....[46]....
        /*134c*/ 	.word	0x00017070
        /*1350*/ 	.word	0x00000006
        /*1354*/ 	.word	0x00030c10
        /*1358*/ 	.short	0x010a
        /*135a*/ 	.byte	0x3f
	.zero		1


	//   ....[47]....
        /*135c*/ 	.word	0x000170c0
        /*1360*/ 	.word	0x00000006
        /*1364*/ 	.word	0x00030c30
        /*1368*/ 	.short	0x010a
        /*136a*/ 	.byte	0x3f
	.zero		1


	//   ....[48]....
        /*136c*/ 	.word	0x00017110
        /*1370*/ 	.word	0x0000000f
        /*1374*/ 	.word	0x00030c20
        /*1378*/ 	.short	0x010a
        /*137a*/ 	.byte	0x3f
	.zero		1


	//   ....[49]....
        /*137c*/ 	.word	0x00017160
        /*1380*/ 	.word	0x0000000f
        /*1384*/ 	.word	0x00030c40
        /*1388*/ 	.short	0x010a
        /*138a*/ 	.byte	0x3f
	.zero		1


	//   ....[50]....
        /*138c*/ 	.word	0x000171b0
        /*1390*/ 	.word	0x0000000f
        /*1394*/ 	.word	0x00030c28
        /*1398*/ 	.short	0x010a
        /*139a*/ 	.byte	0x3f
	.zero		1


	//   ....[51]....
        /*139c*/ 	.word	0x00017200
        /*13a0*/ 	.word	0x0000000f
        /*13a4*/ 	.word	0x00030c48
        /*13a8*/ 	.short	0x010a
        /*13aa*/ 	.byte	0x3f
	.zero		1


	//   ....[52]....
        /*13ac*/ 	.word	0x00017260
        /*13b0*/ 	.word	0x0000000f
        /*13b4*/ 	.word	0x00030c20
        /*13b8*/ 	.short	0x010a
        /*13ba*/ 	.byte	0x3f
	.zero		1


	//   ....[53]....
        /*13bc*/ 	.word	0x000172b0
        /*13c0*/ 	.word	0x0000000f
        /*13c4*/ 	.word	0x00030c40
        /*13c8*/ 	.short	0x010a
        /*13ca*/ 	.byte	0x3f
	.zero		1


	//   ....[54]....
        /*13cc*/ 	.word	0x00017300
        /*13d0*/ 	.word	0x0000000f
        /*13d4*/ 	.word	0x00030c28
        /*13d8*/ 	.short	0x010a
        /*13da*/ 	.byte	0x3f
	.zero		1


	//   ....[55]....
        /*13dc*/ 	.word	0x00017350
        /*13e0*/ 	.word	0x00000003
        /*13e4*/ 	.word	0x00030c40
        /*13e8*/ 	.short	0x010a
        /*13ea*/ 	.byte	0x3f
	.zero		1


	//   ....[56]....
        /*13ec*/ 	.word	0x00017420
        /*13f0*/ 	.word	0x00000007
        /*13f4*/ 	.word	0x00000000
        /*13f8*/ 	.short	0x010a
        /*13fa*/ 	.byte	0x3f
	.zero		1


	//   ....[57]....
        /*13fc*/ 	.word	0x00017470
        /*1400*/ 	.word	0x00000003
        /*1404*/ 	.word	0x00000000
        /*1408*/ 	.short	0x010a
        /*140a*/ 	.byte	0x3f
	.zero		1


	//   ....[58]....
        /*140c*/ 	.word	0x000174c0
        /*1410*/ 	.word	0x00000005
        /*1414*/ 	.word	0x00000000
        /*1418*/ 	.short	0x010a
        /*141a*/ 	.byte	0x3f
	.zero		1


	//----- nvinfo : EIATTR_NUM_MBARRIERS
	.align		4
.L_576:
        /*141c*/ 	.byte	0x03, 0x38
        /*141e*/ 	.short	0x0009


	//----- nvinfo : EIATTR_EXIT_INSTR_OFFSETS
	.align		4
        /*1420*/ 	.byte	0x04, 0x1c
        /*1422*/ 	.short	(.L_578 - .L_577)


	//   ....[0]....
.L_577:
        /*1424*/ 	.word	0x00016e50


	//----- nvinfo : EIATTR_MAX_THREADS
	.align		4
.L_578:
        /*1428*/ 	.byte	0x04, 0x05
        /*142a*/ 	.short	(.L_580 - .L_579)
.L_579:
        /*142c*/ 	.word	0x00000180
        /*1430*/ 	.word	0x00000001
        /*1434*/ 	.word	0x00000001


	//----- nvinfo : EIATTR_CRS_STACK_SIZE
	.align		4
.L_580:
        /*1438*/ 	.byte	0x04, 0x1e
        /*143a*/ 	.short	(.L_582 - .L_581)
.L_581:
        /*143c*/ 	.word	0x00000000


	//----- nvinfo : EIATTR_CBANK_PARAM_SIZE
	.align		4
.L_582:
        /*1440*/ 	.byte	0x03, 0x19
        /*1442*/ 	.short	0x06f0


	//----- nvinfo : EIATTR_PARAM_CBANK
	.align		4
        /*1444*/ 	.byte	0x04, 0x0a
        /*1446*/ 	.short	(.L_584 - .L_583)
	.align		4
.L_583:
        /*1448*/ 	.word	index@(.nv.constant0._ZN7cutlass13device_kernelIN5flash11enable_sm90INS1_16FlashAttnBwdSm90INS1_25CollectiveMainloopBwdSm90ILi2ELi2ELi2EN4cute5tupleIJNS5_1CILi1EEES8_S8_EEENS6_IJNS7_ILi128EEESA_NS7_ILi64EEEEEENS_10bfloat16_tEfNS_4arch4Sm90ELb0ELb1ELb1ELb1ELb0ELb1ELb0ELb0ELi2ELi1ELi2ELi2ELb0EEENS1_21CollectiveEpilogueBwdISC_SD_SF_Li256ELb1ELb0ELi1EEENS1_19SingleTileSchedulerILb1ELb0ELb0ELi128EEEEEEEEEvNT_6ParamsE)
        /*144c*/ 	.short	0x0210
        /*144e*/ 	.short	0x06f0


	//----- nvinfo : EIATTR_SW_WAR
	.align		4
.L_584:
        /*1450*/ 	.byte	0x04, 0x36
        /*1452*/ 	.short	(.L_586 - .L_585)
.L_585:
        /*1454*/ 	.word	0x00000008
.L_586:


//--------------------- .nv.info._ZN7cutlass13device_kernelIN5flash11enable_sm90INS1_16FlashAttnBwdSm90INS1_25CollectiveMainloopBwdSm90ILi2ELi2ELi2EN4cute5tupleIJNS5_1CILi1EEES8_S8_EEENS6_IJNS7_ILi128EEESA_NS7_ILi64EEEEEENS_10bfloat16_tEfNS_4arch4Sm90ELb0ELb1ELb1ELb1ELb1ELb1ELb0ELb0ELi2ELi1ELi2ELi2ELb0EEENS1_21CollectiveEpilogueBwdISC_SD_SF_Li256ELb1ELb0ELi1EEENS1_19SingleTileSchedulerILb1ELb0ELb0ELi128EEEEEEEEEvNT_6ParamsE --------------------------
	.section	.nv.info._ZN7cutlass13device_kernelIN5flash11enable_sm90INS1_16FlashAttnBwdSm90INS1_25CollectiveMainloopBwdSm90ILi2ELi2ELi2EN4cute5tupleIJNS5_1CILi1EEES8_S8_EEENS6_IJNS7_ILi128EEESA_NS7_ILi64EEEEEENS_10bfloat16_tEfNS_4arch4Sm90ELb0ELb1ELb1ELb1ELb1ELb1ELb0ELb0ELi2ELi1ELi2ELi2ELb0EEENS1_21CollectiveEpilogueBwdISC_SD_SF_Li256ELb1ELb0ELi1EEENS1_19SingleTileSchedulerILb1ELb0ELb0ELi128EEEEEEEEEvNT_6ParamsE,"",@"SHT_CUDA_INFO"
	.sectionflags	@""
	.align	4


	//----- nvinfo : EIATTR_CUDA_API_VERSION
	.align		4
        /*0000*/ 	.byte	0x04, 0x37
        /*0002*/ 	.short	(.L_588 - .L_587)
.L_587:
        /*0004*/ 	.word	0x00000082


	//----- nvinfo : EIATTR_KPARAM_INFO
	.align		4
.L_588:
        /*0008*/ 	.byte	0x04, 0x17
        /*000a*/ 	.short	(.L_590 - .L_589)
.L_589:
        /*000c*/ 	.word	0x00000000
        /*0010*/ 	.short	0x0000
        /*0012*/ 	.short	0x0070
        /*0014*/ 	.byte	0x00, 0xf0, 0x01, 0x1a


	//----- nvinfo : EIATTR_SPARSE_MMA_MASK
	.align		4
.L_590:
        /*0018*/ 	.byte	0x03, 0x50
        /*001a*/ 	.short	0x0000


	//----- nvinfo : EIATTR_MAXREG_COUNT
	.align		4
        /*001c*/ 	.byte	0x03, 0x1b
        /*001e*/ 	.short	0x00a8


	//----- nvinfo : EIATTR_NUM_BARRIERS
	.align		4
        /*0020*/ 	.byte	0x02, 0x4c
        /*0022*/ 	.byte	0x10
	.zero		1


	//----- nvinfo : EIATTR_EXTERNS
	.align		4
        /*0024*/ 	.byte	0x04, 0x0f
        /*0026*/ 	.short	(.L_592 - .L_591)


	//   ....[0]....
	.align		4
.L_591:
        /*0028*/ 	.word	index@(__assertfail)


	//----- nvinfo : EIATTR_ANNOTATIONS
	.align		4
.L_592:
        /*002c*/ 	.byte	0x04, 0x55
        /*002e*/ 	.short	(.L_594 - .L_593)


	//   ....[0]....
.L_593:
        /* <DEDUP_REMOVED lines=155> */


	//----- nvinfo : EIATTR_MERCURY_ISA_VERSION
	.align		4
.L_594:
        /*09d0*/ 	.byte	0x03, 0x5f
        /*09d2*/ 	.short	0x0101


	//----- nvinfo : EIATTR_INT_WARP_WIDE_INSTR_OFFSETS
	.align		4
        /*09d4*/ 	.byte	0x04, 0x31
        /*09d6*/ 	.short	(.L_596 - .L_595)


	//   ....[0]....
.L_595:
        /*09d8*/ 	.word	0x00000190


	//   ....[1]....
        /*09dc*/ 	.word	0x000001c0


	//   ....[2]....
        /*09e0*/ 	.word	0x000145a0


	//   ....[3]....
        /*09e4*/ 	.word	0x00014bf0


	//   ....[4]....
        /*09e8*/ 	.word	0x000150a0


	//   ....[5]....
        /*09ec*/ 	.word	0x00015360


	//   ....[6]....
        /*09f0*/ 	.word	0x000155c0


	//   ....[7]....
        /*09f4*/ 	.word	0x00015750


	//----- nvinfo : EIATTR_COOP_GROUP_MASK_REGIDS
	.align		4
.L_596:
        /*09f8*/ 	.byte	0x04, 0x29
        /*09fa*/ 	.short	(.L_598 - .L_597)


	//   ....[0]....
.L_597:
        /*09fc*/ 	.word	0xffffffff


	//   ....[1]....
        /*0a00*/ 	.word	0xffffffff


	//   ....[2]....
        /*0a04*/ 	.word	0xffffffff


	//   ....[3]....
        /*0a08*/ 	.word	0xffffffff


	//   ....[4]....
        /*0a0c*/ 	.word	0xffffffff


	//   ....[5]....
        /*0a10*/ 	.word	0xffffffff


	//   ....[6]....
        /*0a14*/ 	.word	0xffffffff


	//   ....[7]....
        /*0a18*/ 	.word	0xffffffff


	//   ....[8]....
        /*0a1c*/ 	.word	0xffffffff


	//   ....[9]....
        /*0a20*/ 	.word	0xffffffff


	//   ....[10]....
        /*0a24*/ 	.word	0xffffffff


	//   ....[11]....
        /*0a28*/ 	.word	0xffffffff


	//   ....[12]....
        /*0a2c*/ 	.word	0xffffffff


	//   ....[13]....
        /*0a30*/ 	.word	0xffffffff


	//   ....[14]....
        /*0a34*/ 	.word	0xffffffff


	//   ....[15]....
        /*0a38*/ 	.word	0xffffffff


	//   ....[16]....
        /*0a3c*/ 	.word	0xffffffff


	//   ....[17]....
        /*0a40*/ 	.word	0xffffffff


	//   ....[18]....
        /*0a44*/ 	.word	0xffffffff


	//   ....[19]....
        /*0a48*/ 	.word	0xffffffff


	//   ....[20]....
        /*0a4c*/ 	.word	0xffffffff


	//   ....[21]....
        /*0a50*/ 	.word	0xffffffff


	//   ....[22]....
        /*0a54*/ 	.word	0xffffffff


	//   ....[23]....
        /*0a58*/ 	.word	0xffffffff


	//   ....[24]....
        /*0a5c*/ 	.word	0xffffffff


	//   ....[25]....
        /*0a60*/ 	.word	0xffffffff


	//   ....[26]....
        /*0a64*/ 	.word	0xffffffff


	//   ....[27]....
        /*0a68*/ 	.word	0xffffffff


	//   ....[28]....
        /*0a6c*/ 	.word	0xffffffff


	//   ....[29]....
        /*0a70*/ 	.word	0xffffffff


	//   ....[30]....
        /*0a74*/ 	.word	0xffffffff


	//   ....[31]....
        /*0a78*/ 	.word	0xffffffff


	//   ....[32]....
        /*0a7c*/ 	.word	0xffffffff


	//   ....[33]....
        /*0a80*/ 	.word	0xffffffff


	//   ....[34]....
        /*0a84*/ 	.word	0xffffffff


	//   ....[35]....
        /*0a88*/ 	.word	0xffffffff


	//   ....[36]....
        /*0a8c*/ 	.word	0xffffffff


	//   ....[37]....
        /*0a90*/ 	.word	0xffffffff


	//   ....[38]....
        /*0a94*/ 	.word	0xffffffff


	//   ....[39]....
        /*0a98*/ 	.word	0xffffffff


	//   ....[40]....
        /*0a9c*/ 	.word	0xffffffff


	//   ....[41]....
        /*0aa0*/ 	.word	0xffffffff


	//   ....[42]....
        /*0aa4*/ 	.word	0xffffffff


	//   ....[43]....
        /*0aa8*/ 	.word	0xffffffff


	//   ....[44]....
        /*0aac*/ 	.word	0xffffffff


	//   ....[45]....
        /*0ab0*/ 	.word	0xffffffff


	//   ....[46]....
        /*0ab4*/ 	.word	0xffffffff


	//   ....[47]....
        /*0ab8*/ 	.word	0xffffffff


	//   ....[48]....
        /*0abc*/ 	.word	0xffffffff


	//   ....[49]....
        /*0ac0*/ 	.word	0xffffffff


	//   ....[50]....
        /*0ac4*/ 	.word	0xffffffff


	//   ....[51]....
        /*0ac8*/ 	.word	0xffffffff


	//   ....[52]....
        /*0acc*/ 	.word	0xffffffff


	//   ....[53]....
        /*0ad0*/ 	.word	0xffffffff


	//   ....[54]....
        /*0ad4*/ 	.word	0xffffffff


	//   ....[55]....
        /*0ad8*/ 	.word	0xffffffff


	//   ....[56]....
        /*0adc*/ 	.word	0xffffffff


	//   ....[57]....
        /*0ae0*/ 	.word	0xffffffff


	//   ....[58]....
        /*0ae4*/ 	.word	0xffffffff


	//   ....[59]....
        /*0ae8*/ 	.word	0xffffffff


	//   ....[60]....
        /*0aec*/ 	.word	0xffffffff


	//   ....[61]....
        /*0af0*/ 	.word	0xffffffff


	//   ....[62]....
        /*0af4*/ 	.word	0xffffffff


	//   ....[63]....
        /*0af8*/ 	.word	0xffffffff


	//   ....[64]....
        /*0afc*/ 	.word	0xffffffff


	//   ....[65]....
        /*0b00*/ 	.word	0xffffffff


	//   ....[66]....
        /*0b04*/ 	.word	0xffffffff


	//   ....[67]....
        /*0b08*/ 	.word	0xffffffff


	//   ....[68]....
        /*0b0c*/ 	.word	0xffffffff


	//   ....[69]....
        /*0b10*/ 	.word	0xffffffff


	//   ....[70]....
        /*0b14*/ 	.word	0xffffffff


	//   ....[71]....
        /*0b18*/ 	.word	0xffffffff


	//   ....[72]....
        /*0b1c*/ 	.word	0xffffffff


	//   ....[73]....
        /*0b20*/ 	.word	0xffffffff


	//   ....[74]....
        /*0b24*/ 	.word	0xffffffff


	//   ....[75]....
        /*0b28*/ 	.word	0xffffffff


	//   ....[76]....
        /*0b2c*/ 	.word	0xffffffff


	//   ....[77]....
        /*0b30*/ 	.word	0xffffffff


	//   ....[78]....
        /*0b34*/ 	.word	0xffffffff


	//   ....[79]....
        /*0b38*/ 	.word	0xffffffff


	//   ....[80]....
        /*0b3c*/ 	.word	0xffffffff


	//   ....[81]....
        /*0b40*/ 	.word	0xffffffff


	//   ....[82]....
        /*0b44*/ 	.word	0xffffffff


	//   ....[83]....
        /*0b48*/ 	.word	0xffffffff


	//   ....[84]....
        /*0b4c*/ 	.word	0xffffffff


	//   ....[85]....
        /*0b50*/ 	.word	0xffffffff


	//   ....[86]....
        /*0b54*/ 	.word	0xffffffff


	//   ....[87]....
        /*0b58*/ 	.word	0xffffffff


	//   ....[88]....
        /*0b5c*/ 	.word	0xffffffff


	//   ....[89]....
        /*0b60*/ 	.word	0xffffffff


	//   ....[90]....
        /*0b64*/ 	.word	0xffffffff


	//   ....[91]....
        /*0b68*/ 	.word	0xffffffff


	//   ....[92]....
        /*0b6c*/ 	.word	0xffffffff


	//   ....[93]....
        /*0b70*/ 	.word	0xffffffff


	//   ....[94]....
        /*0b74*/ 	.word	0xffffffff


	//   ....[95]....
        /*0b78*/ 	.word	0xffffffff


	//   ....[96]....
        /*0b7c*/ 	.word	0xffffffff


	//   ....[97]....
        /*0b80*/ 	.word	0xffffffff


	//   ....[98]....
        /*0b84*/ 	.word	0xffffffff


	//   ....[99]....
        /*0b88*/ 	.word	0xffffffff


	//   ....[100]....
        /*0b8c*/ 	.word	0xffffffff


	//   ....[101]....
        /*0b90*/ 	.word	0xffffffff


	//   ....[102]....
        /*0b94*/ 	.word	0xffffffff


	//   ....[103]....
        /*0b98*/ 	.word	0xffffffff


	//   ....[104]....
        /*0b9c*/ 	.word	0xffffffff


	//   ....[105]....
        /*0ba0*/ 	.word	0xffffffff


	//   ....[106]....
        /*0ba4*/ 	.word	0xffffffff


	//   ....[107]....
        /*0ba8*/ 	.word	0xffffffff


	//   ....[108]....
        /*0bac*/ 	.word	0xffffffff


	//   ....[109]....
        /*0bb0*/ 	.word	0xffffffff


	//   ....[110]....
        /*0bb4*/ 	.word	0xffffffff


	//   ....[111]....
        /*0bb8*/ 	.word	0xffffffff


	//   ....[112]....
        /*0bbc*/ 	.word	0xffffffff


	//   ....[113]....
        /*0bc0*/ 	.word	0xffffffff


	//   ....[114]....
        /*0bc4*/ 	.word	0xffffffff


	//   ....[115]....
        /*0bc8*/ 	.word	0xffffffff


	//   ....[116]....
        /*0bcc*/ 	.word	0xffffffff


	//   ....[117]....
        /*0bd0*/ 	.word	0xffffffff


	//   ....[118]....
        /*0bd4*/ 	.word	0xffffffff


	//   ....[119]....
        /*0bd8*/ 	.word	0xffffffff


	//   ....[120]....
        /*0bdc*/ 	.word	0xffffffff


	//   ....[121]....
        /*0be0*/ 	.word	0xffffffff


	//   ....[122]....
        /*0be4*/ 	.word	0xffffffff


	//   ....[123]....
        /*0be8*/ 	.word	0xffffffff


	//   ....[124]....
        /*0bec*/ 	.word	0xffffffff


	//   ....[125]....
        /*0bf0*/ 	.word	0xffffffff


	//   ....[126]....
        /*0bf4*/ 	.word	0xffffffff


	//   ....[127]....
        /*0bf8*/ 	.word	0xffffffff


	//   ....[128]....
        /*0bfc*/ 	.word	0xffffffff


	//   ....[129]....
        /*0c00*/ 	.word	0xffffffff


	//   ....[130]....
        /*0c04*/ 	.word	0xffffffff


	//   ....[131]....
        /*0c08*/ 	.word	0xffffffff


	//   ....[132]....
        /*0c0c*/ 	.word	0xffffffff


	//   ....[133]....
        /*0c10*/ 	.word	0xffffffff


	//   ....[134]....
        /*0c14*/ 	.word	0xffffffff


	//   ....[135]....
        /*0c18*/ 	.word	0xffffffff


	//   ....[136]....
        /*0c1c*/ 	.word	0xffffffff


	//   ....[137]....
        /*0c20*/ 	.word	0xffffffff


	//   ....[138]....
        /*0c24*/ 	.word	0xffffffff


	//   ....[139]....
        /*0c28*/ 	.word	0xffffffff


	//   ....[140]....
        /*0c2c*/ 	.word	0xffffffff


	//   ....[141]....
        /*0c30*/ 	.word	0xffffffff


	//   ....[142]....
        /*0c34*/ 	.word	0xffffffff


	//   ....[143]....
        /*0c38*/ 	.word	0xffffffff


	//   ....[144]....
        /*0c3c*/ 	.word	0xffffffff


	//   ....[145]....
        /*0c40*/ 	.word	0xffffffff


	//   ....[146]....
        /*0c44*/ 	.word	0xffffffff


	//   ....[147]....
        /*0c48*/ 	.word	0xffffffff


	//   ....[148]....
        /*0c4c*/ 	.word	0xffffffff


	//   ....[149]....
        /*0c50*/ 	.word	0xffffffff


	//   ....[150]....
        /*0c54*/ 	.word	0xffffffff


	//   ....[151]....
        /*0c58*/ 	.word	0xffffffff


	//   ....[152]....
        /*0c5c*/ 	.word	0xffffffff


	//   ....[153]....
        /*0c60*/ 	.word	0xffffffff


	//   ....[154]....
        /*0c64*/ 	.word	0xffffffff


	//   ....[155]....
        /*0c68*/ 	.word	0xffffffff


	//   ....[156]....
        /*0c6c*/ 	.word	0xffffffff


	//   ....[157]....
        /*0c70*/ 	.word	0xffffffff


	//   ....[158]....
        /*0c74*/ 	.word	0xffffffff


	//   ....[159]....
        /*0c78*/ 	.word	0xffffffff


	//   ....[160]....
        /*0c7c*/ 	.word	0xffffffff


	//   ....[161]....
        /*0c80*/ 	.word	0xffffffff


	//   ....[162]....
        /*0c84*/ 	.word	0xffffffff


	//   ....[163]....
        /*0c88*/ 	.word	0xffffffff


	//   ....[164]....
        /*0c8c*/ 	.word	0xffffffff


	//   ....[165]....
        /*0c90*/ 	.word	0xffffffff


	//   ....[166]....
        /*0c94*/ 	.word	0xffffffff


	//   ....[167]....
        /*0c98*/ 	.word	0xffffffff


	//   ....[168]....
        /*0c9c*/ 	.word	0xffffffff


	//   ....[169]....
        /*0ca0*/ 	.word	0xffffffff


	//   ....[170]....
        /*0ca4*/ 	.word	0xffffffff


	//   ....[171]....
        /*0ca8*/ 	.word	0xffffffff


	//   ....[172]....
        /*0cac*/ 	.word	0xffffffff


	//   ....[173]....
        /*0cb0*/ 	.word	0xffffffff


	//   ....[174]....
        /*0cb4*/ 	.word	0xffffffff


	//   ....[175]....
        /*0cb8*/ 	.word	0xffffffff


	//   ....[176]....
        /*0cbc*/ 	.word	0xffffffff


	//   ....[177]....
        /*0cc0*/ 	.word	0xffffffff


	//   ....[178]....
        /*0cc4*/ 	.word	0xffffffff


	//   ....[179]....
        /*0cc8*/ 	.word	0xffffffff


	//   ....[180]....
        /*0ccc*/ 	.word	0xffffffff


	//   ....[181]....
        /*0cd0*/ 	.word	0xffffffff


	//   ....[182]....
        /*0cd4*/ 	.word	0xffffffff


	//   ....[183]....
        /*0cd8*/ 	.word	0xffffffff


	//   ....[184]....
        /*0cdc*/ 	.word	0xffffffff


	//   ....[185]....
        /*0ce0*/ 	.word	0xffffffff


	//   ....[186]....
        /*0ce4*/ 	.word	0xffffffff


	//   ....[187]....
        /*0ce8*/ 	.word	0xffffffff


	//   ....[188]....
        /*0cec*/ 	.word	0xffffffff


	//   ....[189]....
        /*0cf0*/ 	.word	0xffffffff


	//   ....[190]....
        /*0cf4*/ 	.word	0xffffffff


	//   ....[191]....
        /*0cf8*/ 	.word	0xffffffff


	//   ....[192]....
        /*0cfc*/ 	.word	0xffffffff


	//   ....[193]....
        /*0d00*/ 	.word	0xffffffff


	//   ....[194]....
        /*0d04*/ 	.word	0xffffffff


	//   ....[195]....
        /*0d08*/ 	.word	0xffffffff


	//   ....[196]....
        /*0d0c*/ 	.word	0xffffffff


	//   ....[197]....
        /*0d10*/ 	.word	0xffffffff


	//   ....[198]....
        /*0d14*/ 	.word	0xffffffff


	//   ....[199]....
        /*0d18*/ 	.word	0xffffffff


	//   ....[200]....
        /*0d1c*/ 	.word	0xffffffff


	//   ....[201]....
        /*0d20*/ 	.word	0xffffffff


	//   ....[202]....
        /*0d24*/ 	.word	0xffffffff


	//   ....[203]....
        /*0d28*/ 	.word	0xffffffff


	//   ....[204]....
        /*0d2c*/ 	.word	0xffffffff


	//   ....[205]....
        /*0d30*/ 	.word	0xffffffff


	//   ....[206]....
        /*0d34*/ 	.word	0xffffffff


	//   ....[207]....
        /*0d38*/ 	.word	0xffffffff


	//   ....[208]....
        /*0d3c*/ 	.word	0x0500000f


	//   ....[209]....
        /*0d40*/ 	.word	0x0500000f


	//   ....[210]....
        /*0d44*/ 	.word	0x0500000f


	//   ....[211]....
        /*0d48*/ 	.word	0x0500000f


	//----- nvinfo : EIATTR_COOP_GROUP_INSTR_OFFSETS
	.align		4
.L_598:
        /*0d4c*/ 	.byte	0x04, 0x28
        /*0d4e*/ 	.short	(.L_600 - .L_599)


	//   ....[0]....
.L_599:
        /*0d50*/ 	.word	0x00000070


	//   ....[1]....
        /*0d54*/ 	.word	0x000001a0


	//   ....[2]....
        /*0d58*/ 	.word	0x000001f0


	//   ....[3]....
        /*0d5c*/ 	.word	0x000003e0


	//   ....[4]....
        /*0d60*/ 	.word	0x00000620


	//   ....[5]....
        /*0d64*/ 	.word	0x00001410


	//   ....[6]....
        /*0d68*/ 	.word	0x000034f0


	//   ....[7]....
        /*0d6c*/ 	.word	0x00003a40


	//   ....[8]....
        /*0d70*/ 	.word	0x00003b90


	//   ....[9]....
        /*0d74*/ 	.word	0x00003db0


	//   ....[10]....
        /*0d78*/ 	.word	0x00003de0


	//   ....[11]....
        /*0d7c*/ 	.word	0x00003e10


	//   ....[12]....
        /*0d80*/ 	.word	0x00003e50


	//   ....[13]....
        /*0d84*/ 	.word	0x00003f30


	//   ....[14]....
        /*0d88*/ 	.word	0x00003f70


	//   ....[15]....
        /*0d8c*/ 	.word	0x00003fa0


	//   ....[16]....
        /*0d90*/ 	.word	0x00003fb0


	//   ....[17]....
        /*0d94*/ 	.word	0x00003fd0


	//   ....[18]....
        /*0d98*/ 	.word	0x00003fe0


	//   ....[19]....
        /*0d9c*/ 	.word	0x00004050


	//   ....[20]....
        /*0da0*/ 	.word	0x00004090


	//   ....[21]....
        /*0da4*/ 	.word	0x000040d0


	//   ....[22]....
        /*0da8*/ 	.word	0x00004110


	//   ....[23]....
        /*0dac*/ 	.word	0x00004160


	//   ....[24]....
        /*0db0*/ 	.word	0x00004260


	//   ....[25]....
        /*0db4*/ 	.word	0x000042c0


	//   ....[26]....
        /*0db8*/ 	.word	0x000042f0


	//   ....[27]....
        /*0dbc*/ 	.word	0x00004350


	//   ....[28]....
        /*0dc0*/ 	.word	0x00004390


	//   ....[29]....
        /*0dc4*/ 	.word	0x000043b0


	//   ....[30]....
        /*0dc8*/ 	.word	0x000043e0


	//   ....[31]....
        /*0dcc*/ 	.word	0x00004410


	//   ....[32]....
        /*0dd0*/ 	.word	0x00004430


	//   ....[33]....
        /*0dd4*/ 	.word	0x00004540


	//   ....[34]....
        /*0dd8*/ 	.word	0x00004580


	//   ....[35]....
        /*0ddc*/ 	.word	0x000045c0


	//   ....[36]....
        /*0de0*/ 	.word	0x000045f0


	//   ....[37]....
        /*0de4*/ 	.word	0x00004610


	//   ....[38]....
        /*0de8*/ 	.word	0x00004690


	//   ....[39]....
        /*0dec*/ 	.word	0x000046d0


	//   ....[40]....
        /*0df0*/ 	.word	0x00004700


	//   ....[41]....
        /*0df4*/ 	.word	0x00004740


	//   ....[42]....
        /*0df8*/ 	.word	0x00004760


	//   ....[43]....
        /*0dfc*/ 	.word	0x00004780


	//   ....[44]....
        /*0e00*/ 	.word	0x00004790


	//   ....[45]....
        /*0e04*/ 	.word	0x000047e0


	//   ....[46]....
        /*0e08*/ 	.word	0x00004840


	//   ....[47]....
        /*0e0c*/ 	.word	0x00004880


	//   ....[48]....
        /*0e10*/ 	.word	0x00004960


	//   ....[49]....
        /*0e14*/ 	.word	0x00004a30


	//   ....[50]....
        /*0e18*/ 	.word	0x00004a40


	//   ....[51]....
        /*0e1c*/ 	.word	0x00004b10


	//   ....[52]....
        /*0e20*/ 	.word	0x00004b40


	//   ....[53]....
        /*0e24*/ 	.word	0x00004b80


	//   ....[54]....
        /*0e28*/ 	.word	0x00004c70


	//   ....[55]....
        /*0e2c*/ 	.word	0x00004e50


	//   ....[56]....
        /*0e30*/ 	.word	0x00004e90


	//   ....[57]....
        /*0e34*/ 	.word	0x00004f00


	//   ....[58]....
        /*0e38*/ 	.word	0x00004f40


	//   ....[59]....
        /*0e3c*/ 	.word	0x00004f80


	//   ....[60]....
        /*0e40*/ 	.word	0x00005000


	//   ....[61]....
        /*0e44*/ 	.word	0x00005040


	//   ....[62]....
        /*0e48*/ 	.word	0x00005160


	//   ....[63]....
        /*0e4c*/ 	.word	0x000052c0


	//   ....[64]....
        /*0e50*/ 	.word	0x000052f0


	//   ....[65]....
        /*0e54*/ 	.word	0x00005310


	//   ....[66]....
        /*0e58*/ 	.word	0x00005350


	//   ....[67]....
        /*0e5c*/ 	.word	0x00005370


	//   ....[68]....
        /*0e60*/ 	.word	0x00005380


	//   ....[69]....
        /*0e64*/ 	.word	0x00005400


	//   ....[70]....
        /*0e68*/ 	.word	0x00008620


	//   ....[71]....
        /*0e6c*/ 	.word	0x00008630


	//   ....[72]....
        /*0e70*/ 	.word	0x00008640


	//   ....[73]....
        /*0e74*/ 	.word	0x00008690


	//   ....[74]....
        /*0e78*/ 	.word	0x000086a0


	//   ....[75]....
        /*0e7c*/ 	.word	0x00008730


	//   ....[76]....
        /*0e80*/ 	.word	0x00008780


	//   ....[77]....
        /*0e84*/ 	.word	0x00008830


	//   ....[78]....
        /*0e88*/ 	.word	0x00008870


	//   ....[79]....
        /*0e8c*/ 	.word	0x00008890


	//   ....[80]....
        /*0e90*/ 	.word	0x00008910


	//   ....[81]....
        /*0e94*/ 	.word	0x00008930


	//   ....[82]....
        /*0e98*/ 	.word	0x00008960


	//   ....[83]....
        /*0e9c*/ 	.word	0x00008980


	//   ....[84]....
        /*0ea0*/ 	.word	0x00008a10


	//   ....[85]....
        /*0ea4*/ 	.word	0x00008b10


	//   ....[86]....
        /*0ea8*/ 	.word	0x00008b50


	//   ....[87]....
        /*0eac*/ 	.word	0x00008b90


	//   ....[88]....
        /*0eb0*/ 	.word	0x00008bf0


	//   ....[89]....
        /*0eb4*/ 	.word	0x00008c70


	//   ....[90]....
        /*0eb8*/ 	.word	0x00008d20


	//   ....[91]....
        /*0ebc*/ 	.word	0x00008df0


	//   ....[92]....
        /*0ec0*/ 	.word	0x00008e60


	//   ....[93]....
        /*0ec4*/ 	.word	0x00008ea0


	//   ....[94]....
        /*0ec8*/ 	.word	0x00008ed0


	//   ....[95]....
        /*0ecc*/ 	.word	0x00008f00


	//   ....[96]....
        /*0ed0*/ 	.word	0x00008f20


	//   ....[97]....
        /*0ed4*/ 	.word	0x00008fe0


	//   ....[98]....
        /*0ed8*/ 	.word	0x00009010


	//   ....[99]....
        /*0edc*/ 	.word	0x00009040


	//   ....[100]....
        /*0ee0*/ 	.word	0x00009160


	//   ....[101]....
        /*0ee4*/ 	.word	0x000091a0


	//   ....[102]....
        /*0ee8*/ 	.word	0x000091c0


	//   ....[103]....
        /*0eec*/ 	.word	0x000092f0


	//   ....[104]....
        /*0ef0*/ 	.word	0x00009330


	//   ....[105]....
        /*0ef4*/ 	.word	0x00009380


	//   ....[106]....
        /*0ef8*/ 	.word	0x00009480


	//   ....[107]....
        /*0efc*/ 	.word	0x00009560


	//   ....[108]....
        /*0f00*/ 	.word	0x00009600


	//   ....[109]....
        /*0f04*/ 	.word	0x00009630


	//   ....[110]....
        /*0f08*/ 	.word	0x000098c0


	//   ....[111]....
        /*0f0c*/ 	.word	0x00009950


	//   ....[112]....
        /*0f10*/ 	.word	0x00009980


	//   ....[113]....
        /*0f14*/ 	.word	0x000099c0


	//   ....[114]....
        /*0f18*/ 	.word	0x000099d0


	//   ....[115]....
        /*0f1c*/ 	.word	0x00009a10


	//   ....[116]....
        /*0f20*/ 	.word	0x00009c80


	//   ....[117]....
        /*0f24*/ 	.word	0x00009cf0


	//   ....[118]....
        /*0f28*/ 	.word	0x00009d50


	//   ....[119]....
        /*0f2c*/ 	.word	0x00009ef0


	//   ....[120]....
        /*0f30*/ 	.word	0x00009f00


	//   ....[121]....
        /*0f34*/ 	.word	0x00009f10


	//   ....[122]....
        /*0f38*/ 	.word	0x00009f20


	//   ....[123]....
        /*0f3c*/ 	.word	0x00009f30


	//   ....[124]....
        /*0f40*/ 	.word	0x00009f40


	//   ....[125]....
        /*0f44*/ 	.word	0x00009f50


	//   ....[126]....
        /*0f48*/ 	.word	0x0000a2d0


	//   ....[127]....
        /*0f4c*/ 	.word	0x0000a2f0


	//   ....[128]....
        /*0f50*/ 	.word	0x0000a310


	//   ....[129]....
        /*0f54*/ 	.word	0x0000a320


	//   ....[130]....
        /*0f58*/ 	.word	0x0000a330


	//   ....[131]....
        /*0f5c*/ 	.word	0x0000a340


	//   ....[132]....
        /*0f60*/ 	.word	0x0000a350


	//   ....[133]....
        /*0f64*/ 	.word	0x0000a360


	//   ....[134]....
        /*0f68*/ 	.word	0x0000d960


	//   ....[135]....
        /*0f6c*/ 	.word	0x0000e300


	//   ....[136]....
        /*0f70*/ 	.word	0x0000e340


	//   ....[137]....
        /*0f74*/ 	.word	0x0000e380


	//   ....[138]....
        /*0f78*/ 	.word	0x0000e3d0


	//   ....[139]....
        /*0f7c*/ 	.word	0x0000e3e0


	//   ....[140]....
        /*0f80*/ 	.word	0x0000e460


	//   ....[141]....
        /*0f84*/ 	.word	0x0000e490


	//   ....[142]....
        /*0f88*/ 	.word	0x0000e4a0


	//   ....[143]....
        /*0f8c*/ 	.word	0x0000e4b0


	//   ....[144]....
        /*0f90*/ 	.word	0x0000e500


	//   ....[145]....
        /*0f94*/ 	.word	0x0000e510


	//   ....[146]....
        /*0f98*/ 	.word	0x0000e550


	//   ....[147]....
        /*0f9c*/ 	.word	0x0000e640


	//   ....[148]....
        /*0fa0*/ 	.word	0x0000e690


	//   ....[149]....
        /*0fa4*/ 	.word	0x0000e6a0


	//   ....[150]....
        /*0fa8*/ 	.word	0x0000e6d0


	//   ....[151]....
        /*0fac*/ 	.word	0x0000e770


	//   ....[152]....
        /*0fb0*/ 	.word	0x0000e8a0


	//   ....[153]....
        /*0fb4*/ 	.word	0x0000e8b0


	//   ....[154]....
        /*0fb8*/ 	.word	0x0000e8e0


	//   ....[155]....
        /*0fbc*/ 	.word	0x0000e8f0


	//   ....[156]....
        /*0fc0*/ 	.word	0x0000e900


	//   ....[157]....
        /*0fc4*/ 	.word	0x0000e910


	//   ....[158]....
        /*0fc8*/ 	.word	0x0000e930


	//   ....[159]....
        /*0fcc*/ 	.word	0x0000e960


	//   ....[160]....
        /*0fd0*/ 	.word	0x0000e980


	//   ....[161]....
        /*0fd4*/ 	.word	0x0000e9b0


	//   ....[162]....
        /*0fd8*/ 	.word	0x0000e9e0


	//   ....[163]....
        /*0fdc*/ 	.word	0x0000ea90


	//   ....[164]....
        /*0fe0*/ 	.word	0x0000eac0


	//   ....[165]....
        /*0fe4*/ 	.word	0x0000eae0


	//   ....[166]....
        /*0fe8*/ 	.word	0x0000eb20


	//   ....[167]....
        /*0fec*/ 	.word	0x0000eb60


	//   ....[168]....
        /*0ff0*/ 	.word	0x0000eb80


	//   ....[169]....
        /*0ff4*/ 	.word	0x0000ebd0


	//   ....[170]....
        /*0ff8*/ 	.word	0x0000ebe0


	//   ....[171]....
        /*0ffc*/ 	.word	0x0000ec10


	//   ....[172]....
        /*1000*/ 	.word	0x0000ece0


	//   ....[173]....
        /*1004*/ 	.word	0x0000ecf0


	//   ....[174]....
        /*1008*/ 	.word	0x0000ed30


	//   ....[175]....
        /*100c*/ 	.word	0x0000ef80


	//   ....[176]....
        /*1010*/ 	.word	0x0000f020


	//   ....[177]....
        /*1014*/ 	.word	0x0000f050


	//   ....[178]....
        /*1018*/ 	.word	0x0000f060


	//   ....[179]....
        /*101c*/ 	.word	0x0000f130


	//   ....[180]....
        /*1020*/ 	.word	0x0000f190


	//   ....[181]....
        /*1024*/ 	.word	0x0000f2b0


	//   ....[182]....
        /*1028*/ 	.word	0x0000f3b0


	//   ....[183]....
        /*102c*/ 	.word	0x0000f4d0


	//   ....[184]....
        /*1030*/ 	.word	0x0000f500


	//   ....[185]....
        /*1034*/ 	.word	0x0000f520


	//   ....[186]....
        /*1038*/ 	.word	0x0000f540


	//   ....[187]....
        /*103c*/ 	.word	0x0000f5a0


	//   ....[188]....
        /*1040*/ 	.word	0x0000f5b0


	//   ....[189]....
        /*1044*/ 	.word	0x0000f5d0


	//   ....[190]....
        /*1048*/ 	.word	0x0000fa50


	//   ....[191]....
        /*104c*/ 	.word	0x0000fa80


	//   ....[192]....
        /*1050*/ 	.word	0x0000fa90


	//   ....[193]....
        /*1054*/ 	.word	0x0000faa0


	//   ....[194]....
        /*1058*/ 	.word	0x0000fab0


	//   ....[195]....
        /*105c*/ 	.word	0x0000fac0


	//   ....[196]....
        /*1060*/ 	.word	0x0000fad0


	//   ....[197]....
        /*1064*/ 	.word	0x0000faf0


	//   ....[198]....
        /*1068*/ 	.word	0x000136c0


	//   ....[199]....
        /*106c*/ 	.word	0x000141a0


	//   ....[200]....
        /*1070*/ 	.word	0x000144d0


	//   ....[201]....
        /*1074*/ 	.word	0x00014850


	//   ....[202]....
        /*1078*/ 	.word	0x00014b20


	//   ....[203]....
        /*107c*/ 	.word	0x00014d60


	//   ....[204]....
        /*1080*/ 	.word	0x00014fd0


	//   ....[205]....
        /*1084*/ 	.word	0x000152a0


	//   ....[206]....
        /*1088*/ 	.word	0x000154c0


	//   ....[207]....
        /*108c*/ 	.word	0x00015650


	//   ....[208]....
        /*1090*/ 	.word	0x00017d20


	//   ....[209]....
        /*1094*/ 	.word	0x00017fb0


	//   ....[210]....
        /*1098*/ 	.word	0x00018020


	//   ....[211]....
        /*109c*/ 	.word	0x00018090


	//----- nvinfo : EIATTR_REG_RECONFIG
	.align		4
.L_600:
        /*10a0*/ 	.byte	0x01, 0x54
	.zero		2


	//----- nvinfo : EIATTR_SYSCALL_OFFSETS
	.align		4
        /*10a4*/ 	.byte	0x04, 0x46
        /*10a6*/ 	.short	(.L_602 - .L_601)


	//   ....[0]....
.L_601:
        /*10a8*/ 	.word	0x00001070


	//   ....[1]....
        /*10ac*/ 	.word	0x00001160


	//   ....[2]....
        /*10b0*/ 	.word	0x000012c0


	//   ....[3]....
        /*10b4*/ 	.word	0x000013b0


	//----- nvinfo : EIATTR_MBARRIER_INSTR_OFFSETS
	.align		4
.L_602:
        /*10b8*/ 	.byte	0x04, 0x39
        /*10ba*/ 	.short	(.L_604 - .L_603)


	//   ....[0]....
.L_603:
        /*10bc*/ 	.word	0x00000290
        /*10c0*/ 	.word	0x000000ff
        /*10c4*/ 	.word	0x00030c00
        /*10c8*/ 	.short	0x0100
        /*10ca*/ 	.byte	0x06
	.zero		1


	//   ....[1]....
        /*10cc*/ 	.word	0x00000390
        /*10d0*/ 	.word	0x000000ff
        /*10d4*/ 	.word	0x00030c10
        /*10d8*/ 	.short	0x0100
        /*10da*/ 	.byte	0x08
	.zero		1


	//   ....[2]....
        /*10dc*/ 	.word	0x000003a0
        /*10e0*/ 	.word	0x000000ff
        /*10e4*/ 	.word	0x00030c20
        /*10e8*/ 	.short	0x0100
        /*10ea*/ 	.byte	0x08
	.zero		1


	//   ....[3]....
        /*10ec*/ 	.word	0x000003b0
        /*10f0*/ 	.word	0x000000ff
        /*10f4*/ 	.word	0x00030c18
        /*10f8*/ 	.short	0x0100
        /*10fa*/ 	.byte	0x08
	.zero		1


	//   ....[4]....
        /*10fc*/ 	.word	0x000003c0
        /*1100*/ 	.word	0x000000ff
        /*1104*/ 	.word	0x00030c28
        /*1108*/ 	.short	0x0100
        /*110a*/ 	.byte	0x08
	.zero		1


	//   ....[5]....
        /*110c*/ 	.word	0x000004f0
        /*1110*/ 	.word	0x000000ff
        /*1114*/ 	.word	0x00030c30
        /*1118*/ 	.short	0x0100
        /*111a*/ 	.byte	0x08
	.zero		1


	//   ....[6]....
        /*111c*/ 	.word	0x00000500
        /*1120*/ 	.word	0x000000ff
        /*1124*/ 	.word	0x00030c40
        /*1128*/ 	.short	0x0100
        /*112a*/ 	.byte	0x08
	.zero		1


	//   ....[7]....
        /*112c*/ 	.word	0x00000510
        /*1130*/ 	.word	0x000000ff
        /*1134*/ 	.word	0x00030c38
        /*1138*/ 	.short	0x0100
        /*113a*/ 	.byte	0x08
	.zero		1


	//   ....[8]....
        /*113c*/ 	.word	0x00000520
        /*1140*/ 	.word	0x000000ff
        /*1144*/ 	.word	0x00030c48
        /*1148*/ 	.short	0x0100
        /*114a*/ 	.byte	0x08
	.zero		1


	//   ....[9]....
        /*114c*/ 	.word	0x00001450
        /*1150*/ 	.word	0x00000010
        /*1154*/ 	.word	0x00030c00
        /*1158*/ 	.short	0x010a
        /*115a*/ 	.byte	0x3f
	.zero		1


	//   ....[10]....
        /*115c*/ 	.word	0x00001580
        /*1160*/ 	.word	0x00000010
        /*1164*/ 	.word	0x00030c00
        /*1168*/ 	.short	0x010a
        /*116a*/ 	.byte	0x3f
	.zero		1


	//   ....[11]....
        /*116c*/ 	.word	0x00001e40
        /*1170*/ 	.word	0x00000006
        /*1174*/ 	.word	0x00030c10
        /*1178*/ 	.short	0x010a
        /*117a*/ 	.byte	0x3f
	.zero		1


	//   ....[12]....
        /*117c*/ 	.word	0x00001eb0
        /*1180*/ 	.word	0x00000006
        /*1184*/ 	.word	0x00030c10
        /*1188*/ 	.short	0x010a
        /*118a*/ 	.byte	0x3f
	.zero		1


	//   ....[13]....
        /*118c*/ 	.word	0x000022e0
        /*1190*/ 	.word	0x00000006
        /*1194*/ 	.word	0x00030c30
        /*1198*/ 	.short	0x010a
        /*119a*/ 	.byte	0x3f
	.zero		1


	//   ....[14]....
        /*119c*/ 	.word	0x00002320
        /*11a0*/ 	.word	0x00000006
        /*11a4*/ 	.word	0x00030c30
        /*11a8*/ 	.short	0x010a
        /*11aa*/ 	.byte	0x3f
	.zero		1


	//   ....[15]....
        /*11ac*/ 	.word	0x000069d0
        /*11b0*/ 	.word	0x00000005
        /*11b4*/ 	.word	0x00000000
        /*11b8*/ 	.short	0x0101
        /*11ba*/ 	.byte	0x3f
	.zero		1


	//   ....[16]....
        /*11bc*/ 	.word	0x00006e20
        /*11c0*/ 	.word	0x00000006
        /*11c4*/ 	.word	0x00000000
        /*11c8*/ 	.short	0x0101
        /*11ca*/ 	.byte	0x3f
	.zero		1


	//   ....[17]....
        /*11cc*/ 	.word	0x00007710
        /*11d0*/ 	.word	0x00000006
        /*11d4*/ 	.word	0x00030c10
        /*11d8*/ 	.short	0x010a
        /*11da*/ 	.byte	0x3f
	.zero		1


	//   ....[18]....
        /*11dc*/ 	.word	0x00007790
        /*11e0*/ 	.word	0x00000006
        /*11e4*/ 	.word	0x00030c10
        /*11e8*/ 	.short	0x010a
        /*11ea*/ 	.byte	0x3f
	.zero		1


	//   ....[19]....
        /*11ec*/ 	.word	0x00007ba0
        /*11f0*/ 	.word	0x00000006
        /*11f4*/ 	.word	0x00030c30
        /*11f8*/ 	.short	0x010a
        /*11fa*/ 	.byte	0x3f
	.zero		1


	//   ....[20]....
        /*11fc*/ 	.word	0x00007be0
        /*1200*/ 	.word	0x00000006
        /*1204*/ 	.word	0x00030c30
        /*1208*/ 	.short	0x010a
        /*120a*/ 	.byte	0x3f
	.zero		1


	//   ....[21]....
        /*120c*/ 	.word	0x0000b840
        /*1210*/ 	.word	0x00000005
        /*1214*/ 	.word	0x00000000
        /*1218*/ 	.short	0x0101
        /*121a*/ 	.byte	0x3f
	.zero		1


	//   ....[22]....
        /*121c*/ 	.word	0x0000bc90
        /*1220*/ 	.word	0x00000006
        /*1224*/ 	.word	0x00000000
        /*1228*/ 	.short	0x0101
        /*122a*/ 	.byte	0x3f
	.zero		1


	//   ....[23]....
        /*122c*/ 	.word	0x0000c490
        /*1230*/ 	.word	0x00000006
        /*1234*/ 	.word	0x00030c10
        /*1238*/ 	.short	0x010a
        /*123a*/ 	.byte	0x3f
	.zero		1


	//   ....[24]....
        /*123c*/ 	.word	0x0000c510
        /*1240*/ 	.word	0x00000006
        /*1244*/ 	.word	0x00030c10
        /*1248*/ 	.short	0x010a
        /*124a*/ 	.byte	0x3f
	.zero		1


	//   ....[25]....
        /*124c*/ 	.word	0x0000c940
        /*1250*/ 	.word	0x00000006
        /*1254*/ 	.word	0x00030c30
        /*1258*/ 	.short	0x010a
        /*125a*/ 	.byte	0x3f
	.zero		1


	//   ....[26]....
        /*125c*/ 	.word	0x0000c980
        /*1260*/ 	.word	0x00000006
        /*1264*/ 	.word	0x00030c30
        /*1268*/ 	.short	0x010a
        /*126a*/ 	.byte	0x3f
	.zero		1


	//   ....[27]....
        /*126c*/ 	.word	0x00011050
        /*1270*/ 	.word	0x00000005
        /*1274*/ 	.word	0x00000000
        /*1278*/ 	.short	0x0101
        /*127a*/ 	.byte	0x3f
	.zero		1


	//   ....[28]....
        /*127c*/ 	.word	0x000114d0
        /*1280*/ 	.word	0x00000006
        /*1284*/ 	.word	0x00000000
        /*1288*/ 	.short	0x0101
        /*128a*/ 	.byte	0x3f
	.zero		1


	//   ....[29]....
        /*128c*/ 	.word	0x00016350
        /*1290*/ 	.word	0x0000000f
        /*1294*/ 	.word	0x00030c20
        /*1298*/ 	.short	0x010a
        /*129a*/ 	.byte	0x3f
	.zero		1


	//   ....[30]....
        /*129c*/ 	.word	0x00016940
        /*12a0*/ 	.word	0x0000000f
        /*12a4*/ 	.word	0x00030c40
        /*12a8*/ 	.short	0x010a
        /*12aa*/ 	.byte	0x3f
	.zero		1


	//   ....[31]....
        /*12ac*/ 	.word	0x00016ba0
        /*12b0*/ 	.word	0x0000000f
        /*12b4*/ 	.word	0x00030c28
        /*12b8*/ 	.short	0x010a
        /*12ba*/ 	.byte	0x3f
	.zero		1


	//   ....[32]....
        /*12bc*/ 	.word	0x00016e00
        /*12c0*/ 	.word	0x0000000f
        /*12c4*/ 	.word	0x00030c48
        /*12c8*/ 	.short	0x010a
        /*12ca*/ 	.byte	0x3f
	.zero		1


	//   ....[33]....
        /*12cc*/ 	.word	0x00017000
        /*12d0*/ 	.word	0x0000000f
        /*12d4*/ 	.word	0x00030c20
        /*12d8*/ 	.short	0x010a
        /*12da*/ 	.byte	0x3f
	.zero		1


	//   ....[34]....
        /*12dc*/ 	.word	0x000172d0
        /*12e0*/ 	.word	0x0000000f
        /*12e4*/ 	.word	0x00030c40
        /*12e8*/ 	.short	0x010a
        /*12ea*/ 	.byte	0x3f
	.zero		1


	//   ....[35]....
        /*12ec*/ 	.word	0x00017500
        /*12f0*/ 	.word	0x0000000f
        /*12f4*/ 	.word	0x00030c28
        /*12f8*/ 	.short	0x010a
        /*12fa*/ 	.byte	0x3f
	.zero		1


	//   ....[36]....
        /*12fc*/ 	.word	0x000177a0
        /*1300*/ 	.word	0x00000003
        /*1304*/ 	.word	0x00030c40
        /*1308*/ 	.short	0x010a
        /*130a*/ 	.byte	0x3f
	.zero		1


	//   ....[37]....
        /*130c*/ 	.word	0x00017b90
        /*1310*/ 	.word	0x00000007
        /*1314*/ 	.word	0x00000000
        /*1318*/ 	.short	0x010a
        /*131a*/ 	.byte	0x3f
	.zero		1


	//   ....[38]....
        /*131c*/ 	.word	0x00017be0
        /*1320*/ 	.word	0x00000003
        /*1324*/ 	.word	0x00000000
        /*1328*/ 	.short	0x010a
        /*132a*/ 	.byte	0x3f
	.zero		1


	//   ....[39]....
        /*132c*/ 	.word	0x00017c40
        /*1330*/ 	.word	0x00000005
        /*1334*/ 	.word	0x00000000
        /*1338*/ 	.short	0x010a
        /*133a*/ 	.byte	0x3f
	.zero		1


	//   ....[40]....
        /*133c*/ 	.word	0x00017c70
        /*1340*/ 	.word	0x00000003
        /*1344*/ 	.word	0x00000000
        /*1348*/ 	.short	0x010a
        /*134a*/ 	.byte	0x3f
	.zero		1


	//   ....[41]....
        /*134c*/ 	.word	0x00017d50
        /*1350*/ 	.word	0x00000010
        /*1354*/ 	.word	0x00030c00
        /*1358*/ 	.short	0x010a
        /*135a*/ 	.byte	0x3f
	.zero		1


	//   ....[42]....
        /*135c*/ 	.word	0x00017da0
        /*1360*/ 	.word	0x00000006
        /*1364*/ 	.word	0x00030c10
        /*1368*/ 	.short	0x010a
        /*136a*/ 	.byte	0x3f
	.zero		1


	//   ....[43]....
        /*136c*/ 	.word	0x00017df0
        /*1370*/ 	.word	0x00000006
        /*1374*/ 	.word	0x00030c30
        /*1378*/ 	.short	0x010a
        /*137a*/ 	.byte	0x3f
	.zero		1


	//   ....[44]....
        /*137c*/ 	.word	0x00017e40
        /*1380*/ 	.word	0x00000006
        /*1384*/ 	.word	0x00030c10
        /*1388*/ 	.short	0x010a
        /*138a*/ 	.byte	0x3f
	.zero		1


	//   ....[45]....
        /*138c*/ 	.word	0x00017e90
        /*1390*/ 	.word	0x00000006
        /*1394*/ 	.word	0x00030c30
        /*1398*/ 	.short	0x010a
        /*139a*/ 	.byte	0x3f
	.zero		1


	//   ....[46]....
        /*139c*/ 	.word	0x00017ee0
        /*13a0*/ 	.word	0x00000006
        /*13a4*/ 	.word	0x00030c10
        /*13a8*/ 	.short	0x010a
        /*13aa*/ 	.byte	0x3f
	.zero		1


	//   ....[47]....
        /*13ac*/ 	.word	0x00017f30
        /*13b0*/ 	.word	0x00000006
        /*13b4*/ 	.word	0x00030c30
        /*13b8*/ 	.short	0x010a
        /*13ba*/ 	.byte	0x3f
	.zero		1


	//   ....[48]....
        /*13bc*/ 	.word	0x000180d0
        /*13c0*/ 	.word	0x0000000f
        /*13c4*/ 	.word	0x00030c20
        /*13c8*/ 	.short	0x010a
        /*13ca*/ 	.byte	0x3f
	.zero		1


	//   ....[49]....
        /*13cc*/ 	.word	0x00018120
        /*13d0*/ 	.word	0x0000000f
        /*13d4*/ 	.word	0x00030c40
        /*13d8*/ 	.short	0x010a
        /*13da*/ 	.byte	0x3f
	.zero		1


	//   ....[50]....
        /*13dc*/ 	.word	0x00018170
        /*13e0*/ 	.word	0x0000000f
        /*13e4*/ 	.word	0x00030c28
        /*13e8*/ 	.short	0x010a
        /*13ea*/ 	.byte	0x3f
	.zero		1


	//   ....[51]....
        /*13ec*/ 	.word	0x000181c0
        /*13f0*/ 	.word	0x0000000f
        /*13f4*/ 	.word	0x00030c48
        /*13f8*/ 	.short	0x010a
        /*13fa*/ 	.byte	0x3f
	.zero		1


	//   ....[52]....
        /*13fc*/ 	.word	0x00018220
        /*1400*/ 	.word	0x0000000f
        /*1404*/ 	.word	0x00030c20
        /*1408*/ 	.short	0x010a
        /*140a*/ 	.byte	0x3f
	.zero		1


	//   ....[53]....
        /*140c*/ 	.word	0x00018270
        /*1410*/ 	.word	0x0000000f
        /*1414*/ 	.word	0x00030c40
        /*1418*/ 	.short	0x010a
        /*141a*/ 	.byte	0x3f
	.zero		1


	//   ....[54]....
        /*141c*/ 	.word	0x000182c0
        /*1420*/ 	.word	0x0000000f
        /*1424*/ 	.word	0x00030c28
        /*1428*/ 	.short	0x010a
        /*142a*/ 	.byte	0x3f
	.zero		1


	//   ....[55]....
        /*142c*/ 	.word	0x00018310
        /*1430*/ 	.word	0x00000003
        /*1434*/ 	.word	0x00030c40
        /*1438*/ 	.short	0x010a
        /*143a*/ 	.byte	0x3f
	.zero		1


	//   ....[56]....
        /*143c*/ 	.word	0x000183e0
        /*1440*/ 	.word	0x00000007
        /*1444*/ 	.word	0x00000000
        /*1448*/ 	.short	0x010a
        /*144a*/ 	.byte	0x3f
	.zero		1


	//   ....[57]....
        /*144c*/ 	.word	0x00018430
        /*1450*/ 	.word	0x00000003
        /*1454*/ 	.word	0x00000000
        /*1458*/ 	.short	0x010a
        /*145a*/ 	.byte	0x3f
	.zero		1


	//   ....[58]....
        /*145c*/ 	.word	0x00018480
        /*1460*/ 	.word	0x00000005
        /*1464*/ 	.word	0x00000000
        /*1468*/ 	.short	0x010a
        /*146a*/ 	.byte	0x3f
	.zero		1


	//----- nvinfo : EIATTR_NUM_MBARRIERS
	.align		4
.L_604:
        /*146c*/ 	.byte	0x03, 0x38
        /*146e*/ 	.short	0x0009


	//----- nvinfo : EIATTR_EXIT_INSTR_OFFSETS
	.align		4
        /*1470*/ 	.byte	0x04, 0x1c
        /*1472*/ 	.short	(.L_606 - .L_605)


	//   ....[0]....
.L_605:
        /*1474*/ 	.word	0x00017cc0


	//----- nvinfo : EIATTR_MAX_THREADS
	.align		4
.L_606:
        /*1478*/ 	.byte	0x04, 0x05
        /*147a*/ 	.short	(.L_608 - .L_607)
.L_607:
        /*147c*/ 	.word	0x00000180
        /*1480*/ 	.word	0x00000001
        /*1484*/ 	.word	0x00000001


	//----- nvinfo : EIATTR_CRS_STACK_SIZE
	.align		4
.L_608:
        /*1488*/ 	.byte	0x04, 0x1e
        /*148a*/ 	.short	(.L_610 - .L_609)
.L_609:
        /*148c*/ 	.word	0x00000000


	//----- nvinfo : EIATTR_CBANK_PARAM_SIZE
	.align		4
.L_610:
        /*1490*/ 	.byte	0x03, 0x19
        /*1492*/ 	.short	0x06f0


	//----- nvinfo : EIATTR_PARAM_CBANK
	.align		4
        /*1494*/ 	.byte	0x04, 0x0a
        /*1496*/ 	.short	(.L_612 - .L_611)
	.align		4
.L_611:
        /*1498*/ 	.word	index@(.nv.constant0._ZN7cutlass13device_kernelIN5flash11enable_sm90INS1_16FlashAttnBwdSm90INS1_25CollectiveMainloopBwdSm90ILi2ELi2ELi2EN4cute5tupleIJNS5_1CILi1EEES8_S8_EEENS6_IJNS7_ILi128EEESA_NS7_ILi64EEEEEENS_10bfloat16_tEfNS_4arch4Sm90ELb0ELb1ELb1ELb1ELb1ELb1ELb0ELb0ELi2ELi1ELi2ELi2ELb0EEENS1_21CollectiveEpilogueBwdISC_SD_SF_Li256ELb1ELb0ELi1EEENS1_19SingleTileSchedulerILb1ELb0ELb0ELi128EEEEEEEEEvNT_6ParamsE)
        /*149c*/ 	.short	0x0210
        /*149e*/ 	.short	0x06f0


	//----- nvinfo : EIATTR_SW_WAR
	.align		4
.L_612:
        /*14a0*/ 	.byte	0x04, 0x36
        /*14a2*/ 	.short	(.L_614 - .L_613)
.L_613:
        /*14a4*/ 	.word	0x00000008
.L_614:


//--------------------- .nv.info._ZN7cutlass13device_kernelIN5flash11enable_sm90INS1_16FlashAttnBwdSm90INS1_25CollectiveMainloopBwdSm90ILi2ELi2ELi2EN4cute5tupleIJNS5_1CILi1EEES8_S8_EEENS6_IJNS7_ILi128EEESA_NS7_ILi64EEEEEENS_10bfloat16_tEfNS_4arch4Sm90ELb0ELb1ELb1ELb1ELb0ELb1ELb0ELb0ELi2ELi1ELi2ELi2ELb0EEENS1_24CollectiveEpilogueBwdGQAISC_fSF_Li256ELb1ELb0EEENS1_19SingleTileSchedulerILb1ELb0ELb0ELi128EEEEEEEEEvNT_6ParamsE --------------------------
	.section	.nv.info._ZN7cutlass13device_kernelIN5flash11enable_sm90INS1_16FlashAttnBwdSm90INS1_25CollectiveMainloopBwdSm90ILi2ELi2ELi2EN4cute5tupleIJNS5_1CILi1EEES8_S8_EEENS6_IJNS7_ILi128EEESA_NS7_ILi64EEEEEENS_10bfloat16_tEfNS_4arch4Sm90ELb0ELb1ELb1ELb1ELb0ELb1ELb0ELb0ELi2ELi1ELi2ELi2ELb0EEENS1_24CollectiveEpilogueBwdGQAISC_fSF_Li256ELb1ELb0EEENS1_19SingleTileSchedulerILb1ELb0ELb0ELi128EEEEEEEEEvNT_6ParamsE,"",@"SHT_CUDA_INFO"
	.sectionflags	@""
	.align	4


	//----- nvinfo : EIATTR_CUDA_API_VERSION
	.align		4
        /*0000*/ 	.byte	0x04, 0x37
        /*0002*/ 	.short	(.L_616 - .L_615)
.L_615:
        /*0004*/ 	.word	0x00000082


	//----- nvinfo : EIATTR_KPARAM_INFO
	.align		4
.L_616:
        /*0008*/ 	.byte	0x04, 0x17
        /*000a*/ 	.short	(.L_618 - .L_617)
.L_617:
        /*000c*/ 	.word	0x00000000
        /*0010*/ 	.short	0x0000
        /*0012*/ 	.short	0x0070
        /*0014*/ 	.byte	0x00, 0xf0, 0x01, 0x1a


	//----- nvinfo : EIATTR_SPARSE_MMA_MASK
	.align		4
.L_618:
        /*0018*/ 	.byte	0x03, 0x50
        /*001a*/ 	.short	0x0000


	//----- nvinfo : EIATTR_MAXREG_COUNT
	.align		4
        /*001c*/ 	.byte	0x03, 0x1b
        /*001e*/ 	.short	0x00a8


	//----- nvinfo : EIATTR_NUM_BARRIERS
	.align		4
        /*0020*/ 	.byte	0x02, 0x4c
        /*0022*/ 	.byte	0x10
	.zero		1


	//----- nvinfo : EIATTR_EXTERNS
	.align		4
        /*0024*/ 	.byte	0x04, 0x0f
        /*0026*/ 	.short	(.L_620 - .L_619)


	//   ....[0]....
	.align		4
.L_619:
        /*0028*/ 	.word	index@(__assertfail)


	//----- nvinfo : EIATTR_ANNOTATIONS
	.align		4
.L_620:
        /*002c*/ 	.byte	0x04, 0x55
        /*002e*/ 	.short	(.L_622 - .L_621)


	//   ....[0]....
.L_621:
        /* <DEDUP_REMOVED lines=158> */


	//----- nvinfo : EIATTR_MERCURY_ISA_VERSION
	.align		4
.L_622:
        /*09f8*/ 	.byte	0x03, 0x5f
        /*09fa*/ 	.short	0x0101


	//----- nvinfo : EIATTR_INT_WARP_WIDE_INSTR_OFFSETS
	.align		4
        /*09fc*/ 	.byte	0x04, 0x31
        /*09fe*/ 	.short	(.L_624 - .L_623)


	//   ....[0]....
.L_623:
        /*0a00*/ 	.word	0x00000190


	//   ....[1]....
        /*0a04*/ 	.word	0x000001c0


	//----- nvinfo : EIATTR_COOP_GROUP_MASK_REGIDS
	.align		4
.L_624:
        /*0a08*/ 	.byte	0x04, 0x29
        /*0a0a*/ 	.short	(.L_626 - .L_625)


	//   ....[0]....
.L_625:
        /*0a0c*/ 	.word	0xffffffff


	//   ....[1]....
        /*0a10*/ 	.word	0xffffffff


	//   ....[2]....
        /*0a14*/ 	.word	0xffffffff


	//   ....[3]....
        /*0a18*/ 	.word	0xffffffff


	//   ....[4]....
        /*0a1c*/ 	.word	0xffffffff


	//   ....[5]....
        /*0a20*/ 	.word	0xffffffff


	//   ....[6]....
        /*0a24*/ 	.word	0xffffffff


	//   ....[7]....
        /*0a28*/ 	.word	0xffffffff


	//   ....[8]....
        /*0a2c*/ 	.word	0xffffffff


	//   ....[9]....
        /*0a30*/ 	.word	0xffffffff


	//   ....[10]....
        /*0a34*/ 	.word	0xffffffff


	//   ....[11]....
        /*0a38*/ 	.word	0xffffffff


	//   ....[12]....
        /*0a3c*/ 	.word	0xffffffff


	//   ....[13]....
        /*0a40*/ 	.word	0xffffffff


	//   ....[14]....
        /*0a44*/ 	.word	0xffffffff


	//   ....[15]....
        /*0a48*/ 	.word	0xffffffff


	//   ....[16]....
        /*0a4c*/ 	.word	0xffffffff


	//   ....[17]....
        /*0a50*/ 	.word	0xffffffff


	//   ....[18]....
        /*0a54*/ 	.word	0xffffffff


	//   ....[19]....
        /*0a58*/ 	.word	0xffffffff


	//   ....[20]....
        /*0a5c*/ 	.word	0xffffffff


	//   ....[21]....
        /*0a60*/ 	.word	0xffffffff


	//   ....[22]....
        /*0a64*/ 	.word	0xffffffff


	//   ....[23]....
        /*0a68*/ 	.word	0xffffffff


	//   ....[24]....
        /*0a6c*/ 	.word	0xffffffff


	//   ....[25]....
        /*0a70*/ 	.word	0xffffffff


	//   ....[26]....
        /*0a74*/ 	.word	0xffffffff


	//   ....[27]....
        /*0a78*/ 	.word	0xffffffff


	//   ....[28]....
        /*0a7c*/ 	.word	0xffffffff


	//   ....[29]....
        /*0a80*/ 	.word	0xffffffff


	//   ....[30]....
        /*0a84*/ 	.word	0xffffffff


	//   ....[31]....
        /*0a88*/ 	.word	0xffffffff


	//   ....[32]....
        /*0a8c*/ 	.word	0xffffffff


	//   ....[33]....
        /*0a90*/ 	.word	0xffffffff


	//   ....[34]....
        /*0a94*/ 	.word	0xffffffff


	//   ....[35]....
        /*0a98*/ 	.word	0xffffffff


	//   ....[36]....
        /*0a9c*/ 	.word	0xffffffff


	//   ....[37]....
        /*0aa0*/ 	.word	0xffffffff


	//   ....[38]....
        /*0aa4*/ 	.word	0xffffffff


	//   ....[39]....
        /*0aa8*/ 	.word	0xffffffff


	//   ....[40]....
        /*0aac*/ 	.word	0xffffffff


	//   ....[41]....
        /*0ab0*/ 	.word	0xffffffff


	//   ....[42]....
        /*0ab4*/ 	.word	0xffffffff


	//   ....[43]....
        /*0ab8*/ 	.word	0xffffffff


	//   ....[44]....
        /*0abc*/ 	.word	0xffffffff


	//   ....[45]....
        /*0ac0*/ 	.word	0xffffffff


	//   ....[46]....
        /*0ac4*/ 	.word	0xffffffff


	//   ....[47]....
        /*0ac8*/ 	.word	0xffffffff


	//   ....[48]....
        /*0acc*/ 	.word	0xffffffff


	//   ....[49]....
        /*0ad0*/ 	.word	0xffffffff


	//   ....[50]....
        /*0ad4*/ 	.word	0xffffffff


	//   ....[51]....
        /*0ad8*/ 	.word	0xffffffff


	//   ....[52]....
        /*0adc*/ 	.word	0xffffffff


	//   ....[53]....
        /*0ae0*/ 	.word	0xffffffff


	//   ....[54]....
        /*0ae4*/ 	.word	0xffffffff


	//   ....[55]....
        /*0ae8*/ 	.word	0xffffffff


	//   ....[56]....
        /*0aec*/ 	.word	0xffffffff


	//   ....[57]....
        /*0af0*/ 	.word	0xffffffff


	//   ....[58]....
        /*0af4*/ 	.word	0xffffffff


	//   ....[59]....
        /*0af8*/ 	.word	0xffffffff


	//   ....[60]....
        /*0afc*/ 	.word	0xffffffff


	//   ....[61]....
        /*0b00*/ 	.word	0xffffffff


	//   ....[62]....
        /*0b04*/ 	.word	0xffffffff


	//   ....[63]....
        /*0b08*/ 	.word	0xffffffff


	//   ....[64]....
        /*0b0c*/ 	.word	0xffffffff


	//   ....[65]....
        /*0b10*/ 	.word	0xffffffff


	//   ....[66]....
        /*0b14*/ 	.word	0xffffffff


	//   ....[67]....
        /*0b18*/ 	.word	0xffffffff


	//   ....[68]....
        /*0b1c*/ 	.word	0xffffffff


	//   ....[69]....
        /*0b20*/ 	.word	0xffffffff


	//   ....[70]....
        /*0b24*/ 	.word	0xffffffff


	//   ....[71]....
        /*0b28*/ 	.word	0xffffffff


	//   ....[72]....
        /*0b2c*/ 	.word	0xffffffff


	//   ....[73]....
        /*0b30*/ 	.word	0xffffffff


	//   ....[74]....
        /*0b34*/ 	.word	0xffffffff


	//   ....[75]....
        /*0b38*/ 	.word	0xffffffff


	//   ....[76]....
        /*0b3c*/ 	.word	0xffffffff


	//   ....[77]....
        /*0b40*/ 	.word	0xffffffff


	//   ....[78]....
        /*0b44*/ 	.word	0xffffffff


	//   ....[79]....
        /*0b48*/ 	.word	0xffffffff


	//   ....[80]....
        /*0b4c*/ 	.word	0xffffffff


	//   ....[81]....
        /*0b50*/ 	.word	0xffffffff


	//   ....[82]....
        /*0b54*/ 	.word	0xffffffff


	//   ....[83]....
        /*0b58*/ 	.word	0xffffffff


	//   ....[84]....
        /*0b5c*/ 	.word	0xffffffff


	//   ....[85]....
        /*0b60*/ 	.word	0xffffffff


	//   ....[86]....
        /*0b64*/ 	.word	0xffffffff


	//   ....[87]....
        /*0b68*/ 	.word	0xffffffff


	//   ....[88]....
        /*0b6c*/ 	.word	0xffffffff


	//   ....[89]....
        /*0b70*/ 	.word	0xffffffff


	//   ....[90]....
        /*0b74*/ 	.word	0xffffffff


	//   ....[91]....
        /*0b78*/ 	.word	0xffffffff


	//   ....[92]....
        /*0b7c*/ 	.word	0xffffffff


	//   ....[93]....
        /*0b80*/ 	.word	0xffffffff


	//   ....[94]....
        /*0b84*/ 	.word	0xffffffff


	//   ....[95]....
        /*0b88*/ 	.word	0xffffffff


	//   ....[96]....
        /*0b8c*/ 	.word	0xffffffff


	//   ....[97]....
        /*0b90*/ 	.word	0xffffffff


	//   ....[98]....
        /*0b94*/ 	.word	0xffffffff


	//   ....[99]....
        /*0b98*/ 	.word	0xffffffff


	//   ....[100]....
        /*0b9c*/ 	.word	0xffffffff


	//   ....[101]....
        /*0ba0*/ 	.word	0xffffffff


	//   ....[102]....
        /*0ba4*/ 	.word	0xffffffff


	//   ....[103]....
        /*0ba8*/ 	.word	0xffffffff


	//   ....[104]....
        /*0bac*/ 	.word	0xffffffff


	//   ....[105]....
        /*0bb0*/ 	.word	0xffffffff


	//   ....[106]....
        /*0bb4*/ 	.word	0xffffffff


	//   ....[107]....
        /*0bb8*/ 	.word	0xffffffff


	//   ....[108]....
        /*0bbc*/ 	.word	0xffffffff


	//   ....[109]....
        /*0bc0*/ 	.word	0xffffffff


	//   ....[110]....
        /*0bc4*/ 	.word	0xffffffff


	//   ....[111]....
        /*0bc8*/ 	.word	0xffffffff


	//   ....[112]....
        /*0bcc*/ 	.word	0xffffffff


	//   ....[113]....
        /*0bd0*/ 	.word	0xffffffff


	//   ....[114]....
        /*0bd4*/ 	.word	0xffffffff


	//   ....[115]....
        /*0bd8*/ 	.word	0xffffffff


	//   ....[116]....
        /*0bdc*/ 	.word	0xffffffff


	//   ....[117]....
        /*0be0*/ 	.word	0xffffffff


	//   ....[118]....
        /*0be4*/ 	.word	0xffffffff


	//   ....[119]....
        /*0be8*/ 	.word	0xffffffff


	//   ....[120]....
        /*0bec*/ 	.word	0xffffffff


	//   ....[121]....
        /*0bf0*/ 	.word	0xffffffff


	//   ....[122]....
        /*0bf4*/ 	.word	0xffffffff


	//   ....[123]....
        /*0bf8*/ 	.word	0xffffffff


	//   ....[124]....
        /*0bfc*/ 	.word	0xffffffff


	//   ....[125]....
        /*0c00*/ 	.word	0xffffffff


	//   ....[126]....
        /*0c04*/ 	.word	0xffffffff


	//   ....[127]....
        /*0c08*/ 	.word	0xffffffff


	//   ....[128]....
        /*0c0c*/ 	.word	0xffffffff


	//   ....[129]....
        /*0c10*/ 	.word	0xffffffff


	//   ....[130]....
        /*0c14*/ 	.word	0xffffffff


	//   ....[131]....
        /*0c18*/ 	.word	0xffffffff


	//   ....[132]....
        /*0c1c*/ 	.word	0xffffffff


	//   ....[133]....
        /*0c20*/ 	.word	0xffffffff


	//   ....[134]....
        /*0c24*/ 	.word	0xffffffff


	//   ....[135]....
        /*0c28*/ 	.word	0xffffffff


	//   ....[136]....
        /*0c2c*/ 	.word	0xffffffff


	//   ....[137]....
        /*0c30*/ 	.word	0xffffffff


	//   ....[138]....
        /*0c34*/ 	.word	0xffffffff


	//   ....[139]....
        /*0c38*/ 	.word	0xffffffff


	//   ....[140]....
        /*0c3c*/ 	.word	0xffffffff


	//   ....[141]....
        /*0c40*/ 	.word	0xffffffff


	//   ....[142]....
        /*0c44*/ 	.word	0xffffffff


	//   ....[143]....
        /*0c48*/ 	.word	0xffffffff


	//   ....[144]....
        /*0c4c*/ 	.word	0xffffffff


	//   ....[145]....
        /*0c50*/ 	.word	0xffffffff


	//   ....[146]....
        /*0c54*/ 	.word	0xffffffff


	//   ....[147]....
        /*0c58*/ 	.word	0xffffffff


	//   ....[148]....
        /*0c5c*/ 	.word	0xffffffff


	//   ....[149]....
        /*0c60*/ 	.word	0xffffffff


	//   ....[150]....
        /*0c64*/ 	.word	0xffffffff


	//   ....[151]....
        /*0c68*/ 	.word	0xffffffff


	//   ....[152]....
        /*0c6c*/ 	.word	0xffffffff


	//   ....[153]....
        /*0c70*/ 	.word	0xffffffff


	//   ....[154]....
        /*0c74*/ 	.word	0xffffffff


	//   ....[155]....
        /*0c78*/ 	.word	0xffffffff


	//   ....[156]....
        /*0c7c*/ 	.word	0xffffffff


	//   ....[157]....
        /*0c80*/ 	.word	0xffffffff


	//   ....[158]....
        /*0c84*/ 	.word	0xffffffff


	//   ....[159]....
        /*0c88*/ 	.word	0xffffffff


	//   ....[160]....
        /*0c8c*/ 	.word	0xffffffff


	//   ....[161]....
        /*0c90*/ 	.word	0xffffffff


	//   ....[162]....
        /*0c94*/ 	.word	0xffffffff


	//   ....[163]....
        /*0c98*/ 	.word	0xffffffff


	//   ....[164]....
        /*0c9c*/ 	.word	0xffffffff


	//   ....[165]....
        /*0ca0*/ 	.word	0xffffffff


	//   ....[166]....
        /*0ca4*/ 	.word	0xffffffff


	//   ....[167]....
        /*0ca8*/ 	.word	0xffffffff


	//   ....[168]....
        /*0cac*/ 	.word	0xffffffff


	//   ....[169]....
        /*0cb0*/ 	.word	0xffffffff


	//   ....[170]....
        /*0cb4*/ 	.word	0xffffffff


	//   ....[171]....
        /*0cb8*/ 	.word	0xffffffff


	//   ....[172]....
        /*0cbc*/ 	.word	0xffffffff


	//   ....[173]....
        /*0cc0*/ 	.word	0xffffffff


	//   ....[174]....
        /*0cc4*/ 	.word	0xffffffff


	//   ....[175]....
        /*0cc8*/ 	.word	0xffffffff


	//   ....[176]....
        /*0ccc*/ 	.word	0xffffffff


	//   ....[177]....
        /*0cd0*/ 	.word	0xffffffff


	//   ....[178]....
        /*0cd4*/ 	.word	0xffffffff


	//   ....[179]....
        /*0cd8*/ 	.word	0xffffffff


	//   ....[180]....
        /*0cdc*/ 	.word	0xffffffff


	//   ....[181]....
        /*0ce0*/ 	.word	0xffffffff


	//   ....[182]....
        /*0ce4*/ 	.word	0xffffffff


	//   ....[183]....
        /*0ce8*/ 	.word	0xffffffff


	//   ....[184]....
        /*0cec*/ 	.word	0xffffffff


	//   ....[185]....
        /*0cf0*/ 	.word	0xffffffff


	//   ....[186]....
        /*0cf4*/ 	.word	0xffffffff


	//   ....[187]....
        /*0cf8*/ 	.word	0xffffffff


	//   ....[188]....
        /*0cfc*/ 	.word	0xffffffff


	//   ....[189]....
        /*0d00*/ 	.word	0xffffffff


	//   ....[190]....
        /*0d04*/ 	.word	0xffffffff


	//   ....[191]....
        /*0d08*/ 	.word	0xffffffff


	//   ....[192]....
        /*0d0c*/ 	.word	0xffffffff


	//   ....[193]....
        /*0d10*/ 	.word	0xffffffff


	//   ....[194]....
        /*0d14*/ 	.word	0xffffffff


	//   ....[195]....
        /*0d18*/ 	.word	0xffffffff


	//   ....[196]....
        /*0d1c*/ 	.word	0xffffffff


	//   ....[197]....
        /*0d20*/ 	.word	0xffffffff


	//   ....[198]....
        /*0d24*/ 	.word	0xffffffff


	//   ....[199]....
        /*0d28*/ 	.word	0x0500000f


	//----- nvinfo : EIATTR_COOP_GROUP_INSTR_OFFSETS
	.align		4
.L_626:
        /*0d2c*/ 	.byte	0x04, 0x28
        /*0d2e*/ 	.short	(.L_628 - .L_627)


	//   ....[0]....
.L_627:
        /*0d30*/ 	.word	0x00000070


	//   ....[1]....
        /*0d34*/ 	.word	0x000001a0


	//   ....[2]....
        /*0d38*/ 	.word	0x000001f0


	//   ....[3]....
        /*0d3c*/ 	.word	0x000003e0


	//   ....[4]....
        /*0d40*/ 	.word	0x00000620


	//   ....[5]....
        /*0d44*/ 	.word	0x00001410


	//   ....[6]....
        /*0d48*/ 	.word	0x00003700


	//   ....[7]....
        /*0d4c*/ 	.word	0x00003d40


	//   ....[8]....
        /*0d50*/ 	.word	0x00003f60


	//   ....[9]....
        /*0d54*/ 	.word	0x00003f90


	//   ....[10]....
        /*0d58*/ 	.word	0x00003fc0


	//   ....[11]....
        /*0d5c*/ 	.word	0x00004000


	//   ....[12]....
        /*0d60*/ 	.word	0x00004040


	//   ....[13]....
        /*0d64*/ 	.word	0x00004120


	//   ....[14]....
        /*0d68*/ 	.word	0x00004160


	//   ....[15]....
        /*0d6c*/ 	.word	0x00004190


	//   ....[16]....
        /*0d70*/ 	.word	0x000041a0


	//   ....[17]....
        /*0d74*/ 	.word	0x000041c0


	//   ....[18]....
        /*0d78*/ 	.word	0x000041d0


	//   ....[19]....
        /*0d7c*/ 	.word	0x00004240


	//   ....[20]....
        /*0d80*/ 	.word	0x00004280


	//   ....[21]....
        /*0d84*/ 	.word	0x000042c0


	//   ....[22]....
        /*0d88*/ 	.word	0x00004300


	//   ....[23]....
        /*0d8c*/ 	.word	0x00004350


	//   ....[24]....
        /*0d90*/ 	.word	0x00004450


	//   ....[25]....
        /*0d94*/ 	.word	0x000044b0


	//   ....[26]....
        /*0d98*/ 	.word	0x000044e0


	//   ....[27]....
        /*0d9c*/ 	.word	0x00004540


	//   ....[28]....
        /*0da0*/ 	.word	0x00004580


	//   ....[29]....
        /*0da4*/ 	.word	0x000045a0


	//   ....[30]....
        /*0da8*/ 	.word	0x000045d0


	//   ....[31]....
        /*0dac*/ 	.word	0x00004600


	//   ....[32]....
        /*0db0*/ 	.word	0x00004620


	//   ....[33]....
        /*0db4*/ 	.word	0x00004740


	//   ....[34]....
        /*0db8*/ 	.word	0x00004780


	//   ....[35]....
        /*0dbc*/ 	.word	0x000047b0


	//   ....[36]....
        /*0dc0*/ 	.word	0x000047e0


	//   ....[37]....
        /*0dc4*/ 	.word	0x00004800


	//   ....[38]....
        /*0dc8*/ 	.word	0x000048b0


	//   ....[39]....
        /*0dcc*/ 	.word	0x000048e0


	//   ....[40]....
        /*0dd0*/ 	.word	0x00004920


	//   ....[41]....
        /*0dd4*/ 	.word	0x00004940


	//   ....[42]....
        /*0dd8*/ 	.word	0x00004960


	//   ....[43]....
        /*0ddc*/ 	.word	0x00004970


	//   ....[44]....
        /*0de0*/ 	.word	0x000049c0


	//   ....[45]....
        /*0de4*/ 	.word	0x000049f0


	//   ....[46]....
        /*0de8*/ 	.word	0x00004a30


	//   ....[47]....
        /*0dec*/ 	.word	0x00004a60


	//   ....[48]....
        /*0df0*/ 	.word	0x00004b70


	//   ....[49]....
        /*0df4*/ 	.word	0x00004c10


	//   ....[50]....
        /*0df8*/ 	.word	0x00004c20


	//   ....[51]....
        /*0dfc*/ 	.word	0x00004cf0


	//   ....[52]....
        /*0e00*/ 	.word	0x00004d20


	//   ....[53]....
        /*0e04*/ 	.word	0x00004d60


	//   ....[54]....
        /*0e08*/ 	.word	0x00004e20


	//   ....[55]....
        /*0e0c*/ 	.word	0x00004fc0


	//   ....[56]....
        /*0e10*/ 	.word	0x00005000


	//   ....[57]....
        /*0e14*/ 	.word	0x000050b0


	//   ....[58]....
        /*0e18*/ 	.word	0x000050f0


	//   ....[59]....
        /*0e1c*/ 	.word	0x00005130


	//   ....[60]....
        /*0e20*/ 	.word	0x000051b0


	//   ....[61]....
        /*0e24*/ 	.word	0x000051f0


	//   ....[62]....
        /*0e28*/ 	.word	0x00005320


	//   ....[63]....
        /*0e2c*/ 	.word	0x00005490


	//   ....[64]....
        /*0e30*/ 	.word	0x000054c0


	//   ....[65]....
        /*0e34*/ 	.word	0x000054e0


	//   ....[66]....
        /*0e38*/ 	.word	0x00005500


	//   ....[67]....
        /*0e3c*/ 	.word	0x00005540


	//   ....[68]....
        /*0e40*/ 	.word	0x00005560


	//   ....[69]....
        /*0e44*/ 	.word	0x000055e0


	//   ....[70]....
        /*0e48*/ 	.word	0x000085c0


	//   ....[71]....
        /*0e4c*/ 	.word	0x00008820


	//   ....[72]....
        /*0e50*/ 	.word	0x00008840


	//   ....[73]....
        /*0e54*/ 	.word	0x00008880


	//   ....[74]....
        /*0e58*/ 	.word	0x000088b0


	//   ....[75]....
        /*0e5c*/ 	.word	0x00008920


	//   ....[76]....
        /*0e60*/ 	.word	0x000089d0


	//   ....[77]....
        /*0e64*/ 	.word	0x00008a90


	//   ....[78]....
        /*0e68*/ 	.word	0x00008b30


	//   ....[79]....
        /*0e6c*/ 	.word	0x00008b50


	//   ....[80]....
        /*0e70*/ 	.word	0x00008b80


	//   ....[81]....
        /*0e74*/ 	.word	0x00008bf0


	//   ....[82]....
        /*0e78*/ 	.word	0x00008c30


	//   ....[83]....
        /*0e7c*/ 	.word	0x00008cc0


	//   ....[84]....
        /*0e80*/ 	.word	0x00008dd0


	//   ....[85]....
        /*0e84*/ 	.word	0x00008e80


	//   ....[86]....
        /*0e88*/ 	.word	0x00008ec0


	//   ....[87]....
        /*0e8c*/ 	.word	0x00008f20


	//   ....[88]....
        /*0e90*/ 	.word	0x00008f30


	//   ....[89]....
        /*0e94*/ 	.word	0x00008f60


	//   ....[90]....
        /*0e98*/ 	.word	0x00008f70


	//   ....[91]....
        /*0e9c*/ 	.word	0x00008f80


	//   ....[92]....
        /*0ea0*/ 	.word	0x00009010


	//   ....[93]....
        /*0ea4*/ 	.word	0x000090b0


	//   ....[94]....
        /*0ea8*/ 	.word	0x000090e0


	//   ....[95]....
        /*0eac*/ 	.word	0x00009160


	//   ....[96]....
        /*0eb0*/ 	.word	0x000091b0


	//   ....[97]....
        /*0eb4*/ 	.word	0x000091e0


	//   ....[98]....
        /*0eb8*/ 	.word	0x00009290


	//   ....[99]....
        /*0ebc*/ 	.word	0x000092d0


	//   ....[100]....
        /*0ec0*/ 	.word	0x00009300


	//   ....[101]....
        /*0ec4*/ 	.word	0x00009350


	//   ....[102]....
        /*0ec8*/ 	.word	0x00009380


	//   ....[103]....
        /*0ecc*/ 	.word	0x000093b0


	//   ....[104]....
        /*0ed0*/ 	.word	0x00009400


	//   ....[105]....
        /*0ed4*/ 	.word	0x000094a0


	//   ....[106]....
        /*0ed8*/ 	.word	0x00009640


	//   ....[107]....
        /*0edc*/ 	.word	0x00009810


	//   ....[108]....
        /*0ee0*/ 	.word	0x00009870


	//   ....[109]....
        /*0ee4*/ 	.word	0x000098c0


	//   ....[110]....
        /*0ee8*/ 	.word	0x00009b90


	//   ....[111]....
        /*0eec*/ 	.word	0x00009bc0


	//   ....[112]....
        /*0ef0*/ 	.word	0x00009c00


	//   ....[113]....
        /*0ef4*/ 	.word	0x00009c10


	//   ....[114]....
        /*0ef8*/ 	.word	0x00009c20


	//   ....[115]....
        /*0efc*/ 	.word	0x00009c30


	//   ....[116]....
        /*0f00*/ 	.word	0x00009cb0


	//   ....[117]....
        /*0f04*/ 	.word	0x00009df0


	//   ....[118]....
        /*0f08*/ 	.word	0x00009e40


	//   ....[119]....
        /*0f0c*/ 	.word	0x0000a100


	//   ....[120]....
        /*0f10*/ 	.word	0x0000a110


	//   ....[121]....
        /*0f14*/ 	.word	0x0000a120


	//   ....[122]....
        /*0f18*/ 	.word	0x0000a130


	//   ....[123]....
        /*0f1c*/ 	.word	0x0000a150


	//   ....[124]....
        /*0f20*/ 	.word	0x0000a160


	//   ....[125]....
        /*0f24*/ 	.word	0x0000a170


	//   ....[126]....
        /*0f28*/ 	.word	0x0000a4d0


	//   ....[127]....
        /*0f2c*/ 	.word	0x0000a4e0


	//   ....[128]....
        /*0f30*/ 	.word	0x0000a4f0


	//   ....[129]....
        /*0f34*/ 	.word	0x0000a500


	//   ....[130]....
        /*0f38*/ 	.word	0x0000a510


	//   ....[131]....
        /*0f3c*/ 	.word	0x0000a520


	//   ....[132]....
        /*0f40*/ 	.word	0x0000a530


	//   ....[133]....
        /*0f44*/ 	.word	0x0000a540


	//   ....[134]....
        /*0f48*/ 	.word	0x0000ddf0


	//   ....[135]....
        /*0f4c*/ 	.word	0x0000e560


	//   ....[136]....
        /*0f50*/ 	.word	0x0000e5a0


	//   ....[137]....
        /*0f54*/ 	.word	0x0000e5f0


	//   ....[138]....
        /*0f58*/ 	.word	0x0000e640


	//   ....[139]....
        /*0f5c*/ 	.word	0x0000e650


	//   ....[140]....
        /*0f60*/ 	.word	0x0000e6d0


	//   ....[141]....
        /*0f64*/ 	.word	0x0000e700


	//   ....[142]....
        /*0f68*/ 	.word	0x0000e710


	//   ....[143]....
        /*0f6c*/ 	.word	0x0000e720


	//   ....[144]....
        /*0f70*/ 	.word	0x0000e770


	//   ....[145]....
        /*0f74*/ 	.word	0x0000e780


	//   ....[146]....
        /*0f78*/ 	.word	0x0000e7c0


	//   ....[147]....
        /*0f7c*/ 	.word	0x0000e870


	//   ....[148]....
        /*0f80*/ 	.word	0x0000e900


	//   ....[149]....
        /*0f84*/ 	.word	0x0000e910


	//   ....[150]....
        /*0f88*/ 	.word	0x0000e990


	//   ....[151]....
        /*0f8c*/ 	.word	0x0000ea10


	//   ....[152]....
        /*0f90*/ 	.word	0x0000ea60


	//   ....[153]....
        /*0f94*/ 	.word	0x0000eac0


	//   ....[154]....
        /*0f98*/ 	.word	0x0000eae0


	//   ....[155]....
        /*0f9c*/ 	.word	0x0000eb10


	//   ....[156]....
        /*0fa0*/ 	.word	0x0000eb40


	//   ....[157]....
        /*0fa4*/ 	.word	0x0000eb70


	//   ....[158]....
        /*0fa8*/ 	.word	0x0000eb90


	//   ....[159]....
        /*0fac*/ 	.word	0x0000ec00


	//   ....[160]....
        /*0fb0*/ 	.word	0x0000ec70


	//   ....[161]....
        /*0fb4*/ 	.word	0x0000ecc0


	//   ....[162]....
        /*0fb8*/ 	.word	0x0000ecd0


	//   ....[163]....
        /*0fbc*/ 	.word	0x0000ed00


	//   ....[164]....
        /*0fc0*/ 	.word	0x0000ed50


	//   ....[165]....
        /*0fc4*/ 	.word	0x0000ed70


	//   ....[166]....
        /*0fc8*/ 	.word	0x0000edc0


	//   ....[167]....
        /*0fcc*/ 	.word	0x0000ee20


	//   ....[168]....
        /*0fd0*/ 	.word	0x0000ee50


	//   ....[169]....
        /*0fd4*/ 	.word	0x0000ee80


	//   ....[170]....
        /*0fd8*/ 	.word	0x0000eef0


	//   ....[171]....
        /*0fdc*/ 	.word	0x0000ef30


	//   ....[172]....
        /*0fe0*/ 	.word	0x0000ef50


	//   ....[173]....
        /*0fe4*/ 	.word	0x0000ef80


	//   ....[174]....
        /*0fe8*/ 	.word	0x0000f0e0


	//   ....[175]....
        /*0fec*/ 	.word	0x0000f140


	//   ....[176]....
        /*0ff0*/ 	.word	0x0000f250


	//   ....[177]....
        /*0ff4*/ 	.word	0x0000f290


	//   ....[178]....
        /*0ff8*/ 	.word	0x0000f330


	//   ....[179]....
        /*0ffc*/ 	.word	0x0000f380


	//   ....[180]....
        /*1000*/ 	.word	0x0000f3d0


	//   ....[181]....
        /*1004*/ 	.word	0x0000f3f0


	//   ....[182]....
        /*1008*/ 	.word	0x0000f410


	//   ....[183]....
        /*100c*/ 	.word	0x0000f580


	//   ....[184]....
        /*1010*/ 	.word	0x0000f5e0


	//   ....[185]....
        /*1014*/ 	.word	0x0000f6c0


	//   ....[186]....
        /*1018*/ 	.word	0x0000f6e0


	//   ....[187]....
        /*101c*/ 	.word	0x0000f700


	//   ....[188]....
        /*1020*/ 	.word	0x0000f710


	//   ....[189]....
        /*1024*/ 	.word	0x0000f730


	//   ....[190]....
        /*1028*/ 	.word	0x0000fd00


	//   ....[191]....
        /*102c*/ 	.word	0x0000fd20


	//   ....[192]....
        /*1030*/ 	.word	0x0000fd40


	//   ....[193]....
        /*1034*/ 	.word	0x0000fd50


	//   ....[194]....
        /*1038*/ 	.word	0x0000fd60


	//   ....[195]....
        /*103c*/ 	.word	0x0000fd70


	//   ....[196]....
        /*1040*/ 	.word	0x0000fd80


	//   ....[197]....
        /*1044*/ 	.word	0x0000fda0


	//   ....[198]....
        /*1048*/ 	.word	0x000122f0


	//   ....[199]....
        /*104c*/ 	.word	0x00015a40


	//----- nvinfo : EIATTR_REG_RECONFIG
	.align		4
.L_628:
        /*1050*/ 	.byte	0x01, 0x54
	.zero		2


	//----- nvinfo : EIATTR_SYSCALL_OFFSETS
	.align		4
        /*1054*/ 	.byte	0x04, 0x46
        /*1056*/ 	.short	(.L_630 - .L_629)


	//   ....[0]....
.L_629:
        /*1058*/ 	.word	0x00001070


	//   ....[1]....
        /*105c*/ 	.word	0x00001160


	//   ....[2]....
        /*1060*/ 	.word	0x000012c0


	//   ....[3]....
        /*1064*/ 	.word	0x000013b0


	//----- nvinfo : EIATTR_MBARRIER_INSTR_OFFSETS
	.align		4
.L_630:
        /*1068*/ 	.byte	0x04, 0x39
        /*106a*/ 	.short	(.L_632 - .L_631)


	//   ....[0]....
.L_631:
        /*106c*/ 	.word	0x00000290
        /*1070*/ 	.word	0x000000ff
        /*1074*/ 	.word	0x00030c00
        /*1078*/ 	.short	0x0100
        /*107a*/ 	.byte	0x06
	.zero		1


	//   ....[1]....
        /*107c*/ 	.word	0x00000390
        /*1080*/ 	.word	0x000000ff
        /*1084*/ 	.word	0x00030c10
        /*1088*/ 	.short	0x0100
        /*108a*/ 	.byte	0x08
	.zero		1


	//   ....[2]....
        /*108c*/ 	.word	0x000003a0
        /*1090*/ 	.word	0x000000ff
        /*1094*/ 	.word	0x00030c20
        /*1098*/ 	.short	0x0100
        /*109a*/ 	.byte	0x08
	.zero		1


	//   ....[3]....
        /*109c*/ 	.word	0x000003b0
        /*10a0*/ 	.word	0x000000ff
        /*10a4*/ 	.word	0x00030c18
        /*10a8*/ 	.short	0x0100
        /*10aa*/ 	.byte	0x08
	.zero		1


	//   ....[4]....
        /*10ac*/ 	.word	0x000003c0
        /*10b0*/ 	.word	0x000000ff
        /*10b4*/ 	.word	0x00030c28
        /*10b8*/ 	.short	0x0100
        /*10ba*/ 	.byte	0x08
	.zero		1


	//   ....[5]....
        /*10bc*/ 	.word	0x000004f0
        /*10c0*/ 	.word	0x000000ff
        /*10c4*/ 	.word	0x00030c30
        /*10c8*/ 	.short	0x0100
        /*10ca*/ 	.byte	0x08
	.zero		1


	//   ....[6]....
        /*10cc*/ 	.word	0x00000500
        /*10d0*/ 	.word	0x000000ff
        /*10d4*/ 	.word	0x00030c40
        /*10d8*/ 	.short	0x0100
        /*10da*/ 	.byte	0x08
	.zero		1


	//   ....[7]....
        /*10dc*/ 	.word	0x00000510
        /*10e0*/ 	.word	0x000000ff
        /*10e4*/ 	.word	0x00030c38
        /*10e8*/ 	.short	0x0100
        /*10ea*/ 	.byte	0x08
	.zero		1


	//   ....[8]....
        /*10ec*/ 	.word	0x00000520
        /*10f0*/ 	.word	0x000000ff
        /*10f4*/ 	.word	0x00030c48
        /*10f8*/ 	.short	0x0100
        /*10fa*/ 	.byte	0x08
	.zero		1


	//   ....[9]....
        /*10fc*/ 	.word	0x00001450
        /*1100*/ 	.word	0x00000010
        /*1104*/ 	.word	0x00030c00
        /*1108*/ 	.short	0x010a
        /*110a*/ 	.byte	0x3f
	.zero		1


	//   ....[10]....
        /*110c*/ 	.word	0x00001580
        /*1110*/ 	.word	0x00000010
        /*1114*/ 	.word	0x00030c00
        /*1118*/ 	.short	0x010a
        /*111a*/ 	.byte	0x3f
	.zero		1


	//   ....[11]....
        /*111c*/ 	.word	0x00002030
        /*1120*/ 	.word	0x00000006
        /*1124*/ 	.word	0x00030c10
        /*1128*/ 	.short	0x010a
        /*112a*/ 	.byte	0x3f
	.zero		1


	//   ....[12]....
        /*112c*/ 	.word	0x000020a0
        /*1130*/ 	.word	0x00000006
        /*1134*/ 	.word	0x00030c10
        /*1138*/ 	.short	0x010a
        /*113a*/ 	.byte	0x3f
	.zero		1


	//   ....[13]....
        /*113c*/ 	.word	0x000024d0
        /*1140*/ 	.word	0x00000006
        /*1144*/ 	.word	0x00030c30
        /*1148*/ 	.short	0x010a
        /*114a*/ 	.byte	0x3f
	.zero		1


	//   ....[14]....
        /*114c*/ 	.word	0x00002510
        /*1150*/ 	.word	0x00000006
        /*1154*/ 	.word	0x00030c30
        /*1158*/ 	.short	0x010a
        /*115a*/ 	.byte	0x3f
	.zero		1


	//   ....[15]....
        /*115c*/ 	.word	0x00006bc0
        /*1160*/ 	.word	0x00000005
        /*1164*/ 	.word	0x00000000
        /*1168*/ 	.short	0x0101
        /*116a*/ 	.byte	0x3f
	.zero		1


	//   ....[16]....
        /*116c*/ 	.word	0x00007010
        /*1170*/ 	.word	0x00000006
        /*1174*/ 	.word	0x00000000
        /*1178*/ 	.short	0x0101
        /*117a*/ 	.byte	0x3f
	.zero		1


	//   ....[17]....
        /*117c*/ 	.word	0x00007940
        /*1180*/ 	.word	0x00000006
        /*1184*/ 	.word	0x00030c10
        /*1188*/ 	.short	0x010a
        /*118a*/ 	.byte	0x3f
	.zero		1


	//   ....[18]....
        /*118c*/ 	.word	0x000079c0
        /*1190*/ 	.word	0x00000006
        /*1194*/ 	.word	0x00030c10
        /*1198*/ 	.short	0x010a
        /*119a*/ 	.byte	0x3f
	.zero		1


	//   ....[19]....
        /*119c*/ 	.word	0x00007dd0
        /*11a0*/ 	.word	0x00000006
        /*11a4*/ 	.word	0x00030c30
        /*11a8*/ 	.short	0x010a
        /*11aa*/ 	.byte	0x3f
	.zero		1


	//   ....[20]....
        /*11ac*/ 	.word	0x00007e10
        /*11b0*/ 	.word	0x00000006
        /*11b4*/ 	.word	0x00030c30
        /*11b8*/ 	.short	0x010a
        /*11ba*/ 	.byte	0x3f
	.zero		1


	//   ....[21]....
        /*11bc*/ 	.word	0x0000ba30
        /*11c0*/ 	.word	0x00000005
        /*11c4*/ 	.word	0x00000000
        /*11c8*/ 	.short	0x0101
        /*11ca*/ 	.byte	0x3f
	.zero		1


	//   ....[22]....
        /*11cc*/ 	.word	0x0000bea0
        /*11d0*/ 	.word	0x00000006
        /*11d4*/ 	.word	0x00000000
        /*11d8*/ 	.short	0x0101
        /*11da*/ 	.byte	0x3f
	.zero		1


	//   ....[23]....
        /*11dc*/ 	.word	0x0000c740
        /*11e0*/ 	.word	0x00000006
        /*11e4*/ 	.word	0x00030c10
        /*11e8*/ 	.short	0x010a
        /*11ea*/ 	.byte	0x3f
	.zero		1


	//   ....[24]....
        /*11ec*/ 	.word	0x0000c7c0
        /*11f0*/ 	.word	0x00000006
        /*11f4*/ 	.word	0x00030c10
        /*11f8*/ 	.short	0x010a
        /*11fa*/ 	.byte	0x3f
	.zero		1


	//   ....[25]....
        /*11fc*/ 	.word	0x0000cbd0
        /*1200*/ 	.word	0x00000006
        /*1204*/ 	.word	0x00030c30
        /*1208*/ 	.short	0x010a
        /*120a*/ 	.byte	0x3f
	.zero		1


	//   ....[26]....
        /*120c*/ 	.word	0x0000cc10
        /*1210*/ 	.word	0x00000006
        /*1214*/ 	.word	0x00030c30
        /*1218*/ 	.short	0x010a
        /*121a*/ 	.byte	0x3f
	.zero		1


	//   ....[27]....
        /*121c*/ 	.word	0x000112e0
        /*1220*/ 	.word	0x00000005
        /*1224*/ 	.word	0x00000000
        /*1228*/ 	.short	0x0101
        /*122a*/ 	.byte	0x3f
	.zero		1


	//   ....[28]....
        /*122c*/ 	.word	0x00011760
        /*1230*/ 	.word	0x00000006
        /*1234*/ 	.word	0x00000000
        /*1238*/ 	.short	0x0101
        /*123a*/ 	.byte	0x3f
	.zero		1


	//   ....[29]....
        /*123c*/ 	.word	0x00014070
        /*1240*/ 	.word	0x0000000f
        /*1244*/ 	.word	0x00030c20
        /*1248*/ 	.short	0x010a
        /*124a*/ 	.byte	0x3f
	.zero		1


	//   ....[30]....
        /*124c*/ 	.word	0x00014660
        /*1250*/ 	.word	0x0000000f
        /*1254*/ 	.word	0x00030c40
        /*1258*/ 	.short	0x010a
        /*125a*/ 	.byte	0x3f
	.zero		1


	//   ....[31]....
        /*125c*/ 	.word	0x000148c0
        /*1260*/ 	.word	0x0000000f
        /*1264*/ 	.word	0x00030c28
        /*1268*/ 	.short	0x010a
        /*126a*/ 	.byte	0x3f
	.zero		1


	//   ....[32]....
        /*126c*/ 	.word	0x00014b20
        /*1270*/ 	.word	0x0000000f
        /*1274*/ 	.word	0x00030c48
        /*1278*/ 	.short	0x010a
        /*127a*/ 	.byte	0x3f
	.zero		1


	//   ....[33]....
        /*127c*/ 	.word	0x00014d20
        /*1280*/ 	.word	0x0000000f
        /*1284*/ 	.word	0x00030c20
        /*1288*/ 	.short	0x010a
        /*128a*/ 	.byte	0x3f
	.zero		1


	//   ....[34]....
        /*128c*/ 	.word	0x00014ff0
        /*1290*/ 	.word	0x0000000f
        /*1294*/ 	.word	0x00030c40
        /*1298*/ 	.short	0x010a
        /*129a*/ 	.byte	0x3f
	.zero		1


	//   ....[35]....
        /*129c*/ 	.word	0x00015220
        /*12a0*/ 	.word	0x0000000f
        /*12a4*/ 	.word	0x00030c28
        /*12a8*/ 	.short	0x010a
        /*12aa*/ 	.byte	0x3f
	.zero		1


	//   ....[36]....
        /*12ac*/ 	.word	0x000154c0
        /*12b0*/ 	.word	0x00000003
        /*12b4*/ 	.word	0x00030c40
        /*12b8*/ 	.short	0x010a
        /*12ba*/ 	.byte	0x3f
	.zero		1


	//   ....[37]....
        /*12bc*/ 	.word	0x000158a0
        /*12c0*/ 	.word	0x00000007
        /*12c4*/ 	.word	0x00000000
        /*12c8*/ 	.short	0x010a
        /*12ca*/ 	.byte	0x3f
	.zero		1


	//   ....[38]....
        /*12cc*/ 	.word	0x00015900
        /*12d0*/ 	.word	0x00000003
        /*12d4*/ 	.word	0x00000000
        /*12d8*/ 	.short	0x010a
        /*12da*/ 	.byte	0x3f
	.zero		1


	//   ....[39]....
        /*12dc*/ 	.word	0x00015960
        /*12e0*/ 	.word	0x00000005
        /*12e4*/ 	.word	0x00000000
        /*12e8*/ 	.short	0x010a
        /*12ea*/ 	.byte	0x3f
	.zero		1


	//   ....[40]....
        /*12ec*/ 	.word	0x00015990
        /*12f0*/ 	.word	0x00000003
        /*12f4*/ 	.word	0x00000000
        /*12f8*/ 	.short	0x010a
        /*12fa*/ 	.byte	0x3f
	.zero		1


	//   ....[41]....
        /*12fc*/ 	.word	0x00015a70
        /*1300*/ 	.word	0x00000010
        /*1304*/ 	.word	0x00030c00
        /*1308*/ 	.short	0x010a
        /*130a*/ 	.byte	0x3f
	.zero		1


	//   ....[42]....
        /*130c*/ 	.word	0x00015ac0
        /*1310*/ 	.word	0x00000006
        /*1314*/ 	.word	0x00030c10
        /*1318*/ 	.short	0x010a
        /*131a*/ 	.byte	0x3f
	.zero		1


	//   ....[43]....
        /*131c*/ 	.word	0x00015b10
        /*1320*/ 	.word	0x00000006
        /*1324*/ 	.word	0x00030c30
        /*1328*/ 	.short	0x010a
        /*132a*/ 	.byte	0x3f
	.zero		1


	//   ....[44]....
        /*132c*/ 	.word	0x00015b60
        /*1330*/ 	.word	0x00000006
        /*1334*/ 	.word	0x00030c10
        /*1338*/ 	.short	0x010a
        /*133a*/ 	.byte	0x3f
	.zero		1


	//   ....[45]....
        /*133c*/ 	.word	0x00015bb0
        /*1340*/ 	.word	0x00000006
        /*1344*/ 	.word	0x00030c30
        /*1348*/ 	.short	0x010a
        /*134a*/ 	.byte	0x3f
	.zero		1


	//   ....[46]....
        /*134c*/ 	.word	0x00015c00
        /*1350*/ 	.word	0x00000006
        /*1354*/ 	.word	0x00030c10
        /*1358*/ 	.short	0x010a
        /*135a*/ 	.byte	0x3f
	.zero		1


	//   ....[47]....
        /*135c*/ 	.word	0x00015c50
        /*1360*/ 	.word	0x00000006
        /*1364*/ 	.word	0x00030c30
        /*1368*/ 	.short	0x010a
        /*136a*/ 	.byte	0x3f
	.zero		1


	//   ....[48]....
        /*136c*/ 	.word	0x00015ca0
        /*1370*/ 	.word	0x0000000f
        /*1374*/ 	.word	0x00030c20
        /*1378*/ 	.short	0x010a
        /*137a*/ 	.byte	0x3f
	.zero		1


	//   ....[49]....
        /*137c*/ 	.word	0x00015cf0
        /*1380*/ 	.word	0x0000000f
        /*1384*/ 	.word	0x00030c40
        /*1388*/ 	.short	0x010a
        /*138a*/ 	.byte	0x3f
	.zero		1


	//   ....[50]....
        /*138c*/ 	.word	0x00015d40
        /*1390*/ 	.word	0x0000000f
        /*1394*/ 	.word	0x00030c28
        /*1398*/ 	.short	0x010a
        /*139a*/ 	.byte	0x3f
	.zero		1


	//   ....[51]....
        /*139c*/ 	.word	0x00015d90
        /*13a0*/ 	.word	0x0000000f
        /*13a4*/ 	.word	0x00030c48
        /*13a8*/ 	.short	0x010a
        /*13aa*/ 	.byte	0x3f
	.zero		1


	//   ....[52]....
        /*13ac*/ 	.word	0x00015df0
        /*13b0*/ 	.word	0x0000000f
        /*13b4*/ 	.word	0x00030c20
        /*13b8*/ 	.short	0x010a
        /*13ba*/ 	.byte	0x3f
	.zero		1


	//   ....[53]....
        /*13bc*/ 	.word	0x00015e40
        /*13c0*/ 	.word	0x0000000f
        /*13c4*/ 	.word	0x00030c40
        /*13c8*/ 	.short	0x010a
        /*13ca*/ 	.byte	0x3f
	.zero		1


	//   ....[54]....
        /*13cc*/ 	.word	0x00015e90
        /*13d0*/ 	.word	0x0000000f
        /*13d4*/ 	.word	0x00030c28
        /*13d8*/ 	.short	0x010a
        /*13da*/ 	.byte	0x3f
	.zero		1


	//   ....[55]....
        /*13dc*/ 	.word	0x00015ee0
        /*13e0*/ 	.word	0x00000003
        /*13e4*/ 	.word	0x00030c40
        /*13e8*/ 	.short	0x010a
        /*13ea*/ 	.byte	0x3f
	.zero		1


	//   ....[56]....
        /*13ec*/ 	.word	0x00015fb0
        /*13f0*/ 	.word	0x00000007
        /*13f4*/ 	.word	0x00000000
        /*13f8*/ 	.short	0x010a
        /*13fa*/ 	.byte	0x3f
	.zero		1


	//   ....[57]....
        /*13fc*/ 	.word	0x00016000
        /*1400*/ 	.word	0x00000003
        /*1404*/ 	.word	0x00000000
        /*1408*/ 	.short	0x010a
        /*140a*/ 	.byte	0x3f
	.zero		1


	//   ....[58]....
        /*140c*/ 	.word	0x00016050
        /*1410*/ 	.word	0x00000005
        /*1414*/ 	.word	0x00000000
        /*1418*/ 	.short	0x010a
        /*141a*/ 	.byte	0x3f
	.zero		1


	//----- nvinfo : EIATTR_NUM_MBARRIERS
	.align		4
.L_632:
        /*141c*/ 	.byte	0x03, 0x38
        /*141e*/ 	.short	0x0009


	//----- nvinfo : EIATTR_EXIT_INSTR_OFFSETS
	.align		4
        /*1420*/ 	.byte	0x04, 0x1c
        /*1422*/ 	.short	(.L_634 - .L_633)


	//   ....[0]....
.L_633:
        /*1424*/ 	.word	0x000159e0


	//----- nvinfo : EIATTR_MAX_THREADS
	.align		4
.L_634:
        /*1428*/ 	.byte	0x04, 0x05
        /*142a*/ 	.short	(.L_636 - .L_635)
.L_635:
        /*142c*/ 	.word	0x00000180
        /*1430*/ 	.word	0x00000001
        /*1434*/ 	.word	0x00000001


	//----- nvinfo : EIATTR_CRS_STACK_SIZE
	.align		4
.L_636:
        /*1438*/ 	.byte	0x04, 0x1e
        /*143a*/ 	.short	(.L_638 - .L_637)
.L_637:
        /*143c*/ 	.word	0x00000000


	//----- nvinfo : EIATTR_CBANK_PARAM_SIZE
	.align		4
.L_638:
        /*1440*/ 	.byte	0x03, 0x19
        /*1442*/ 	.short	0x06f0


	//----- nvinfo : EIATTR_PARAM_CBANK
	.align		4
        /*1444*/ 	.byte	0x04, 0x0a
        /*1446*/ 	.short	(.L_640 - .L_639)
	.align		4
.L_639:
        /*1448*/ 	.word	index@(.nv.constant0._ZN7cutlass13device_kernelIN5flash11enable_sm90INS1_16FlashAttnBwdSm90INS1_25CollectiveMainloopBwdSm90ILi2ELi2ELi2EN4cute5tupleIJNS5_1CILi1EEES8_S8_EEENS6_IJNS7_ILi128EEESA_NS7_ILi64EEEEEENS_10bfloat16_tEfNS_4arch4Sm90ELb0ELb1ELb1ELb1ELb0ELb1ELb0ELb0ELi2ELi1ELi2ELi2ELb0EEENS1_24CollectiveEpilogueBwdGQAISC_fSF_Li256ELb1ELb0EEENS1_19SingleTileSchedulerILb1ELb0ELb0ELi128EEEEEEEEEvNT_6ParamsE)
        /*144c*/ 	.short	0x0210
        /*144e*/ 	.short	0x06f0


	//----- nvinfo : EIATTR_SW_WAR
	.align		4
.L_640:
        /*1450*/ 	.byte	0x04, 0x36
        /*1452*/ 	.short	(.L_642 - .L_641)
.L_641:
        /*1454*/ 	.word	0x00000008
.L_642:


//--------------------- .nv.info._ZN7cutlass13device_kernelIN5flash32FlashAttnBwdPostprocessConvertdQIN4cute5tupleIJNS3_1CILi128EEENS5_ILi64EEEEEENS_10bfloat16_tEfNS_4arch4Sm90ELi256ENS3_8TiledMMAINS3_8MMA_AtomIJNS3_4SM904GMMA27MMA_64x64x16_F32BF16BF16_SSILNSF_5MajorE0ELSH_1ELNSF_7ScaleInE1ELSI_1EEEEEENS3_6LayoutINS4_IJNS5_ILi2EEENS5_ILi1EEESN_EEENS4_IJSN_NS5_ILi0EEESP_EEEEENS4_IJNS3_10UnderscoreESS_SS_EEEEELb0EEEEEvNT_6ParamsE --------------------------
	.section	.nv.info._ZN7cutlass13device_kernelIN5flash32FlashAttnBwdPostprocessConvertdQIN4cute5tupleIJNS3_1CILi128EEENS5_ILi64EEEEEENS_10bfloat16_tEfNS_4arch4Sm90ELi256ENS3_8TiledMMAINS3_8MMA_AtomIJNS3_4SM904GMMA27MMA_64x64x16_F32BF16BF16_SSILNSF_5MajorE0ELSH_1ELNSF_7ScaleInE1ELSI_1EEEEEENS3_6LayoutINS4_IJNS5_ILi2EEENS5_ILi1EEESN_EEENS4_IJSN_NS5_ILi0EEESP_EEEEENS4_IJNS3_10UnderscoreESS_SS_EEEEELb0EEEEEvNT_6ParamsE,"",@"SHT_CUDA_INFO"
	.sectionflags	@""
	.align	4


	//----- nvinfo : EIATTR_CUDA_API_VERSION
	.align		4
        /*0000*/ 	.byte	0x04, 0x37
        /*0002*/ 	.short	(.L_644 - .L_643)
.L_643:
        /*0004*/ 	.word	0x00000082


	//----- nvinfo : EIATTR_KPARAM_INFO
	.align		4
.L_644:
        /*0008*/ 	.byte	0x04, 0x17
        /*000a*/ 	.short	(.L_646 - .L_645)
.L_645:
        /*000c*/ 	.word	0x00000000
        /*0010*/ 	.short	0x0000
        /*0012*/ 	.short	0x0000
        /*0014*/ 	.byte	0x00, 0xf0, 0xc1, 0x01


	//----- nvinfo : EIATTR_SPARSE_MMA_MASK
	.align		4
.L_646:
        /*0018*/ 	.byte	0x03, 0x50
        /*001a*/ 	.short	0x0000


	//----- nvinfo : EIATTR_MAXREG_COUNT
	.align		4
        /*001c*/ 	.byte	0x03, 0x1b
        /*001e*/ 	.short	0x0080


	//----- nvinfo : EIATTR_NUM_BARRIERS
	.align		4
        /*0020*/ 	.byte	0x02, 0x4c
        /*0022*/ 	.byte	0x01
	.zero		1


	//----- nvinfo : EIATTR_MERCURY_ISA_VERSION
	.align		4
        /*0024*/ 	.byte	0x03, 0x5f
        /*0026*/ 	.short	0x0101


	//----- nvinfo : EIATTR_MBARRIER_INSTR_OFFSETS
	.align		4
        /*0028*/ 	.byte	0x04, 0x39
        /*002a*/ 	.short	(.L_648 - .L_647)


	//   ....[0]....
.L_647:
        /*002c*/ 	.word	0x000004a0
        /*0030*/ 	.word	0x000000ff
        /*0034*/ 	.word	0x0000c000
        /*0038*/ 	.short	0x0100
        /*003a*/ 	.byte	0x06
	.zero		1


	//   ....[1]....
        /*003c*/ 	.word	0x000005b0
        /*0040*/ 	.word	0x00000029
        /*0044*/ 	.word	0x0000c000
        /*0048*/ 	.short	0x010a
        /*004a*/ 	.byte	0x3f
	.zero		1


	//----- nvinfo : EIATTR_NUM_MBARRIERS
	.align		4
.L_648:
        /*004c*/ 	.byte	0x03, 0x38
        /*004e*/ 	.short	0x0001


	//----- nvinfo : EIATTR_EXIT_INSTR_OFFSETS
	.align		4
        /*0050*/ 	.byte	0x04, 0x1c
        /*0052*/ 	.short	(.L_650 - .L_649)


	//   ....[0]....
.L_649:
        /*0054*/ 	.word	0x000001b0


	//   ....[1]....
        /*0058*/ 	.word	0x000011a0


	//   ....[2]....
        /*005c*/ 	.word	0x00001270


	//----- nvinfo : EIATTR_MAX_THREADS
	.align		4
.L_650:
        /*0060*/ 	.byte	0x04, 0x05
        /*0062*/ 	.short	(.L_652 - .L_651)
.L_651:
        /*0064*/ 	.word	0x00000100
        /*0068*/ 	.word	0x00000001
        /*006c*/ 	.word	0x00000001


	//----- nvinfo : EIATTR_CRS_STACK_SIZE
	.align		4
.L_652:
        /*0070*/ 	.byte	0x04, 0x1e
        /*0072*/ 	.short	(.L_654 - .L_653)
.L_653:
        /*0074*/ 	.word	0x00000000


	//----- nvinfo : EIATTR_CBANK_PARAM_SIZE
	.align		4
.L_654:
        /*0078*/ 	.byte	0x03, 0x19
        /*007a*/ 	.short	0x0070


	//----- nvinfo : EIATTR_PARAM_CBANK
	.align		4
        /*007c*/ 	.byte	0x04, 0x0a
        /*007e*/ 	.short	(.L_656 - .L_655)
	.align		4
.L_655:
        /*0080*/ 	.word	index@(.nv.constant0._ZN7cutlass13device_kernelIN5flash32FlashAttnBwdPostprocessConvertdQIN4cute5tupleIJNS3_1CILi128EEENS5_ILi64EEEEEENS_10bfloat16_tEfNS_4arch4Sm90ELi256ENS3_8TiledMMAINS3_8MMA_AtomIJNS3_4SM904GMMA27MMA_64x64x16_F32BF16BF16_SSILNSF_5MajorE0ELSH_1ELNSF_7ScaleInE1ELSI_1EEEEEENS3_6LayoutINS4_IJNS5_ILi2EEENS5_ILi1EEESN_EEENS4_IJSN_NS5_ILi0EEESP_EEEEENS4_IJNS3_10UnderscoreESS_SS_EEEEELb0EEEEEvNT_6ParamsE)
        /*0084*/ 	.short	0x0210
        /*0086*/ 	.short	0x0070


	//----- nvinfo : EIATTR_SW_WAR
	.align		4
.L_656:
        /*0088*/ 	.byte	0x04, 0x36
        /*008a*/ 	.short	(.L_658 - .L_657)
.L_657:
        /*008c*/ 	.word	0x00000008
.L_658:


//--------------------- .nv.info._ZN7cutlass13device_kernelIN5flash11enable_sm90INS1_16FlashAttnBwdSm90INS1_25CollectiveMainloopBwdSm90ILi2ELi2ELi2EN4cute5tupleIJNS5_1CILi1EEES8_S8_EEENS6_IJNS7_ILi128EEESA_NS7_ILi64EEEEEENS_10bfloat16_tEfNS_4arch4Sm90ELb0ELb1ELb1ELb1ELb1ELb1ELb0ELb0ELi2ELi1ELi2ELi2ELb0EEENS1_24CollectiveEpilogueBwdGQAISC_fSF_Li256ELb1ELb1EEENS1_19SingleTileSchedulerILb1ELb0ELb0ELi128EEEEEEEEEvNT_6ParamsE --------------------------
	.section	.nv.info._ZN7cutlass13device_kernelIN5flash11enable_sm90INS1_16FlashAttnBwdSm90INS1_25CollectiveMainloopBwdSm90ILi2ELi2ELi2EN4cute5tupleIJNS5_1CILi1EEES8_S8_EEENS6_IJNS7_ILi128EEESA_NS7_ILi64EEEEEENS_10bfloat16_tEfNS_4arch4Sm90ELb0ELb1ELb1ELb1ELb1ELb1ELb0ELb0ELi2ELi1ELi2ELi2ELb0EEENS1_24CollectiveEpilogueBwdGQAISC_fSF_Li256ELb1ELb1EEENS1_19SingleTileSchedulerILb1ELb0ELb0ELi128EEEEEEEEEvNT_6ParamsE,"",@"SHT_CUDA_INFO"
	.sectionflags	@""
	.align	4


	//----- nvinfo : EIATTR_CUDA_API_VERSION
	.align		4
        /*0000*/ 	.byte	0x04, 0x37
        /*0002*/ 	.short	(.L_660 - .L_659)
.L_659:
        /*0004*/ 	.word	0x00000082


	//----- nvinfo : EIATTR_KPARAM_INFO
	.align		4
.L_660:
        /*0008*/ 	.byte	0x04, 0x17
        /*000a*/ 	.short	(.L_662 - .L_661)
.L_661:
        /*000c*/ 	.word	0x00000000
        /*0010*/ 	.short	0x0000
        /*0012*/ 	.short	0x0070
        /*0014*/ 	.byte	0x00, 0xf0, 0x01, 0x1a


	//----- nvinfo : EIATTR_SPARSE_MMA_MASK
	.align		4
.L_662:
        /*0018*/ 	.byte	0x03, 0x50
        /*001a*/ 	.short	0x0000


	//----- nvinfo : EIATTR_MAXREG_COUNT
	.align		4
        /*001c*/ 	.byte	0x03, 0x1b
        /*001e*/ 	.short	0x00a8


	//----- nvinfo : EIATTR_NUM_BARRIERS
	.align		4
        /*0020*/ 	.byte	0x02, 0x4c
        /*0022*/ 	.byte	0x10
	.zero		1


	//----- nvinfo : EIATTR_EXTERNS
	.align		4
        /*0024*/ 	.byte	0x04, 0x0f
        /*0026*/ 	.short	(.L_664 - .L_663)


	//   ....[0]....
	.align		4
.L_663:
        /*0028*/ 	.word	index@(__assertfail)


	//----- nvinfo : EIATTR_ANNOTATIONS
	.align		4
.L_664:
        /*002c*/ 	.byte	0x04, 0x55
        /*002e*/ 	.short	(.L_666 - .L_665)


	//   ....[0]....
.L_665:
        /* <DEDUP_REMOVED lines=155> */


	//----- nvinfo : EIATTR_MERCURY_ISA_VERSION
	.align		4
.L_666:
        /*09d0*/ 	.byte	0x03, 0x5f
        /*09d2*/ 	.short	0x0101


	//----- nvinfo : EIATTR_INT_WARP_WIDE_INSTR_OFFSETS
	.align		4
        /*09d4*/ 	.byte	0x04, 0x31
        /*09d6*/ 	.short	(.L_668 - .L_667)


	//   ....[0]....
.L_667:
        /*09d8*/ 	.word	0x00000190


	//   ....[1]....
        /*09dc*/ 	.word	0x000001c0


	//   ....[2]....
        /*09e0*/ 	.word	0x000135c0


	//   ....[3]....
        /*09e4*/ 	.word	0x00013c10


	//   ....[4]....
        /*09e8*/ 	.word	0x000140c0


	//   ....[5]....
        /*09ec*/ 	.word	0x00014380


	//   ....[6]....
        /*09f0*/ 	.word	0x000145e0


	//   ....[7]....
        /*09f4*/ 	.word	0x00014770


	//----- nvinfo : EIATTR_COOP_GROUP_MASK_REGIDS
	.align		4
.L_668:
        /*09f8*/ 	.byte	0x04, 0x29
        /*09fa*/ 	.short	(.L_670 - .L_669)


	//   ....[0]....
.L_669:
        /*09fc*/ 	.word	0xffffffff


	//   ....[1]....
        /*0a00*/ 	.word	0xffffffff


	//   ....[2]....
        /*0a04*/ 	.word	0xffffffff


	//   ....[3]....
        /*0a08*/ 	.word	0xffffffff


	//   ....[4]....
        /*0a0c*/ 	.word	0xffffffff


	//   ....[5]....
        /*0a10*/ 	.word	0xffffffff


	//   ....[6]....
        /*0a14*/ 	.word	0xffffffff


	//   ....[7]....
        /*0a18*/ 	.word	0xffffffff


	//   ....[8]....
        /*0a1c*/ 	.word	0xffffffff


	//   ....[9]....
        /*0a20*/ 	.word	0xffffffff


	//   ....[10]....
        /*0a24*/ 	.word	0xffffffff


	//   ....[11]....
        /*0a28*/ 	.word	0xffffffff


	//   ....[12]....
        /*0a2c*/ 	.word	0xffffffff


	//   ....[13]....
        /*0a30*/ 	.word	0xffffffff


	//   ....[14]....
        /*0a34*/ 	.word	0xffffffff


	//   ....[15]....
        /*0a38*/ 	.word	0xffffffff


	//   ....[16]....
        /*0a3c*/ 	.word	0xffffffff


	//   ....[17]....
        /*0a40*/ 	.word	0xffffffff


	//   ....[18]....
        /*0a44*/ 	.word	0xffffffff


	//   ....[19]....
        /*0a48*/ 	.word	0xffffffff


	//   ....[20]....
        /*0a4c*/ 	.word	0xffffffff


	//   ....[21]....
        /*0a50*/ 	.word	0xffffffff


	//   ....[22]....
        /*0a54*/ 	.word	0xffffffff


	//   ....[23]....
        /*0a58*/ 	.word	0xffffffff


	//   ....[24]....
        /*0a5c*/ 	.word	0xffffffff


	//   ....[25]....
        /*0a60*/ 	.word	0xffffffff


	//   ....[26]....
        /*0a64*/ 	.word	0xffffffff


	//   ....[27]....
        /*0a68*/ 	.word	0xffffffff


	//   ....[28]....
        /*0a6c*/ 	.word	0xffffffff


	//   ....[29]....
        /*0a70*/ 	.word	0xffffffff


	//   ....[30]....
        /*0a74*/ 	.word	0xffffffff


	//   ....[31]....
        /*0a78*/ 	.word	0xffffffff


	//   ....[32]....
        /*0a7c*/ 	.word	0xffffffff


	//   ....[33]....
        /*0a80*/ 	.word	0xffffffff


	//   ....[34]....
        /*0a84*/ 	.word	0xffffffff


	//   ....[35]....
        /*0a88*/ 	.word	0xffffffff


	//   ....[36]....
        /*0a8c*/ 	.word	0xffffffff


	//   ....[37]....
        /*0a90*/ 	.word	0xffffffff


	//   ....[38]....
        /*0a94*/ 	.word	0xffffffff


	//   ....[39]....
        /*0a98*/ 	.word	0xffffffff


	//   ....[40]....
        /*0a9c*/ 	.word	0xffffffff


	//   ....[41]....
        /*0aa0*/ 	.word	0xffffffff


	//   ....[42]....
        /*0aa4*/ 	.word	0xffffffff


	//   ....[43]....
        /*0aa8*/ 	.word	0xffffffff


	//   ....[44]....
        /*0aac*/ 	.word	0xffffffff


	//   ....[45]....
        /*0ab0*/ 	.word	0xffffffff


	//   ....[46]....
        /*0ab4*/ 	.word	0xffffffff


	//   ....[47]....
        /*0ab8*/ 	.word	0xffffffff


	//   ....[48]....
        /*0abc*/ 	.word	0xffffffff


	//   ....[49]....
        /*0ac0*/ 	.word	0xffffffff


	//   ....[50]....
        /*0ac4*/ 	.word	0xffffffff


	//   ....[51]....
        /*0ac8*/ 	.word	0xffffffff


	//   ....[52]....
        /*0acc*/ 	.word	0xffffffff


	//   ....[53]....
        /*0ad0*/ 	.word	0xffffffff


	//   ....[54]....
        /*0ad4*/ 	.word	0xffffffff


	//   ....[55]....
        /*0ad8*/ 	.word	0xffffffff


	//   ....[56]....
        /*0adc*/ 	.word	0xffffffff


	//   ....[57]....
        /*0ae0*/ 	.word	0xffffffff


	//   ....[58]....
        /*0ae4*/ 	.word	0xffffffff


	//   ....[59]....
        /*0ae8*/ 	.word	0xffffffff


	//   ....[60]....
        /*0aec*/ 	.word	0xffffffff


	//   ....[61]....
        /*0af0*/ 	.word	0xffffffff


	//   ....[62]....
        /*0af4*/ 	.word	0xffffffff


	//   ....[63]....
        /*0af8*/ 	.word	0xffffffff


	//   ....[64]....
        /*0afc*/ 	.word	0xffffffff


	//   ....[65]....
        /*0b00*/ 	.word	0xffffffff


	//   ....[66]....
        /*0b04*/ 	.word	0xffffffff


	//   ....[67]....
        /*0b08*/ 	.word	0xffffffff


	//   ....[68]....
        /*0b0c*/ 	.word	0xffffffff


	//   ....[69]....
        /*0b10*/ 	.word	0xffffffff


	//   ....[70]....
        /*0b14*/ 	.word	0xffffffff


	//   ....[71]....
        /*0b18*/ 	.word	0xffffffff


	//   ....[72]....
        /*0b1c*/ 	.word	0xffffffff


	//   ....[73]....
        /*0b20*/ 	.word	0xffffffff


	//   ....[74]....
        /*0b24*/ 	.word	0xffffffff


	//   ....[75]....
        /*0b28*/ 	.word	0xffffffff


	//   ....[76]....
        /*0b2c*/ 	.word	0xffffffff


	//   ....[77]....
        /*0b30*/ 	.word	0xffffffff


	//   ....[78]....
        /*0b34*/ 	.word	0xffffffff


	//   ....[79]....
        /*0b38*/ 	.word	0xffffffff


	//   ....[80]....
        /*0b3c*/ 	.word	0xffffffff


	//   ....[81]....
        /*0b40*/ 	.word	0xffffffff


	//   ....[82]....
        /*0b44*/ 	.word	0xffffffff


	//   ....[83]....
        /*0b48*/ 	.word	0xffffffff


	//   ....[84]....
        /*0b4c*/ 	.word	0xffffffff


	//   ....[85]....
        /*0b50*/ 	.word	0xffffffff


	//   ....[86]....
        /*0b54*/ 	.word	0xffffffff


	//   ....[87]....
        /*0b58*/ 	.word	0xffffffff


	//   ....[88]....
        /*0b5c*/ 	.word	0xffffffff


	//   ....[89]....
        /*0b60*/ 	.word	0xffffffff


	//   ....[90]....
        /*0b64*/ 	.word	0xffffffff


	//   ....[91]....
        /*0b68*/ 	.word	0xffffffff


	//   ....[92]....
        /*0b6c*/ 	.word	0xffffffff


	//   ....[93]....
        /*0b70*/ 	.word	0xffffffff


	//   ....[94]....
        /*0b74*/ 	.word	0xffffffff


	//   ....[95]....
        /*0b78*/ 	.word	0xffffffff


	//   ....[96]....
        /*0b7c*/ 	.word	0xffffffff


	//   ....[97]....
        /*0b80*/ 	.word	0xffffffff


	//   ....[98]....
        /*0b84*/ 	.word	0xffffffff


	//   ....[99]....
        /*0b88*/ 	.word	0xffffffff


	//   ....[100]....
        /*0b8c*/ 	.word	0xffffffff


	//   ....[101]....
        /*0b90*/ 	.word	0xffffffff


	//   ....[102]....
        /*0b94*/ 	.word	0xffffffff


	//   ....[103]....
        /*0b98*/ 	.word	0xffffffff


	//   ....[104]....
        /*0b9c*/ 	.word	0xffffffff


	//   ....[105]....
        /*0ba0*/ 	.word	0xffffffff


	//   ....[106]....
        /*0ba4*/ 	.word	0xffffffff


	//   ....[107]....
        /*0ba8*/ 	.word	0xffffffff


	//   ....[108]....
        /*0bac*/ 	.word	0xffffffff


	//   ....[109]....
        /*0bb0*/ 	.word	0xffffffff


	//   ....[110]....
        /*0bb4*/ 	.word	0xffffffff


	//   ....[111]....
        /*0bb8*/ 	.word	0xffffffff


	//   ....[112]....
        /*0bbc*/ 	.word	0xffffffff


	//   ....[113]....
        /*0bc0*/ 	.word	0xffffffff


	//   ....[114]....
        /*0bc4*/ 	.word	0xffffffff


	//   ....[115]....
        /*0bc8*/ 	.word	0xffffffff


	//   ....[116]....
        /*0bcc*/ 	.word	0xffffffff


	//   ....[117]....
        /*0bd0*/ 	.word	0xffffffff


	//   ....[118]....
        /*0bd4*/ 	.word	0xffffffff


	//   ....[119]....
        /*0bd8*/ 	.word	0xffffffff


	//   ....[120]....
        /*0bdc*/ 	.word	0xffffffff


	//   ....[121]....
        /*0be0*/ 	.word	0xffffffff


	//   ....[122]....
        /*0be4*/ 	.word	0xffffffff


	//   ....[123]....
        /*0be8*/ 	.word	0xffffffff


	//   ....[124]....
        /*0bec*/ 	.word	0xffffffff


	//   ....[125]....
        /*0bf0*/ 	.word	0xffffffff


	//   ....[126]....
        /*0bf4*/ 	.word	0xffffffff


	//   ....[127]....
        /*0bf8*/ 	.word	0xffffffff


	//   ....[128]....
        /*0bfc*/ 	.word	0xffffffff


	//   ....[129]....
        /*0c00*/ 	.word	0xffffffff


	//   ....[130]....
        /*0c04*/ 	.word	0xffffffff


	//   ....[131]....
        /*0c08*/ 	.word	0xffffffff


	//   ....[132]....
        /*0c0c*/ 	.word	0xffffffff


	//   ....[133]....
        /*0c10*/ 	.word	0xffffffff


	//   ....[134]....
        /*0c14*/ 	.word	0xffffffff


	//   ....[135]....
        /*0c18*/ 	.word	0xffffffff


	//   ....[136]....
        /*0c1c*/ 	.word	0xffffffff


	//   ....[137]....
        /*0c20*/ 	.word	0xffffffff


	//   ....[138]....
        /*0c24*/ 	.word	0xffffffff


	//   ....[139]....
        /*0c28*/ 	.word	0xffffffff


	//   ....[140]....
        /*0c2c*/ 	.word	0xffffffff


	//   ....[141]....
        /*0c30*/ 	.word	0xffffffff


	//   ....[142]....
        /*0c34*/ 	.word	0xffffffff


	//   ....[143]....
        /*0c38*/ 	.word	0xffffffff


	//   ....[144]....
        /*0c3c*/ 	.word	0xffffffff


	//   ....[145]....
        /*0c40*/ 	.word	0xffffffff


	//   ....[146]....
        /*0c44*/ 	.word	0xffffffff


	//   ....[147]....
        /*0c48*/ 	.word	0xffffffff


	//   ....[148]....
        /*0c4c*/ 	.word	0xffffffff


	//   ....[149]....
        /*0c50*/ 	.word	0xffffffff


	//   ....[150]....
        /*0c54*/ 	.word	0xffffffff


	//   ....[151]....
        /*0c58*/ 	.word	0xffffffff


	//   ....[152]....
        /*0c5c*/ 	.word	0xffffffff


	//   ....[153]....
        /*0c60*/ 	.word	0xffffffff


	//   ....[154]....
        /*0c64*/ 	.word	0xffffffff


	//   ....[155]....
        /*0c68*/ 	.word	0xffffffff


	//   ....[156]....
        /*0c6c*/ 	.word	0xffffffff


	//   ....[157]....
        /*0c70*/ 	.word	0xffffffff


	//   ....[158]....
        /*0c74*/ 	.word	0xffffffff


	//   ....[159]....
        /*0c78*/ 	.word	0xffffffff


	//   ....[160]....
        /*0c7c*/ 	.word	0xffffffff


	//   ....[161]....
        /*0c80*/ 	.word	0xffffffff


	//   ....[162]....
        /*0c84*/ 	.word	0xffffffff


	//   ....[163]....
        /*0c88*/ 	.word	0xffffffff


	//   ....[164]....
        /*0c8c*/ 	.word	0xffffffff


	//   ....[165]....
        /*0c90*/ 	.word	0xffffffff


	//   ....[166]....
        /*0c94*/ 	.word	0xffffffff


	//   ....[167]....
        /*0c98*/ 	.word	0xffffffff


	//   ....[168]....
        /*0c9c*/ 	.word	0xffffffff


	//   ....[169]....
        /*0ca0*/ 	.word	0xffffffff


	//   ....[170]....
        /*0ca4*/ 	.word	0xffffffff


	//   ....[171]....
        /*0ca8*/ 	.word	0xffffffff


	//   ....[172]....
        /*0cac*/ 	.word	0xffffffff


	//   ....[173]....
        /*0cb0*/ 	.word	0xffffffff


	//   ....[174]....
        /*0cb4*/ 	.word	0xffffffff


	//   ....[175]....
        /*0cb8*/ 	.word	0xffffffff


	//   ....[176]....
        /*0cbc*/ 	.word	0xffffffff


	//   ....[177]....
        /*0cc0*/ 	.word	0xffffffff


	//   ....[178]....
        /*0cc4*/ 	.word	0xffffffff


	//   ....[179]....
        /*0cc8*/ 	.word	0xffffffff


	//   ....[180]....
        /*0ccc*/ 	.word	0xffffffff


	//   ....[181]....
        /*0cd0*/ 	.word	0xffffffff


	//   ....[182]....
        /*0cd4*/ 	.word	0xffffffff


	//   ....[183]....
        /*0cd8*/ 	.word	0xffffffff


	//   ....[184]....
        /*0cdc*/ 	.word	0xffffffff


	//   ....[185]....
        /*0ce0*/ 	.word	0xffffffff


	//   ....[186]....
        /*0ce4*/ 	.word	0xffffffff


	//   ....[187]....
        /*0ce8*/ 	.word	0xffffffff


	//   ....[188]....
        /*0cec*/ 	.word	0xffffffff


	//   ....[189]....
        /*0cf0*/ 	.word	0xffffffff


	//   ....[190]....
        /*0cf4*/ 	.word	0xffffffff


	//   ....[191]....
        /*0cf8*/ 	.word	0xffffffff


	//   ....[192]....
        /*0cfc*/ 	.word	0xffffffff


	//   ....[193]....
        /*0d00*/ 	.word	0xffffffff


	//   ....[194]....
        /*0d04*/ 	.word	0xffffffff


	//   ....[195]....
        /*0d08*/ 	.word	0xffffffff


	//   ....[196]....
        /*0d0c*/ 	.word	0xffffffff


	//   ....[197]....
        /*0d10*/ 	.word	0xffffffff


	//   ....[198]....
        /*0d14*/ 	.word	0xffffffff


	//   ....[199]....
        /*0d18*/ 	.word	0xffffffff


	//   ....[200]....
        /*0d1c*/ 	.word	0xffffffff


	//   ....[201]....
        /*0d20*/ 	.word	0xffffffff


	//   ....[202]....
        /*0d24*/ 	.word	0xffffffff


	//   ....[203]....
        /*0d28*/ 	.word	0xffffffff


	//   ....[204]....
        /*0d2c*/ 	.word	0xffffffff


	//   ....[205]....
        /*0d30*/ 	.word	0xffffffff


	//   ....[206]....
        /*0d34*/ 	.word	0xffffffff


	//   ....[207]....
        /*0d38*/ 	.word	0xffffffff


	//   ....[208]....
        /*0d3c*/ 	.word	0xffffffff


	//   ....[209]....
        /*0d40*/ 	.word	0xffffffff


	//   ....[210]....
        /*0d44*/ 	.word	0xffffffff


	//   ....[211]....
        /*0d48*/ 	.word	0xffffffff


	//   ....[212]....
        /*0d4c*/ 	.word	0x0500000f


	//   ....[213]....
        /*0d50*/ 	.word	0x0500000f


	//   ....[214]....
        /*0d54*/ 	.word	0x0500000f


	//   ....[215]....
        /*0d58*/ 	.word	0x0500000f


	//   ....[216]....
        /*0d5c*/ 	.word	0x0500000f


	//   ....[217]....
        /*0d60*/ 	.word	0x0500000f


	//----- nvinfo : EIATTR_COOP_GROUP_INSTR_OFFSETS
	.align		4
.L_670:
        /*0d64*/ 	.byte	0x04, 0x28
        /*0d66*/ 	.short	(.L_672 - .L_671)


	//   ....[0]....
.L_671:
        /*0d68*/ 	.word	0x00000070


	//   ....[1]....
        /*0d6c*/ 	.word	0x000001a0


	//   ....[2]....
        /*0d70*/ 	.word	0x000001f0


	//   ....[3]....
        /*0d74*/ 	.word	0x000003e0


	//   ....[4]....
        /*0d78*/ 	.word	0x00000620


	//   ....[5]....
        /*0d7c*/ 	.word	0x00001410


	//   ....[6]....
        /*0d80*/ 	.word	0x00003700


	//   ....[7]....
        /*0d84*/ 	.word	0x00003d40


	//   ....[8]....
        /*0d88*/ 	.word	0x00003f60


	//   ....[9]....
        /*0d8c*/ 	.word	0x00003f90


	//   ....[10]....
        /*0d90*/ 	.word	0x00003fc0


	//   ....[11]....
        /*0d94*/ 	.word	0x00004000


	//   ....[12]....
        /*0d98*/ 	.word	0x00004040


	//   ....[13]....
        /*0d9c*/ 	.word	0x00004120


	//   ....[14]....
        /*0da0*/ 	.word	0x00004160


	//   ....[15]....
        /*0da4*/ 	.word	0x00004190


	//   ....[16]....
        /*0da8*/ 	.word	0x000041a0


	//   ....[17]....
        /*0dac*/ 	.word	0x000041c0


	//   ....[18]....
        /*0db0*/ 	.word	0x000041d0


	//   ....[19]....
        /*0db4*/ 	.word	0x00004240


	//   ....[20]....
        /*0db8*/ 	.word	0x00004280


	//   ....[21]....
        /*0dbc*/ 	.word	0x000042c0


	//   ....[22]....
        /*0dc0*/ 	.word	0x00004300


	//   ....[23]....
        /*0dc4*/ 	.word	0x00004350


	//   ....[24]....
        /*0dc8*/ 	.word	0x00004450


	//   ....[25]....
        /*0dcc*/ 	.word	0x000044b0


	//   ....[26]....
        /*0dd0*/ 	.word	0x000044e0


	//   ....[27]....
        /*0dd4*/ 	.word	0x00004540


	//   ....[28]....
        /*0dd8*/ 	.word	0x00004580


	//   ....[29]....
        /*0ddc*/ 	.word	0x000045a0


	//   ....[30]....
        /*0de0*/ 	.word	0x000045d0


	//   ....[31]....
        /*0de4*/ 	.word	0x00004600


	//   ....[32]....
        /*0de8*/ 	.word	0x00004620


	//   ....[33]....
        /*0dec*/ 	.word	0x00004740


	//   ....[34]....
        /*0df0*/ 	.word	0x00004780


	//   ....[35]....
        /*0df4*/ 	.word	0x000047b0


	//   ....[36]....
        /*0df8*/ 	.word	0x000047e0


	//   ....[37]....
        /*0dfc*/ 	.word	0x00004800


	//   ....[38]....
        /*0e00*/ 	.word	0x000048b0


	//   ....[39]....
        /*0e04*/ 	.word	0x000048e0


	//   ....[40]....
        /*0e08*/ 	.word	0x00004920


	//   ....[41]....
        /*0e0c*/ 	.word	0x00004940


	//   ....[42]....
        /*0e10*/ 	.word	0x00004960


	//   ....[43]....
        /*0e14*/ 	.word	0x00004970


	//   ....[44]....
        /*0e18*/ 	.word	0x000049c0


	//   ....[45]....
        /*0e1c*/ 	.word	0x000049f0


	//   ....[46]....
        /*0e20*/ 	.word	0x00004a30


	//   ....[47]....
        /*0e24*/ 	.word	0x00004a60


	//   ....[48]....
        /*0e28*/ 	.word	0x00004b70


	//   ....[49]....
        /*0e2c*/ 	.word	0x00004c10


	//   ....[50]....
        /*0e30*/ 	.word	0x00004c20


	//   ....[51]....
        /*0e34*/ 	.word	0x00004cf0


	//   ....[52]....
        /*0e38*/ 	.word	0x00004d20


	//   ....[53]....
        /*0e3c*/ 	.word	0x00004d60


	//   ....[54]....
        /*0e40*/ 	.word	0x00004e20


	//   ....[55]....
        /*0e44*/ 	.word	0x00004fc0


	//   ....[56]....
        /*0e48*/ 	.word	0x00005000


	//   ....[57]....
        /*0e4c*/ 	.word	0x000050b0


	//   ....[58]....
        /*0e50*/ 	.word	0x000050f0


	//   ....[59]....
        /*0e54*/ 	.word	0x00005130


	//   ....[60]....
        /*0e58*/ 	.word	0x000051b0


	//   ....[61]....
        /*0e5c*/ 	.word	0x000051f0


	//   ....[62]....
        /*0e60*/ 	.word	0x00005320


	//   ....[63]....
        /*0e64*/ 	.word	0x00005490


	//   ....[64]....
        /*0e68*/ 	.word	0x000054c0


	//   ....[65]....
        /*0e6c*/ 	.word	0x000054e0


	//   ....[66]....
        /*0e70*/ 	.word	0x00005500


	//   ....[67]....
        /*0e74*/ 	.word	0x00005540


	//   ....[68]....
        /*0e78*/ 	.word	0x00005560


	//   ....[69]....
        /*0e7c*/ 	.word	0x000055e0


	//   ....[70]....
        /*0e80*/ 	.word	0x00008810


	//   ....[71]....
        /*0e84*/ 	.word	0x00008820


	//   ....[72]....
        /*0e88*/ 	.word	0x00008830


	//   ....[73]....
        /*0e8c*/ 	.word	0x00008880


	//   ....[74]....
        /*0e90*/ 	.word	0x00008890


	//   ....[75]....
        /*0e94*/ 	.word	0x00008920


	//   ....[76]....
        /*0e98*/ 	.word	0x00008970


	//   ....[77]....
        /*0e9c*/ 	.word	0x00008a20


	//   ....[78]....
        /*0ea0*/ 	.word	0x00008a60


	//   ....[79]....
        /*0ea4*/ 	.word	0x00008a80


	//   ....[80]....
        /*0ea8*/ 	.word	0x00008b00


	//   ....[81]....
        /*0eac*/ 	.word	0x00008b20


	//   ....[82]....
        /*0eb0*/ 	.word	0x00008b50


	//   ....[83]....
        /*0eb4*/ 	.word	0x00008b70


	//   ....[84]....
        /*0eb8*/ 	.word	0x00008bf0


	//   ....[85]....
        /*0ebc*/ 	.word	0x00008ce0


	//   ....[86]....
        /*0ec0*/ 	.word	0x00008d20


	//   ....[87]....
        /*0ec4*/ 	.word	0x00008d70


	//   ....[88]....
        /*0ec8*/ 	.word	0x00008df0


	//   ....[89]....
        /*0ecc*/ 	.word	0x00008e20


	//   ....[90]....
        /*0ed0*/ 	.word	0x00008ed0


	//   ....[91]....
        /*0ed4*/ 	.word	0x00008f70


	//   ....[92]....
        /*0ed8*/ 	.word	0x00008ff0


	//   ....[93]....
        /*0edc*/ 	.word	0x00009020


	//   ....[94]....
        /*0ee0*/ 	.word	0x00009080


	//   ....[95]....
        /*0ee4*/ 	.word	0x000090b0


	//   ....[96]....
        /*0ee8*/ 	.word	0x000090f0


	//   ....[97]....
        /*0eec*/ 	.word	0x00009150


	//   ....[98]....
        /*0ef0*/ 	.word	0x00009200


	//   ....[99]....
        /*0ef4*/ 	.word	0x00009230


	//   ....[100]....
        /*0ef8*/ 	.word	0x00009270


	//   ....[101]....
        /*0efc*/ 	.word	0x00009340


	//   ....[102]....
        /*0f00*/ 	.word	0x000093d0


	//   ....[103]....
        /*0f04*/ 	.word	0x000094f0


	//   ....[104]....
        /*0f08*/ 	.word	0x00009520


	//   ....[105]....
        /*0f0c*/ 	.word	0x00009570


	//   ....[106]....
        /*0f10*/ 	.word	0x00009660


	//   ....[107]....
        /*0f14*/ 	.word	0x00009740


	//   ....[108]....
        /*0f18*/ 	.word	0x000097e0


	//   ....[109]....
        /*0f1c*/ 	.word	0x00009810


	//   ....[110]....
        /*0f20*/ 	.word	0x00009aa0


	//   ....[111]....
        /*0f24*/ 	.word	0x00009b10


	//   ....[112]....
        /*0f28*/ 	.word	0x00009b30


	//   ....[113]....
        /*0f2c*/ 	.word	0x00009bd0


	//   ....[114]....
        /*0f30*/ 	.word	0x00009c60


	//   ....[115]....
        /*0f34*/ 	.word	0x00009c90


	//   ....[116]....
        /*0f38*/ 	.word	0x00009dc0


	//   ....[117]....
        /*0f3c*/ 	.word	0x00009e30


	//   ....[118]....
        /*0f40*/ 	.word	0x00009ea0


	//   ....[119]....
        /*0f44*/ 	.word	0x0000a0e0


	//   ....[120]....
        /*0f48*/ 	.word	0x0000a0f0


	//   ....[121]....
        /*0f4c*/ 	.word	0x0000a100


	//   ....[122]....
        /*0f50*/ 	.word	0x0000a110


	//   ....[123]....
        /*0f54*/ 	.word	0x0000a120


	//   ....[124]....
        /*0f58*/ 	.word	0x0000a130


	//   ....[125]....
        /*0f5c*/ 	.word	0x0000a140


	//   ....[126]....
        /*0f60*/ 	.word	0x0000a4c0


	//   ....[127]....
        /*0f64*/ 	.word	0x0000a4e0


	//   ....[128]....
        /*0f68*/ 	.word	0x0000a500


	//   ....[129]....
        /*0f6c*/ 	.word	0x0000a510


	//   ....[130]....
        /*0f70*/ 	.word	0x0000a520


	//   ....[131]....
        /*0f74*/ 	.word	0x0000a530


	//   ....[132]....
        /*0f78*/ 	.word	0x0000a540


	//   ....[133]....
        /*0f7c*/ 	.word	0x0000a550


	//   ....[134]....
        /*0f80*/ 	.word	0x0000db50


	//   ....[135]....
        /*0f84*/ 	.word	0x0000e4f0


	//   ....[136]....
        /*0f88*/ 	.word	0x0000e530


	//   ....[137]....
        /*0f8c*/ 	.word	0x0000e570


	//   ....[138]....
        /*0f90*/ 	.word	0x0000e640


	//   ....[139]....
        /*0f94*/ 	.word	0x0000e650


	//   ....[140]....
        /*0f98*/ 	.word	0x0000e6e0


	//   ....[141]....
        /*0f9c*/ 	.word	0x0000e750


	//   ....[142]....
        /*0fa0*/ 	.word	0x0000e760


	//   ....[143]....
        /*0fa4*/ 	.word	0x0000e770


	//   ....[144]....
        /*0fa8*/ 	.word	0x0000e7c0


	//   ....[145]....
        /*0fac*/ 	.word	0x0000e7d0


	//   ....[146]....
        /*0fb0*/ 	.word	0x0000e810


	//   ....[147]....
        /*0fb4*/ 	.word	0x0000e900


	//   ....[148]....
        /*0fb8*/ 	.word	0x0000e950


	//   ....[149]....
        /*0fbc*/ 	.word	0x0000e960


	//   ....[150]....
        /*0fc0*/ 	.word	0x0000e9a0


	//   ....[151]....
        /*0fc4*/ 	.word	0x0000ea70


	//   ....[152]....
        /*0fc8*/ 	.word	0x0000eae0


	//   ....[153]....
        /*0fcc*/ 	.word	0x0000eb00


	//   ....[154]....
        /*0fd0*/ 	.word	0x0000eb10


	//   ....[155]....
        /*0fd4*/ 	.word	0x0000ebb0


	//   ....[156]....
        /*0fd8*/ 	.word	0x0000ebc0


	//   ....[157]....
        /*0fdc*/ 	.word	0x0000ebd0


	//   ....[158]....
        /*0fe0*/ 	.word	0x0000ec20


	//   ....[159]....
        /*0fe4*/ 	.word	0x0000ec60


	//   ....[160]....
        /*0fe8*/ 	.word	0x0000ec70


	//   ....[161]....
        /*0fec*/ 	.word	0x0000ec80


	//   ....[162]....
        /*0ff0*/ 	.word	0x0000ecd0


	//   ....[163]....
        /*0ff4*/ 	.word	0x0000ed60


	//   ....[164]....
        /*0ff8*/ 	.word	0x0000eda0


	//   ....[165]....
        /*0ffc*/ 	.word	0x0000edd0


	//   ....[166]....
        /*1000*/ 	.word	0x0000ede0


	//   ....[167]....
        /*1004*/ 	.word	0x0000ee40


	//   ....[168]....
        /*1008*/ 	.word	0x0000ee50


	//   ....[169]....
        /*100c*/ 	.word	0x0000ee80


	//   ....[170]....
        /*1010*/ 	.word	0x0000ee90


	//   ....[171]....
        /*1014*/ 	.word	0x0000eed0


	//   ....[172]....
        /*1018*/ 	.word	0x0000ef40


	//   ....[173]....
        /*101c*/ 	.word	0x0000ef80


	//   ....[174]....
        /*1020*/ 	.word	0x0000efa0


	//   ....[175]....
        /*1024*/ 	.word	0x0000f210


	//   ....[176]....
        /*1028*/ 	.word	0x0000f280


	//   ....[177]....
        /*102c*/ 	.word	0x0000f2e0


	//   ....[178]....
        /*1030*/ 	.word	0x0000f330


	//   ....[179]....
        /*1034*/ 	.word	0x0000f390


	//   ....[180]....
        /*1038*/ 	.word	0x0000f3d0


	//   ....[181]....
        /*103c*/ 	.word	0x0000f3e0


	//   ....[182]....
        /*1040*/ 	.word	0x0000f6b0


	//   ....[183]....
        /*1044*/ 	.word	0x0000f6e0


	//   ....[184]....
        /*1048*/ 	.word	0x0000f720


	//   ....[185]....
        /*104c*/ 	.word	0x0000f740


	//   ....[186]....
        /*1050*/ 	.word	0x0000f750


	//   ....[187]....
        /*1054*/ 	.word	0x0000f760


	//   ....[188]....
        /*1058*/ 	.word	0x0000f770


	//   ....[189]....
        /*105c*/ 	.word	0x0000f780


	//   ....[190]....
        /*1060*/ 	.word	0x0000fb10


	//   ....[191]....
        /*1064*/ 	.word	0x0000fb40


	//   ....[192]....
        /*1068*/ 	.word	0x0000fb90


	//   ....[193]....
        /*106c*/ 	.word	0x0000fc70


	//   ....[194]....
        /*1070*/ 	.word	0x0000fcc0


	//   ....[195]....
        /*1074*/ 	.word	0x0000fd10


	//   ....[196]....
        /*1078*/ 	.word	0x0000fd40


	//   ....[197]....
        /*107c*/ 	.word	0x00010070


	//   ....[198]....
        /*1080*/ 	.word	0x00012040


	//   ....[199]....
        /*1084*/ 	.word	0x000121e0


	//   ....[200]....
        /*1088*/ 	.word	0x00012430


	//   ....[201]....
        /*108c*/ 	.word	0x000125d0


	//   ....[202]....
        /*1090*/ 	.word	0x000126e0


	//   ....[203]....
        /*1094*/ 	.word	0x000131c0


	//   ....[204]....
        /*1098*/ 	.word	0x000134f0


	//   ....[205]....
        /*109c*/ 	.word	0x00013870


	//   ....[206]....
        /*10a0*/ 	.word	0x00013b40


	//   ....[207]....
        /*10a4*/ 	.word	0x00013d80


	//   ....[208]....
        /*10a8*/ 	.word	0x00013ff0


	//   ....[209]....
        /*10ac*/ 	.word	0x000142c0


	//   ....[210]....
        /*10b0*/ 	.word	0x000144e0


	//   ....[211]....
        /*10b4*/ 	.word	0x00014670


	//   ....[212]....
        /*10b8*/ 	.word	0x00016d40


	//   ....[213]....
        /*10bc*/ 	.word	0x00016fd0


	//   ....[214]....
        /*10c0*/ 	.word	0x00017040


	//   ....[215]....
        /*10c4*/ 	.word	0x000170b0


	//   ....[216]....
        /*10c8*/ 	.word	0x00017120


	//   ....[217]....
        /*10cc*/ 	.word	0x00017190


	//----- nvinfo : EIATTR_REG_RECONFIG
	.align		4
.L_672:
        /*10d0*/ 	.byte	0x01, 0x54
	.zero		2


	//----- nvinfo : EIATTR_SYSCALL_OFFSETS
	.align		4
        /*10d4*/ 	.byte	0x04, 0x46
        /*10d6*/ 	.short	(.L_674 - .L_673)


	//   ....[0]....
.L_673:
        /*10d8*/ 	.word	0x00001070


	//   ....[1]....
        /*10dc*/ 	.word	0x00001160


	//   ....[2]....
        /*10e0*/ 	.word	0x000012c0


	//   ....[3]....
        /*10e4*/ 	.word	0x000013b0


	//----- nvinfo : EIATTR_MBARRIER_INSTR_OFFSETS
	.align		4
.L_674:
        /*10e8*/ 	.byte	0x04, 0x39
        /*10ea*/ 	.short	(.L_676 - .L_675)


	//   ....[0]....
.L_675:
        /*10ec*/ 	.word	0x00000290
        /*10f0*/ 	.word	0x000000ff
        /*10f4*/ 	.word	0x00030c00
        /*10f8*/ 	.short	0x0100
        /*10fa*/ 	.byte	0x06
	.zero		1


	//   ....[1]....
        /*10fc*/ 	.word	0x00000390
        /*1100*/ 	.word	0x000000ff
        /*1104*/ 	.word	0x00030c10
        /*1108*/ 	.short	0x0100
        /*110a*/ 	.byte	0x08
	.zero		1


	//   ....[2]....
        /*110c*/ 	.word	0x000003a0
        /*1110*/ 	.word	0x000000ff
        /*1114*/ 	.word	0x00030c20
        /*1118*/ 	.short	0x0100
        /*111a*/ 	.byte	0x08
	.zero		1


	//   ....[3]....
        /*111c*/ 	.word	0x000003b0
        /*1120*/ 	.word	0x000000ff
        /*1124*/ 	.word	0x00030c18
        /*1128*/ 	.short	0x0100
        /*112a*/ 	.byte	0x08
	.zero		1


	//   ....[4]....
        /*112c*/ 	.word	0x000003c0
        /*1130*/ 	.word	0x000000ff
        /*1134*/ 	.word	0x00030c28
        /*1138*/ 	.short	0x0100
        /*113a*/ 	.byte	0x08
	.zero		1


	//   ....[5]....
        /*113c*/ 	.word	0x000004f0
        /*1140*/ 	.word	0x000000ff
        /*1144*/ 	.word	0x00030c30
        /*1148*/ 	.short	0x0100
        /*114a*/ 	.byte	0x08
	.zero		1


	//   ....[6]....
        /*114c*/ 	.word	0x00000500
        /*1150*/ 	.word	0x000000ff
        /*1154*/ 	.word	0x00030c40
        /*1158*/ 	.short	0x0100
        /*115a*/ 	.byte	0x08
	.zero		1


	//   ....[7]....
        /*115c*/ 	.word	0x00000510
        /*1160*/ 	.word	0x000000ff
        /*1164*/ 	.word	0x00030c38
        /*1168*/ 	.short	0x0100
        /*116a*/ 	.byte	0x08
	.zero		1


	//   ....[8]....
        /*116c*/ 	.word	0x00000520
        /*1170*/ 	.word	0x000000ff
        /*1174*/ 	.word	0x00030c48
        /*1178*/ 	.short	0x0100
        /*117a*/ 	.byte	0x08
	.zero		1


	//   ....[9]....
        /*117c*/ 	.word	0x00001450
        /*1180*/ 	.word	0x00000010
        /*1184*/ 	.word	0x00030c00
        /*1188*/ 	.short	0x010a
        /*118a*/ 	.byte	0x3f
	.zero		1


	//   ....[10]....
        /*118c*/ 	.word	0x00001580
        /*1190*/ 	.word	0x00000010
        /*1194*/ 	.word	0x00030c00
        /*1198*/ 	.short	0x010a
        /*119a*/ 	.byte	0x3f
	.zero		1


	//   ....[11]....
        /*119c*/ 	.word	0x00002030
        /*11a0*/ 	.word	0x00000006
        /*11a4*/ 	.word	0x00030c10
        /*11a8*/ 	.short	0x010a
        /*11aa*/ 	.byte	0x3f
	.zero		1


	//   ....[12]....
        /*11ac*/ 	.word	0x000020a0
        /*11b0*/ 	.word	0x00000006
        /*11b4*/ 	.word	0x00030c10
        /*11b8*/ 	.short	0x010a
        /*11ba*/ 	.byte	0x3f
	.zero		1


	//   ....[13]....
        /*11bc*/ 	.word	0x000024d0
        /*11c0*/ 	.word	0x00000006
        /*11c4*/ 	.word	0x00030c30
        /*11c8*/ 	.short	0x010a
        /*11ca*/ 	.byte	0x3f
	.zero		1


	//   ....[14]....
        /*11cc*/ 	.word	0x00002510
        /*11d0*/ 	.word	0x00000006
        /*11d4*/ 	.word	0x00030c30
        /*11d8*/ 	.short	0x010a
        /*11da*/ 	.byte	0x3f
	.zero		1


	//   ....[15]....
        /*11dc*/ 	.word	0x00006bc0
        /*11e0*/ 	.word	0x00000005
        /*11e4*/ 	.word	0x00000000
        /*11e8*/ 	.short	0x0101
        /*11ea*/ 	.byte	0x3f
	.zero		1


	//   ....[16]....
        /*11ec*/ 	.word	0x00007010
        /*11f0*/ 	.word	0x00000006
        /*11f4*/ 	.word	0x00000000
        /*11f8*/ 	.short	0x0101
        /*11fa*/ 	.byte	0x3f
	.zero		1


	//   ....[17]....
        /*11fc*/ 	.word	0x00007900
        /*1200*/ 	.word	0x00000006
        /*1204*/ 	.word	0x00030c10
        /*1208*/ 	.short	0x010a
        /*120a*/ 	.byte	0x3f
	.zero		1


	//   ....[18]....
        /*120c*/ 	.word	0x00007980
        /*1210*/ 	.word	0x00000006
        /*1214*/ 	.word	0x00030c10
        /*1218*/ 	.short	0x010a
        /*121a*/ 	.byte	0x3f
	.zero		1


	//   ....[19]....
        /*121c*/ 	.word	0x00007d90
        /*1220*/ 	.word	0x00000006
        /*1224*/ 	.word	0x00030c30
        /*1228*/ 	.short	0x010a
        /*122a*/ 	.byte	0x3f
	.zero		1


	//   ....[20]....
        /*122c*/ 	.word	0x00007dd0
        /*1230*/ 	.word	0x00000006
        /*1234*/ 	.word	0x00030c30
        /*1238*/ 	.short	0x010a
        /*123a*/ 	.byte	0x3f
	.zero		1


	//   ....[21]....
        /*123c*/ 	.word	0x0000ba30
        /*1240*/ 	.word	0x00000005
        /*1244*/ 	.word	0x00000000
        /*1248*/ 	.short	0x0101
        /*124a*/ 	.byte	0x3f
	.zero		1


	//   ....[22]....
        /*124c*/ 	.word	0x0000be80
        /*1250*/ 	.word	0x00000006
        /*1254*/ 	.word	0x00000000
        /*1258*/ 	.short	0x0101
        /*125a*/ 	.byte	0x3f
	.zero		1


	//   ....[23]....
        /*125c*/ 	.word	0x0000c680
        /*1260*/ 	.word	0x00000006
        /*1264*/ 	.word	0x00030c10
        /*1268*/ 	.short	0x010a
        /*126a*/ 	.byte	0x3f
	.zero		1


	//   ....[24]....
        /*126c*/ 	.word	0x0000c700
        /*1270*/ 	.word	0x00000006
        /*1274*/ 	.word	0x00030c10
        /*1278*/ 	.short	0x010a
        /*127a*/ 	.byte	0x3f
	.zero		1


	//   ....[25]....
        /*127c*/ 	.word	0x0000cb30
        /*1280*/ 	.word	0x00000006
        /*1284*/ 	.word	0x00030c30
        /*1288*/ 	.short	0x010a
        /*128a*/ 	.byte	0x3f
	.zero		1


	//   ....[26]....
        /*128c*/ 	.word	0x0000cb70
        /*1290*/ 	.word	0x00000006
        /*1294*/ 	.word	0x00030c30
        /*1298*/ 	.short	0x010a
        /*129a*/ 	.byte	0x3f
	.zero		1


	//   ....[27]....
        /*129c*/ 	.word	0x00011240
        /*12a0*/ 	.word	0x00000005
        /*12a4*/ 	.word	0x00000000
        /*12a8*/ 	.short	0x0101
        /*12aa*/ 	.byte	0x3f
	.zero		1


	//   ....[28]....
        /*12ac*/ 	.word	0x000116c0
        /*12b0*/ 	.word	0x00000006
        /*12b4*/ 	.word	0x00000000
        /*12b8*/ 	.short	0x0101
        /*12ba*/ 	.byte	0x3f
	.zero		1


	//   ....[29]....
        /*12bc*/ 	.word	0x00015370
        /*12c0*/ 	.word	0x0000000f
        /*12c4*/ 	.word	0x00030c20
        /*12c8*/ 	.short	0x010a
        /*12ca*/ 	.byte	0x3f
	.zero		1


	//   ....[30]....
        /*12cc*/ 	.word	0x00015960
        /*12d0*/ 	.word	0x0000000f
        /*12d4*/ 	.word	0x00030c40
        /*12d8*/ 	.short	0x010a
        /*12da*/ 	.byte	0x3f
	.zero		1


	//   ....[31]....
        /*12dc*/ 	.word	0x00015bc0
        /*12e0*/ 	.word	0x0000000f
        /*12e4*/ 	.word	0x00030c28
        /*12e8*/ 	.short	0x010a
        /*12ea*/ 	.byte	0x3f
	.zero		1


	//   ....[32]....
        /*12ec*/ 	.word	0x00015e20
        /*12f0*/ 	.word	0x0000000f
        /*12f4*/ 	.word	0x00030c48
        /*12f8*/ 	.short	0x010a
        /*12fa*/ 	.byte	0x3f
	.zero		1


	//   ....[33]....
        /*12fc*/ 	.word	0x00016020
        /*1300*/ 	.word	0x0000000f
        /*1304*/ 	.word	0x00030c20
        /*1308*/ 	.short	0x010a
        /*130a*/ 	.byte	0x3f
	.zero		1


	//   ....[34]....
        /*130c*/ 	.word	0x000162f0
        /*1310*/ 	.word	0x0000000f
        /*1314*/ 	.word	0x00030c40
        /*1318*/ 	.short	0x010a
        /*131a*/ 	.byte	0x3f
	.zero		1


	//   ....[35]....
        /*131c*/ 	.word	0x00016520
        /*1320*/ 	.word	0x0000000f
        /*1324*/ 	.word	0x00030c28
        /*1328*/ 	.short	0x010a
        /*132a*/ 	.byte	0x3f
	.zero		1


	//   ....[36]....
        /*132c*/ 	.word	0x000167c0
        /*1330*/ 	.word	0x00000003
        /*1334*/ 	.word	0x00030c40
        /*1338*/ 	.short	0x010a
        /*133a*/ 	.byte	0x3f
	.zero		1


	//   ....[37]....
        /*133c*/ 	.word	0x00016bb0
        /*1340*/ 	.word	0x00000007
        /*1344*/ 	.word	0x00000000
        /*1348*/ 	.short	0x010a
        /*134a*/ 	.byte	0x3f
	.zero		1


	//   ....[38]....
        /*134c*/ 	.word	0x00016c00
        /*1350*/ 	.word	0x00000003
        /*1354*/ 	.word	0x00000000
        /*1358*/ 	.short	0x010a
        /*135a*/ 	.byte	0x3f
	.zero		1


	//   ....[39]....
        /*135c*/ 	.word	0x00016c60
        /*1360*/ 	.word	0x00000005
        /*1364*/ 	.word	0x00000000
        /*1368*/ 	.short	0x010a
        /*136a*/ 	.byte	0x3f
	.zero		1


	//   ....[40]....
        /*136c*/ 	.word	0x00016c90
        /*1370*/ 	.word	0x00000003
        /*1374*/ 	.word	0x00000000
        /*1378*/ 	.short	0x010a
        /*137a*/ 	.byte	0x3f
	.zero		1


	//   ....[41]....
        /*137c*/ 	.word	0x00016d70
        /*1380*/ 	.word	0x00000010
        /*1384*/ 	.word	0x00030c00
        /*1388*/ 	.short	0x010a
        /*138a*/ 	.byte	0x3f
	.zero		1


	//   ....[42]....
        /*138c*/ 	.word	0x00016dc0
        /*1390*/ 	.word	0x00000006
        /*1394*/ 	.word	0x00030c10
        /*1398*/ 	.short	0x010a
        /*139a*/ 	.byte	0x3f
	.zero		1


	//   ....[43]....
        /*139c*/ 	.word	0x00016e10
        /*13a0*/ 	.word	0x00000006
        /*13a4*/ 	.word	0x00030c30
        /*13a8*/ 	.short	0x010a
        /*13aa*/ 	.byte	0x3f
	.zero		1


	//   ....[44]....
        /*13ac*/ 	.word	0x00016e60
        /*13b0*/ 	.word	0x00000006
        /*13b4*/ 	.word	0x00030c10
        /*13b8*/ 	.short	0x010a
        /*13ba*/ 	.byte	0x3f
	.zero		1


	//   ....[45]....
        /*13bc*/ 	.word	0x00016eb0
        /*13c0*/ 	.word	0x00000006
        /*13c4*/ 	.word	0x00030c30
        /*13c8*/ 	.short	0x010a
        /*13ca*/ 	.byte	0x3f
	.zero		1


	//   ....[46]....
        /*13cc*/ 	.word	0x00016f00
        /*13d0*/ 	.word	0x00000006
        /*13d4*/ 	.word	0x00030c10
        /*13d8*/ 	.short	0x010a
        /*13da*/ 	.byte	0x3f
	.zero		1


	//   ....[47]....
        /*13dc*/ 	.word	0x00016f50
        /*13e0*/ 	.word	0x00000006
        /*13e4*/ 	.word	0x00030c30
        /*13e8*/ 	.short	0x010a
        /*13ea*/ 	.byte	0x3f
	.zero		1


	//   ....[48]....
        /*13ec*/ 	.word	0x000171d0
        /*13f0*/ 	.word	0x0000000f
        /*13f4*/ 	.word	0x00030c20
        /*13f8*/ 	.short	0x010a
        /*13fa*/ 	.byte	0x3f
	.zero		1


	//   ....[49]....
        /*13fc*/ 	.word	0x00017220
        /*1400*/ 	.word	0x0000000f
        /*1404*/ 	.word	0x00030c40
        /*1408*/ 	.short	0x010a
        /*140a*/ 	.byte	0x3f
	.zero		1


	//   ....[50]....
        /*140c*/ 	.word	0x00017270
        /*1410*/ 	.word	0x0000000f
        /*1414*/ 	.word	0x00030c28
        /*1418*/ 	.short	0x010a
        /*141a*/ 	.byte	0x3f
	.zero		1


	//   ....[51]....
        /*141c*/ 	.word	0x000172c0
        /*1420*/ 	.word	0x0000000f
        /*1424*/ 	.word	0x00030c48
        /*1428*/ 	.short	0x010a
        /*142a*/ 	.byte	0x3f
	.zero		1


	//   ....[52]....
        /*142c*/ 	.word	0x00017320
        /*1430*/ 	.word	0x0000000f
        /*1434*/ 	.word	0x00030c20
        /*1438*/ 	.short	0x010a
        /*143a*/ 	.byte	0x3f
	.zero		1


	//   ....[53]....
        /*143c*/ 	.word	0x00017370
        /*1440*/ 	.word	0x0000000f
        /*1444*/ 	.word	0x00030c40
        /*1448*/ 	.short	0x010a
        /*144a*/ 	.byte	0x3f
	.zero		1


	//   ....[54]....
        /*144c*/ 	.word	0x000173c0
        /*1450*/ 	.word	0x0000000f
        /*1454*/ 	.word	0x00030c28
        /*1458*/ 	.short	0x010a
        /*145a*/ 	.byte	0x3f
	.zero		1


	//   ....[55]....
        /*145c*/ 	.word	0x00017410
        /*1460*/ 	.word	0x00000003
        /*1464*/ 	.word	0x00030c40
        /*1468*/ 	.short	0x010a
        /*146a*/ 	.byte	0x3f
	.zero		1


	//   ....[56]....
        /*146c*/ 	.word	0x000174e0
        /*1470*/ 	.word	0x00000007
        /*1474*/ 	.word	0x00000000
        /*1478*/ 	.short	0x010a
        /*147a*/ 	.byte	0x3f
	.zero		1


	//   ....[57]....
        /*147c*/ 	.word	0x00017530
        /*1480*/ 	.word	0x00000003
        /*1484*/ 	.word	0x00000000
        /*1488*/ 	.short	0x010a
        /*148a*/ 	.byte	0x3f
	.zero		1


	//   ....[58]....
        /*148c*/ 	.word	0x00017580
        /*1490*/ 	.word	0x00000005
        /*1494*/ 	.word	0x00000000
        /*1498*/ 	.short	0x010a
        /*149a*/ 	.byte	0x3f
	.zero		1


	//----- nvinfo : EIATTR_NUM_MBARRIERS
	.align		4
.L_676:
        /*149c*/ 	.byte	0x03, 0x38
        /*149e*/ 	.short	0x0009


	//----- nvinfo : EIATTR_EXIT_INSTR_OFFSETS
	.align		4
        /*14a0*/ 	.byte	0x04, 0x1c
        /*14a2*/ 	.short	(.L_678 - .L_677)


	//   ....[0]....
.L_677:
        /*14a4*/ 	.word	0x00016ce0


	//----- nvinfo : EIATTR_MAX_THREADS
	.align		4
.L_678:
        /*14a8*/ 	.byte	0x04, 0x05
        /*14aa*/ 	.short	(.L_680 - .L_679)
.L_679:
        /*14ac*/ 	.word	0x00000180
        /*14b0*/ 	.word	0x00000001
        /*14b4*/ 	.word	0x00000001


	//----- nvinfo : EIATTR_CRS_STACK_SIZE
	.align		4
.L_680:
        /*14b8*/ 	.byte	0x04, 0x1e
        /*14ba*/ 	.short	(.L_682 - .L_681)
.L_681:
        /*14bc*/ 	.word	0x00000000


	//----- nvinfo : EIATTR_CBANK_PARAM_SIZE
	.align		4
.L_682:
        /*14c0*/ 	.byte	0x03, 0x19
        /*14c2*/ 	.short	0x06f0


	//----- nvinfo : EIATTR_PARAM_CBANK
	.align		4
        /*14c4*/ 	.byte	0x04, 0x0a
        /*14c6*/ 	.short	(.L_684 - .L_683)
	.align		4
.L_683:
        /*14c8*/ 	.word	index@(.nv.constant0._ZN7cutlass13device_kernelIN5flash11enable_sm90INS1_16FlashAttnBwdSm90INS1_25CollectiveMainloopBwdSm90ILi2ELi2ELi2EN4cute5tupleIJNS5_1CILi1EEES8_S8_EEENS6_IJNS7_ILi128EEESA_NS7_ILi64EEEEEENS_10bfloat16_tEfNS_4arch4Sm90ELb0ELb1ELb1ELb1ELb1ELb1ELb0ELb0ELi2ELi1ELi2ELi2ELb0EEENS1_24CollectiveEpilogueBwdGQAISC_fSF_Li256ELb1ELb1EEENS1_19SingleTileSchedulerILb1ELb0ELb0ELi128EEEEEEEEEvNT_6ParamsE)
        /*14cc*/ 	.short	0x0210
        /*14ce*/ 	.short	0x06f0


	//----- nvinfo : EIATTR_SW_WAR
	.align		4
.L_684:
        /*14d0*/ 	.byte	0x04, 0x36
        /*14d2*/ 	.short	(.L_686 - .L_685)
.L_685:
        /*14d4*/ 	.word	0x00000008
.L_686:


//--------------------- .nv.info._ZN7cutlass13device_kernelIN5flash22FlashAttnBwdPreprocessIN4cute5tupleIJNS3_1CILi128EEENS5_ILi64EEEEEENS_10bfloat16_tEfNS_4arch4Sm90ELb1ELb1EEEEEvNT_6ParamsE --------------------------
	.section	.nv.info._ZN7cutlass13device_kernelIN5flash22FlashAttnBwdPreprocessIN4cute5tupleIJNS3_1CILi128EEENS5_ILi64EEEEEENS_10bfloat16_tEfNS_4arch4Sm90ELb1ELb1EEEEEvNT_6ParamsE,"",@"SHT_CUDA_INFO"
	.sectionflags	@""
	.align	4


	//----- nvinfo : EIATTR_CUDA_API_VERSION
	.align		4
        /*0000*/ 	.byte	0x04, 0x37
        /*0002*/ 	.short	(.L_688 - .L_687)
.L_687:
        /*0004*/ 	.word	0x00000082


	//----- nvinfo : EIATTR_KPARAM_INFO
	.align		4
.L_688:
        /*0008*/ 	.byte	0x04, 0x17
        /*000a*/ 	.short	(.L_690 - .L_689)
.L_689:
        /*000c*/ 	.word	0x00000000
        /*0010*/ 	.short	0x0000
        /*0012*/ 	.short	0x0000
        /*0014*/ 	.byte	0x00, 0xf0, 0xc1, 0x03


	//----- nvinfo : EIATTR_SPARSE_MMA_MASK
	.align		4
.L_690:
        /*0018*/ 	.byte	0x03, 0x50
        /*001a*/ 	.short	0x0000


	//----- nvinfo : EIATTR_MAXREG_COUNT
	.align		4
        /*001c*/ 	.byte	0x03, 0x1b
        /*001e*/ 	.short	0x0080


	//----- nvinfo : EIATTR_MERCURY_ISA_VERSION
	.align		4
        /*0020*/ 	.byte	0x03, 0x5f
        /*0022*/ 	.short	0x0101


	//----- nvinfo : EIATTR_COOP_GROUP_MASK_REGIDS
	.align		4
        /*0024*/ 	.byte	0x04, 0x29
        /*0026*/ 	.short	(.L_692 - .L_691)


	//   ....[0]....
.L_691:
        /*0028*/ 	.word	0xffffffff


	//   ....[1]....
        /*002c*/ 	.word	0xffffffff


	//   ....[2]....
        /*0030*/ 	.word	0xffffffff


	//   ....[3]....
        /*0034*/ 	.word	0xffffffff


	//   ....[4]....
        /*0038*/ 	.word	0xffffffff


	//   ....[5]....
        /*003c*/ 	.word	0xffffffff


	//   ....[6]....
        /*0040*/ 	.word	0xffffffff


	//   ....[7]....
        /*0044*/ 	.word	0xffffffff


	//   ....[8]....
        /*0048*/ 	.word	0xffffffff


	//   ....[9]....
        /*004c*/ 	.word	0xffffffff


	//   ....[10]....
        /*0050*/ 	.word	0xffffffff


	//   ....[11]....
        /*0054*/ 	.word	0xffffffff


	//----- nvinfo : EIATTR_COOP_GROUP_INSTR_OFFSETS
	.align		4
.L_692:
        /*0058*/ 	.byte	0x04, 0x28
        /*005a*/ 	.short	(.L_694 - .L_693)


	//   ....[0]....
.L_693:
        /*005c*/ 	.word	0x000013a0


	//   ....[1]....
        /*0060*/ 	.word	0x000013b0


	//   ....[2]....
        /*0064*/ 	.word	0x000013c0


	//   ....[3]....
        /*0068*/ 	.word	0x000013d0


	//   ....[4]....
        /*006c*/ 	.word	0x00001420


	//   ....[5]....
        /*0070*/ 	.word	0x00001430


	//   ....[6]....
        /*0074*/ 	.word	0x00001440


	//   ....[7]....
        /*0078*/ 	.word	0x00001450


	//   ....[8]....
        /*007c*/ 	.word	0x000014b0


	//   ....[9]....
        /*0080*/ 	.word	0x000014c0


	//   ....[10]....
        /*0084*/ 	.word	0x000014d0


	//   ....[11]....
        /*0088*/ 	.word	0x000014e0


	//----- nvinfo : EIATTR_EXIT_INSTR_OFFSETS
	.align		4
.L_694:
        /*008c*/ 	.byte	0x04, 0x1c
        /*008e*/ 	.short	(.L_696 - .L_695)


	//   ....[0]....
.L_695:
        /*0090*/ 	.word	0x000001c0


	//   ....[1]....
        /*0094*/ 	.word	0x00001b30


	//   ....[2]....
        /*0098*/ 	.word	0x00001bb0


	//----- nvinfo : EIATTR_MAX_THREADS
	.align		4
.L_696:
        /*009c*/ 	.byte	0x04, 0x05
        /*009e*/ 	.short	(.L_698 - .L_697)
.L_697:
        /*00a0*/ 	.word	0x00000100
        /*00a4*/ 	.word	0x00000001
        /*00a8*/ 	.word	0x00000001


	//----- nvinfo : EIATTR_CRS_STACK_SIZE
	.align		4
.L_698:
        /*00ac*/ 	.byte	0x04, 0x1e
        /*00ae*/ 	.short	(.L_700 - .L_699)
.L_699:
        /*00b0*/ 	.word	0x00000000


	//----- nvinfo : EIATTR_CBANK_PARAM_SIZE
	.align		4
.L_700:
        /*00b4*/ 	.byte	0x03, 0x19
        /*00b6*/ 	.short	0x00f0


	//----- nvinfo : EIATTR_PARAM_CBANK
	.align		4
        /*00b8*/ 	.byte	0x04, 0x0a
        /*00ba*/ 	.short	(.L_702 - .L_701)
	.align		4
.L_701:
        /*00bc*/ 	.word	index@(.nv.constant0._ZN7cutlass13device_kernelIN5flash22FlashAttnBwdPreprocessIN4cute5tupleIJNS3_1CILi128EEENS5_ILi64EEEEEENS_10bfloat16_tEfNS_4arch4Sm90ELb1ELb1EEEEEvNT_6ParamsE)
        /*00c0*/ 	.short	0x0210
        /*00c2*/ 	.short	0x00f0


	//----- nvinfo : EIATTR_SW_WAR
	.align		4
.L_702:
        /*00c4*/ 	.byte	0x04, 0x36
        /*00c6*/ 	.short	(.L_704 - .L_703)
.L_703:
        /*00c8*/ 	.word	0x00000008
.L_704:


//--------------------- .nv.info._ZN7cutlass13device_kernelIN5flash11enable_sm90INS1_16FlashAttnBwdSm90INS1_25CollectiveMainloopBwdSm90ILi2ELi2ELi2EN4cute5tupleIJNS5_1CILi1EEES8_S8_EEENS6_IJNS7_ILi96EEENS7_ILi128EEENS7_ILi64EEEEEENS_10bfloat16_tEfNS_4arch4Sm90ELb1ELb0ELb1ELb0ELb0ELb1ELb0ELb1ELi2ELi1ELi2ELi2ELb0EEENS1_21CollectiveEpilogueBwdISD_SE_SG_Li256ELb0ELb0ELi1EEENS1_25SingleTileBwdLPTSchedulerILb0ELi128ELb0EEEEEEEEEvNT_6ParamsE --------------------------
	.section	.nv.info._ZN7cutlass13device_kernelIN5flash11enable_sm90INS1_16FlashAttnBwdSm90INS1_25CollectiveMainloopBwdSm90ILi2ELi2ELi2EN4cute5tupleIJNS5_1CILi1EEES8_S8_EEENS6_IJNS7_ILi96EEENS7_ILi128EEENS7_ILi64EEEEEENS_10bfloat16_tEfNS_4arch4Sm90ELb1ELb0ELb1ELb0ELb0ELb1ELb0ELb1ELi2ELi1ELi2ELi2ELb0EEENS1_21CollectiveEpilogueBwdISD_SE_SG_Li256ELb0ELb0ELi1EEENS1_25SingleTileBwdLPTSchedulerILb0ELi128ELb0EEEEEEEEEvNT_6ParamsE,"",@"SHT_CUDA_INFO"
	.sectionflags	@""
	.align	4


	//----- nvinfo : EIATTR_CUDA_API_VERSION
	.align		4
        /*0000*/ 	.byte	0x04, 0x37
        /*0002*/ 	.short	(.L_706 - .L_705)
.L_705:
        /*0004*/ 	.word	0x00000082


	//----- nvinfo : EIATTR_KPARAM_INFO
	.align		4
.L_706:
        /*0008*/ 	.byte	0x04, 0x17
        /*000a*/ 	.short	(.L_708 - .L_707)
.L_707:
        /*000c*/ 	.word	0x00000000
        /*0010*/ 	.short	0x0000
        /*0012*/ 	.short	0x0070
        /*0014*/ 	.byte	0x00, 0xf0, 0x01, 0x24


	//----- nvinfo : EIATTR_SPARSE_MMA_MASK
	.align		4
.L_708:
        /*0018*/ 	.byte	0x03, 0x50
        /*001a*/ 	.short	0x0000


	//----- nvinfo : EIATTR_MAXREG_COUNT
	.align		4
        /*001c*/ 	.byte	0x03, 0x1b
        /*001e*/ 	.short	0x00a8


	//----- nvinfo : EIATTR_NUM_BARRIERS
	.align		4
        /*0020*/ 	.byte	0x02, 0x4c
        /*0022*/ 	.byte	0x10
	.zero		1


	//----- nvinfo : EIATTR_EXTERNS
	.align		4
        /*0024*/ 	.byte	0x04, 0x0f
        /*0026*/ 	.short	(.L_710 - .L_709)


	//   ....[0]....
	.align		4
.L_709:
        /*0028*/ 	.word	index@(__assertfail)


	//----- nvinfo : EIATTR_ANNOTATIONS
	.align		4
.L_710:
        /*002c*/ 	.byte	0x04, 0x55
        /*002e*/ 	.short	(.L_712 - .L_711)


	//   ....[0]....
.L_711:
        /* <DEDUP_REMOVED lines=29> */


	//----- nvinfo : EIATTR_MERCURY_ISA_VERSION
	.align		4
.L_712:
        /*01e8*/ 	.byte	0x03, 0x5f
        /*01ea*/ 	.short	0x0101


	//----- nvinfo : EIATTR_INT_WARP_WIDE_INSTR_OFFSETS
	.align		4
        /*01ec*/ 	.byte	0x04, 0x31
        /*01ee*/ 	.short	(.L_714 - .L_713)


	//   ....[0]....
.L_713:
        /*01f0*/ 	.word	0x000001e0


	//   ....[1]....
        /*01f4*/ 	.word	0x000002a0


	//----- nvinfo : EIATTR_COOP_GROUP_MASK_REGIDS
	.align		4
.L_714:
        /*01f8*/ 	.byte	0x04, 0x29
        /*01fa*/ 	.short	(.L_716 - .L_715)


	//   ....[0]....
.L_715:
        /*01fc*/ 	.word	0xffffffff


	//   ....[1]....
        /*0200*/ 	.word	0xffffffff


	//   ....[2]....
        /*0204*/ 	.word	0xffffffff


	//   ....[3]....
        /*0208*/ 	.word	0xffffffff


	//   ....[4]....
        /*020c*/ 	.word	0xffffffff


	//   ....[5]....
        /*0210*/ 	.word	0xffffffff


	//   ....[6]....
        /*0214*/ 	.word	0xffffffff


	//   ....[7]....
        /*0218*/ 	.word	0xffffffff


	//   ....[8]....
        /*021c*/ 	.word	0xffffffff


	//   ....[9]....
        /*0220*/ 	.word	0xffffffff


	//   ....[10]....
        /*0224*/ 	.word	0xffffffff


	//   ....[11]....
        /*0228*/ 	.word	0xffffffff


	//   ....[12]....
        /*022c*/ 	.word	0xffffffff


	//   ....[13]....
        /*0230*/ 	.word	0xffffffff


	//   ....[14]....
        /*0234*/ 	.word	0xffffffff


	//   ....[15]....
        /*0238*/ 	.word	0xffffffff


	//   ....[16]....
        /*023c*/ 	.word	0xffffffff


	//   ....[17]....
        /*0240*/ 	.word	0xffffffff


	//   ....[18]....
        /*0244*/ 	.word	0xffffffff


	//   ....[19]....
        /*0248*/ 	.word	0xffffffff


	//   ....[20]....
        /*024c*/ 	.word	0xffffffff


	//   ....[21]....
        /*0250*/ 	.word	0xffffffff


	//   ....[22]....
        /*0254*/ 	.word	0xffffffff


	//   ....[23]....
        /*0258*/ 	.word	0xffffffff


	//   ....[24]....
        /*025c*/ 	.word	0xffffffff


	//   ....[25]....
        /*0260*/ 	.word	0xffffffff


	//   ....[26]....
        /*0264*/ 	.word	0xffffffff


	//   ....[27]....
        /*0268*/ 	.word	0xffffffff


	//   ....[28]....
        /*026c*/ 	.word	0xffffffff


	//   ....[29]....
        /*0270*/ 	.word	0xffffffff


	//   ....[30]....
        /*0274*/ 	.word	0xffffffff


	//   ....[31]....
        /*0278*/ 	.word	0xffffffff


	//   ....[32]....
        /*027c*/ 	.word	0xffffffff


	//   ....[33]....
        /*0280*/ 	.word	0xffffffff


	//   ....[34]....
        /*0284*/ 	.word	0xffffffff


	//   ....[35]....
        /*0288*/ 	.word	0xffffffff


	//   ....[36]....
        /*028c*/ 	.word	0xffffffff


	//   ....[37]....
        /*0290*/ 	.word	0xffffffff


	//   ....[38]....
        /*0294*/ 	.word	0xffffffff


	//   ....[39]....
        /*0298*/ 	.word	0xffffffff


	//   ....[40]....
        /*029c*/ 	.word	0xffffffff


	//   ....[41]....
        /*02a0*/ 	.word	0xffffffff


	//   ....[42]....
        /*02a4*/ 	.word	0xffffffff


	//   ....[43]....
        /*02a8*/ 	.word	0xffffffff


	//   ....[44]....
        /*02ac*/ 	.word	0xffffffff


	//   ....[45]....
        /*02b0*/ 	.word	0xffffffff


	//   ....[46]....
        /*02b4*/ 	.word	0xffffffff


	//   ....[47]....
        /*02b8*/ 	.word	0xffffffff


	//   ....[48]....
        /*02bc*/ 	.word	0xffffffff


	//   ....[49]....
        /*02c0*/ 	.word	0xffffffff


	//   ....[50]....
        /*02c4*/ 	.word	0xffffffff


	//   ....[51]....
        /*02c8*/ 	.word	0xffffffff


	//   ....[52]....
        /*02cc*/ 	.word	0xffffffff


	//   ....[53]....
        /*02d0*/ 	.word	0xffffffff


	//   ....[54]....
        /*02d4*/ 	.word	0xffffffff


	//   ....[55]....
        /*02d8*/ 	.word	0xffffffff


	//   ....[56]....
        /*02dc*/ 	.word	0xffffffff


	//   ....[57]....
        /*02e0*/ 	.word	0xffffffff


	//   ....[58]....
        /*02e4*/ 	.word	0xffffffff


	//   ....[59]....
        /*02e8*/ 	.word	0xffffffff


	//   ....[60]....
        /*02ec*/ 	.word	0xffffffff


	//   ....[61]....
        /*02f0*/ 	.word	0xffffffff


	//   ....[62]....
        /*02f4*/ 	.word	0xffffffff


	//   ....[63]....
        /*02f8*/ 	.word	0xffffffff


	//   ....[64]....
        /*02fc*/ 	.word	0xffffffff


	//   ....[65]....
        /*0300*/ 	.word	0xffffffff


	//   ....[66]....
        /*0304*/ 	.word	0xffffffff


	//   ....[67]....
        /*0308*/ 	.word	0xffffffff


	//   ....[68]....
        /*030c*/ 	.word	0xffffffff


	//   ....[69]....
        /*0310*/ 	.word	0xffffffff


	//   ....[70]....
        /*0314*/ 	.word	0xffffffff


	//   ....[71]....
        /*0318*/ 	.word	0xffffffff


	//   ....[72]....
        /*031c*/ 	.word	0xffffffff


	//   ....[73]....
        /*0320*/ 	.word	0xffffffff


	//   ....[74]....
        /*0324*/ 	.word	0xffffffff


	//   ....[75]....
        /*0328*/ 	.word	0xffffffff


	//   ....[76]....
        /*032c*/ 	.word	0xffffffff


	//   ....[77]....
        /*0330*/ 	.word	0xffffffff


	//   ....[78]....
        /*0334*/ 	.word	0xffffffff


	//   ....[79]....
        /*0338*/ 	.word	0xffffffff


	//   ....[80]....
        /*033c*/ 	.word	0xffffffff


	//   ....[81]....
        /*0340*/ 	.word	0xffffffff


	//   ....[82]....
        /*0344*/ 	.word	0xffffffff


	//   ....[83]....
        /*0348*/ 	.word	0xffffffff


	//   ....[84]....
        /*034c*/ 	.word	0xffffffff


	//   ....[85]....
        /*0350*/ 	.word	0xffffffff


	//   ....[86]....
        /*0354*/ 	.word	0xffffffff


	//   ....[87]....
        /*0358*/ 	.word	0xffffffff


	//   ....[88]....
        /*035c*/ 	.word	0xffffffff


	//   ....[89]....
        /*0360*/ 	.word	0xffffffff


	//   ....[90]....
        /*0364*/ 	.word	0xffffffff


	//   ....[91]....
        /*0368*/ 	.word	0xffffffff


	//   ....[92]....
        /*036c*/ 	.word	0xffffffff


	//   ....[93]....
        /*0370*/ 	.word	0xffffffff


	//   ....[94]....
        /*0374*/ 	.word	0xffffffff


	//   ....[95]....
        /*0378*/ 	.word	0xffffffff


	//   ....[96]....
        /*037c*/ 	.word	0xffffffff


	//   ....[97]....
        /*0380*/ 	.word	0xffffffff


	//   ....[98]....
        /*0384*/ 	.word	0xffffffff


	//   ....[99]....
        /*0388*/ 	.word	0xffffffff


	//   ....[100]....
        /*038c*/ 	.word	0xffffffff


	//   ....[101]....
        /*0390*/ 	.word	0xffffffff


	//   ....[102]....
        /*0394*/ 	.word	0xffffffff


	//   ....[103]....
        /*0398*/ 	.word	0xffffffff


	//   ....[104]....
        /*039c*/ 	.word	0x0500000f


	//----- nvinfo : EIATTR_COOP_GROUP_INSTR_OFFSETS
	.align		4
.L_716:
        /*03a0*/ 	.byte	0x04, 0x28
        /*03a2*/ 	.short	(.L_718 - .L_717)


	//   ....[0]....
.L_717:
        /*03a4*/ 	.word	0x00000060


	//   ....[1]....
        /*03a8*/ 	.word	0x000001f0


	//   ....[2]....
        /*03ac*/ 	.word	0x00000280


	//   ....[3]....
        /*03b0*/ 	.word	0x00000400


	//   ....[4]....
        /*03b4*/ 	.word	0x00000670


	//   ....[5]....
        /*03b8*/ 	.word	0x00001110


	//   ....[6]....
        /*03bc*/ 	.word	0x000022f0


	//   ....[7]....
        /*03c0*/ 	.word	0x000025f0


	//   ....[8]....
        /*03c4*/ 	.word	0x00002640


	//   ....[9]....
        /*03c8*/ 	.word	0x00002db0


	//   ....[10]....
        /*03cc*/ 	.word	0x00002e30


	//   ....[11]....
        /*03d0*/ 	.word	0x00002e70


	//   ....[12]....
        /*03d4*/ 	.word	0x00002f50


	//   ....[13]....
        /*03d8*/ 	.word	0x00002f80


	//   ....[14]....
        /*03dc*/ 	.word	0x00002fe0


	//   ....[15]....
        /*03e0*/ 	.word	0x00002ff0


	//   ....[16]....
        /*03e4*/ 	.word	0x00003000


	//   ....[17]....
        /*03e8*/ 	.word	0x00003010


	//   ....[18]....
        /*03ec*/ 	.word	0x000030f0


	//   ....[19]....
        /*03f0*/ 	.word	0x00003100


	//   ....[20]....
        /*03f4*/ 	.word	0x00003130


	//   ....[21]....
        /*03f8*/ 	.word	0x00003140


	//   ....[22]....
        /*03fc*/ 	.word	0x00003160


	//   ....[23]....
        /*0400*/ 	.word	0x000031e0


	//   ....[24]....
        /*0404*/ 	.word	0x00003220


	//   ....[25]....
        /*0408*/ 	.word	0x00003250


	//   ....[26]....
        /*040c*/ 	.word	0x00003290


	//   ....[27]....
        /*0410*/ 	.word	0x000032a0


	//   ....[28]....
        /*0414*/ 	.word	0x000032e0


	//   ....[29]....
        /*0418*/ 	.word	0x00003330


	//   ....[30]....
        /*041c*/ 	.word	0x00003370


	//   ....[31]....
        /*0420*/ 	.word	0x000033b0


	//   ....[32]....
        /*0424*/ 	.word	0x00003410


	//   ....[33]....
        /*0428*/ 	.word	0x00003440


	//   ....[34]....
        /*042c*/ 	.word	0x000034b0


	//   ....[35]....
        /*0430*/ 	.word	0x000034e0


	//   ....[36]....
        /*0434*/ 	.word	0x000035f0


	//   ....[37]....
        /*0438*/ 	.word	0x00003610


	//   ....[38]....
        /*043c*/ 	.word	0x000037b0


	//   ....[39]....
        /*0440*/ 	.word	0x000037c0


	//   ....[40]....
        /*0444*/ 	.word	0x000038a0


	//   ....[41]....
        /*0448*/ 	.word	0x000038f0


	//   ....[42]....
        /*044c*/ 	.word	0x00003990


	//   ....[43]....
        /*0450*/ 	.word	0x000039e0


	//   ....[44]....
        /*0454*/ 	.word	0x00003a80


	//   ....[45]....
        /*0458*/ 	.word	0x00003b40


	//   ....[46]....
        /*045c*/ 	.word	0x00003ba0


	//   ....[47]....
        /*0460*/ 	.word	0x00003be0


	//   ....[48]....
        /*0464*/ 	.word	0x00003c00


	//   ....[49]....
        /*0468*/ 	.word	0x00003c30


	//   ....[50]....
        /*046c*/ 	.word	0x00003c50


	//   ....[51]....
        /*0470*/ 	.word	0x00003c90


	//   ....[52]....
        /*0474*/ 	.word	0x00003cb0


	//   ....[53]....
        /*0478*/ 	.word	0x00003cc0


	//   ....[54]....
        /*047c*/ 	.word	0x00006550


	//   ....[55]....
        /*0480*/ 	.word	0x00006560


	//   ....[56]....
        /*0484*/ 	.word	0x00006570


	//   ....[57]....
        /*0488*/ 	.word	0x00006580


	//   ....[58]....
        /*048c*/ 	.word	0x00006590


	//   ....[59]....
        /*0490*/ 	.word	0x000065a0


	//   ....[60]....
        /*0494*/ 	.word	0x000065b0


	//   ....[61]....
        /*0498*/ 	.word	0x000065c0


	//   ....[62]....
        /*049c*/ 	.word	0x000065d0


	//   ....[63]....
        /*04a0*/ 	.word	0x000065e0


	//   ....[64]....
        /*04a4*/ 	.word	0x000065f0


	//   ....[65]....
        /*04a8*/ 	.word	0x00006600


	//   ....[66]....
        /*04ac*/ 	.word	0x00006710


	//   ....[67]....
        /*04b0*/ 	.word	0x00006750


	//   ....[68]....
        /*04b4*/ 	.word	0x000067b0


	//   ....[69]....
        /*04b8*/ 	.word	0x000067f0


	//   ....[70]....
        /*04bc*/ 	.word	0x00006830


	//   ....[71]....
        /*04c0*/ 	.word	0x00006870


	//   ....[72]....
        /*04c4*/ 	.word	0x000068b0


	//   ....[73]....
        /*04c8*/ 	.word	0x00006a70


	//   ....[74]....
        /*04cc*/ 	.word	0x00006c60


	//   ....[75]....
        /*04d0*/ 	.word	0x00006fc0


	//   ....[76]....
        /*04d4*/ 	.word	0x000070f0


	//   ....[77]....
        /*04d8*/ 	.word	0x00007180


	//   ....[78]....
        /*04dc*/ 	.word	0x000073c0


	//   ....[79]....
        /*04e0*/ 	.word	0x000073e0


	//   ....[80]....
        /*04e4*/ 	.word	0x000073f0


	//   ....[81]....
        /*04e8*/ 	.word	0x00007410


	//   ....[82]....
        /*04ec*/ 	.word	0x00007420


	//   ....[83]....
        /*04f0*/ 	.word	0x00007440


	//   ....[84]....
        /*04f4*/ 	.word	0x000077b0


	//   ....[85]....
        /*04f8*/ 	.word	0x000077f0


	//   ....[86]....
        /*04fc*/ 	.word	0x00007cb0


	//   ....[87]....
        /*0500*/ 	.word	0x00007cd0


	//   ....[88]....
        /*0504*/ 	.word	0x00007d00


	//   ....[89]....
        /*0508*/ 	.word	0x00007d10


	//   ....[90]....
        /*050c*/ 	.word	0x00007e90


	//   ....[91]....
        /*0510*/ 	.word	0x00007ea0


	//   ....[92]....
        /*0514*/ 	.word	0x00007f20


	//   ....[93]....
        /*0518*/ 	.word	0x00007f50


	//   ....[94]....
        /*051c*/ 	.word	0x00007fb0


	//   ....[95]....
        /*0520*/ 	.word	0x00008020


	//   ....[96]....
        /*0524*/ 	.word	0x00008040


	//   ....[97]....
        /*0528*/ 	.word	0x00008060


	//   ....[98]....
        /*052c*/ 	.word	0x00008090


	//   ....[99]....
        /*0530*/ 	.word	0x000080b0


	//   ....[100]....
        /*0534*/ 	.word	0x000080c0


	//   ....[101]....
        /*0538*/ 	.word	0x000080f0


	//   ....[102]....
        /*053c*/ 	.word	0x0000a500


	//   ....[103]....
        /*0540*/ 	.word	0x0000b390


	//   ....[104]....
        /*0544*/ 	.word	0x0000e170


	//----- nvinfo : EIATTR_REG_RECONFIG
	.align		4
.L_718:
        /*0548*/ 	.byte	0x01, 0x54
	.zero		2


	//----- nvinfo : EIATTR_SYSCALL_OFFSETS
	.align		4
        /*054c*/ 	.byte	0x04, 0x46
        /*054e*/ 	.short	(.L_720 - .L_719)


	//   ....[0]....
.L_719:
        /*0550*/ 	.word	0x00000d70


	//   ....[1]....
        /*0554*/ 	.word	0x00000e60


	//   ....[2]....
        /*0558*/ 	.word	0x00000fc0


	//   ....[3]....
        /*055c*/ 	.word	0x000010b0


	//   ....[4]....
        /*0560*/ 	.word	0x00009d80


	//   ....[5]....
        /*0564*/ 	.word	0x00009eb0


	//   ....[6]....
        /*0568*/ 	.word	0x00009fd0


	//   ....[7]....
        /*056c*/ 	.word	0x0000a0f0


	//----- nvinfo : EIATTR_MBARRIER_INSTR_OFFSETS
	.align		4
.L_720:
        /*0570*/ 	.byte	0x04, 0x39
        /*0572*/ 	.short	(.L_722 - .L_721)


	//   ....[0]....
.L_721:
        /*0574*/ 	.word	0x000002c0
        /*0578*/ 	.word	0x000000ff
        /*057c*/ 	.word	0x00026800
        /*0580*/ 	.short	0x0100
        /*0582*/ 	.byte	0x06
	.zero		1


	//   ....[1]....
        /*0584*/ 	.word	0x000003b0
        /*0588*/ 	.word	0x000000ff
        /*058c*/ 	.word	0x00026810
        /*0590*/ 	.short	0x0100
        /*0592*/ 	.byte	0x08
	.zero		1


	//   ....[2]....
        /*0594*/ 	.word	0x000003c0
        /*0598*/ 	.word	0x000000ff
        /*059c*/ 	.word	0x00026820
        /*05a0*/ 	.short	0x0100
        /*05a2*/ 	.byte	0x08
	.zero		1


	//   ....[3]....
        /*05a4*/ 	.word	0x000003d0
        /*05a8*/ 	.word	0x000000ff
        /*05ac*/ 	.word	0x00026818
        /*05b0*/ 	.short	0x0100
        /*05b2*/ 	.byte	0x08
	.zero		1


	//   ....[4]....
        /*05b4*/ 	.word	0x000003e0
        /*05b8*/ 	.word	0x000000ff
        /*05bc*/ 	.word	0x00026828
        /*05c0*/ 	.short	0x0100
        /*05c2*/ 	.byte	0x08
	.zero		1


	//   ....[5]....
        /*05c4*/ 	.word	0x00000510
        /*05c8*/ 	.word	0x000000ff
        /*05cc*/ 	.word	0x00026830
        /*05d0*/ 	.short	0x0100
        /*05d2*/ 	.byte	0x08
	.zero		1


	//   ....[6]....
        /*05d4*/ 	.word	0x00000520
        /*05d8*/ 	.word	0x000000ff
        /*05dc*/ 	.word	0x00026840
        /*05e0*/ 	.short	0x0100
        /*05e2*/ 	.byte	0x08
	.zero		1


	//   ....[7]....
        /*05e4*/ 	.word	0x00000530
        /*05e8*/ 	.word	0x000000ff
        /*05ec*/ 	.word	0x00026838
        /*05f0*/ 	.short	0x0100
        /*05f2*/ 	.byte	0x08
	.zero		1


	//   ....[8]....
        /*05f4*/ 	.word	0x00000540
        /*05f8*/ 	.word	0x000000ff
        /*05fc*/ 	.word	0x00026848
        /*0600*/ 	.short	0x0100
        /*0602*/ 	.byte	0x08
	.zero		1


	//   ....[9]....
        /*0604*/ 	.word	0x00001150
        /*0608*/ 	.word	0x00000011
        /*060c*/ 	.word	0x00026800
        /*0610*/ 	.short	0x010a
        /*0612*/ 	.byte	0x3f
	.zero		1


	//   ....[10]....
        /*0614*/ 	.word	0x00001170
        /*0618*/ 	.word	0x00000011
        /*061c*/ 	.word	0x00026800
        /*0620*/ 	.short	0x010a
        /*0622*/ 	.byte	0x3f
	.zero		1


	//   ....[11]....
        /*0624*/ 	.word	0x00001a80
        /*0628*/ 	.word	0x00000008
        /*062c*/ 	.word	0x00026810
        /*0630*/ 	.short	0x010a
        /*0632*/ 	.byte	0x3f
	.zero		1


	//   ....[12]....
        /*0634*/ 	.word	0x00001af0
        /*0638*/ 	.word	0x00000008
        /*063c*/ 	.word	0x00026810
        /*0640*/ 	.short	0x010a
        /*0642*/ 	.byte	0x3f
	.zero		1


	//   ....[13]....
        /*0644*/ 	.word	0x00001eb0
        /*0648*/ 	.word	0x00000008
        /*064c*/ 	.word	0x00026830
        /*0650*/ 	.short	0x010a
        /*0652*/ 	.byte	0x3f
	.zero		1


	//   ....[14]....
        /*0654*/ 	.word	0x00001f30
        /*0658*/ 	.word	0x00000008
        /*065c*/ 	.word	0x00026830
        /*0660*/ 	.short	0x010a
        /*0662*/ 	.byte	0x3f
	.zero		1


	//   ....[15]....
        /*0664*/ 	.word	0x00005470
        /*0668*/ 	.word	0x00000009
        /*066c*/ 	.word	0x00000000
        /*0670*/ 	.short	0x0101
        /*0672*/ 	.byte	0x3f
	.zero		1


	//   ....[16]....
        /*0674*/ 	.word	0x00005800
        /*0678*/ 	.word	0x00000008
        /*067c*/ 	.word	0x00000000
        /*0680*/ 	.short	0x0101
        /*0682*/ 	.byte	0x3f
	.zero		1


	//   ....[17]....
        /*0684*/ 	.word	0x00005f30
        /*0688*/ 	.word	0x00000006
        /*068c*/ 	.word	0x00026810
        /*0690*/ 	.short	0x010a
        /*0692*/ 	.byte	0x3f
	.zero		1


	//   ....[18]....
        /*0694*/ 	.word	0x00005fb0
        /*0698*/ 	.word	0x00000006
        /*069c*/ 	.word	0x00026810
        /*06a0*/ 	.short	0x010a
        /*06a2*/ 	.byte	0x3f
	.zero		1


	//   ....[19]....
        /*06a4*/ 	.word	0x00006330
        /*06a8*/ 	.word	0x00000006
        /*06ac*/ 	.word	0x00026830
        /*06b0*/ 	.short	0x010a
        /*06b2*/ 	.byte	0x3f
	.zero		1


	//   ....[20]....
        /*06b4*/ 	.word	0x000063c0
        /*06b8*/ 	.word	0x00000006
        /*06bc*/ 	.word	0x00026830
        /*06c0*/ 	.short	0x010a
        /*06c2*/ 	.byte	0x3f
	.zero		1


	//   ....[21]....
        /*06c4*/ 	.word	0x00009620
        /*06c8*/ 	.word	0x00000005
        /*06cc*/ 	.word	0x00000000
        /*06d0*/ 	.short	0x0101
        /*06d2*/ 	.byte	0x3f
	.zero		1


	//   ....[22]....
        /*06d4*/ 	.word	0x000099d0
        /*06d8*/ 	.word	0x00000006
        /*06dc*/ 	.word	0x00000000
        /*06e0*/ 	.short	0x0101
        /*06e2*/ 	.byte	0x3f
	.zero		1


	//   ....[23]....
        /*06e4*/ 	.word	0x0000c840
        /*06e8*/ 	.word	0x00000000
        /*06ec*/ 	.word	0x00026820
        /*06f0*/ 	.short	0x010a
        /*06f2*/ 	.byte	0x3f
	.zero		1


	//   ....[24]....
        /*06f4*/ 	.word	0x0000cd90
        /*06f8*/ 	.word	0x00000000
        /*06fc*/ 	.word	0x00026840
        /*0700*/ 	.short	0x010a
        /*0702*/ 	.byte	0x3f
	.zero		1


	//   ....[25]....
        /*0704*/ 	.word	0x0000cfe0
        /*0708*/ 	.word	0x00000000
        /*070c*/ 	.word	0x00026828
        /*0710*/ 	.short	0x010a
        /*0712*/ 	.byte	0x3f
	.zero		1


	//   ....[26]....
        /*0714*/ 	.word	0x0000d250
        /*0718*/ 	.word	0x00000000
        /*071c*/ 	.word	0x00026848
        /*0720*/ 	.short	0x010a
        /*0722*/ 	.byte	0x3f
	.zero		1


	//   ....[27]....
        /*0724*/ 	.word	0x0000d450
        /*0728*/ 	.word	0x00000000
        /*072c*/ 	.word	0x00026820
        /*0730*/ 	.short	0x010a
        /*0732*/ 	.byte	0x3f
	.zero		1


	//   ....[28]....
        /*0734*/ 	.word	0x0000d700
        /*0738*/ 	.word	0x00000000
        /*073c*/ 	.word	0x00026840
        /*0740*/ 	.short	0x010a
        /*0742*/ 	.byte	0x3f
	.zero		1


	//   ....[29]....
        /*0744*/ 	.word	0x0000d920
        /*0748*/ 	.word	0x00000000
        /*074c*/ 	.word	0x00026828
        /*0750*/ 	.short	0x010a
        /*0752*/ 	.byte	0x3f
	.zero		1


	//   ....[30]....
        /*0754*/ 	.word	0x0000dbe0
        /*0758*/ 	.word	0x00000004
        /*075c*/ 	.word	0x00026840
        /*0760*/ 	.short	0x010a
        /*0762*/ 	.byte	0x3f
	.zero		1


	//   ....[31]....
        /*0764*/ 	.word	0x0000dff0
        /*0768*/ 	.word	0x00000007
        /*076c*/ 	.word	0x00000000
        /*0770*/ 	.short	0x010a
        /*0772*/ 	.byte	0x3f
	.zero		1


	//   ....[32]....
        /*0774*/ 	.word	0x0000e040
        /*0778*/ 	.word	0x00000003
        /*077c*/ 	.word	0x00000000
        /*0780*/ 	.short	0x010a
        /*0782*/ 	.byte	0x3f
	.zero		1


	//   ....[33]....
        /*0784*/ 	.word	0x0000e0a0
        /*0788*/ 	.word	0x00000005
        /*078c*/ 	.word	0x00000000
        /*0790*/ 	.short	0x010a
        /*0792*/ 	.byte	0x3f
	.zero		1


	//   ....[34]....
        /*0794*/ 	.word	0x0000e0d0
        /*0798*/ 	.word	0x00000003
        /*079c*/ 	.word	0x00000000
        /*07a0*/ 	.short	0x010a
        /*07a2*/ 	.byte	0x3f
	.zero		1


	//   ....[35]....
        /*07a4*/ 	.word	0x0000e1a0
        /*07a8*/ 	.word	0x00000011
        /*07ac*/ 	.word	0x00026800
        /*07b0*/ 	.short	0x010a
        /*07b2*/ 	.byte	0x3f
	.zero		1


	//   ....[36]....
        /*07b4*/ 	.word	0x0000e1f0
        /*07b8*/ 	.word	0x00000008
        /*07bc*/ 	.word	0x00026810
        /*07c0*/ 	.short	0x010a
        /*07c2*/ 	.byte	0x3f
	.zero		1


	//   ....[37]....
        /*07c4*/ 	.word	0x0000e240
        /*07c8*/ 	.word	0x00000008
        /*07cc*/ 	.word	0x00026830
        /*07d0*/ 	.short	0x010a
        /*07d2*/ 	.byte	0x3f
	.zero		1


	//   ....[38]....
        /*07d4*/ 	.word	0x0000e290
        /*07d8*/ 	.word	0x00000006
        /*07dc*/ 	.word	0x00026810
        /*07e0*/ 	.short	0x010a
        /*07e2*/ 	.byte	0x3f
	.zero		1


	//   ....[39]....
        /*07e4*/ 	.word	0x0000e2e0
        /*07e8*/ 	.word	0x00000006
        /*07ec*/ 	.word	0x00026830
        /*07f0*/ 	.short	0x010a
        /*07f2*/ 	.byte	0x3f
	.zero		1


	//   ....[40]....
        /*07f4*/ 	.word	0x0000e330
        /*07f8*/ 	.word	0x00000000
        /*07fc*/ 	.word	0x00026820
        /*0800*/ 	.short	0x010a
        /*0802*/ 	.byte	0x3f
	.zero		1


	//   ....[41]....
        /*0804*/ 	.word	0x0000e380
        /*0808*/ 	.word	0x00000000
        /*080c*/ 	.word	0x00026840
        /*0810*/ 	.short	0x010a
        /*0812*/ 	.byte	0x3f
	.zero		1


	//   ....[42]....
        /*0814*/ 	.word	0x0000e3d0
        /*0818*/ 	.word	0x00000000
        /*081c*/ 	.word	0x00026828
        /*0820*/ 	.short	0x010a
        /*0822*/ 	.byte	0x3f
	.zero		1


	//   ....[43]....
        /*0824*/ 	.word	0x0000e420
        /*0828*/ 	.word	0x00000000
        /*082c*/ 	.word	0x00026848
        /*0830*/ 	.short	0x010a
        /*0832*/ 	.byte	0x3f
	.zero		1


	//   ....[44]....
        /*0834*/ 	.word	0x0000e480
        /*0838*/ 	.word	0x00000000
        /*083c*/ 	.word	0x00026820
        /*0840*/ 	.short	0x010a
        /*0842*/ 	.byte	0x3f
	.zero		1


	//   ....[45]....
        /*0844*/ 	.word	0x0000e4d0
        /*0848*/ 	.word	0x00000000
        /*084c*/ 	.word	0x00026840
        /*0850*/ 	.short	0x010a
        /*0852*/ 	.byte	0x3f
	.zero		1


	//   ....[46]....
        /*0854*/ 	.word	0x0000e520
        /*0858*/ 	.word	0x00000000
        /*085c*/ 	.word	0x00026828
        /*0860*/ 	.short	0x010a
        /*0862*/ 	.byte	0x3f
	.zero		1


	//   ....[47]....
        /*0864*/ 	.word	0x0000e570
        /*0868*/ 	.word	0x00000004
        /*086c*/ 	.word	0x00026840
        /*0870*/ 	.short	0x010a
        /*0872*/ 	.byte	0x3f
	.zero		1


	//   ....[48]....
        /*0874*/ 	.word	0x0000e640
        /*0878*/ 	.word	0x00000007
        /*087c*/ 	.word	0x00000000
        /*0880*/ 	.short	0x010a
        /*0882*/ 	.byte	0x3f
	.zero		1


	//   ....[49]....
        /*0884*/ 	.word	0x0000e690
        /*0888*/ 	.word	0x00000003
        /*088c*/ 	.word	0x00000000
        /*0890*/ 	.short	0x010a
        /*0892*/ 	.byte	0x3f
	.zero		1


	//   ....[50]....
        /*0894*/ 	.word	0x0000e6e0
        /*0898*/ 	.word	0x00000005
        /*089c*/ 	.word	0x00000000
        /*08a0*/ 	.short	0x010a
        /*08a2*/ 	.byte	0x3f
	.zero		1


	//----- nvinfo : EIATTR_NUM_MBARRIERS
	.align		4
.L_722:
        /*08a4*/ 	.byte	0x03, 0x38
        /*08a6*/ 	.short	0x0009


	//----- nvinfo : EIATTR_EXIT_INSTR_OFFSETS
	.align		4
        /*08a8*/ 	.byte	0x04, 0x1c
        /*08aa*/ 	.short	(.L_724 - .L_723)


	//   ....[0]....
.L_723:
        /*08ac*/ 	.word	0x0000e120


	//----- nvinfo : EIATTR_MAX_THREADS
	.align		4
.L_724:
        /*08b0*/ 	.byte	0x04, 0x05
        /*08b2*/ 	.short	(.L_726 - .L_725)
.L_725:
        /*08b4*/ 	.word	0x00000180
        /*08b8*/ 	.word	0x00000001
        /*08bc*/ 	.word	0x00000001


	//----- nvinfo : EIATTR_CRS_STACK_SIZE
	.align		4
.L_726:
        /*08c0*/ 	.byte	0x04, 0x1e
        /*08c2*/ 	.short	(.L_728 - .L_727)
.L_727:
        /*08c4*/ 	.word	0x00000000


	//----- nvinfo : EIATTR_CBANK_PARAM_SIZE
	.align		4
.L_728:
        /*08c8*/ 	.byte	0x03, 0x19
        /*08ca*/ 	.short	0x0970


	//----- nvinfo : EIATTR_PARAM_CBANK
	.align		4
        /*08cc*/ 	.byte	0x04, 0x0a
        /*08ce*/ 	.short	(.L_730 - .L_729)
	.align		4
.L_729:
        /*08d0*/ 	.word	index@(.nv.constant0._ZN7cutlass13device_kernelIN5flash11enable_sm90INS1_16FlashAttnBwdSm90INS1_25CollectiveMainloopBwdSm90ILi2ELi2ELi2EN4cute5tupleIJNS5_1CILi1EEES8_S8_EEENS6_IJNS7_ILi96EEENS7_ILi128EEENS7_ILi64EEEEEENS_10bfloat16_tEfNS_4arch4Sm90ELb1ELb0ELb1ELb0ELb0ELb1ELb0ELb1ELi2ELi1ELi2ELi2ELb0EEENS1_21CollectiveEpilogueBwdISD_SE_SG_Li256ELb0ELb0ELi1EEENS1_25SingleTileBwdLPTSchedulerILb0ELi128ELb0EEEEEEEEEvNT_6ParamsE)
        /*08d4*/ 	.short	0x0210
        /*08d6*/ 	.short	0x0970


	//----- nvinfo : EIATTR_SW_WAR
	.align		4
.L_730:
        /*08d8*/ 	.byte	0x04, 0x36
        /*08da*/ 	.short	(.L_732 - .L_731)
.L_731:
        /*08dc*/ 	.word	0x00000008
.L_732:


//--------------------- .nv.info._ZN7cutlass13device_kernelIN5flash11enable_sm90INS1_16FlashAttnBwdSm90INS1_25CollectiveMainloopBwdSm90ILi2ELi2ELi2EN4cute5tupleIJNS5_1CILi1EEES8_S8_EEENS6_IJNS7_ILi96EEENS7_ILi128EEENS7_ILi64EEEEEENS_10bfloat16_tEfNS_4arch4Sm90ELb1ELb0ELb1ELb0ELb1ELb1ELb0ELb1ELi2ELi1ELi2ELi2ELb0EEENS1_21CollectiveEpilogueBwdISD_SE_SG_Li256ELb0ELb0ELi1EEENS1_25SingleTileBwdLPTSchedulerILb0ELi128ELb1EEEEEEEEEvNT_6ParamsE --------------------------
	.section	.nv.info._ZN7cutlass13device_kernelIN5flash11enable_sm90INS1_16FlashAttnBwdSm90INS1_25CollectiveMainloopBwdSm90ILi2ELi2ELi2EN4cute5tupleIJNS5_1CILi1EEES8_S8_EEENS6_IJNS7_ILi96EEENS7_ILi128EEENS7_ILi64EEEEEENS_10bfloat16_tEfNS_4arch4Sm90ELb1ELb0ELb1ELb0ELb1ELb1ELb0ELb1ELi2ELi1ELi2ELi2ELb0EEENS1_21CollectiveEpilogueBwdISD_SE_SG_Li256ELb0ELb0ELi1EEENS1_25SingleTileBwdLPTSchedulerILb0ELi128ELb1EEEEEEEEEvNT_6ParamsE,"",@"SHT_CUDA_INFO"
	.sectionflags	@""
	.align	4


	//----- nvinfo : EIATTR_CUDA_API_VERSION
	.align		4
        /*0000*/ 	.byte	0x04, 0x37
        /*0002*/ 	.short	(.L_734 - .L_733)
.L_733:
        /*0004*/ 	.word	0x00000082


	//----- nvinfo : EIATTR_KPARAM_INFO
	.align		4
.L_734:
        /*0008*/ 	.byte	0x04, 0x17
        /*000a*/ 	.short	(.L_736 - .L_735)
.L_735:
        /*000c*/ 	.word	0x00000000
        /*0010*/ 	.short	0x0000
        /*0012*/ 	.short	0x0070
        /*0014*/ 	.byte	0x00, 0xf0, 0x01, 0x24


	//----- nvinfo : EIATTR_SPARSE_MMA_MASK
	.align		4
.L_736:
        /*0018*/ 	.byte	0x03, 0x50
        /*001a*/ 	.short	0x0000


	//----- nvinfo : EIATTR_MAXREG_COUNT
	.align		4
        /*001c*/ 	.byte	0x03, 0x1b
        /*001e*/ 	.short	0x00a8


	//----- nvinfo : EIATTR_NUM_BARRIERS
	.align		4
        /*0020*/ 	.byte	0x02, 0x4c
        /*0022*/ 	.byte	0x10
	.zero		1


	//----- nvinfo : EIATTR_EXTERNS
	.align		4
        /*0024*/ 	.byte	0x04, 0x0f
        /*0026*/ 	.short	(.L_738 - .L_737)


	//   ....[0]....
	.align		4
.L_737:
        /*0028*/ 	.word	index@(__assertfail)


	//----- nvinfo : EIATTR_ANNOTATIONS
	.align		4
.L_738:
        /*002c*/ 	.byte	0x04, 0x55
        /*002e*/ 	.short	(.L_740 - .L_739)


	//   ....[0]....
.L_739:
        /* <DEDUP_REMOVED lines=31> */


	//----- nvinfo : EIATTR_MERCURY_ISA_VERSION
	.align		4
.L_740:
        /*0208*/ 	.byte	0x03, 0x5f
        /*020a*/ 	.short	0x0101


	//----- nvinfo : EIATTR_INT_WARP_WIDE_INSTR_OFFSETS
	.align		4
        /*020c*/ 	.byte	0x04, 0x31
        /*020e*/ 	.short	(.L_742 - .L_741)


	//   ....[0]....
.L_741:
        /*0210*/ 	.word	0x000001e0


	//   ....[1]....
        /*0214*/ 	.word	0x000002a0


	//   ....[2]....
        /*0218*/ 	.word	0x0000bed0


	//   ....[3]....
        /*021c*/ 	.word	0x0000c540


	//   ....[4]....
        /*0220*/ 	.word	0x0000ca60


	//----- nvinfo : EIATTR_COOP_GROUP_MASK_REGIDS
	.align		4
.L_742:
        /*0224*/ 	.byte	0x04, 0x29
        /*0226*/ 	.short	(.L_744 - .L_743)


	//   ....[0]....
.L_743:
        /*0228*/ 	.word	0xffffffff


	//   ....[1]....
        /*022c*/ 	.word	0xffffffff


	//   ....[2]....
        /*0230*/ 	.word	0xffffffff


	//   ....[3]....
        /*0234*/ 	.word	0xffffffff


	//   ....[4]....
        /*0238*/ 	.word	0xffffffff


	//   ....[5]....
        /*023c*/ 	.word	0xffffffff


	//   ....[6]....
        /*0240*/ 	.word	0xffffffff


	//   ....[7]....
        /*0244*/ 	.word	0xffffffff


	//   ....[8]....
        /*0248*/ 	.word	0xffffffff


	//   ....[9]....
        /*024c*/ 	.word	0xffffffff


	//   ....[10]....
        /*0250*/ 	.word	0xffffffff


	//   ....[11]....
        /*0254*/ 	.word	0xffffffff


	//   ....[12]....
        /*0258*/ 	.word	0xffffffff


	//   ....[13]....
        /*025c*/ 	.word	0xffffffff


	//   ....[14]....
        /*0260*/ 	.word	0xffffffff


	//   ....[15]....
        /*0264*/ 	.word	0xffffffff


	//   ....[16]....
        /*0268*/ 	.word	0xffffffff


	//   ....[17]....
        /*026c*/ 	.word	0xffffffff


	//   ....[18]....
        /*0270*/ 	.word	0xffffffff


	//   ....[19]....
        /*0274*/ 	.word	0xffffffff


	//   ....[20]....
        /*0278*/ 	.word	0xffffffff


	//   ....[21]....
        /*027c*/ 	.word	0xffffffff


	//   ....[22]....
        /*0280*/ 	.word	0xffffffff


	//   ....[23]....
        /*0284*/ 	.word	0xffffffff


	//   ....[24]....
        /*0288*/ 	.word	0xffffffff


	//   ....[25]....
        /*028c*/ 	.word	0xffffffff


	//   ....[26]....
        /*0290*/ 	.word	0xffffffff


	//   ....[27]....
        /*0294*/ 	.word	0xffffffff


	//   ....[28]....
        /*0298*/ 	.word	0xffffffff


	//   ....[29]....
        /*029c*/ 	.word	0xffffffff


	//   ....[30]....
        /*02a0*/ 	.word	0xffffffff


	//   ....[31]....
        /*02a4*/ 	.word	0xffffffff


	//   ....[32]....
        /*02a8*/ 	.word	0xffffffff


	//   ....[33]....
        /*02ac*/ 	.word	0xffffffff


	//   ....[34]....
        /*02b0*/ 	.word	0xffffffff


	//   ....[35]....
        /*02b4*/ 	.word	0xffffffff


	//   ....[36]....
        /*02b8*/ 	.word	0xffffffff


	//   ....[37]....
        /*02bc*/ 	.word	0xffffffff


	//   ....[38]....
        /*02c0*/ 	.word	0xffffffff


	//   ....[39]....
        /*02c4*/ 	.word	0xffffffff


	//   ....[40]....
        /*02c8*/ 	.word	0xffffffff


	//   ....[41]....
        /*02cc*/ 	.word	0xffffffff


	//   ....[42]....
        /*02d0*/ 	.word	0xffffffff


	//   ....[43]....
        /*02d4*/ 	.word	0xffffffff


	//   ....[44]....
        /*02d8*/ 	.word	0xffffffff


	//   ....[45]....
        /*02dc*/ 	.word	0xffffffff


	//   ....[46]....
        /*02e0*/ 	.word	0xffffffff


	//   ....[47]....
        /*02e4*/ 	.word	0xffffffff


	//   ....[48]....
        /*02e8*/ 	.word	0xffffffff


	//   ....[49]....
        /*02ec*/ 	.word	0xffffffff


	//   ....[50]....
        /*02f0*/ 	.word	0xffffffff


	//   ....[51]....
        /*02f4*/ 	.word	0xffffffff


	//   ....[52]....
        /*02f8*/ 	.word	0xffffffff


	//   ....[53]....
        /*02fc*/ 	.word	0xffffffff


	//   ....[54]....
        /*0300*/ 	.word	0xffffffff


	//   ....[55]....
        /*0304*/ 	.word	0xffffffff


	//   ....[56]....
        /*0308*/ 	.word	0xffffffff


	//   ....[57]....
        /*030c*/ 	.word	0xffffffff


	//   ....[58]....
        /*0310*/ 	.word	0xffffffff


	//   ....[59]....
        /*0314*/ 	.word	0xffffffff


	//   ....[60]....
        /*0318*/ 	.word	0xffffffff


	//   ....[61]....
        /*031c*/ 	.word	0xffffffff


	//   ....[62]....
        /*0320*/ 	.word	0xffffffff


	//   ....[63]....
        /*0324*/ 	.word	0xffffffff


	//   ....[64]....
        /*0328*/ 	.word	0xffffffff


	//   ....[65]....
        /*032c*/ 	.word	0xffffffff


	//   ....[66]....
        /*0330*/ 	.word	0xffffffff


	//   ....[67]....
        /*0334*/ 	.word	0xffffffff


	//   ....[68]....
        /*0338*/ 	.word	0xffffffff


	//   ....[69]....
        /*033c*/ 	.word	0xffffffff


	//   ....[70]....
        /*0340*/ 	.word	0xffffffff


	//   ....[71]....
        /*0344*/ 	.word	0xffffffff


	//   ....[72]....
        /*0348*/ 	.word	0xffffffff


	//   ....[73]....
        /*034c*/ 	.word	0xffffffff


	//   ....[74]....
        /*0350*/ 	.word	0xffffffff


	//   ....[75]....
        /*0354*/ 	.word	0xffffffff


	//   ....[76]....
        /*0358*/ 	.word	0xffffffff


	//   ....[77]....
        /*035c*/ 	.word	0xffffffff


	//   ....[78]....
        /*0360*/ 	.word	0xffffffff


	//   ....[79]....
        /*0364*/ 	.word	0xffffffff


	//   ....[80]....
        /*0368*/ 	.word	0xffffffff


	//   ....[81]....
        /*036c*/ 	.word	0xffffffff


	//   ....[82]....
        /*0370*/ 	.word	0xffffffff


	//   ....[83]....
        /*0374*/ 	.word	0xffffffff


	//   ....[84]....
        /*0378*/ 	.word	0xffffffff


	//   ....[85]....
        /*037c*/ 	.word	0xffffffff


	//   ....[86]....
        /*0380*/ 	.word	0xffffffff


	//   ....[87]....
        /*0384*/ 	.word	0xffffffff


	//   ....[88]....
        /*0388*/ 	.word	0xffffffff


	//   ....[89]....
        /*038c*/ 	.word	0xffffffff


	//   ....[90]....
        /*0390*/ 	.word	0xffffffff


	//   ....[91]....
        /*0394*/ 	.word	0xffffffff


	//   ....[92]....
        /*0398*/ 	.word	0xffffffff


	//   ....[93]....
        /*039c*/ 	.word	0xffffffff


	//   ....[94]....
        /*03a0*/ 	.word	0xffffffff


	//   ....[95]....
        /*03a4*/ 	.word	0xffffffff


	//   ....[96]....
        /*03a8*/ 	.word	0xffffffff


	//   ....[97]....
        /*03ac*/ 	.word	0xffffffff


	//   ....[98]....
        /*03b0*/ 	.word	0xffffffff


	//   ....[99]....
        /*03b4*/ 	.word	0xffffffff


	//   ....[100]....
        /*03b8*/ 	.word	0xffffffff


	//   ....[101]....
        /*03bc*/ 	.word	0xffffffff


	//   ....[102]....
        /*03c0*/ 	.word	0xffffffff


	//   ....[103]....
        /*03c4*/ 	.word	0xffffffff


	//   ....[104]....
        /*03c8*/ 	.word	0xffffffff


	//   ....[105]....
        /*03cc*/ 	.word	0xffffffff


	//   ....[106]....
        /*03d0*/ 	.word	0xffffffff


	//   ....[107]....
        /*03d4*/ 	.word	0xffffffff


	//   ....[108]....
        /*03d8*/ 	.word	0xffffffff


	//   ....[109]....
        /*03dc*/ 	.word	0xffffffff


	//   ....[110]....
        /*03e0*/ 	.word	0x0500000f


	//   ....[111]....
        /*03e4*/ 	.word	0x0500000f


	//   ....[112]....
        /*03e8*/ 	.word	0x0500000f


	//   ....[113]....
        /*03ec*/ 	.word	0x0500000f


	//----- nvinfo : EIATTR_COOP_GROUP_INSTR_OFFSETS
	.align		4
.L_744:
        /*03f0*/ 	.byte	0x04, 0x28
        /*03f2*/ 	.short	(.L_746 - .L_745)


	//   ....[0]....
.L_745:
        /*03f4*/ 	.word	0x00000060


	//   ....[1]....
        /*03f8*/ 	.word	0x000001f0


	//   ....[2]....
        /*03fc*/ 	.word	0x00000280


	//   ....[3]....
        /*0400*/ 	.word	0x00000400


	//   ....[4]....
        /*0404*/ 	.word	0x00000680


	//   ....[5]....
        /*0408*/ 	.word	0x00001170


	//   ....[6]....
        /*040c*/ 	.word	0x00002300


	//   ....[7]....
        /*0410*/ 	.word	0x00002640


	//   ....[8]....
        /*0414*/ 	.word	0x00002690


	//   ....[9]....
        /*0418*/ 	.word	0x00002e00


	//   ....[10]....
        /*041c*/ 	.word	0x00002e80


	//   ....[11]....
        /*0420*/ 	.word	0x00002ec0


	//   ....[12]....
        /*0424*/ 	.word	0x00002fa0


	//   ....[13]....
        /*0428*/ 	.word	0x00002fd0


	//   ....[14]....
        /*042c*/ 	.word	0x00003020


	//   ....[15]....
        /*0430*/ 	.word	0x00003030


	//   ....[16]....
        /*0434*/ 	.word	0x00003040


	//   ....[17]....
        /*0438*/ 	.word	0x00003050


	//   ....[18]....
        /*043c*/ 	.word	0x00003120


	//   ....[19]....
        /*0440*/ 	.word	0x00003130


	//   ....[20]....
        /*0444*/ 	.word	0x00003160


	//   ....[21]....
        /*0448*/ 	.word	0x00003170


	//   ....[22]....
        /*044c*/ 	.word	0x00003190


	//   ....[23]....
        /*0450*/ 	.word	0x00003260


	//   ....[24]....
        /*0454*/ 	.word	0x000032a0


	//   ....[25]....
        /*0458*/ 	.word	0x000032e0


	//   ....[26]....
        /*045c*/ 	.word	0x00003320


	//   ....[27]....
        /*0460*/ 	.word	0x00003340


	//   ....[28]....
        /*0464*/ 	.word	0x00003360


	//   ....[29]....
        /*0468*/ 	.word	0x000033c0


	//   ....[30]....
        /*046c*/ 	.word	0x00003400


	//   ....[31]....
        /*0470*/ 	.word	0x00003440


	//   ....[32]....
        /*0474*/ 	.word	0x000034c0


	//   ....[33]....
        /*0478*/ 	.word	0x000034f0


	//   ....[34]....
        /*047c*/ 	.word	0x00003520


	//   ....[35]....
        /*0480*/ 	.word	0x00003550


	//   ....[36]....
        /*0484*/ 	.word	0x00003680


	//   ....[37]....
        /*0488*/ 	.word	0x000036a0


	//   ....[38]....
        /*048c*/ 	.word	0x00003830


	//   ....[39]....
        /*0490*/ 	.word	0x00003850


	//   ....[40]....
        /*0494*/ 	.word	0x00003920


	//   ....[41]....
        /*0498*/ 	.word	0x00003960


	//   ....[42]....
        /*049c*/ 	.word	0x000039a0


	//   ....[43]....
        /*04a0*/ 	.word	0x000039e0


	//   ....[44]....
        /*04a4*/ 	.word	0x00003a10


	//   ....[45]....
        /*04a8*/ 	.word	0x00003a40


	//   ....[46]....
        /*04ac*/ 	.word	0x00003bd0


	//   ....[47]....
        /*04b0*/ 	.word	0x00003c10


	//   ....[48]....
        /*04b4*/ 	.word	0x00003c40


	//   ....[49]....
        /*04b8*/ 	.word	0x00003c60


	//   ....[50]....
        /*04bc*/ 	.word	0x00003c90


	//   ....[51]....
        /*04c0*/ 	.word	0x00003cb0


	//   ....[52]....
        /*04c4*/ 	.word	0x00003cd0


	//   ....[53]....
        /*04c8*/ 	.word	0x00003d10


	//   ....[54]....
        /*04cc*/ 	.word	0x000065a0


	//   ....[55]....
        /*04d0*/ 	.word	0x000065b0


	//   ....[56]....
        /*04d4*/ 	.word	0x000065c0


	//   ....[57]....
        /*04d8*/ 	.word	0x000065d0


	//   ....[58]....
        /*04dc*/ 	.word	0x000065e0


	//   ....[59]....
        /*04e0*/ 	.word	0x000065f0


	//   ....[60]....
        /*04e4*/ 	.word	0x00006600


	//   ....[61]....
        /*04e8*/ 	.word	0x00006610


	//   ....[62]....
        /*04ec*/ 	.word	0x00006620


	//   ....[63]....
        /*04f0*/ 	.word	0x00006630


	//   ....[64]....
        /*04f4*/ 	.word	0x00006640


	//   ....[65]....
        /*04f8*/ 	.word	0x00006650


	//   ....[66]....
        /*04fc*/ 	.word	0x00006760


	//   ....[67]....
        /*0500*/ 	.word	0x000067a0


	//   ....[68]....
        /*0504*/ 	.word	0x00006800


	//   ....[69]....
        /*0508*/ 	.word	0x00006840


	//   ....[70]....
        /*050c*/ 	.word	0x00006880


	//   ....[71]....
        /*0510*/ 	.word	0x000068c0


	//   ....[72]....
        /*0514*/ 	.word	0x00006900


	//   ....[73]....
        /*0518*/ 	.word	0x00006ac0


	//   ....[74]....
        /*051c*/ 	.word	0x00006cb0


	//   ....[75]....
        /*0520*/ 	.word	0x00007010


	//   ....[76]....
        /*0524*/ 	.word	0x00007140


	//   ....[77]....
        /*0528*/ 	.word	0x000071d0


	//   ....[78]....
        /*052c*/ 	.word	0x00007410


	//   ....[79]....
        /*0530*/ 	.word	0x00007430


	//   ....[80]....
        /*0534*/ 	.word	0x00007440


	//   ....[81]....
        /*0538*/ 	.word	0x00007460


	//   ....[82]....
        /*053c*/ 	.word	0x00007470


	//   ....[83]....
        /*0540*/ 	.word	0x00007490


	//   ....[84]....
        /*0544*/ 	.word	0x000077f0


	//   ....[85]....
        /*0548*/ 	.word	0x00007830


	//   ....[86]....
        /*054c*/ 	.word	0x00007d10


	//   ....[87]....
        /*0550*/ 	.word	0x00007d30


	//   ....[88]....
        /*0554*/ 	.word	0x00007d60


	//   ....[89]....
        /*0558*/ 	.word	0x00007d70


	//   ....[90]....
        /*055c*/ 	.word	0x00007ef0


	//   ....[91]....
        /*0560*/ 	.word	0x00007f00


	//   ....[92]....
        /*0564*/ 	.word	0x00007f40


	//   ....[93]....
        /*0568*/ 	.word	0x00007f70


	//   ....[94]....
        /*056c*/ 	.word	0x00008000


	//   ....[95]....
        /*0570*/ 	.word	0x00008030


	//   ....[96]....
        /*0574*/ 	.word	0x00008070


	//   ....[97]....
        /*0578*/ 	.word	0x000080b0


	//   ....[98]....
        /*057c*/ 	.word	0x000080e0


	//   ....[99]....
        /*0580*/ 	.word	0x00008120


	//   ....[100]....
        /*0584*/ 	.word	0x00008130


	//   ....[101]....
        /*0588*/ 	.word	0x00008160


	//   ....[102]....
        /*058c*/ 	.word	0x0000a560


	//   ....[103]....
        /*0590*/ 	.word	0x0000b300


	//   ....[104]....
        /*0594*/ 	.word	0x0000bad0


	//   ....[105]....
        /*0598*/ 	.word	0x0000be00


	//   ....[106]....
        /*059c*/ 	.word	0x0000c1c0


	//   ....[107]....
        /*05a0*/ 	.word	0x0000c470


	//   ....[108]....
        /*05a4*/ 	.word	0x0000c720


	//   ....[109]....
        /*05a8*/ 	.word	0x0000c990


	//   ....[110]....
        /*05ac*/ 	.word	0x0000eae0


	//   ....[111]....
        /*05b0*/ 	.word	0x0000ecd0


	//   ....[112]....
        /*05b4*/ 	.word	0x0000ed40


	//   ....[113]....
        /*05b8*/ 	.word	0x0000edb0


	//----- nvinfo : EIATTR_REG_RECONFIG
	.align		4
.L_746:
        /*05bc*/ 	.byte	0x01, 0x54
	.zero		2


	//----- nvinfo : EIATTR_SYSCALL_OFFSETS
	.align		4
        /*05c0*/ 	.byte	0x04, 0x46
        /*05c2*/ 	.short	(.L_748 - .L_747)


	//   ....[0]....
.L_747:
        /*05c4*/ 	.word	0x00000dd0


	//   ....[1]....
        /*05c8*/ 	.word	0x00000ec0


	//   ....[2]....
        /*05cc*/ 	.word	0x00001020


	//   ....[3]....
        /*05d0*/ 	.word	0x00001110


	//   ....[4]....
        /*05d4*/ 	.word	0x00009de0


	//   ....[5]....
        /*05d8*/ 	.word	0x00009f10


	//   ....[6]....
        /*05dc*/ 	.word	0x0000a030


	//   ....[7]....
        /*05e0*/ 	.word	0x0000a150


	//----- nvinfo : EIATTR_MBARRIER_INSTR_OFFSETS
	.align		4
.L_748:
        /*05e4*/ 	.byte	0x04, 0x39
        /*05e6*/ 	.short	(.L_750 - .L_749)


	//   ....[0]....
.L_749:
        /*05e8*/ 	.word	0x000002c0
        /*05ec*/ 	.word	0x000000ff
        /*05f0*/ 	.word	0x00026800
        /*05f4*/ 	.short	0x0100
        /*05f6*/ 	.byte	0x06
	.zero		1


	//   ....[1]....
        /*05f8*/ 	.word	0x000003b0
        /*05fc*/ 	.word	0x000000ff
        /*0600*/ 	.word	0x00026810
        /*0604*/ 	.short	0x0100
        /*0606*/ 	.byte	0x08
	.zero		1


	//   ....[2]....
        /*0608*/ 	.word	0x000003c0
        /*060c*/ 	.word	0x000000ff
        /*0610*/ 	.word	0x00026820
        /*0614*/ 	.short	0x0100
        /*0616*/ 	.byte	0x08
	.zero		1


	//   ....[3]....
        /*0618*/ 	.word	0x000003d0
        /*061c*/ 	.word	0x000000ff
        /*0620*/ 	.word	0x00026818
        /*0624*/ 	.short	0x0100
        /*0626*/ 	.byte	0x08
	.zero		1


	//   ....[4]....
        /*0628*/ 	.word	0x000003e0
        /*062c*/ 	.word	0x000000ff
        /*0630*/ 	.word	0x00026828
        /*0634*/ 	.short	0x0100
        /*0636*/ 	.byte	0x08
	.zero		1


	//   ....[5]....
        /*0638*/ 	.word	0x00000510
        /*063c*/ 	.word	0x000000ff
        /*0640*/ 	.word	0x00026830
        /*0644*/ 	.short	0x0100
        /*0646*/ 	.byte	0x08
	.zero		1


	//   ....[6]....
        /*0648*/ 	.word	0x00000520
        /*064c*/ 	.word	0x000000ff
        /*0650*/ 	.word	0x00026840
        /*0654*/ 	.short	0x0100
        /*0656*/ 	.byte	0x08
	.zero		1


	//   ....[7]....
        /*0658*/ 	.word	0x00000530
        /*065c*/ 	.word	0x000000ff
        /*0660*/ 	.word	0x00026838
        /*0664*/ 	.short	0x0100
        /*0666*/ 	.byte	0x08
	.zero		1


	//   ....[8]....
        /*0668*/ 	.word	0x00000540
        /*066c*/ 	.word	0x000000ff
        /*0670*/ 	.word	0x00026848
        /*0674*/ 	.short	0x0100
        /*0676*/ 	.byte	0x08
	.zero		1


	//   ....[9]....
        /*0678*/ 	.word	0x000011d0
        /*067c*/ 	.word	0x00000011
        /*0680*/ 	.word	0x00026800
        /*0684*/ 	.short	0x010a
        /*0686*/ 	.byte	0x3f
	.zero		1


	//   ....[10]....
        /*0688*/ 	.word	0x00001200
        /*068c*/ 	.word	0x00000011
        /*0690*/ 	.word	0x00026800
        /*0694*/ 	.short	0x010a
        /*0696*/ 	.byte	0x3f
	.zero		1


	//   ....[11]....
        /*0698*/ 	.word	0x00001ad0
        /*069c*/ 	.word	0x00000008
        /*06a0*/ 	.word	0x00026810
        /*06a4*/ 	.short	0x010a
        /*06a6*/ 	.byte	0x3f
	.zero		1


	//   ....[12]....
        /*06a8*/ 	.word	0x00001b40
        /*06ac*/ 	.word	0x00000008
        /*06b0*/ 	.word	0x00026810
        /*06b4*/ 	.short	0x010a
        /*06b6*/ 	.byte	0x3f
	.zero		1


	//   ....[13]....
        /*06b8*/ 	.word	0x00001f00
        /*06bc*/ 	.word	0x00000008
        /*06c0*/ 	.word	0x00026830
        /*06c4*/ 	.short	0x010a
        /*06c6*/ 	.byte	0x3f
	.zero		1


	//   ....[14]....
        /*06c8*/ 	.word	0x00001f80
        /*06cc*/ 	.word	0x00000008
        /*06d0*/ 	.word	0x00026830
        /*06d4*/ 	.short	0x010a
        /*06d6*/ 	.byte	0x3f
	.zero		1


	//   ....[15]....
        /*06d8*/ 	.word	0x000054c0
        /*06dc*/ 	.word	0x00000009
        /*06e0*/ 	.word	0x00000000
        /*06e4*/ 	.short	0x0101
        /*06e6*/ 	.byte	0x3f
	.zero		1


	//   ....[16]....
        /*06e8*/ 	.word	0x00005850
        /*06ec*/ 	.word	0x00000008
        /*06f0*/ 	.word	0x00000000
        /*06f4*/ 	.short	0x0101
        /*06f6*/ 	.byte	0x3f
	.zero		1


	//   ....[17]....
        /*06f8*/ 	.word	0x00005f80
        /*06fc*/ 	.word	0x00000006
        /*0700*/ 	.word	0x00026810
        /*0704*/ 	.short	0x010a
        /*0706*/ 	.byte	0x3f
	.zero		1


	//   ....[18]....
        /*0708*/ 	.word	0x00006000
        /*070c*/ 	.word	0x00000006
        /*0710*/ 	.word	0x00026810
        /*0714*/ 	.short	0x010a
        /*0716*/ 	.byte	0x3f
	.zero		1


	//   ....[19]....
        /*0718*/ 	.word	0x00006380
        /*071c*/ 	.word	0x00000006
        /*0720*/ 	.word	0x00026830
        /*0724*/ 	.short	0x010a
        /*0726*/ 	.byte	0x3f
	.zero		1


	//   ....[20]....
        /*0728*/ 	.word	0x00006410
        /*072c*/ 	.word	0x00000006
        /*0730*/ 	.word	0x00026830
        /*0734*/ 	.short	0x010a
        /*0736*/ 	.byte	0x3f
	.zero		1


	//   ....[21]....
        /*0738*/ 	.word	0x00009670
        /*073c*/ 	.word	0x00000005
        /*0740*/ 	.word	0x00000000
        /*0744*/ 	.short	0x0101
        /*0746*/ 	.byte	0x3f
	.zero		1


	//   ....[22]....
        /*0748*/ 	.word	0x00009a10
        /*074c*/ 	.word	0x00000006
        /*0750*/ 	.word	0x00000000
        /*0754*/ 	.short	0x0101
        /*0756*/ 	.byte	0x3f
	.zero		1


	//   ....[23]....
        /*0758*/ 	.word	0x0000d1b0
        /*075c*/ 	.word	0x00000000
        /*0760*/ 	.word	0x00026820
        /*0764*/ 	.short	0x010a
        /*0766*/ 	.byte	0x3f
	.zero		1


	//   ....[24]....
        /*0768*/ 	.word	0x0000d700
        /*076c*/ 	.word	0x00000000
        /*0770*/ 	.word	0x00026840
        /*0774*/ 	.short	0x010a
        /*0776*/ 	.byte	0x3f
	.zero		1


	//   ....[25]....
        /*0778*/ 	.word	0x0000d950
        /*077c*/ 	.word	0x00000000
        /*0780*/ 	.word	0x00026828
        /*0784*/ 	.short	0x010a
        /*0786*/ 	.byte	0x3f
	.zero		1


	//   ....[26]....
        /*0788*/ 	.word	0x0000dbc0
        /*078c*/ 	.word	0x00000000
        /*0790*/ 	.word	0x00026848
        /*0794*/ 	.short	0x010a
        /*0796*/ 	.byte	0x3f
	.zero		1


	//   ....[27]....
        /*0798*/ 	.word	0x0000ddc0
        /*079c*/ 	.word	0x00000000
        /*07a0*/ 	.word	0x00026820
        /*07a4*/ 	.short	0x010a
        /*07a6*/ 	.byte	0x3f
	.zero		1


	//   ....[28]....
        /*07a8*/ 	.word	0x0000e070
        /*07ac*/ 	.word	0x00000000
        /*07b0*/ 	.word	0x00026840
        /*07b4*/ 	.short	0x010a
        /*07b6*/ 	.byte	0x3f
	.zero		1


	//   ....[29]....
        /*07b8*/ 	.word	0x0000e290
        /*07bc*/ 	.word	0x00000000
        /*07c0*/ 	.word	0x00026828
        /*07c4*/ 	.short	0x010a
        /*07c6*/ 	.byte	0x3f
	.zero		1


	//   ....[30]....
        /*07c8*/ 	.word	0x0000e550
        /*07cc*/ 	.word	0x00000004
        /*07d0*/ 	.word	0x00026840
        /*07d4*/ 	.short	0x010a
        /*07d6*/ 	.byte	0x3f
	.zero		1


	//   ....[31]....
        /*07d8*/ 	.word	0x0000e950
        /*07dc*/ 	.word	0x00000007
        /*07e0*/ 	.word	0x00000000
        /*07e4*/ 	.short	0x010a
        /*07e6*/ 	.byte	0x3f
	.zero		1


	//   ....[32]....
        /*07e8*/ 	.word	0x0000e9b0
        /*07ec*/ 	.word	0x00000003
        /*07f0*/ 	.word	0x00000000
        /*07f4*/ 	.short	0x010a
        /*07f6*/ 	.byte	0x3f
	.zero		1


	//   ....[33]....
        /*07f8*/ 	.word	0x0000ea10
        /*07fc*/ 	.word	0x00000005
        /*0800*/ 	.word	0x00000000
        /*0804*/ 	.short	0x010a
        /*0806*/ 	.byte	0x3f
	.zero		1


	//   ....[34]....
        /*0808*/ 	.word	0x0000ea40
        /*080c*/ 	.word	0x00000003
        /*0810*/ 	.word	0x00000000
        /*0814*/ 	.short	0x010a
        /*0816*/ 	.byte	0x3f
	.zero		1


	//   ....[35]....
        /*0818*/ 	.word	0x0000eb10
        /*081c*/ 	.word	0x00000011
        /*0820*/ 	.word	0x00026800
        /*0824*/ 	.short	0x010a
        /*0826*/ 	.byte	0x3f
	.zero		1


	//   ....[36]....
        /*0828*/ 	.word	0x0000eb60
        /*082c*/ 	.word	0x00000008
        /*0830*/ 	.word	0x00026810
        /*0834*/ 	.short	0x010a
        /*0836*/ 	.byte	0x3f
	.zero		1


	//   ....[37]....
        /*0838*/ 	.word	0x0000ebb0
        /*083c*/ 	.word	0x00000008
        /*0840*/ 	.word	0x00026830
        /*0844*/ 	.short	0x010a
        /*0846*/ 	.byte	0x3f
	.zero		1


	//   ....[38]....
        /*0848*/ 	.word	0x0000ec00
        /*084c*/ 	.word	0x00000006
        /*0850*/ 	.word	0x00026810
        /*0854*/ 	.short	0x010a
        /*0856*/ 	.byte	0x3f
	.zero		1


	//   ....[39]....
        /*0858*/ 	.word	0x0000ec50
        /*085c*/ 	.word	0x00000006
        /*0860*/ 	.word	0x00026830
        /*0864*/ 	.short	0x010a
        /*0866*/ 	.byte	0x3f
	.zero		1


	//   ....[40]....
        /*0868*/ 	.word	0x0000edf0
        /*086c*/ 	.word	0x00000000
        /*0870*/ 	.word	0x00026820
        /*0874*/ 	.short	0x010a
        /*0876*/ 	.byte	0x3f
	.zero		1


	//   ....[41]....
        /*0878*/ 	.word	0x0000ee40
        /*087c*/ 	.word	0x00000000
        /*0880*/ 	.word	0x00026840
        /*0884*/ 	.short	0x010a
        /*0886*/ 	.byte	0x3f
	.zero		1


	//   ....[42]....
        /*0888*/ 	.word	0x0000ee90
        /*088c*/ 	.word	0x00000000
        /*0890*/ 	.word	0x00026828
        /*0894*/ 	.short	0x010a
        /*0896*/ 	.byte	0x3f
	.zero		1


	//   ....[43]....
        /*0898*/ 	.word	0x0000eee0
        /*089c*/ 	.word	0x00000000
        /*08a0*/ 	.word	0x00026848
        /*08a4*/ 	.short	0x010a
        /*08a6*/ 	.byte	0x3f
	.zero		1


	//   ....[44]....
        /*08a8*/ 	.word	0x0000ef40
        /*08ac*/ 	.word	0x00000000
        /*08b0*/ 	.word	0x00026820
        /*08b4*/ 	.short	0x010a
        /*08b6*/ 	.byte	0x3f
	.zero		1


	//   ....[45]....
        /*08b8*/ 	.word	0x0000ef90
        /*08bc*/ 	.word	0x00000000
        /*08c0*/ 	.word	0x00026840
        /*08c4*/ 	.short	0x010a
        /*08c6*/ 	.byte	0x3f
	.zero		1


	//   ....[46]....
        /*08c8*/ 	.word	0x0000efe0
        /*08cc*/ 	.word	0x00000000
        /*08d0*/ 	.word	0x00026828
        /*08d4*/ 	.short	0x010a
        /*08d6*/ 	.byte	0x3f
	.zero		1


	//   ....[47]....
        /*08d8*/ 	.word	0x0000f030
        /*08dc*/ 	.word	0x00000004
        /*08e0*/ 	.word	0x00026840
        /*08e4*/ 	.short	0x010a
        /*08e6*/ 	.byte	0x3f
	.zero		1


	//   ....[48]....
        /*08e8*/ 	.word	0x0000f100
        /*08ec*/ 	.word	0x00000007
        /*08f0*/ 	.word	0x00000000
        /*08f4*/ 	.short	0x010a
        /*08f6*/ 	.byte	0x3f
	.zero		1


	//   ....[49]....
        /*08f8*/ 	.word	0x0000f150
        /*08fc*/ 	.word	0x00000003
        /*0900*/ 	.word	0x00000000
        /*0904*/ 	.short	0x010a
        /*0906*/ 	.byte	0x3f
	.zero		1


	//   ....[50]....
        /*0908*/ 	.word	0x0000f1a0
        /*090c*/ 	.word	0x00000005
        /*0910*/ 	.word	0x00000000
        /*0914*/ 	.short	0x010a
        /*0916*/ 	.byte	0x3f
	.zero		1


	//----- nvinfo : EIATTR_NUM_MBARRIERS
	.align		4
.L_750:
        /*0918*/ 	.byte	0x03, 0x38
        /*091a*/ 	.short	0x0009


	//----- nvinfo : EIATTR_EXIT_INSTR_OFFSETS
	.align		4
        /*091c*/ 	.byte	0x04, 0x1c
        /*091e*/ 	.short	(.L_752 - .L_751)


	//   ....[0]....
.L_751:
        /*0920*/ 	.word	0x0000ea90


	//----- nvinfo : EIATTR_MAX_THREADS
	.align		4
.L_752:
        /*0924*/ 	.byte	0x04, 0x05
        /*0926*/ 	.short	(.L_754 - .L_753)
.L_753:
        /*0928*/ 	.word	0x00000180
        /*092c*/ 	.word	0x00000001
        /*0930*/ 	.word	0x00000001


	//----- nvinfo : EIATTR_CRS_STACK_SIZE
	.align		4
.L_754:
        /*0934*/ 	.byte	0x04, 0x1e
        /*0936*/ 	.short	(.L_756 - .L_755)
.L_755:
        /*0938*/ 	.word	0x00000000


	//----- nvinfo : EIATTR_CBANK_PARAM_SIZE
	.align		4
.L_756:
        /*093c*/ 	.byte	0x03, 0x19
        /*093e*/ 	.short	0x0970


	//----- nvinfo : EIATTR_PARAM_CBANK
	.align		4
        /*0940*/ 	.byte	0x04, 0x0a
        /*0942*/ 	.short	(.L_758 - .L_757)
	.align		4
.L_757:
        /*0944*/ 	.word	index@(.nv.constant0._ZN7cutlass13device_kernelIN5flash11enable_sm90INS1_16FlashAttnBwdSm90INS1_25CollectiveMainloopBwdSm90ILi2ELi2ELi2EN4cute5tupleIJNS5_1CILi1EEES8_S8_EEENS6_IJNS7_ILi96EEENS7_ILi128EEENS7_ILi64EEEEEENS_10bfloat16_tEfNS_4arch4Sm90ELb1ELb0ELb1ELb0ELb1ELb1ELb0ELb1ELi2ELi1ELi2ELi2ELb0EEENS1_21CollectiveEpilogueBwdISD_SE_SG_Li256ELb0ELb0ELi1EEENS1_25SingleTileBwdLPTSchedulerILb0ELi128ELb1EEEEEEEEEvNT_6ParamsE)
        /*0948*/ 	.short	0x0210
        /*094a*/ 	.short	0x0970


	//----- nvinfo : EIATTR_SW_WAR
	.align		4
.L_758:
        /*094c*/ 	.byte	0x04, 0x36
        /*094e*/ 	.short	(.L_760 - .L_759)
.L_759:
        /*0950*/ 	.word	0x00000008
.L_760:


//--------------------- .nv.info._ZN7cutlass13device_kernelIN5flash11enable_sm90INS1_16FlashAttnBwdSm90INS1_25CollectiveMainloopBwdSm90ILi2ELi2ELi2EN4cute5tupleIJNS5_1CILi1EEES8_S8_EEENS6_IJNS7_ILi96EEENS7_ILi128EEENS7_ILi64EEEEEENS_10bfloat16_tEfNS_4arch4Sm90ELb1ELb0ELb1ELb0ELb0ELb1ELb0ELb1ELi2ELi1ELi2ELi2ELb0EEENS1_24CollectiveEpilogueBwdGQAISD_fSG_Li256ELb0ELb0EEENS1_25SingleTileBwdLPTSchedulerILb0ELi128ELb0EEEEEEEEEvNT_6ParamsE --------------------------
	.section	.nv.info._ZN7cutlass13device_kernelIN5flash11enable_sm90INS1_16FlashAttnBwdSm90INS1_25CollectiveMainloopBwdSm90ILi2ELi2ELi2EN4cute5tupleIJNS5_1CILi1EEES8_S8_EEENS6_IJNS7_ILi96EEENS7_ILi128EEENS7_ILi64EEEEEENS_10bfloat16_tEfNS_4arch4Sm90ELb1ELb0ELb1ELb0ELb0ELb1ELb0ELb1ELi2ELi1ELi2ELi2ELb0EEENS1_24CollectiveEpilogueBwdGQAISD_fSG_Li256ELb0ELb0EEENS1_25SingleTileBwdLPTSchedulerILb0ELi128ELb0EEEEEEEEEvNT_6ParamsE,"",@"SHT_CUDA_INFO"
	.sectionflags	@""
	.align	4


	//----- nvinfo : EIATTR_CUDA_API_VERSION
	.align		4
        /*0000*/ 	.byte	0x04, 0x37
        /*0002*/ 	.short	(.L_762 - .L_761)
.L_761:
        /*0004*/ 	.word	0x00000082


	//----- nvinfo : EIATTR_KPARAM_INFO
	.align		4
.L_762:
        /*0008*/ 	.byte	0x04, 0x17
        /*000a*/ 	.short	(.L_764 - .L_763)
.L_763:
        /*000c*/ 	.word	0x00000000
        /*0010*/ 	.short	0x0000
        /*0012*/ 	.short	0x0070
        /*0014*/ 	.byte	0x00, 0xf0, 0x01, 0x1c


	//----- nvinfo : EIATTR_SPARSE_MMA_MASK
	.align		4
.L_764:
        /*0018*/ 	.byte	0x03, 0x50
        /*001a*/ 	.short	0x0000


	//----- nvinfo : EIATTR_MAXREG_COUNT
	.align		4
        /*001c*/ 	.byte	0x03, 0x1b
        /*001e*/ 	.short	0x00a8


	//----- nvinfo : EIATTR_NUM_BARRIERS
	.align		4
        /*0020*/ 	.byte	0x02, 0x4c
        /*0022*/ 	.byte	0x10
	.zero		1


	//----- nvinfo : EIATTR_EXTERNS
	.align		4
        /*0024*/ 	.byte	0x04, 0x0f
        /*0026*/ 	.short	(.L_766 - .L_765)


	//   ....[0]....
	.align		4
.L_765:
        /*0028*/ 	.word	index@(__assertfail)


	//----- nvinfo : EIATTR_ANNOTATIONS
	.align		4
.L_766:
        /*002c*/ 	.byte	0x04, 0x55
        /*002e*/ 	.short	(.L_768 - .L_767)


	//   ....[0]....
.L_767:
        /* <DEDUP_REMOVED lines=36> */


	//----- nvinfo : EIATTR_MERCURY_ISA_VERSION
	.align		4
.L_768:
        /*0260*/ 	.byte	0x03, 0x5f
        /*0262*/ 	.short	0x0101


	//----- nvinfo : EIATTR_INT_WARP_WIDE_INSTR_OFFSETS
	.align		4
        /*0264*/ 	.byte	0x04, 0x31
        /*0266*/ 	.short	(.L_770 - .L_769)


	//   ....[0]....
.L_769:
        /*0268*/ 	.word	0x00000180


	//   ....[1]....
        /*026c*/ 	.word	0x00000240


	//----- nvinfo : EIATTR_COOP_GROUP_MASK_REGIDS
	.align		4
.L_770:
        /*0270*/ 	.byte	0x04, 0x29
        /*0272*/ 	.short	(.L_772 - .L_771)


	//   ....[0]....
.L_771:
        /*0274*/ 	.word	0xffffffff


	//   ....[1]....
        /*0278*/ 	.word	0xffffffff


	//   ....[2]....
        /*027c*/ 	.word	0xffffffff


	//   ....[3]....
        /*0280*/ 	.word	0xffffffff


	//   ....[4]....
        /*0284*/ 	.word	0xffffffff


	//   ....[5]....
        /*0288*/ 	.word	0xffffffff


	//   ....[6]....
        /*028c*/ 	.word	0xffffffff


	//   ....[7]....
        /*0290*/ 	.word	0xffffffff


	//   ....[8]....
        /*0294*/ 	.word	0xffffffff


	//   ....[9]....
        /*0298*/ 	.word	0xffffffff


	//   ....[10]....
        /*029c*/ 	.word	0xffffffff


	//   ....[11]....
        /*02a0*/ 	.word	0xffffffff


	//   ....[12]....
        /*02a4*/ 	.word	0xffffffff


	//   ....[13]....
        /*02a8*/ 	.word	0xffffffff


	//   ....[14]....
        /*02ac*/ 	.word	0xffffffff


	//   ....[15]....
        /*02b0*/ 	.word	0xffffffff


	//   ....[16]....
        /*02b4*/ 	.word	0xffffffff


	//   ....[17]....
        /*02b8*/ 	.word	0xffffffff


	//   ....[18]....
        /*02bc*/ 	.word	0xffffffff


	//   ....[19]....
        /*02c0*/ 	.word	0xffffffff


	//   ....[20]....
        /*02c4*/ 	.word	0xffffffff


	//   ....[21]....
        /*02c8*/ 	.word	0xffffffff


	//   ....[22]....
        /*02cc*/ 	.word	0xffffffff


	//   ....[23]....
        /*02d0*/ 	.word	0xffffffff


	//   ....[24]....
        /*02d4*/ 	.word	0xffffffff


	//   ....[25]....
        /*02d8*/ 	.word	0xffffffff


	//   ....[26]....
        /*02dc*/ 	.word	0xffffffff


	//   ....[27]....
        /*02e0*/ 	.word	0xffffffff


	//   ....[28]....
        /*02e4*/ 	.word	0xffffffff


	//   ....[29]....
        /*02e8*/ 	.word	0xffffffff


	//   ....[30]....
        /*02ec*/ 	.word	0xffffffff


	//   ....[31]....
        /*02f0*/ 	.word	0xffffffff


	//   ....[32]....
        /*02f4*/ 	.word	0xffffffff


	//   ....[33]....
        /*02f8*/ 	.word	0xffffffff


	//   ....[34]....
        /*02fc*/ 	.word	0xffffffff


	//   ....[35]....
        /*0300*/ 	.word	0xffffffff


	//   ....[36]....
        /*0304*/ 	.word	0xffffffff


	//   ....[37]....
        /*0308*/ 	.word	0xffffffff


	//   ....[38]....
        /*030c*/ 	.word	0xffffffff


	//   ....[39]....
        /*0310*/ 	.word	0xffffffff


	//   ....[40]....
        /*0314*/ 	.word	0xffffffff


	//   ....[41]....
        /*0318*/ 	.word	0xffffffff


	//   ....[42]....
        /*031c*/ 	.word	0xffffffff


	//   ....[43]....
        /*0320*/ 	.word	0xffffffff


	//   ....[44]....
        /*0324*/ 	.word	0xffffffff


	//   ....[45]....
        /*0328*/ 	.word	0xffffffff


	//   ....[46]....
        /*032c*/ 	.word	0xffffffff


	//   ....[47]....
        /*0330*/ 	.word	0xffffffff


	//   ....[48]....
        /*0334*/ 	.word	0xffffffff


	//   ....[49]....
        /*0338*/ 	.word	0xffffffff


	//   ....[50]....
        /*033c*/ 	.word	0xffffffff


	//   ....[51]....
        /*0340*/ 	.word	0xffffffff


	//   ....[52]....
        /*0344*/ 	.word	0xffffffff


	//   ....[53]....
        /*0348*/ 	.word	0xffffffff


	//   ....[54]....
        /*034c*/ 	.word	0xffffffff


	//   ....[55]....
        /*0350*/ 	.word	0xffffffff


	//   ....[56]....
        /*0354*/ 	.word	0xffffffff


	//   ....[57]....
        /*0358*/ 	.word	0xffffffff


	//   ....[58]....
        /*035c*/ 	.word	0xffffffff


	//   ....[59]....
        /*0360*/ 	.word	0xffffffff


	//   ....[60]....
        /*0364*/ 	.word	0xffffffff


	//   ....[61]....
        /*0368*/ 	.word	0xffffffff


	//   ....[62]....
        /*036c*/ 	.word	0xffffffff


	//   ....[63]....
        /*0370*/ 	.word	0xffffffff


	//   ....[64]....
        /*0374*/ 	.word	0xffffffff


	//   ....[65]....
        /*0378*/ 	.word	0xffffffff


	//   ....[66]....
        /*037c*/ 	.word	0xffffffff


	//   ....[67]....
        /*0380*/ 	.word	0xffffffff


	//   ....[68]....
        /*0384*/ 	.word	0xffffffff


	//   ....[69]....
        /*0388*/ 	.word	0xffffffff


	//   ....[70]....
        /*038c*/ 	.word	0xffffffff


	//   ....[71]....
        /*0390*/ 	.word	0xffffffff


	//   ....[72]....
        /*0394*/ 	.word	0xffffffff


	//   ....[73]....
        /*0398*/ 	.word	0xffffffff


	//   ....[74]....
        /*039c*/ 	.word	0xffffffff


	//   ....[75]....
        /*03a0*/ 	.word	0xffffffff


	//   ....[76]....
        /*03a4*/ 	.word	0xffffffff


	//   ....[77]....
        /*03a8*/ 	.word	0xffffffff


	//   ....[78]....
        /*03ac*/ 	.word	0xffffffff


	//   ....[79]....
        /*03b0*/ 	.word	0xffffffff


	//   ....[80]....
        /*03b4*/ 	.word	0xffffffff


	//   ....[81]....
        /*03b8*/ 	.word	0xffffffff


	//   ....[82]....
        /*03bc*/ 	.word	0xffffffff


	//   ....[83]....
        /*03c0*/ 	.word	0xffffffff


	//   ....[84]....
        /*03c4*/ 	.word	0xffffffff


	//   ....[85]....
        /*03c8*/ 	.word	0xffffffff


	//   ....[86]....
        /*03cc*/ 	.word	0xffffffff


	//   ....[87]....
        /*03d0*/ 	.word	0xffffffff


	//   ....[88]....
        /*03d4*/ 	.word	0xffffffff


	//   ....[89]....
        /*03d8*/ 	.word	0xffffffff


	//   ....[90]....
        /*03dc*/ 	.word	0xffffffff


	//   ....[91]....
        /*03e0*/ 	.word	0xffffffff


	//   ....[92]....
        /*03e4*/ 	.word	0xffffffff


	//   ....[93]....
        /*03e8*/ 	.word	0xffffffff


	//   ....[94]....
        /*03ec*/ 	.word	0xffffffff


	//   ....[95]....
        /*03f0*/ 	.word	0xffffffff


	//   ....[96]....
        /*03f4*/ 	.word	0xffffffff


	//   ....[97]....
        /*03f8*/ 	.word	0xffffffff


	//   ....[98]....
        /*03fc*/ 	.word	0xffffffff


	//   ....[99]....
        /*0400*/ 	.word	0xffffffff


	//   ....[100]....
        /*0404*/ 	.word	0xffffffff


	//   ....[101]....
        /*0408*/ 	.word	0xffffffff


	//   ....[102]....
        /*040c*/ 	.word	0xffffffff


	//   ....[103]....
        /*0410*/ 	.word	0x0500000f


	//----- nvinfo : EIATTR_COOP_GROUP_INSTR_OFFSETS
	.align		4
.L_772:
        /*0414*/ 	.byte	0x04, 0x28
        /*0416*/ 	.short	(.L_774 - .L_773)


	//   ....[0]....
.L_773:
        /*0418*/ 	.word	0x00000060


	//   ....[1]....
        /*041c*/ 	.word	0x00000190


	//   ....[2]....
        /*0420*/ 	.word	0x00000220


	//   ....[3]....
        /*0424*/ 	.word	0x000003a0


	//   ....[4]....
        /*0428*/ 	.word	0x00000610


	//   ....[5]....
        /*042c*/ 	.word	0x00001110


	//   ....[6]....
        /*0430*/ 	.word	0x00002500


	//   ....[7]....
        /*0434*/ 	.word	0x000027a0


	//   ....[8]....
        /*0438*/ 	.word	0x00002820


	//   ....[9]....
        /*043c*/ 	.word	0x00002850


	//   ....[10]....
        /*0440*/ 	.word	0x00002fb0


	//   ....[11]....
        /*0444*/ 	.word	0x00003000


	//   ....[12]....
        /*0448*/ 	.word	0x00003070


	//   ....[13]....
        /*044c*/ 	.word	0x000030a0


	//   ....[14]....
        /*0450*/ 	.word	0x000030d0


	//   ....[15]....
        /*0454*/ 	.word	0x000030f0


	//   ....[16]....
        /*0458*/ 	.word	0x00003210


	//   ....[17]....
        /*045c*/ 	.word	0x00003230


	//   ....[18]....
        /*0460*/ 	.word	0x00003240


	//   ....[19]....
        /*0464*/ 	.word	0x00003280


	//   ....[20]....
        /*0468*/ 	.word	0x00003350


	//   ....[21]....
        /*046c*/ 	.word	0x00003370


	//   ....[22]....
        /*0470*/ 	.word	0x000033f0


	//   ....[23]....
        /*0474*/ 	.word	0x00003400


	//   ....[24]....
        /*0478*/ 	.word	0x00003420


	//   ....[25]....
        /*047c*/ 	.word	0x00003490


	//   ....[26]....
        /*0480*/ 	.word	0x000034b0


	//   ....[27]....
        /*0484*/ 	.word	0x000034f0


	//   ....[28]....
        /*0488*/ 	.word	0x00003520


	//   ....[29]....
        /*048c*/ 	.word	0x00003560


	//   ....[30]....
        /*0490*/ 	.word	0x000035f0


	//   ....[31]....
        /*0494*/ 	.word	0x00003630


	//   ....[32]....
        /*0498*/ 	.word	0x00003680


	//   ....[33]....
        /*049c*/ 	.word	0x00003690


	//   ....[34]....
        /*04a0*/ 	.word	0x000036f0


	//   ....[35]....
        /*04a4*/ 	.word	0x00003730


	//   ....[36]....
        /*04a8*/ 	.word	0x00003830


	//   ....[37]....
        /*04ac*/ 	.word	0x00003850


	//   ....[38]....
        /*04b0*/ 	.word	0x00003ad0


	//   ....[39]....
        /*04b4*/ 	.word	0x00003af0


	//   ....[40]....
        /*04b8*/ 	.word	0x00003b20


	//   ....[41]....
        /*04bc*/ 	.word	0x00003b90


	//   ....[42]....
        /*04c0*/ 	.word	0x00003bc0


	//   ....[43]....
        /*04c4*/ 	.word	0x00003bd0


	//   ....[44]....
        /*04c8*/ 	.word	0x00003c00


	//   ....[45]....
        /*04cc*/ 	.word	0x00003c10


	//   ....[46]....
        /*04d0*/ 	.word	0x00003ea0


	//   ....[47]....
        /*04d4*/ 	.word	0x00003eb0


	//   ....[48]....
        /*04d8*/ 	.word	0x00003ed0


	//   ....[49]....
        /*04dc*/ 	.word	0x00003ee0


	//   ....[50]....
        /*04e0*/ 	.word	0x00003ef0


	//   ....[51]....
        /*04e4*/ 	.word	0x00003f00


	//   ....[52]....
        /*04e8*/ 	.word	0x00003f10


	//   ....[53]....
        /*04ec*/ 	.word	0x00003f20


	//   ....[54]....
        /*04f0*/ 	.word	0x00006730


	//   ....[55]....
        /*04f4*/ 	.word	0x00006740


	//   ....[56]....
        /*04f8*/ 	.word	0x00006750


	//   ....[57]....
        /*04fc*/ 	.word	0x00006760


	//   ....[58]....
        /*0500*/ 	.word	0x00006770


	//   ....[59]....
        /*0504*/ 	.word	0x00006780


	//   ....[60]....
        /*0508*/ 	.word	0x00006790


	//   ....[61]....
        /*050c*/ 	.word	0x000067a0


	//   ....[62]....
        /*0510*/ 	.word	0x000067b0


	//   ....[63]....
        /*0514*/ 	.word	0x000067c0


	//   ....[64]....
        /*0518*/ 	.word	0x000067d0


	//   ....[65]....
        /*051c*/ 	.word	0x000067e0


	//   ....[66]....
        /*0520*/ 	.word	0x000068f0


	//   ....[67]....
        /*0524*/ 	.word	0x00006940


	//   ....[68]....
        /*0528*/ 	.word	0x00006980


	//   ....[69]....
        /*052c*/ 	.word	0x000069c0


	//   ....[70]....
        /*0530*/ 	.word	0x00006a00


	//   ....[71]....
        /*0534*/ 	.word	0x00006a40


	//   ....[72]....
        /*0538*/ 	.word	0x00006a80


	//   ....[73]....
        /*053c*/ 	.word	0x00006c70


	//   ....[74]....
        /*0540*/ 	.word	0x00006e00


	//   ....[75]....
        /*0544*/ 	.word	0x000071a0


	//   ....[76]....
        /*0548*/ 	.word	0x000072d0


	//   ....[77]....
        /*054c*/ 	.word	0x00007360


	//   ....[78]....
        /*0550*/ 	.word	0x000075a0


	//   ....[79]....
        /*0554*/ 	.word	0x000075c0


	//   ....[80]....
        /*0558*/ 	.word	0x000075d0


	//   ....[81]....
        /*055c*/ 	.word	0x000075f0


	//   ....[82]....
        /*0560*/ 	.word	0x00007600


	//   ....[83]....
        /*0564*/ 	.word	0x00007620


	//   ....[84]....
        /*0568*/ 	.word	0x00007990


	//   ....[85]....
        /*056c*/ 	.word	0x000079d0


	//   ....[86]....
        /*0570*/ 	.word	0x00007e90


	//   ....[87]....
        /*0574*/ 	.word	0x00007eb0


	//   ....[88]....
        /*0578*/ 	.word	0x00007ee0


	//   ....[89]....
        /*057c*/ 	.word	0x00007ef0


	//   ....[90]....
        /*0580*/ 	.word	0x00008050


	//   ....[91]....
        /*0584*/ 	.word	0x00008080


	//   ....[92]....
        /*0588*/ 	.word	0x000080e0


	//   ....[93]....
        /*058c*/ 	.word	0x000081b0


	//   ....[94]....
        /*0590*/ 	.word	0x000081f0


	//   ....[95]....
        /*0594*/ 	.word	0x00008230


	//   ....[96]....
        /*0598*/ 	.word	0x00008250


	//   ....[97]....
        /*059c*/ 	.word	0x00008260


	//   ....[98]....
        /*05a0*/ 	.word	0x00008280


	//   ....[99]....
        /*05a4*/ 	.word	0x000082b0


	//   ....[100]....
        /*05a8*/ 	.word	0x000082c0


	//   ....[101]....
        /*05ac*/ 	.word	0x000082d0


	//   ....[102]....
        /*05b0*/ 	.word	0x0000a5f0


	//   ....[103]....
        /*05b4*/ 	.word	0x0000d3d0


	//----- nvinfo : EIATTR_REG_RECONFIG
	.align		4
.L_774:
        /*05b8*/ 	.byte	0x01, 0x54
	.zero		2


	//----- nvinfo : EIATTR_SYSCALL_OFFSETS
	.align		4
        /*05bc*/ 	.byte	0x04, 0x46
        /*05be*/ 	.short	(.L_776 - .L_775)


	//   ....[0]....
.L_775:
        /*05c0*/ 	.word	0x00000d70


	//   ....[1]....
        /*05c4*/ 	.word	0x00000e60


	//   ....[2]....
        /*05c8*/ 	.word	0x00000fc0


	//   ....[3]....
        /*05cc*/ 	.word	0x000010b0


	//----- nvinfo : EIATTR_MBARRIER_INSTR_OFFSETS
	.align		4
.L_776:
        /*05d0*/ 	.byte	0x04, 0x39
        /*05d2*/ 	.short	(.L_778 - .L_777)


	//   ....[0]....
.L_777:
        /*05d4*/ 	.word	0x00000260
        /*05d8*/ 	.word	0x000000ff
        /*05dc*/ 	.word	0x00026800
        /*05e0*/ 	.short	0x0100
        /*05e2*/ 	.byte	0x06
	.zero		1


	//   ....[1]....
        /*05e4*/ 	.word	0x00000350
        /*05e8*/ 	.word	0x000000ff
        /*05ec*/ 	.word	0x00026810
        /*05f0*/ 	.short	0x0100
        /*05f2*/ 	.byte	0x08
	.zero		1


	//   ....[2]....
        /*05f4*/ 	.word	0x00000360
        /*05f8*/ 	.word	0x000000ff
        /*05fc*/ 	.word	0x00026820
        /*0600*/ 	.short	0x0100
        /*0602*/ 	.byte	0x08
	.zero		1


	//   ....[3]....
        /*0604*/ 	.word	0x00000370
        /*0608*/ 	.word	0x000000ff
        /*060c*/ 	.word	0x00026818
        /*0610*/ 	.short	0x0100
        /*0612*/ 	.byte	0x08
	.zero		1


	//   ....[4]....
        /*0614*/ 	.word	0x00000380
        /*0618*/ 	.word	0x000000ff
        /*061c*/ 	.word	0x00026828
        /*0620*/ 	.short	0x0100
        /*0622*/ 	.byte	0x08
	.zero		1


	//   ....[5]....
        /*0624*/ 	.word	0x000004b0
        /*0628*/ 	.word	0x000000ff
        /*062c*/ 	.word	0x00026830
        /*0630*/ 	.short	0x0100
        /*0632*/ 	.byte	0x08
	.zero		1


	//   ....[6]....
        /*0634*/ 	.word	0x000004c0
        /*0638*/ 	.word	0x000000ff
        /*063c*/ 	.word	0x00026840
        /*0640*/ 	.short	0x0100
        /*0642*/ 	.byte	0x08
	.zero		1


	//   ....[7]....
        /*0644*/ 	.word	0x000004d0
        /*0648*/ 	.word	0x000000ff
        /*064c*/ 	.word	0x00026838
        /*0650*/ 	.short	0x0100
        /*0652*/ 	.byte	0x08
	.zero		1


	//   ....[8]....
        /*0654*/ 	.word	0x000004e0
        /*0658*/ 	.word	0x000000ff
        /*065c*/ 	.word	0x00026848
        /*0660*/ 	.short	0x0100
        /*0662*/ 	.byte	0x08
	.zero		1


	//   ....[9]....
        /*0664*/ 	.word	0x00001170
        /*0668*/ 	.word	0x00000011
        /*066c*/ 	.word	0x00026800
        /*0670*/ 	.short	0x010a
        /*0672*/ 	.byte	0x3f
	.zero		1


	//   ....[10]....
        /*0674*/ 	.word	0x000011a0
        /*0678*/ 	.word	0x00000011
        /*067c*/ 	.word	0x00026800
        /*0680*/ 	.short	0x010a
        /*0682*/ 	.byte	0x3f
	.zero		1


	//   ....[11]....
        /*0684*/ 	.word	0x00001c60
        /*0688*/ 	.word	0x00000006
        /*068c*/ 	.word	0x00026810
        /*0690*/ 	.short	0x010a
        /*0692*/ 	.byte	0x3f
	.zero		1


	//   ....[12]....
        /*0694*/ 	.word	0x00001cd0
        /*0698*/ 	.word	0x00000006
        /*069c*/ 	.word	0x00026810
        /*06a0*/ 	.short	0x010a
        /*06a2*/ 	.byte	0x3f
	.zero		1


	//   ....[13]....
        /*06a4*/ 	.word	0x00002090
        /*06a8*/ 	.word	0x00000006
        /*06ac*/ 	.word	0x00026830
        /*06b0*/ 	.short	0x010a
        /*06b2*/ 	.byte	0x3f
	.zero		1


	//   ....[14]....
        /*06b4*/ 	.word	0x00002110
        /*06b8*/ 	.word	0x00000006
        /*06bc*/ 	.word	0x00026830
        /*06c0*/ 	.short	0x010a
        /*06c2*/ 	.byte	0x3f
	.zero		1


	//   ....[15]....
        /*06c4*/ 	.word	0x00005650
        /*06c8*/ 	.word	0x00000007
        /*06cc*/ 	.word	0x00000000
        /*06d0*/ 	.short	0x0101
        /*06d2*/ 	.byte	0x3f
	.zero		1


	//   ....[16]....
        /*06d4*/ 	.word	0x000059e0
        /*06d8*/ 	.word	0x00000006
        /*06dc*/ 	.word	0x00000000
        /*06e0*/ 	.short	0x0101
        /*06e2*/ 	.byte	0x3f
	.zero		1


	//   ....[17]....
        /*06e4*/ 	.word	0x00006110
        /*06e8*/ 	.word	0x00000006
        /*06ec*/ 	.word	0x00026810
        /*06f0*/ 	.short	0x010a
        /*06f2*/ 	.byte	0x3f
	.zero		1


	//   ....[18]....
        /*06f4*/ 	.word	0x00006190
        /*06f8*/ 	.word	0x00000006
        /*06fc*/ 	.word	0x00026810
        /*0700*/ 	.short	0x010a
        /*0702*/ 	.byte	0x3f
	.zero		1


	//   ....[19]....
        /*0704*/ 	.word	0x00006510
        /*0708*/ 	.word	0x00000006
        /*070c*/ 	.word	0x00026830
        /*0710*/ 	.short	0x010a
        /*0712*/ 	.byte	0x3f
	.zero		1


	//   ....[20]....
        /*0714*/ 	.word	0x000065a0
        /*0718*/ 	.word	0x00000006
        /*071c*/ 	.word	0x00026830
        /*0720*/ 	.short	0x010a
        /*0722*/ 	.byte	0x3f
	.zero		1


	//   ....[21]....
        /*0724*/ 	.word	0x00009800
        /*0728*/ 	.word	0x00000005
        /*072c*/ 	.word	0x00000000
        /*0730*/ 	.short	0x0101
        /*0732*/ 	.byte	0x3f
	.zero		1


	//   ....[22]....
        /*0734*/ 	.word	0x00009bb0
        /*0738*/ 	.word	0x00000006
        /*073c*/ 	.word	0x00000000
        /*0740*/ 	.short	0x0101
        /*0742*/ 	.byte	0x3f
	.zero		1


	//   ....[23]....
        /*0744*/ 	.word	0x0000baa0
        /*0748*/ 	.word	0x00000000
        /*074c*/ 	.word	0x00026820
        /*0750*/ 	.short	0x010a
        /*0752*/ 	.byte	0x3f
	.zero		1


	//   ....[24]....
        /*0754*/ 	.word	0x0000bff0
        /*0758*/ 	.word	0x00000000
        /*075c*/ 	.word	0x00026840
        /*0760*/ 	.short	0x010a
        /*0762*/ 	.byte	0x3f
	.zero		1


	//   ....[25]....
        /*0764*/ 	.word	0x0000c240
        /*0768*/ 	.word	0x00000000
        /*076c*/ 	.word	0x00026828
        /*0770*/ 	.short	0x010a
        /*0772*/ 	.byte	0x3f
	.zero		1


	//   ....[26]....
        /*0774*/ 	.word	0x0000c4b0
        /*0778*/ 	.word	0x00000000
        /*077c*/ 	.word	0x00026848
        /*0780*/ 	.short	0x010a
        /*0782*/ 	.byte	0x3f
	.zero		1


	//   ....[27]....
        /*0784*/ 	.word	0x0000c6b0
        /*0788*/ 	.word	0x00000000
        /*078c*/ 	.word	0x00026820
        /*0790*/ 	.short	0x010a
        /*0792*/ 	.byte	0x3f
	.zero		1


	//   ....[28]....
        /*0794*/ 	.word	0x0000c960
        /*0798*/ 	.word	0x00000000
        /*079c*/ 	.word	0x00026840
        /*07a0*/ 	.short	0x010a
        /*07a2*/ 	.byte	0x3f
	.zero		1


	//   ....[29]....
        /*07a4*/ 	.word	0x0000cb80
        /*07a8*/ 	.word	0x00000000
        /*07ac*/ 	.word	0x00026828
        /*07b0*/ 	.short	0x010a
        /*07b2*/ 	.byte	0x3f
	.zero		1


	//   ....[30]....
        /*07b4*/ 	.word	0x0000ce40
        /*07b8*/ 	.word	0x00000004
        /*07bc*/ 	.word	0x00026840
        /*07c0*/ 	.short	0x010a
        /*07c2*/ 	.byte	0x3f
	.zero		1


	//   ....[31]....
        /*07c4*/ 	.word	0x0000d250
        /*07c8*/ 	.word	0x00000007
        /*07cc*/ 	.word	0x00000000
        /*07d0*/ 	.short	0x010a
        /*07d2*/ 	.byte	0x3f
	.zero		1


	//   ....[32]....
        /*07d4*/ 	.word	0x0000d2a0
        /*07d8*/ 	.word	0x00000003
        /*07dc*/ 	.word	0x00000000
        /*07e0*/ 	.short	0x010a
        /*07e2*/ 	.byte	0x3f
	.zero		1


	//   ....[33]....
        /*07e4*/ 	.word	0x0000d300
        /*07e8*/ 	.word	0x00000005
        /*07ec*/ 	.word	0x00000000
        /*07f0*/ 	.short	0x010a
        /*07f2*/ 	.byte	0x3f
	.zero		1


	//   ....[34]....
        /*07f4*/ 	.word	0x0000d330
        /*07f8*/ 	.word	0x00000003
        /*07fc*/ 	.word	0x00000000
        /*0800*/ 	.short	0x010a
        /*0802*/ 	.byte	0x3f
	.zero		1


	//   ....[35]....
        /*0804*/ 	.word	0x0000d400
        /*0808*/ 	.word	0x00000011
        /*080c*/ 	.word	0x00026800
        /*0810*/ 	.short	0x010a
        /*0812*/ 	.byte	0x3f
	.zero		1


	//   ....[36]....
        /*0814*/ 	.word	0x0000d450
        /*0818*/ 	.word	0x00000006
        /*081c*/ 	.word	0x00026810
        /*0820*/ 	.short	0x010a
        /*0822*/ 	.byte	0x3f
	.zero		1


	//   ....[37]....
        /*0824*/ 	.word	0x0000d4a0
        /*0828*/ 	.word	0x00000006
        /*082c*/ 	.word	0x00026830
        /*0830*/ 	.short	0x010a
        /*0832*/ 	.byte	0x3f
	.zero		1


	//   ....[38]....
        /*0834*/ 	.word	0x0000d4f0
        /*0838*/ 	.word	0x00000006
        /*083c*/ 	.word	0x00026810
        /*0840*/ 	.short	0x010a
        /*0842*/ 	.byte	0x3f
	.zero		1


	//   ....[39]....
        /*0844*/ 	.word	0x0000d540
        /*0848*/ 	.word	0x00000006
        /*084c*/ 	.word	0x00026830
        /*0850*/ 	.short	0x010a
        /*0852*/ 	.byte	0x3f
	.zero		1


	//   ....[40]....
        /*0854*/ 	.word	0x0000d590
        /*0858*/ 	.word	0x00000000
        /*085c*/ 	.word	0x00026820
        /*0860*/ 	.short	0x010a
        /*0862*/ 	.byte	0x3f
	.zero		1


	//   ....[41]....
        /*0864*/ 	.word	0x0000d5e0
        /*0868*/ 	.word	0x00000000
        /*086c*/ 	.word	0x00026840
        /*0870*/ 	.short	0x010a
        /*0872*/ 	.byte	0x3f
	.zero		1


	//   ....[42]....
        /*0874*/ 	.word	0x0000d630
        /*0878*/ 	.word	0x00000000
        /*087c*/ 	.word	0x00026828
        /*0880*/ 	.short	0x010a
        /*0882*/ 	.byte	0x3f
	.zero		1


	//   ....[43]....
        /*0884*/ 	.word	0x0000d680
        /*0888*/ 	.word	0x00000000
        /*088c*/ 	.word	0x00026848
        /*0890*/ 	.short	0x010a
        /*0892*/ 	.byte	0x3f
	.zero		1


	//   ....[44]....
        /*0894*/ 	.word	0x0000d6e0
        /*0898*/ 	.word	0x00000000
        /*089c*/ 	.word	0x00026820
        /*08a0*/ 	.short	0x010a
        /*08a2*/ 	.byte	0x3f
	.zero		1


	//   ....[45]....
        /*08a4*/ 	.word	0x0000d730
        /*08a8*/ 	.word	0x00000000
        /*08ac*/ 	.word	0x00026840
        /*08b0*/ 	.short	0x010a
        /*08b2*/ 	.byte	0x3f
	.zero		1


	//   ....[46]....
        /*08b4*/ 	.word	0x0000d780
        /*08b8*/ 	.word	0x00000000
        /*08bc*/ 	.word	0x00026828
        /*08c0*/ 	.short	0x010a
        /*08c2*/ 	.byte	0x3f
	.zero		1


	//   ....[47]....
        /*08c4*/ 	.word	0x0000d7d0
        /*08c8*/ 	.word	0x00000004
        /*08cc*/ 	.word	0x00026840
        /*08d0*/ 	.short	0x010a
        /*08d2*/ 	.byte	0x3f
	.zero		1


	//   ....[48]....
        /*08d4*/ 	.word	0x0000d8a0
        /*08d8*/ 	.word	0x00000007
        /*08dc*/ 	.word	0x00000000
        /*08e0*/ 	.short	0x010a
        /*08e2*/ 	.byte	0x3f
	.zero		1


	//   ....[49]....
        /*08e4*/ 	.word	0x0000d8f0
        /*08e8*/ 	.word	0x00000003
        /*08ec*/ 	.word	0x00000000
        /*08f0*/ 	.short	0x010a
        /*08f2*/ 	.byte	0x3f
	.zero		1


	//   ....[50]....
        /*08f4*/ 	.word	0x0000d940
        /*08f8*/ 	.word	0x00000005
        /*08fc*/ 	.word	0x00000000
        /*0900*/ 	.short	0x010a
        /*0902*/ 	.byte	0x3f
	.zero		1


	//----- nvinfo : EIATTR_NUM_MBARRIERS
	.align		4
.L_778:
        /*0904*/ 	.byte	0x03, 0x38
        /*0906*/ 	.short	0x0009


	//----- nvinfo : EIATTR_EXIT_INSTR_OFFSETS
	.align		4
        /*0908*/ 	.byte	0x04, 0x1c
        /*090a*/ 	.short	(.L_780 - .L_779)


	//   ....[0]....
.L_779:
        /*090c*/ 	.word	0x0000d380


	//----- nvinfo : EIATTR_MAX_THREADS
	.align		4
.L_780:
        /*0910*/ 	.byte	0x04, 0x05
        /*0912*/ 	.short	(.L_782 - .L_781)
.L_781:
        /*0914*/ 	.word	0x00000180
        /*0918*/ 	.word	0x00000001
        /*091c*/ 	.word	0x00000001


	//----- nvinfo : EIATTR_CRS_STACK_SIZE
	.align		4
.L_782:
        /*0920*/ 	.byte	0x04, 0x1e
        /*0922*/ 	.short	(.L_784 - .L_783)
.L_783:
        /*0924*/ 	.word	0x00000000


	//----- nvinfo : EIATTR_CBANK_PARAM_SIZE
	.align		4
.L_784:
        /*0928*/ 	.byte	0x03, 0x19
        /*092a*/ 	.short	0x0770


	//----- nvinfo : EIATTR_PARAM_CBANK
	.align		4
        /*092c*/ 	.byte	0x04, 0x0a
        /*092e*/ 	.short	(.L_786 - .L_785)
	.align		4
.L_785:
        /*0930*/ 	.word	index@(.nv.constant0._ZN7cutlass13device_kernelIN5flash11enable_sm90INS1_16FlashAttnBwdSm90INS1_25CollectiveMainloopBwdSm90ILi2ELi2ELi2EN4cute5tupleIJNS5_1CILi1EEES8_S8_EEENS6_IJNS7_ILi96EEENS7_ILi128EEENS7_ILi64EEEEEENS_10bfloat16_tEfNS_4arch4Sm90ELb1ELb0ELb1ELb0ELb0ELb1ELb0ELb1ELi2ELi1ELi2ELi2ELb0EEENS1_24CollectiveEpilogueBwdGQAISD_fSG_Li256ELb0ELb0EEENS1_25SingleTileBwdLPTSchedulerILb0ELi128ELb0EEEEEEEEEvNT_6ParamsE)
        /*0934*/ 	.short	0x0210
        /*0936*/ 	.short	0x0770


	//----- nvinfo : EIATTR_SW_WAR
	.align		4
.L_786:
        /*0938*/ 	.byte	0x04, 0x36
        /*093a*/ 	.short	(.L_788 - .L_787)
.L_787:
        /*093c*/ 	.word	0x00000008
.L_788:


//--------------------- .nv.info._ZN7cutlass13device_kernelIN5flash11enable_sm90INS1_16FlashAttnBwdSm90INS1_25CollectiveMainloopBwdSm90ILi2ELi2ELi2EN4cute5tupleIJNS5_1CILi1EEES8_S8_EEENS6_IJNS7_ILi96EEENS7_ILi128EEENS7_ILi64EEEEEENS_10bfloat16_tEfNS_4arch4Sm90ELb1ELb0ELb1ELb0ELb1ELb1ELb0ELb1ELi2ELi1ELi2ELi2ELb0EEENS1_24CollectiveEpilogueBwdGQAISD_fSG_Li256ELb0ELb1EEENS1_25SingleTileBwdLPTSchedulerILb0ELi128ELb1EEEEEEEEEvNT_6ParamsE --------------------------
	.section	.nv.info._ZN7cutlass13device_kernelIN5flash11enable_sm90INS1_16FlashAttnBwdSm90INS1_25CollectiveMainloopBwdSm90ILi2ELi2ELi2EN4cute5tupleIJNS5_1CILi1EEES8_S8_EEENS6_IJNS7_ILi96EEENS7_ILi128EEENS7_ILi64EEEEEENS_10bfloat16_tEfNS_4arch4Sm90ELb1ELb0ELb1ELb0ELb1ELb1ELb0ELb1ELi2ELi1ELi2ELi2ELb0EEENS1_24CollectiveEpilogueBwdGQAISD_fSG_Li256ELb0ELb1EEENS1_25SingleTileBwdLPTSchedulerILb0ELi128ELb1EEEEEEEEEvNT_6ParamsE,"",@"SHT_CUDA_INFO"
	.sectionflags	@""
	.align	4


	//----- nvinfo : EIATTR_CUDA_API_VERSION
	.align		4
        /*0000*/ 	.byte	0x04, 0x37
        /*0002*/ 	.short	(.L_790 - .L_789)
.L_789:
        /*0004*/ 	.word	0x00000082


	//----- nvinfo : EIATTR_KPARAM_INFO
	.align		4
.L_790:
        /*0008*/ 	.byte	0x04, 0x17
        /*000a*/ 	.short	(.L_792 - .L_791)
.L_791:
        /*000c*/ 	.word	0x00000000
        /*0010*/ 	.short	0x0000
        /*0012*/ 	.short	0x0070
        /*0014*/ 	.byte	0x00, 0xf0, 0x01, 0x1c


	//----- nvinfo : EIATTR_SPARSE_MMA_MASK
	.align		4
.L_792:
        /*0018*/ 	.byte	0x03, 0x50
        /*001a*/ 	.short	0x0000


	//----- nvinfo : EIATTR_MAXREG_COUNT
	.align		4
        /*001c*/ 	.byte	0x03, 0x1b
        /*001e*/ 	.short	0x00a8


	//----- nvinfo : EIATTR_NUM_BARRIERS
	.align		4
        /*0020*/ 	.byte	0x02, 0x4c
        /*0022*/ 	.byte	0x10
	.zero		1


	//----- nvinfo : EIATTR_EXTERNS
	.align		4
        /*0024*/ 	.byte	0x04, 0x0f
        /*0026*/ 	.short	(.L_794 - .L_793)


	//   ....[0]....
	.align		4
.L_793:
        /*0028*/ 	.word	index@(__assertfail)


	//----- nvinfo : EIATTR_ANNOTATIONS
	.align		4
.L_794:
        /*002c*/ 	.byte	0x04, 0x55
        /*002e*/ 	.short	(.L_796 - .L_795)


	//   ....[0]....
.L_795:
        /* <DEDUP_REMOVED lines=32> */


	//----- nvinfo : EIATTR_MERCURY_ISA_VERSION
	.align		4
.L_796:
        /*0218*/ 	.byte	0x03, 0x5f
        /*021a*/ 	.short	0x0101


	//----- nvinfo : EIATTR_INT_WARP_WIDE_INSTR_OFFSETS
	.align		4
        /*021c*/ 	.byte	0x04, 0x31
        /*021e*/ 	.short	(.L_798 - .L_797)


	//   ....[0]....
.L_797:
        /*0220*/ 	.word	0x00000180


	//   ....[1]....
        /*0224*/ 	.word	0x00000240


	//   ....[2]....
        /*0228*/ 	.word	0x0000b650


	//   ....[3]....
        /*022c*/ 	.word	0x0000bcc0


	//   ....[4]....
        /*0230*/ 	.word	0x0000c1e0


	//----- nvinfo : EIATTR_COOP_GROUP_MASK_REGIDS
	.align		4
.L_798:
        /*0234*/ 	.byte	0x04, 0x29
        /*0236*/ 	.short	(.L_800 - .L_799)


	//   ....[0]....
.L_799:
        /*0238*/ 	.word	0xffffffff


	//   ....[1]....
        /*023c*/ 	.word	0xffffffff


	//   ....[2]....
        /*0240*/ 	.word	0xffffffff


	//   ....[3]....
        /*0244*/ 	.word	0xffffffff


	//   ....[4]....
        /*0248*/ 	.word	0xffffffff


	//   ....[5]....
        /*024c*/ 	.word	0xffffffff


	//   ....[6]....
        /*0250*/ 	.word	0xffffffff


	//   ....[7]....
        /*0254*/ 	.word	0xffffffff


	//   ....[8]....
        /*0258*/ 	.word	0xffffffff


	//   ....[9]....
        /*025c*/ 	.word	0xffffffff


	//   ....[10]....
        /*0260*/ 	.word	0xffffffff


	//   ....[11]....
        /*0264*/ 	.word	0xffffffff


	//   ....[12]....
        /*0268*/ 	.word	0xffffffff


	//   ....[13]....
        /*026c*/ 	.word	0xffffffff


	//   ....[14]....
        /*0270*/ 	.word	0xffffffff


	//   ....[15]....
        /*0274*/ 	.word	0xffffffff


	//   ....[16]....
        /*0278*/ 	.word	0xffffffff


	//   ....[17]....
        /*027c*/ 	.word	0xffffffff


	//   ....[18]....
        /*0280*/ 	.word	0xffffffff


	//   ....[19]....
        /*0284*/ 	.word	0xffffffff


	//   ....[20]....
        /*0288*/ 	.word	0xffffffff


	//   ....[21]....
        /*028c*/ 	.word	0xffffffff


	//   ....[22]....
        /*0290*/ 	.word	0xffffffff


	//   ....[23]....
        /*0294*/ 	.word	0xffffffff


	//   ....[24]....
        /*0298*/ 	.word	0xffffffff


	//   ....[25]....
        /*029c*/ 	.word	0xffffffff


	//   ....[26]....
        /*02a0*/ 	.word	0xffffffff


	//   ....[27]....
        /*02a4*/ 	.word	0xffffffff


	//   ....[28]....
        /*02a8*/ 	.word	0xffffffff


	//   ....[29]....
        /*02ac*/ 	.word	0xffffffff


	//   ....[30]....
        /*02b0*/ 	.word	0xffffffff


	//   ....[31]....
        /*02b4*/ 	.word	0xffffffff


	//   ....[32]....
        /*02b8*/ 	.word	0xffffffff


	//   ....[33]....
        /*02bc*/ 	.word	0xffffffff


	//   ....[34]....
        /*02c0*/ 	.word	0xffffffff


	//   ....[35]....
        /*02c4*/ 	.word	0xffffffff


	//   ....[36]....
        /*02c8*/ 	.word	0xffffffff


	//   ....[37]....
        /*02cc*/ 	.word	0xffffffff


	//   ....[38]....
        /*02d0*/ 	.word	0xffffffff


	//   ....[39]....
        /*02d4*/ 	.word	0xffffffff


	//   ....[40]....
        /*02d8*/ 	.word	0xffffffff


	//   ....[41]....
        /*02dc*/ 	.word	0xffffffff


	//   ....[42]....
        /*02e0*/ 	.word	0xffffffff


	//   ....[43]....
        /*02e4*/ 	.word	0xffffffff


	//   ....[44]....
        /*02e8*/ 	.word	0xffffffff


	//   ....[45]....
        /*02ec*/ 	.word	0xffffffff


	//   ....[46]....
        /*02f0*/ 	.word	0xffffffff


	//   ....[47]....
        /*02f4*/ 	.word	0xffffffff


	//   ....[48]....
        /*02f8*/ 	.word	0xffffffff


	//   ....[49]....
        /*02fc*/ 	.word	0xffffffff


	//   ....[50]....
        /*0300*/ 	.word	0xffffffff


	//   ....[51]....
        /*0304*/ 	.word	0xffffffff


	//   ....[52]....
        /*0308*/ 	.word	0xffffffff


	//   ....[53]....
        /*030c*/ 	.word	0xffffffff


	//   ....[54]....
        /*0310*/ 	.word	0xffffffff


	//   ....[55]....
        /*0314*/ 	.word	0xffffffff


	//   ....[56]....
        /*0318*/ 	.word	0xffffffff


	//   ....[57]....
        /*031c*/ 	.word	0xffffffff


	//   ....[58]....
        /*0320*/ 	.word	0xffffffff


	//   ....[59]....
        /*0324*/ 	.word	0xffffffff


	//   ....[60]....
        /*0328*/ 	.word	0xffffffff


	//   ....[61]....
        /*032c*/ 	.word	0xffffffff


	//   ....[62]....
        /*0330*/ 	.word	0xffffffff


	//   ....[63]....
        /*0334*/ 	.word	0xffffffff


	//   ....[64]....
        /*0338*/ 	.word	0xffffffff


	//   ....[65]....
        /*033c*/ 	.word	0xffffffff


	//   ....[66]....
        /*0340*/ 	.word	0xffffffff


	//   ....[67]....
        /*0344*/ 	.word	0xffffffff


	//   ....[68]....
        /*0348*/ 	.word	0xffffffff


	//   ....[69]....
        /*034c*/ 	.word	0xffffffff


	//   ....[70]....
        /*0350*/ 	.word	0xffffffff


	//   ....[71]....
        /*0354*/ 	.word	0xffffffff


	//   ....[72]....
        /*0358*/ 	.word	0xffffffff


	//   ....[73]....
        /*035c*/ 	.word	0xffffffff


	//   ....[74]....
        /*0360*/ 	.word	0xffffffff


	//   ....[75]....
        /*0364*/ 	.word	0xffffffff


	//   ....[76]....
        /*0368*/ 	.word	0xffffffff


	//   ....[77]....
        /*036c*/ 	.word	0xffffffff


	//   ....[78]....
        /*0370*/ 	.word	0xffffffff


	//   ....[79]....
        /*0374*/ 	.word	0xffffffff


	//   ....[80]....
        /*0378*/ 	.word	0xffffffff


	//   ....[81]....
        /*037c*/ 	.word	0xffffffff


	//   ....[82]....
        /*0380*/ 	.word	0xffffffff


	//   ....[83]....
        /*0384*/ 	.word	0xffffffff


	//   ....[84]....
        /*0388*/ 	.word	0xffffffff


	//   ....[85]....
        /*038c*/ 	.word	0xffffffff


	//   ....[86]....
        /*0390*/ 	.word	0xffffffff


	//   ....[87]....
        /*0394*/ 	.word	0xffffffff


	//   ....[88]....
        /*0398*/ 	.word	0xffffffff


	//   ....[89]....
        /*039c*/ 	.word	0xffffffff


	//   ....[90]....
        /*03a0*/ 	.word	0xffffffff


	//   ....[91]....
        /*03a4*/ 	.word	0xffffffff


	//   ....[92]....
        /*03a8*/ 	.word	0xffffffff


	//   ....[93]....
        /*03ac*/ 	.word	0xffffffff


	//   ....[94]....
        /*03b0*/ 	.word	0xffffffff


	//   ....[95]....
        /*03b4*/ 	.word	0xffffffff


	//   ....[96]....
        /*03b8*/ 	.word	0xffffffff


	//   ....[97]....
        /*03bc*/ 	.word	0xffffffff


	//   ....[98]....
        /*03c0*/ 	.word	0xffffffff


	//   ....[99]....
        /*03c4*/ 	.word	0xffffffff


	//   ....[100]....
        /*03c8*/ 	.word	0xffffffff


	//   ....[101]....
        /*03cc*/ 	.word	0xffffffff


	//   ....[102]....
        /*03d0*/ 	.word	0xffffffff


	//   ....[103]....
        /*03d4*/ 	.word	0xffffffff


	//   ....[104]....
        /*03d8*/ 	.word	0xffffffff


	//   ....[105]....
        /*03dc*/ 	.word	0xffffffff


	//   ....[106]....
        /*03e0*/ 	.word	0xffffffff


	//   ....[107]....
        /*03e4*/ 	.word	0xffffffff


	//   ....[108]....
        /*03e8*/ 	.word	0xffffffff


	//   ....[109]....
        /*03ec*/ 	.word	0xffffffff


	//   ....[110]....
        /*03f0*/ 	.word	0xffffffff


	//   ....[111]....
        /*03f4*/ 	.word	0xffffffff


	//   ....[112]....
        /*03f8*/ 	.word	0xffffffff


	//   ....[113]....
        /*03fc*/ 	.word	0x0500000f


	//   ....[114]....
        /*0400*/ 	.word	0x0500000f


	//   ....[115]....
        /*0404*/ 	.word	0x0500000f


	//   ....[116]....
        /*0408*/ 	.word	0x0500000f


	//   ....[117]....
        /*040c*/ 	.word	0x0500000f


	//   ....[118]....
        /*0410*/ 	.word	0x0500000f


	//----- nvinfo : EIATTR_COOP_GROUP_INSTR_OFFSETS
	.align		4
.L_800:
        /*0414*/ 	.byte	0x04, 0x28
        /*0416*/ 	.short	(.L_802 - .L_801)


	//   ....[0]....
.L_801:
        /*0418*/ 	.word	0x00000060


	//   ....[1]....
        /*041c*/ 	.word	0x00000190


	//   ....[2]....
        /*0420*/ 	.word	0x00000220


	//   ....[3]....
        /*0424*/ 	.word	0x000003a0


	//   ....[4]....
        /*0428*/ 	.word	0x00000620


	//   ....[5]....
        /*042c*/ 	.word	0x00001100


	//   ....[6]....
        /*0430*/ 	.word	0x000024e0


	//   ....[7]....
        /*0434*/ 	.word	0x00002790


	//   ....[8]....
        /*0438*/ 	.word	0x000027d0


	//   ....[9]....
        /*043c*/ 	.word	0x00002f50


	//   ....[10]....
        /*0440*/ 	.word	0x00002ff0


	//   ....[11]....
        /*0444*/ 	.word	0x00003030


	//   ....[12]....
        /*0448*/ 	.word	0x00003040


	//   ....[13]....
        /*044c*/ 	.word	0x00003130


	//   ....[14]....
        /*0450*/ 	.word	0x00003160


	//   ....[15]....
        /*0454*/ 	.word	0x00003170


	//   ....[16]....
        /*0458*/ 	.word	0x00003190


	//   ....[17]....
        /*045c*/ 	.word	0x000031a0


	//   ....[18]....
        /*0460*/ 	.word	0x000031e0


	//   ....[19]....
        /*0464*/ 	.word	0x00003230


	//   ....[20]....
        /*0468*/ 	.word	0x000032b0


	//   ....[21]....
        /*046c*/ 	.word	0x000032f0


	//   ....[22]....
        /*0470*/ 	.word	0x00003350


	//   ....[23]....
        /*0474*/ 	.word	0x00003380


	//   ....[24]....
        /*0478*/ 	.word	0x000033a0


	//   ....[25]....
        /*047c*/ 	.word	0x00003440


	//   ....[26]....
        /*0480*/ 	.word	0x00003480


	//   ....[27]....
        /*0484*/ 	.word	0x000034b0


	//   ....[28]....
        /*0488*/ 	.word	0x000034d0


	//   ....[29]....
        /*048c*/ 	.word	0x000034f0


	//   ....[30]....
        /*0490*/ 	.word	0x00003540


	//   ....[31]....
        /*0494*/ 	.word	0x000035c0


	//   ....[32]....
        /*0498*/ 	.word	0x00003630


	//   ....[33]....
        /*049c*/ 	.word	0x00003660


	//   ....[34]....
        /*04a0*/ 	.word	0x00003690


	//   ....[35]....
        /*04a4*/ 	.word	0x000036c0


	//   ....[36]....
        /*04a8*/ 	.word	0x000037d0


	//   ....[37]....
        /*04ac*/ 	.word	0x00003800


	//   ....[38]....
        /*04b0*/ 	.word	0x00003a60


	//   ....[39]....
        /*04b4*/ 	.word	0x00003aa0


	//   ....[40]....
        /*04b8*/ 	.word	0x00003ac0


	//   ....[41]....
        /*04bc*/ 	.word	0x00003b30


	//   ....[42]....
        /*04c0*/ 	.word	0x00003b60


	//   ....[43]....
        /*04c4*/ 	.word	0x00003b70


	//   ....[44]....
        /*04c8*/ 	.word	0x00003ba0


	//   ....[45]....
        /*04cc*/ 	.word	0x00003bb0


	//   ....[46]....
        /*04d0*/ 	.word	0x00003e30


	//   ....[47]....
        /*04d4*/ 	.word	0x00003e50


	//   ....[48]....
        /*04d8*/ 	.word	0x00003e80


	//   ....[49]....
        /*04dc*/ 	.word	0x00003eb0


	//   ....[50]....
        /*04e0*/ 	.word	0x00003ed0


	//   ....[51]....
        /*04e4*/ 	.word	0x00003ee0


	//   ....[52]....
        /*04e8*/ 	.word	0x00003ef0


	//   ....[53]....
        /*04ec*/ 	.word	0x00003f20


	//   ....[54]....
        /*04f0*/ 	.word	0x00006720


	//   ....[55]....
        /*04f4*/ 	.word	0x00006730


	//   ....[56]....
        /*04f8*/ 	.word	0x00006740


	//   ....[57]....
        /*04fc*/ 	.word	0x00006750


	//   ....[58]....
        /*0500*/ 	.word	0x00006760


	//   ....[59]....
        /*0504*/ 	.word	0x00006770


	//   ....[60]....
        /*0508*/ 	.word	0x00006780


	//   ....[61]....
        /*050c*/ 	.word	0x00006790


	//   ....[62]....
        /*0510*/ 	.word	0x000067a0


	//   ....[63]....
        /*0514*/ 	.word	0x000067b0


	//   ....[64]....
        /*0518*/ 	.word	0x000068a0


	//   ....[65]....
        /*051c*/ 	.word	0x00006940


	//   ....[66]....
        /*0520*/ 	.word	0x000069a0


	//   ....[67]....
        /*0524*/ 	.word	0x000069e0


	//   ....[68]....
        /*0528*/ 	.word	0x00006a20


	//   ....[69]....
        /*052c*/ 	.word	0x00006a60


	//   ....[70]....
        /*0530*/ 	.word	0x00006ae0


	//   ....[71]....
        /*0534*/ 	.word	0x00006c60


	//   ....[72]....
        /*0538*/ 	.word	0x00006c80


	//   ....[73]....
        /*053c*/ 	.word	0x00006ca0


	//   ....[74]....
        /*0540*/ 	.word	0x000071f0


	//   ....[75]....
        /*0544*/ 	.word	0x000072a0


	//   ....[76]....
        /*0548*/ 	.word	0x00007340


	//   ....[77]....
        /*054c*/ 	.word	0x000073a0


	//   ....[78]....
        /*0550*/ 	.word	0x00007580


	//   ....[79]....
        /*0554*/ 	.word	0x000075a0


	//   ....[80]....
        /*0558*/ 	.word	0x000075b0


	//   ....[81]....
        /*055c*/ 	.word	0x000075d0


	//   ....[82]....
        /*0560*/ 	.word	0x000075e0


	//   ....[83]....
        /*0564*/ 	.word	0x00007600


	//   ....[84]....
        /*0568*/ 	.word	0x000079e0


	//   ....[85]....
        /*056c*/ 	.word	0x00007a20


	//   ....[86]....
        /*0570*/ 	.word	0x00007f20


	//   ....[87]....
        /*0574*/ 	.word	0x00007f70


	//   ....[88]....
        /*0578*/ 	.word	0x00007f90


	//   ....[89]....
        /*057c*/ 	.word	0x00007fc0


	//   ....[90]....
        /*0580*/ 	.word	0x00007fd0


	//   ....[91]....
        /*0584*/ 	.word	0x00007ff0


	//   ....[92]....
        /*0588*/ 	.word	0x00008030


	//   ....[93]....
        /*058c*/ 	.word	0x00008070


	//   ....[94]....
        /*0590*/ 	.word	0x000080f0


	//   ....[95]....
        /*0594*/ 	.word	0x00008130


	//   ....[96]....
        /*0598*/ 	.word	0x00008190


	//   ....[97]....
        /*059c*/ 	.word	0x00008200


	//   ....[98]....
        /*05a0*/ 	.word	0x000082f0


	//   ....[99]....
        /*05a4*/ 	.word	0x00008330


	//   ....[100]....
        /*05a8*/ 	.word	0x00008370


	//   ....[101]....
        /*05ac*/ 	.word	0x000083a0


	//   ....[102]....
        /*05b0*/ 	.word	0x0000a3e0


	//   ....[103]....
        /*05b4*/ 	.word	0x0000a580


	//   ....[104]....
        /*05b8*/ 	.word	0x0000a7d0


	//   ....[105]....
        /*05bc*/ 	.word	0x0000a970


	//   ....[106]....
        /*05c0*/ 	.word	0x0000aa80


	//   ....[107]....
        /*05c4*/ 	.word	0x0000b250


	//   ....[108]....
        /*05c8*/ 	.word	0x0000b580


	//   ....[109]....
        /*05cc*/ 	.word	0x0000b940


	//   ....[110]....
        /*05d0*/ 	.word	0x0000bbf0


	//   ....[111]....
        /*05d4*/ 	.word	0x0000bea0


	//   ....[112]....
        /*05d8*/ 	.word	0x0000c110


	//   ....[113]....
        /*05dc*/ 	.word	0x0000e260


	//   ....[114]....
        /*05e0*/ 	.word	0x0000e450


	//   ....[115]....
        /*05e4*/ 	.word	0x0000e4c0


	//   ....[116]....
        /*05e8*/ 	.word	0x0000e530


	//   ....[117]....
        /*05ec*/ 	.word	0x0000e5a0


	//   ....[118]....
        /*05f0*/ 	.word	0x0000e610


	//----- nvinfo : EIATTR_REG_RECONFIG
	.align		4
.L_802:
        /*05f4*/ 	.byte	0x01, 0x54
	.zero		2


	//----- nvinfo : EIATTR_SYSCALL_OFFSETS
	.align		4
        /*05f8*/ 	.byte	0x04, 0x46
        /*05fa*/ 	.short	(.L_804 - .L_803)


	//   ....[0]....
.L_803:
        /*05fc*/ 	.word	0x00000d60


	//   ....[1]....
        /*0600*/ 	.word	0x00000e50


	//   ....[2]....
        /*0604*/ 	.word	0x00000fb0


	//   ....[3]....
        /*0608*/ 	.word	0x000010a0


	//----- nvinfo : EIATTR_MBARRIER_INSTR_OFFSETS
	.align		4
.L_804:
        /*060c*/ 	.byte	0x04, 0x39
        /*060e*/ 	.short	(.L_806 - .L_805)


	//   ....[0]....
.L_805:
        /*0610*/ 	.word	0x00000260
        /*0614*/ 	.word	0x000000ff
        /*0618*/ 	.word	0x00026800
        /*061c*/ 	.short	0x0100
        /*061e*/ 	.byte	0x06
	.zero		1


	//   ....[1]....
        /*0620*/ 	.word	0x00000350
        /*0624*/ 	.word	0x000000ff
        /*0628*/ 	.word	0x00026810
        /*062c*/ 	.short	0x0100
        /*062e*/ 	.byte	0x08
	.zero		1


	//   ....[2]....
        /*0630*/ 	.word	0x00000360
        /*0634*/ 	.word	0x000000ff
        /*0638*/ 	.word	0x00026820
        /*063c*/ 	.short	0x0100
        /*063e*/ 	.byte	0x08
	.zero		1


	//   ....[3]....
        /*0640*/ 	.word	0x00000370
        /*0644*/ 	.word	0x000000ff
        /*0648*/ 	.word	0x00026818
        /*064c*/ 	.short	0x0100
        /*064e*/ 	.byte	0x08
	.zero		1


	//   ....[4]....
        /*0650*/ 	.word	0x00000380
        /*0654*/ 	.word	0x000000ff
        /*0658*/ 	.word	0x00026828
        /*065c*/ 	.short	0x0100
        /*065e*/ 	.byte	0x08
	.zero		1


	//   ....[5]....
        /*0660*/ 	.word	0x000004b0
        /*0664*/ 	.word	0x000000ff
        /*0668*/ 	.word	0x00026830
        /*066c*/ 	.short	0x0100
        /*066e*/ 	.byte	0x08
	.zero		1


	//   ....[6]....
        /*0670*/ 	.word	0x000004c0
        /*0674*/ 	.word	0x000000ff
        /*0678*/ 	.word	0x00026840
        /*067c*/ 	.short	0x0100
        /*067e*/ 	.byte	0x08
	.zero		1


	//   ....[7]....
        /*0680*/ 	.word	0x000004d0
        /*0684*/ 	.word	0x000000ff
        /*0688*/ 	.word	0x00026838
        /*068c*/ 	.short	0x0100
        /*068e*/ 	.byte	0x08
	.zero		1


	//   ....[8]....
        /*0690*/ 	.word	0x000004e0
        /*0694*/ 	.word	0x000000ff
        /*0698*/ 	.word	0x00026848
        /*069c*/ 	.short	0x0100
        /*069e*/ 	.byte	0x08
	.zero		1


	//   ....[9]....
        /*06a0*/ 	.word	0x00001160
        /*06a4*/ 	.word	0x00000011
        /*06a8*/ 	.word	0x00026800
        /*06ac*/ 	.short	0x010a
        /*06ae*/ 	.byte	0x3f
	.zero		1


	//   ....[10]....
        /*06b0*/ 	.word	0x00001190
        /*06b4*/ 	.word	0x00000011
        /*06b8*/ 	.word	0x00026800
        /*06bc*/ 	.short	0x010a
        /*06be*/ 	.byte	0x3f
	.zero		1


	//   ....[11]....
        /*06c0*/ 	.word	0x00001c40
        /*06c4*/ 	.word	0x00000006
        /*06c8*/ 	.word	0x00026810
        /*06cc*/ 	.short	0x010a
        /*06ce*/ 	.byte	0x3f
	.zero		1


	//   ....[12]....
        /*06d0*/ 	.word	0x00001cb0
        /*06d4*/ 	.word	0x00000006
        /*06d8*/ 	.word	0x00026810
        /*06dc*/ 	.short	0x010a
        /*06de*/ 	.byte	0x3f
	.zero		1


	//   ....[13]....
        /*06e0*/ 	.word	0x00002070
        /*06e4*/ 	.word	0x00000006
        /*06e8*/ 	.word	0x00026830
        /*06ec*/ 	.short	0x010a
        /*06ee*/ 	.byte	0x3f
	.zero		1


	//   ....[14]....
        /*06f0*/ 	.word	0x000020f0
        /*06f4*/ 	.word	0x00000006
        /*06f8*/ 	.word	0x00026830
        /*06fc*/ 	.short	0x010a
        /*06fe*/ 	.byte	0x3f
	.zero		1


	//   ....[15]....
        /*0700*/ 	.word	0x00005630
        /*0704*/ 	.word	0x00000007
        /*0708*/ 	.word	0x00000000
        /*070c*/ 	.short	0x0101
        /*070e*/ 	.byte	0x3f
	.zero		1


	//   ....[16]....
        /*0710*/ 	.word	0x000059c0
        /*0714*/ 	.word	0x00000006
        /*0718*/ 	.word	0x00000000
        /*071c*/ 	.short	0x0101
        /*071e*/ 	.byte	0x3f
	.zero		1


	//   ....[17]....
        /*0720*/ 	.word	0x00006100
        /*0724*/ 	.word	0x00000006
        /*0728*/ 	.word	0x00026810
        /*072c*/ 	.short	0x010a
        /*072e*/ 	.byte	0x3f
	.zero		1


	//   ....[18]....
        /*0730*/ 	.word	0x00006180
        /*0734*/ 	.word	0x00000006
        /*0738*/ 	.word	0x00026810
        /*073c*/ 	.short	0x010a
        /*073e*/ 	.byte	0x3f
	.zero		1


	//   ....[19]....
        /*0740*/ 	.word	0x00006500
        /*0744*/ 	.word	0x00000006
        /*0748*/ 	.word	0x00026830
        /*074c*/ 	.short	0x010a
        /*074e*/ 	.byte	0x3f
	.zero		1


	//   ....[20]....
        /*0750*/ 	.word	0x00006590
        /*0754*/ 	.word	0x00000006
        /*0758*/ 	.word	0x00026830
        /*075c*/ 	.short	0x010a
        /*075e*/ 	.byte	0x3f
	.zero		1


	//   ....[21]....
        /*0760*/ 	.word	0x00009800
        /*0764*/ 	.word	0x00000005
        /*0768*/ 	.word	0x00000000
        /*076c*/ 	.short	0x0101
        /*076e*/ 	.byte	0x3f
	.zero		1


	//   ....[22]....
        /*0770*/ 	.word	0x00009ba0
        /*0774*/ 	.word	0x00000006
        /*0778*/ 	.word	0x00000000
        /*077c*/ 	.short	0x0101
        /*077e*/ 	.byte	0x3f
	.zero		1


	//   ....[23]....
        /*0780*/ 	.word	0x0000c930
        /*0784*/ 	.word	0x00000000
        /*0788*/ 	.word	0x00026820
        /*078c*/ 	.short	0x010a
        /*078e*/ 	.byte	0x3f
	.zero		1


	//   ....[24]....
        /*0790*/ 	.word	0x0000ce80
        /*0794*/ 	.word	0x00000000
        /*0798*/ 	.word	0x00026840
        /*079c*/ 	.short	0x010a
        /*079e*/ 	.byte	0x3f
	.zero		1


	//   ....[25]....
        /*07a0*/ 	.word	0x0000d0d0
        /*07a4*/ 	.word	0x00000000
        /*07a8*/ 	.word	0x00026828
        /*07ac*/ 	.short	0x010a
        /*07ae*/ 	.byte	0x3f
	.zero		1


	//   ....[26]....
        /*07b0*/ 	.word	0x0000d340
        /*07b4*/ 	.word	0x00000000
        /*07b8*/ 	.word	0x00026848
        /*07bc*/ 	.short	0x010a
        /*07be*/ 	.byte	0x3f
	.zero		1


	//   ....[27]....
        /*07c0*/ 	.word	0x0000d540
        /*07c4*/ 	.word	0x00000000
        /*07c8*/ 	.word	0x00026820
        /*07cc*/ 	.short	0x010a
        /*07ce*/ 	.byte	0x3f
	.zero		1


	//   ....[28]....
        /*07d0*/ 	.word	0x0000d7f0
        /*07d4*/ 	.word	0x00000000
        /*07d8*/ 	.word	0x00026840
        /*07dc*/ 	.short	0x010a
        /*07de*/ 	.byte	0x3f
	.zero		1


	//   ....[29]....
        /*07e0*/ 	.word	0x0000da10
        /*07e4*/ 	.word	0x00000000
        /*07e8*/ 	.word	0x00026828
        /*07ec*/ 	.short	0x010a
        /*07ee*/ 	.byte	0x3f
	.zero		1


	//   ....[30]....
        /*07f0*/ 	.word	0x0000dcd0
        /*07f4*/ 	.word	0x00000004
        /*07f8*/ 	.word	0x00026840
        /*07fc*/ 	.short	0x010a
        /*07fe*/ 	.byte	0x3f
	.zero		1


	//   ....[31]....
        /*0800*/ 	.word	0x0000e0d0
        /*0804*/ 	.word	0x00000007
        /*0808*/ 	.word	0x00000000
        /*080c*/ 	.short	0x010a
        /*080e*/ 	.byte	0x3f
	.zero		1


	//   ....[32]....
        /*0810*/ 	.word	0x0000e130
        /*0814*/ 	.word	0x00000003
        /*0818*/ 	.word	0x00000000
        /*081c*/ 	.short	0x010a
        /*081e*/ 	.byte	0x3f
	.zero		1


	//   ....[33]....
        /*0820*/ 	.word	0x0000e190
        /*0824*/ 	.word	0x00000005
        /*0828*/ 	.word	0x00000000
        /*082c*/ 	.short	0x010a
        /*082e*/ 	.byte	0x3f
	.zero		1


	//   ....[34]....
        /*0830*/ 	.word	0x0000e1c0
        /*0834*/ 	.word	0x00000003
        /*0838*/ 	.word	0x00000000
        /*083c*/ 	.short	0x010a
        /*083e*/ 	.byte	0x3f
	.zero		1


	//   ....[35]....
        /*0840*/ 	.word	0x0000e290
        /*0844*/ 	.word	0x00000011
        /*0848*/ 	.word	0x00026800
        /*084c*/ 	.short	0x010a
        /*084e*/ 	.byte	0x3f
	.zero		1


	//   ....[36]....
        /*0850*/ 	.word	0x0000e2e0
        /*0854*/ 	.word	0x00000006
        /*0858*/ 	.word	0x00026810
        /*085c*/ 	.short	0x010a
        /*085e*/ 	.byte	0x3f
	.zero		1


	//   ....[37]....
        /*0860*/ 	.word	0x0000e330
        /*0864*/ 	.word	0x00000006
        /*0868*/ 	.word	0x00026830
        /*086c*/ 	.short	0x010a
        /*086e*/ 	.byte	0x3f
	.zero		1


	//   ....[38]....
        /*0870*/ 	.word	0x0000e380
        /*0874*/ 	.word	0x00000006
        /*0878*/ 	.word	0x00026810
        /*087c*/ 	.short	0x010a
        /*087e*/ 	.byte	0x3f
	.zero		1


	//   ....[39]....
        /*0880*/ 	.word	0x0000e3d0
        /*0884*/ 	.word	0x00000006
        /*0888*/ 	.word	0x00026830
        /*088c*/ 	.short	0x010a
        /*088e*/ 	.byte	0x3f
	.zero		1


	//   ....[40]....
        /*0890*/ 	.word	0x0000e650
        /*0894*/ 	.word	0x00000000
        /*0898*/ 	.word	0x00026820
        /*089c*/ 	.short	0x010a
        /*089e*/ 	.byte	0x3f
	.zero		1


	//   ....[41]....
        /*08a0*/ 	.word	0x0000e6a0
        /*08a4*/ 	.word	0x00000000
        /*08a8*/ 	.word	0x00026840
        /*08ac*/ 	.short	0x010a
        /*08ae*/ 	.byte	0x3f
	.zero		1


	//   ....[42]....
        /*08b0*/ 	.word	0x0000e6f0
        /*08b4*/ 	.word	0x00000000
        /*08b8*/ 	.word	0x00026828
        /*08bc*/ 	.short	0x010a
        /*08be*/ 	.byte	0x3f
	.zero		1


	//   ....[43]....
        /*08c0*/ 	.word	0x0000e740
        /*08c4*/ 	.word	0x00000000
        /*08c8*/ 	.word	0x00026848
        /*08cc*/ 	.short	0x010a
        /*08ce*/ 	.byte	0x3f
	.zero		1


	//   ....[44]....
        /*08d0*/ 	.word	0x0000e7a0
        /*08d4*/ 	.word	0x00000000
        /*08d8*/ 	.word	0x00026820
        /*08dc*/ 	.short	0x010a
        /*08de*/ 	.byte	0x3f
	.zero		1


	//   ....[45]....
        /*08e0*/ 	.word	0x0000e7f0
        /*08e4*/ 	.word	0x00000000
        /*08e8*/ 	.word	0x00026840
        /*08ec*/ 	.short	0x010a
        /*08ee*/ 	.byte	0x3f
	.zero		1


	//   ....[46]....
        /*08f0*/ 	.word	0x0000e840
        /*08f4*/ 	.word	0x00000000
        /*08f8*/ 	.word	0x00026828
        /*08fc*/ 	.short	0x010a
        /*08fe*/ 	.byte	0x3f
	.zero		1


	//   ....[47]....
        /*0900*/ 	.word	0x0000e890
        /*0904*/ 	.word	0x00000004
        /*0908*/ 	.word	0x00026840
        /*090c*/ 	.short	0x010a
        /*090e*/ 	.byte	0x3f
	.zero		1


	//   ....[48]....
        /*0910*/ 	.word	0x0000e960
        /*0914*/ 	.word	0x00000007
        /*0918*/ 	.word	0x00000000
        /*091c*/ 	.short	0x010a
        /*091e*/ 	.byte	0x3f
	.zero		1


	//   ....[49]....
        /*0920*/ 	.word	0x0000e9b0
        /*0924*/ 	.word	0x00000003
        /*0928*/ 	.word	0x00000000
        /*092c*/ 	.short	0x010a
        /*092e*/ 	.byte	0x3f
	.zero		1


	//   ....[50]....
        /*0930*/ 	.word	0x0000ea00
        /*0934*/ 	.word	0x00000005
        /*0938*/ 	.word	0x00000000
        /*093c*/ 	.short	0x010a
        /*093e*/ 	.byte	0x3f
	.zero		1


	//----- nvinfo : EIATTR_NUM_MBARRIERS
	.align		4
.L_806:
        /*0940*/ 	.byte	0x03, 0x38
        /*0942*/ 	.short	0x0009


	//----- nvinfo : EIATTR_EXIT_INSTR_OFFSETS
	.align		4
        /*0944*/ 	.byte	0x04, 0x1c
        /*0946*/ 	.short	(.L_808 - .L_807)


	//   ....[0]....
.L_807:
        /*0948*/ 	.word	0x0000e210


	//----- nvinfo : EIATTR_MAX_THREADS
	.align		4
.L_808:
        /*094c*/ 	.byte	0x04, 0x05
        /*094e*/ 	.short	(.L_810 - .L_809)
.L_809:
        /*0950*/ 	.word	0x00000180
        /*0954*/ 	.word	0x00000001
        /*0958*/ 	.word	0x00000001


	//----- nvinfo : EIATTR_CRS_STACK_SIZE
	.align		4
.L_810:
        /*095c*/ 	.byte	0x04, 0x1e
        /*095e*/ 	.short	(.L_812 - .L_811)
.L_811:
        /*0960*/ 	.word	0x00000000


	//----- nvinfo : EIATTR_CBANK_PARAM_SIZE
	.align		4
.L_812:
        /*0964*/ 	.byte	0x03, 0x19
        /*0966*/ 	.short	0x0770


	//----- nvinfo : EIATTR_PARAM_CBANK
	.align		4
        /*0968*/ 	.byte	0x04, 0x0a
        /*096a*/ 	.short	(.L_814 - .L_813)
	.align		4
.L_813:
        /*096c*/ 	.word	index@(.nv.constant0._ZN7cutlass13device_kernelIN5flash11enable_sm90INS1_16FlashAttnBwdSm90INS1_25CollectiveMainloopBwdSm90ILi2ELi2ELi2EN4cute5tupleIJNS5_1CILi1EEES8_S8_EEENS6_IJNS7_ILi96EEENS7_ILi128EEENS7_ILi64EEEEEENS_10bfloat16_tEfNS_4arch4Sm90ELb1ELb0ELb1ELb0ELb1ELb1ELb0ELb1ELi2ELi1ELi2ELi2ELb0EEENS1_24CollectiveEpilogueBwdGQAISD_fSG_Li256ELb0ELb1EEENS1_25SingleTileBwdLPTSchedulerILb0ELi128ELb1EEEEEEEEEvNT_6ParamsE)
        /*0970*/ 	.short	0x0210
        /*0972*/ 	.short	0x0770


	//----- nvinfo : EIATTR_SW_WAR
	.align		4
.L_814:
        /*0974*/ 	.byte	0x04, 0x36
        /*0976*/ 	.short	(.L_816 - .L_815)
.L_815:
        /*0978*/ 	.word	0x00000008
.L_816:


//--------------------- .nv.info._ZN7cutlass13device_kernelIN5flash22FlashAttnBwdPreprocessIN4cute5tupleIJNS3_1CILi96EEENS5_ILi64EEEEEENS_10bfloat16_tEfNS_4arch4Sm90ELb1ELb0EEEEEvNT_6ParamsE --------------------------
	.section	.nv.info._ZN7cutlass13device_kernelIN5flash22FlashAttnBwdPreprocessIN4cute5tupleIJNS3_1CILi96EEENS5_ILi64EEEEEENS_10bfloat16_tEfNS_4arch4Sm90ELb1ELb0EEEEEvNT_6ParamsE,"",@"SHT_CUDA_INFO"
	.sectionflags	@""
	.align	4


	//----- nvinfo : EIATTR_CUDA_API_VERSION
	.align		4
        /*0000*/ 	.byte	0x04, 0x37
        /*0002*/ 	.short	(.L_818 - .L_817)
.L_817:
        /*0004*/ 	.word	0x00000082


	//----- nvinfo : EIATTR_KPARAM_INFO
	.align		4
.L_818:
        /*0008*/ 	.byte	0x04, 0x17
        /*000a*/ 	.short	(.L_820 - .L_819)
.L_819:
        /*000c*/ 	.word	0x00000000
        /*0010*/ 	.short	0x0000
        /*0012*/ 	.short	0x0000
        /*0014*/ 	.byte	0x00, 0xf0, 0xc1, 0x03


	//----- nvinfo : EIATTR_SPARSE_MMA_MASK
	.align		4
.L_820:
        /*0018*/ 	.byte	0x03, 0x50
        /*001a*/ 	.short	0x0000


	//----- nvinfo : EIATTR_MAXREG_COUNT
	.align		4
        /*001c*/ 	.byte	0x03, 0x1b
        /*001e*/ 	.short	0x0080


	//----- nvinfo : EIATTR_MERCURY_ISA_VERSION
	.align		4
        /*0020*/ 	.byte	0x03, 0x5f
        /*0022*/ 	.short	0x0101


	//----- nvinfo : EIATTR_COOP_GROUP_MASK_REGIDS
	.align		4
        /*0024*/ 	.byte	0x04, 0x29
        /*0026*/ 	.short	(.L_822 - .L_821)


	//   ....[0]....
.L_821:
        /*0028*/ 	.word	0xffffffff


	//   ....[1]....
        /*002c*/ 	.word	0xffffffff


	//   ....[2]....
        /*0030*/ 	.word	0xffffffff


	//   ....[3]....
        /*0034*/ 	.word	0xffffffff


	//   ....[4]....
        /*0038*/ 	.word	0xffffffff


	//   ....[5]....
        /*003c*/ 	.word	0xffffffff


	//   ....[6]....
        /*0040*/ 	.word	0xffffffff


	//   ....[7]....
        /*0044*/ 	.word	0xffffffff


	//   ....[8]....
        /*0048*/ 	.word	0xffffffff


	//----- nvinfo : EIATTR_COOP_GROUP_INSTR_OFFSETS
	.align		4
.L_822:
        /*004c*/ 	.byte	0x04, 0x28
        /*004e*/ 	.short	(.L_824 - .L_823)


	//   ....[0]....
.L_823:
        /*0050*/ 	.word	0x00000dd0


	//   ....[1]....
        /*0054*/ 	.word	0x00000de0


	//   ....[2]....
        /*0058*/ 	.word	0x00000df0


	//   ....[3]....
        /*005c*/ 	.word	0x00000e40


	//   ....[4]....
        /*0060*/ 	.word	0x00000e70


	//   ....[5]....
        /*0064*/ 	.word	0x00000e80


	//   ....[6]....
        /*0068*/ 	.word	0x00000f20


	//   ....[7]....
        /*006c*/ 	.word	0x00000f40


	//   ....[8]....
        /*0070*/ 	.word	0x00000f50


	//----- nvinfo : EIATTR_EXIT_INSTR_OFFSETS
	.align		4
.L_824:
        /*0074*/ 	.byte	0x04, 0x1c
        /*0076*/ 	.short	(.L_826 - .L_825)


	//   ....[0]....
.L_825:
        /*0078*/ 	.word	0x00001470


	//   ....[1]....
        /*007c*/ 	.word	0x000014f0


	//----- nvinfo : EIATTR_MAX_THREADS
	.align		4
.L_826:
        /*0080*/ 	.byte	0x04, 0x05
        /*0082*/ 	.short	(.L_828 - .L_827)
.L_827:
        /*0084*/ 	.word	0x00000100
        /*0088*/ 	.word	0x00000001
        /*008c*/ 	.word	0x00000001


	//----- nvinfo : EIATTR_CRS_STACK_SIZE
	.align		4
.L_828:
        /*0090*/ 	.byte	0x04, 0x1e
        /*0092*/ 	.short	(.L_830 - .L_829)
.L_829:
        /*0094*/ 	.word	0x00000000


	//----- nvinfo : EIATTR_CBANK_PARAM_SIZE
	.align		4
.L_830:
        /*0098*/ 	.byte	0x03, 0x19
        /*009a*/ 	.short	0x00f0


	//----- nvinfo : EIATTR_PARAM_CBANK
	.align		4
        /*009c*/ 	.byte	0x04, 0x0a
        /*009e*/ 	.short	(.L_832 - .L_831)
	.align		4
.L_831:
        /*00a0*/ 	.word	index@(.nv.constant0._ZN7cutlass13device_kernelIN5flash22FlashAttnBwdPreprocessIN4cute5tupleIJNS3_1CILi96EEENS5_ILi64EEEEEENS_10bfloat16_tEfNS_4arch4Sm90ELb1ELb0EEEEEvNT_6ParamsE)
        /*00a4*/ 	.short	0x0210
        /*00a6*/ 	.short	0x00f0


	//----- nvinfo : EIATTR_SW_WAR
	.align		4
.L_832:
        /*00a8*/ 	.byte	0x04, 0x36
        /*00aa*/ 	.short	(.L_834 - .L_833)
.L_833:
        /*00ac*/ 	.word	0x00000008
.L_834:


//--------------------- .nv.info._ZN7cutlass13device_kernelIN5flash11enable_sm90INS1_16FlashAttnBwdSm90INS1_25CollectiveMainloopBwdSm90ILi2ELi2ELi2EN4cute5tupleIJNS5_1CILi1EEES8_S8_EEENS6_IJNS7_ILi96EEENS7_ILi128EEENS7_ILi64EEEEEENS_10bfloat16_tEfNS_4arch4Sm90ELb1ELb0ELb1ELb1ELb0ELb1ELb0ELb1ELi2ELi1ELi2ELi2ELb0EEENS1_21CollectiveEpilogueBwdISD_SE_SG_Li256ELb1ELb0ELi1EEENS1_25SingleTileBwdLPTSchedulerILb1ELi128ELb0EEEEEEEEEvNT_6ParamsE --------------------------
	.section	.nv.info._ZN7cutlass13device_kernelIN5flash11enable_sm90INS1_16FlashAttnBwdSm90INS1_25CollectiveMainloopBwdSm90ILi2ELi2ELi2EN4cute5tupleIJNS5_1CILi1EEES8_S8_EEENS6_IJNS7_ILi96EEENS7_ILi128EEENS7_ILi64EEEEEENS_10bfloat16_tEfNS_4arch4Sm90ELb1ELb0ELb1ELb1ELb0ELb1ELb0ELb1ELi2ELi1ELi2ELi2ELb0EEENS1_21CollectiveEpilogueBwdISD_SE_SG_Li256ELb1ELb0ELi1EEENS1_25SingleTileBwdLPTSchedulerILb1ELi128ELb0EEEEEEEEEvNT_6ParamsE,"",@"SHT_CUDA_INFO"
	.sectionflags	@""
	.align	4


	//----- nvinfo : EIATTR_CUDA_API_VERSION
	.align		4
        /*0000*/ 	.byte	0x04, 0x37
        /*0002*/ 	.short	(.L_836 - .L_835)
.L_835:
        /*0004*/ 	.word	0x00000082


	//----- nvinfo : EIATTR_KPARAM_INFO
	.align		4
.L_836:
        /*0008*/ 	.byte	0x04, 0x17
        /*000a*/ 	.short	(.L_838 - .L_837)
.L_837:
        /*000c*/ 	.word	0x00000000
        /*0010*/ 	.short	0x0000
        /*0012*/ 	.short	0x0070
        /*0014*/ 	.byte	0x00, 0xf0, 0x01, 0x1a


	//----- nvinfo : EIATTR_SPARSE_MMA_MASK
	.align		4
.L_838:
        /*0018*/ 	.byte	0x03, 0x50
        /*001a*/ 	.short	0x0000


	//----- nvinfo : EIATTR_MAXREG_COUNT
	.align		4
        /*001c*/ 	.byte	0x03, 0x1b
        /*001e*/ 	.short	0x00a8


	//----- nvinfo : EIATTR_NUM_BARRIERS
	.align		4
        /*0020*/ 	.byte	0x02, 0x4c
        /*0022*/ 	.byte	0x10
	.zero		1


	//----- nvinfo : EIATTR_EXTERNS
	.align		4
        /*0024*/ 	.byte	0x04, 0x0f
        /*0026*/ 	.short	(.L_840 - .L_839)


	//   ....[0]....
	.align		4
.L_839:
        /*0028*/ 	.word	index@(__assertfail)


	//----- nvinfo : EIATTR_ANNOTATIONS
	.align		4
.L_840:
        /*002c*/ 	.byte	0x04, 0x55
        /*002e*/ 	.short	(.L_842 - .L_841)


	//   ....[0]....
.L_841:
        /* <DEDUP_REMOVED lines=19> */


	//----- nvinfo : EIATTR_MERCURY_ISA_VERSION
	.align		4
.L_842:
        /*0150*/ 	.byte	0x03, 0x5f
        /*0152*/ 	.short	0x0101


	//----- nvinfo : EIATTR_INT_WARP_WIDE_INSTR_OFFSETS
	.align		4
        /*0154*/ 	.byte	0x04, 0x31
        /*0156*/ 	.short	(.L_844 - .L_843)


	//   ....[0]....
.L_843:
        /*0158*/ 	.word	0x00000190


	//   ....[1]....
        /*015c*/ 	.word	0x000001c0


	//----- nvinfo : EIATTR_COOP_GROUP_MASK_REGIDS
	.align		4
.L_844:
        /*0160*/ 	.byte	0x04, 0x29
        /*0162*/ 	.short	(.L_846 - .L_845)


	//   ....[0]....
.L_845:
        /*0164*/ 	.word	0xffffffff


	//   ....[1]....
        /*0168*/ 	.word	0xffffffff


	//   ....[2]....
        /*016c*/ 	.word	0xffffffff


	//   ....[3]....
        /*0170*/ 	.word	0xffffffff


	//   ....[4]....
        /*0174*/ 	.word	0xffffffff


	//   ....[5]....
        /*0178*/ 	.word	0xffffffff


	//   ....[6]....
        /*017c*/ 	.word	0xffffffff


	//   ....[7]....
        /*0180*/ 	.word	0xffffffff


	//   ....[8]....
        /*0184*/ 	.word	0xffffffff


	//   ....[9]....
        /*0188*/ 	.word	0xffffffff


	//   ....[10]....
        /*018c*/ 	.word	0xffffffff


	//   ....[11]....
        /*0190*/ 	.word	0xffffffff


	//   ....[12]....
        /*0194*/ 	.word	0xffffffff


	//   ....[13]....
        /*0198*/ 	.word	0xffffffff


	//   ....[14]....
        /*019c*/ 	.word	0xffffffff


	//   ....[15]....
        /*01a0*/ 	.word	0xffffffff


	//   ....[16]....
        /*01a4*/ 	.word	0xffffffff


	//   ....[17]....
        /*01a8*/ 	.word	0xffffffff


	//   ....[18]....
        /*01ac*/ 	.word	0xffffffff


	//   ....[19]....
        /*01b0*/ 	.word	0xffffffff


	//   ....[20]....
        /*01b4*/ 	.word	0xffffffff


	//   ....[21]....
        /*01b8*/ 	.word	0xffffffff


	//   ....[22]....
        /*01bc*/ 	.word	0xffffffff


	//   ....[23]....
        /*01c0*/ 	.word	0xffffffff


	//   ....[24]....
        /*01c4*/ 	.word	0xffffffff


	//   ....[25]....
        /*01c8*/ 	.word	0xffffffff


	//   ....[26]....
        /*01cc*/ 	.word	0xffffffff


	//   ....[27]....
        /*01d0*/ 	.word	0xffffffff


	//   ....[28]....
        /*01d4*/ 	.word	0xffffffff


	//   ....[29]....
        /*01d8*/ 	.word	0xffffffff


	//   ....[30]....
        /*01dc*/ 	.word	0xffffffff


	//   ....[31]....
        /*01e0*/ 	.word	0xffffffff


	//   ....[32]....
        /*01e4*/ 	.word	0xffffffff


	//   ....[33]....
        /*01e8*/ 	.word	0xffffffff


	//   ....[34]....
        /*01ec*/ 	.word	0xffffffff


	//   ....[35]....
        /*01f0*/ 	.word	0xffffffff


	//   ....[36]....
        /*01f4*/ 	.word	0xffffffff


	//   ....[37]....
        /*01f8*/ 	.word	0xffffffff


	//   ....[38]....
        /*01fc*/ 	.word	0xffffffff


	//   ....[39]....
        /*0200*/ 	.word	0xffffffff


	//   ....[40]....
        /*0204*/ 	.word	0xffffffff


	//   ....[41]....
        /*0208*/ 	.word	0xffffffff


	//   ....[42]....
        /*020c*/ 	.word	0xffffffff


	//   ....[43]....
        /*0210*/ 	.word	0xffffffff


	//   ....[44]....
        /*0214*/ 	.word	0xffffffff


	//   ....[45]....
        /*0218*/ 	.word	0xffffffff


	//   ....[46]....
        /*021c*/ 	.word	0xffffffff


	//   ....[47]....
        /*0220*/ 	.word	0xffffffff


	//   ....[48]....
        /*0224*/ 	.word	0xffffffff


	//   ....[49]....
        /*0228*/ 	.word	0xffffffff


	//   ....[50]....
        /*022c*/ 	.word	0xffffffff


	//   ....[51]....
        /*0230*/ 	.word	0xffffffff


	//   ....[52]....
        /*0234*/ 	.word	0xffffffff


	//   ....[53]....
        /*0238*/ 	.word	0xffffffff


	//   ....[54]....
        /*023c*/ 	.word	0xffffffff


	//   ....[55]....
        /*0240*/ 	.word	0xffffffff


	//   ....[56]....
        /*0244*/ 	.word	0xffffffff


	//   ....[57]....
        /*0248*/ 	.word	0xffffffff


	//   ....[58]....
        /*024c*/ 	.word	0xffffffff


	//   ....[59]....
        /*0250*/ 	.word	0xffffffff


	//   ....[60]....
        /*0254*/ 	.word	0xffffffff


	//   ....[61]....
        /*0258*/ 	.word	0xffffffff


	//   ....[62]....
        /*025c*/ 	.word	0xffffffff


	//   ....[63]....
        /*0260*/ 	.word	0xffffffff


	//   ....[64]....
        /*0264*/ 	.word	0xffffffff


	//   ....[65]....
        /*0268*/ 	.word	0xffffffff


	//   ....[66]....
        /*026c*/ 	.word	0xffffffff


	//   ....[67]....
        /*0270*/ 	.word	0xffffffff


	//   ....[68]....
        /*0274*/ 	.word	0xffffffff


	//   ....[69]....
        /*0278*/ 	.word	0xffffffff


	//   ....[70]....
        /*027c*/ 	.word	0xffffffff


	//   ....[71]....
        /*0280*/ 	.word	0xffffffff


	//   ....[72]....
        /*0284*/ 	.word	0xffffffff


	//   ....[73]....
        /*0288*/ 	.word	0xffffffff


	//   ....[74]....
        /*028c*/ 	.word	0xffffffff


	//   ....[75]....
        /*0290*/ 	.word	0xffffffff


	//   ....[76]....
        /*0294*/ 	.word	0xffffffff


	//   ....[77]....
        /*0298*/ 	.word	0xffffffff


	//   ....[78]....
        /*029c*/ 	.word	0xffffffff


	//   ....[79]....
        /*02a0*/ 	.word	0xffffffff


	//   ....[80]....
        /*02a4*/ 	.word	0xffffffff


	//   ....[81]....
        /*02a8*/ 	.word	0xffffffff


	//   ....[82]....
        /*02ac*/ 	.word	0xffffffff


	//   ....[83]....
        /*02b0*/ 	.word	0xffffffff


	//   ....[84]....
        /*02b4*/ 	.word	0xffffffff


	//   ....[85]....
        /*02b8*/ 	.word	0xffffffff


	//   ....[86]....
        /*02bc*/ 	.word	0xffffffff


	//   ....[87]....
        /*02c0*/ 	.word	0xffffffff


	//   ....[88]....
        /*02c4*/ 	.word	0xffffffff


	//   ....[89]....
        /*02c8*/ 	.word	0xffffffff


	//   ....[90]....
        /*02cc*/ 	.word	0xffffffff


	//   ....[91]....
        /*02d0*/ 	.word	0xffffffff


	//   ....[92]....
        /*02d4*/ 	.word	0xffffffff


	//   ....[93]....
        /*02d8*/ 	.word	0xffffffff


	//   ....[94]....
        /*02dc*/ 	.word	0xffffffff


	//   ....[95]....
        /*02e0*/ 	.word	0xffffffff


	//   ....[96]....
        /*02e4*/ 	.word	0xffffffff


	//   ....[97]....
        /*02e8*/ 	.word	0xffffffff


	//   ....[98]....
        /*02ec*/ 	.word	0xffffffff


	//   ....[99]....
        /*02f0*/ 	.word	0xffffffff


	//   ....[100]....
        /*02f4*/ 	.word	0xffffffff


	//   ....[101]....
        /*02f8*/ 	.word	0xffffffff


	//   ....[102]....
        /*02fc*/ 	.word	0xffffffff


	//   ....[103]....
        /*0300*/ 	.word	0x0500000f


	//----- nvinfo : EIATTR_COOP_GROUP_INSTR_OFFSETS
	.align		4
.L_846:
        /*0304*/ 	.byte	0x04, 0x28
        /*0306*/ 	.short	(.L_848 - .L_847)


	//   ....[0]....
.L_847:
        /*0308*/ 	.word	0x00000070


	//   ....[1]....
        /*030c*/ 	.word	0x000001a0


	//   ....[2]....
        /*0310*/ 	.word	0x000001f0


	//   ....[3]....
        /*0314*/ 	.word	0x000003e0


	//   ....[4]....
        /*0318*/ 	.word	0x00000630


	//   ....[5]....
        /*031c*/ 	.word	0x00001610


	//   ....[6]....
        /*0320*/ 	.word	0x00002760


	//   ....[7]....
        /*0324*/ 	.word	0x000028d0


	//   ....[8]....
        /*0328*/ 	.word	0x00002900


	//   ....[9]....
        /*032c*/ 	.word	0x00003070


	//   ....[10]....
        /*0330*/ 	.word	0x00003120


	//   ....[11]....
        /*0334*/ 	.word	0x00003170


	//   ....[12]....
        /*0338*/ 	.word	0x00003410


	//   ....[13]....
        /*033c*/ 	.word	0x00003440


	//   ....[14]....
        /*0340*/ 	.word	0x00003490


	//   ....[15]....
        /*0344*/ 	.word	0x000034a0


	//   ....[16]....
        /*0348*/ 	.word	0x000034b0


	//   ....[17]....
        /*034c*/ 	.word	0x000034c0


	//   ....[18]....
        /*0350*/ 	.word	0x00003590


	//   ....[19]....
        /*0354*/ 	.word	0x000035a0


	//   ....[20]....
        /*0358*/ 	.word	0x000035d0


	//   ....[21]....
        /*035c*/ 	.word	0x000035e0


	//   ....[22]....
        /*0360*/ 	.word	0x00003600


	//   ....[23]....
        /*0364*/ 	.word	0x000036d0


	//   ....[24]....
        /*0368*/ 	.word	0x00003710


	//   ....[25]....
        /*036c*/ 	.word	0x00003740


	//   ....[26]....
        /*0370*/ 	.word	0x00003780


	//   ....[27]....
        /*0374*/ 	.word	0x00003790


	//   ....[28]....
        /*0378*/ 	.word	0x000037d0


	//   ....[29]....
        /*037c*/ 	.word	0x00003820


	//   ....[30]....
        /*0380*/ 	.word	0x00003860


	//   ....[31]....
        /*0384*/ 	.word	0x000038a0


	//   ....[32]....
        /*0388*/ 	.word	0x00003900


	//   ....[33]....
        /*038c*/ 	.word	0x00003990


	//   ....[34]....
        /*0390*/ 	.word	0x000039b0


	//   ....[35]....
        /*0394*/ 	.word	0x00003a70


	//   ....[36]....
        /*0398*/ 	.word	0x00003aa0


	//   ....[37]....
        /*039c*/ 	.word	0x00003ab0


	//   ....[38]....
        /*03a0*/ 	.word	0x00003c20


	//   ....[39]....
        /*03a4*/ 	.word	0x00003c40


	//   ....[40]....
        /*03a8*/ 	.word	0x00003d50


	//   ....[41]....
        /*03ac*/ 	.word	0x00003d70


	//   ....[42]....
        /*03b0*/ 	.word	0x00003d80


	//   ....[43]....
        /*03b4*/ 	.word	0x00003dc0


	//   ....[44]....
        /*03b8*/ 	.word	0x00003dd0


	//   ....[45]....
        /*03bc*/ 	.word	0x00003df0


	//   ....[46]....
        /*03c0*/ 	.word	0x00003ff0


	//   ....[47]....
        /*03c4*/ 	.word	0x00004030


	//   ....[48]....
        /*03c8*/ 	.word	0x00004070


	//   ....[49]....
        /*03cc*/ 	.word	0x000040f0


	//   ....[50]....
        /*03d0*/ 	.word	0x00004130


	//   ....[51]....
        /*03d4*/ 	.word	0x00004150


	//   ....[52]....
        /*03d8*/ 	.word	0x000041b0


	//   ....[53]....
        /*03dc*/ 	.word	0x000041d0


	//   ....[54]....
        /*03e0*/ 	.word	0x000069d0


	//   ....[55]....
        /*03e4*/ 	.word	0x000069f0


	//   ....[56]....
        /*03e8*/ 	.word	0x00006a00


	//   ....[57]....
        /*03ec*/ 	.word	0x00006a10


	//   ....[58]....
        /*03f0*/ 	.word	0x00006a20


	//   ....[59]....
        /*03f4*/ 	.word	0x00006a30


	//   ....[60]....
        /*03f8*/ 	.word	0x00006a40


	//   ....[61]....
        /*03fc*/ 	.word	0x00006a50


	//   ....[62]....
        /*0400*/ 	.word	0x00006a60


	//   ....[63]....
        /*0404*/ 	.word	0x00006a70


	//   ....[64]....
        /*0408*/ 	.word	0x00006b30


	//   ....[65]....
        /*040c*/ 	.word	0x00006bf0


	//   ....[66]....
        /*0410*/ 	.word	0x00006c30


	//   ....[67]....
        /*0414*/ 	.word	0x00006c70


	//   ....[68]....
        /*0418*/ 	.word	0x00006cb0


	//   ....[69]....
        /*041c*/ 	.word	0x00006cf0


	//   ....[70]....
        /*0420*/ 	.word	0x00006d30


	//   ....[71]....
        /*0424*/ 	.word	0x00006d70


	//   ....[72]....
        /*0428*/ 	.word	0x00006db0


	//   ....[73]....
        /*042c*/ 	.word	0x00006f30


	//   ....[74]....
        /*0430*/ 	.word	0x00007250


	//   ....[75]....
        /*0434*/ 	.word	0x000072b0


	//   ....[76]....
        /*0438*/ 	.word	0x00007650


	//   ....[77]....
        /*043c*/ 	.word	0x00007860


	//   ....[78]....
        /*0440*/ 	.word	0x00007880


	//   ....[79]....
        /*0444*/ 	.word	0x00007890


	//   ....[80]....
        /*0448*/ 	.word	0x000078d0


	//   ....[81]....
        /*044c*/ 	.word	0x00007900


	//   ....[82]....
        /*0450*/ 	.word	0x00007b00


	//   ....[83]....
        /*0454*/ 	.word	0x00007b20


	//   ....[84]....
        /*0458*/ 	.word	0x00007ca0


	//   ....[85]....
        /*045c*/ 	.word	0x00007ce0


	//   ....[86]....
        /*0460*/ 	.word	0x00008210


	//   ....[87]....
        /*0464*/ 	.word	0x00008220


	//   ....[88]....
        /*0468*/ 	.word	0x00008230


	//   ....[89]....
        /*046c*/ 	.word	0x00008240


	//   ....[90]....
        /*0470*/ 	.word	0x00008250


	//   ....[91]....
        /*0474*/ 	.word	0x00008260


	//   ....[92]....
        /*0478*/ 	.word	0x00008280


	//   ....[93]....
        /*047c*/ 	.word	0x000082d0


	//   ....[94]....
        /*0480*/ 	.word	0x00008540


	//   ....[95]....
        /*0484*/ 	.word	0x00008550


	//   ....[96]....
        /*0488*/ 	.word	0x00008560


	//   ....[97]....
        /*048c*/ 	.word	0x00008570


	//   ....[98]....
        /*0490*/ 	.word	0x00008580


	//   ....[99]....
        /*0494*/ 	.word	0x00008590


	//   ....[100]....
        /*0498*/ 	.word	0x000085a0


	//   ....[101]....
        /*049c*/ 	.word	0x000085e0


	//   ....[102]....
        /*04a0*/ 	.word	0x0000c080


	//   ....[103]....
        /*04a4*/ 	.word	0x0000fb80


	//----- nvinfo : EIATTR_REG_RECONFIG
	.align		4
.L_848:
        /*04a8*/ 	.byte	0x01, 0x54
	.zero		2


	//----- nvinfo : EIATTR_SYSCALL_OFFSETS
	.align		4
        /*04ac*/ 	.byte	0x04, 0x46
        /*04ae*/ 	.short	(.L_850 - .L_849)


	//   ....[0]....
.L_849:
        /*04b0*/ 	.word	0x00001270


	//   ....[1]....
        /*04b4*/ 	.word	0x00001360


	//   ....[2]....
        /*04b8*/ 	.word	0x000014c0


	//   ....[3]....
        /*04bc*/ 	.word	0x000015b0


	//----- nvinfo : EIATTR_MBARRIER_INSTR_OFFSETS
	.align		4
.L_850:
        /*04c0*/ 	.byte	0x04, 0x39
        /*04c2*/ 	.short	(.L_852 - .L_851)


	//   ....[0]....
.L_851:
        /*04c4*/ 	.word	0x00000290
        /*04c8*/ 	.word	0x000000ff
        /*04cc*/ 	.word	0x00026800
        /*04d0*/ 	.short	0x0100
        /*04d2*/ 	.byte	0x06
	.zero		1


	//   ....[1]....
        /*04d4*/ 	.word	0x00000390
        /*04d8*/ 	.word	0x000000ff
        /*04dc*/ 	.word	0x00026810
        /*04e0*/ 	.short	0x0100
        /*04e2*/ 	.byte	0x08
	.zero		1


	//   ....[2]....
        /*04e4*/ 	.word	0x000003a0
        /*04e8*/ 	.word	0x000000ff
        /*04ec*/ 	.word	0x00026820
        /*04f0*/ 	.short	0x0100
        /*04f2*/ 	.byte	0x08
	.zero		1


	//   ....[3]....
        /*04f4*/ 	.word	0x000003b0
        /*04f8*/ 	.word	0x000000ff
        /*04fc*/ 	.word	0x00026818
        /*0500*/ 	.short	0x0100
        /*0502*/ 	.byte	0x08
	.zero		1


	//   ....[4]....
        /*0504*/ 	.word	0x000003c0
        /*0508*/ 	.word	0x000000ff
        /*050c*/ 	.word	0x00026828
        /*0510*/ 	.short	0x0100
        /*0512*/ 	.byte	0x08
	.zero		1


	//   ....[5]....
        /*0514*/ 	.word	0x000004f0
        /*0518*/ 	.word	0x000000ff
        /*051c*/ 	.word	0x00026830
        /*0520*/ 	.short	0x0100
        /*0522*/ 	.byte	0x08
	.zero		1


	//   ....[6]....
        /*0524*/ 	.word	0x00000500
        /*0528*/ 	.word	0x000000ff
        /*052c*/ 	.word	0x00026840
        /*0530*/ 	.short	0x0100
        /*0532*/ 	.byte	0x08
	.zero		1


	//   ....[7]....
        /*0534*/ 	.word	0x00000510
        /*0538*/ 	.word	0x000000ff
        /*053c*/ 	.word	0x00026838
        /*0540*/ 	.short	0x0100
        /*0542*/ 	.byte	0x08
	.zero		1


	//   ....[8]....
        /*0544*/ 	.word	0x00000520
        /*0548*/ 	.word	0x000000ff
        /*054c*/ 	.word	0x00026848
        /*0550*/ 	.short	0x0100
        /*0552*/ 	.byte	0x08
	.zero		1


	//   ....[9]....
        /*0554*/ 	.word	0x00001640
        /*0558*/ 	.word	0x00000010
        /*055c*/ 	.word	0x00026800
        /*0560*/ 	.short	0x010a
        /*0562*/ 	.byte	0x3f
	.zero		1


	//   ....[10]....
        /*0564*/ 	.word	0x00001660
        /*0568*/ 	.word	0x00000010
        /*056c*/ 	.word	0x00026800
        /*0570*/ 	.short	0x010a
        /*0572*/ 	.byte	0x3f
	.zero		1


	//   ....[11]....
        /*0574*/ 	.word	0x00001f50
        /*0578*/ 	.word	0x00000008
        /*057c*/ 	.word	0x00026810
        /*0580*/ 	.short	0x010a
        /*0582*/ 	.byte	0x3f
	.zero		1


	//   ....[12]....
        /*0584*/ 	.word	0x00001fc0
        /*0588*/ 	.word	0x00000008
        /*058c*/ 	.word	0x00026810
        /*0590*/ 	.short	0x010a
        /*0592*/ 	.byte	0x3f
	.zero		1


	//   ....[13]....
        /*0594*/ 	.word	0x00002370
        /*0598*/ 	.word	0x00000008
        /*059c*/ 	.word	0x00026830
        /*05a0*/ 	.short	0x010a
        /*05a2*/ 	.byte	0x3f
	.zero		1


	//   ....[14]....
        /*05a4*/ 	.word	0x000023f0
        /*05a8*/ 	.word	0x00000008
        /*05ac*/ 	.word	0x00026830
        /*05b0*/ 	.short	0x010a
        /*05b2*/ 	.byte	0x3f
	.zero		1


	//   ....[15]....
        /*05b4*/ 	.word	0x00005930
        /*05b8*/ 	.word	0x00000009
        /*05bc*/ 	.word	0x00000000
        /*05c0*/ 	.short	0x0101
        /*05c2*/ 	.byte	0x3f
	.zero		1


	//   ....[16]....
        /*05c4*/ 	.word	0x00005cc0
        /*05c8*/ 	.word	0x00000008
        /*05cc*/ 	.word	0x00000000
        /*05d0*/ 	.short	0x0101
        /*05d2*/ 	.byte	0x3f
	.zero		1


	//   ....[17]....
        /*05d4*/ 	.word	0x000063e0
        /*05d8*/ 	.word	0x00000005
        /*05dc*/ 	.word	0x00026810
        /*05e0*/ 	.short	0x010a
        /*05e2*/ 	.byte	0x3f
	.zero		1


	//   ....[18]....
        /*05e4*/ 	.word	0x00006460
        /*05e8*/ 	.word	0x00000005
        /*05ec*/ 	.word	0x00026810
        /*05f0*/ 	.short	0x010a
        /*05f2*/ 	.byte	0x3f
	.zero		1


	//   ....[19]....
        /*05f4*/ 	.word	0x000067e0
        /*05f8*/ 	.word	0x00000005
        /*05fc*/ 	.word	0x00026830
        /*0600*/ 	.short	0x010a
        /*0602*/ 	.byte	0x3f
	.zero		1


	//   ....[20]....
        /*0604*/ 	.word	0x00006870
        /*0608*/ 	.word	0x00000005
        /*060c*/ 	.word	0x00026830
        /*0610*/ 	.short	0x010a
        /*0612*/ 	.byte	0x3f
	.zero		1


	//   ....[21]....
        /*0614*/ 	.word	0x00009a90
        /*0618*/ 	.word	0x00000006
        /*061c*/ 	.word	0x00000000
        /*0620*/ 	.short	0x0101
        /*0622*/ 	.byte	0x3f
	.zero		1


	//   ....[22]....
        /*0624*/ 	.word	0x00009e40
        /*0628*/ 	.word	0x00000005
        /*062c*/ 	.word	0x00000000
        /*0630*/ 	.short	0x0101
        /*0632*/ 	.byte	0x3f
	.zero		1


	//   ....[23]....
        /*0634*/ 	.word	0x0000e1e0
        /*0638*/ 	.word	0x0000000f
        /*063c*/ 	.word	0x00026820
        /*0640*/ 	.short	0x010a
        /*0642*/ 	.byte	0x3f
	.zero		1


	//   ....[24]....
        /*0644*/ 	.word	0x0000e780
        /*0648*/ 	.word	0x0000000f
        /*064c*/ 	.word	0x00026840
        /*0650*/ 	.short	0x010a
        /*0652*/ 	.byte	0x3f
	.zero		1


	//   ....[25]....
        /*0654*/ 	.word	0x0000e9e0
        /*0658*/ 	.word	0x0000000f
        /*065c*/ 	.word	0x00026828
        /*0660*/ 	.short	0x010a
        /*0662*/ 	.byte	0x3f
	.zero		1


	//   ....[26]....
        /*0664*/ 	.word	0x0000ec40
        /*0668*/ 	.word	0x0000000f
        /*066c*/ 	.word	0x00026848
        /*0670*/ 	.short	0x010a
        /*0672*/ 	.byte	0x3f
	.zero		1


	//   ....[27]....
        /*0674*/ 	.word	0x0000ee40
        /*0678*/ 	.word	0x0000000f
        /*067c*/ 	.word	0x00026820
        /*0680*/ 	.short	0x010a
        /*0682*/ 	.byte	0x3f
	.zero		1


	//   ....[28]....
        /*0684*/ 	.word	0x0000f100
        /*0688*/ 	.word	0x0000000f
        /*068c*/ 	.word	0x00026840
        /*0690*/ 	.short	0x010a
        /*0692*/ 	.byte	0x3f
	.zero		1


	//   ....[29]....
        /*0694*/ 	.word	0x0000f330
        /*0698*/ 	.word	0x0000000f
        /*069c*/ 	.word	0x00026828
        /*06a0*/ 	.short	0x010a
        /*06a2*/ 	.byte	0x3f
	.zero		1


	//   ....[30]....
        /*06a4*/ 	.word	0x0000f600
        /*06a8*/ 	.word	0x00000003
        /*06ac*/ 	.word	0x00026840
        /*06b0*/ 	.short	0x010a
        /*06b2*/ 	.byte	0x3f
	.zero		1


	//   ....[31]....
        /*06b4*/ 	.word	0x0000fa00
        /*06b8*/ 	.word	0x00000007
        /*06bc*/ 	.word	0x00000000
        /*06c0*/ 	.short	0x010a
        /*06c2*/ 	.byte	0x3f
	.zero		1


	//   ....[32]....
        /*06c4*/ 	.word	0x0000fa50
        /*06c8*/ 	.word	0x00000003
        /*06cc*/ 	.word	0x00000000
        /*06d0*/ 	.short	0x010a
        /*06d2*/ 	.byte	0x3f
	.zero		1


	//   ....[33]....
        /*06d4*/ 	.word	0x0000fab0
        /*06d8*/ 	.word	0x00000005
        /*06dc*/ 	.word	0x00000000
        /*06e0*/ 	.short	0x010a
        /*06e2*/ 	.byte	0x3f
	.zero		1


	//   ....[34]....
        /*06e4*/ 	.word	0x0000fae0
        /*06e8*/ 	.word	0x00000003
        /*06ec*/ 	.word	0x00000000
        /*06f0*/ 	.short	0x010a
        /*06f2*/ 	.byte	0x3f
	.zero		1


	//   ....[35]....
        /*06f4*/ 	.word	0x0000fbb0
        /*06f8*/ 	.word	0x00000010
        /*06fc*/ 	.word	0x00026800
        /*0700*/ 	.short	0x010a
        /*0702*/ 	.byte	0x3f
	.zero		1


	//   ....[36]....
        /*0704*/ 	.word	0x0000fc00
        /*0708*/ 	.word	0x00000008
        /*070c*/ 	.word	0x00026810
        /*0710*/ 	.short	0x010a
        /*0712*/ 	.byte	0x3f
	.zero		1


	//   ....[37]....
        /*0714*/ 	.word	0x0000fc50
        /*0718*/ 	.word	0x00000008
        /*071c*/ 	.word	0x00026830
        /*0720*/ 	.short	0x010a
        /*0722*/ 	.byte	0x3f
	.zero		1


	//   ....[38]....
        /*0724*/ 	.word	0x0000fca0
        /*0728*/ 	.word	0x00000005
        /*072c*/ 	.word	0x00026810
        /*0730*/ 	.short	0x010a
        /*0732*/ 	.byte	0x3f
	.zero		1


	//   ....[39]....
        /*0734*/ 	.word	0x0000fcf0
        /*0738*/ 	.word	0x00000005
        /*073c*/ 	.word	0x00026830
        /*0740*/ 	.short	0x010a
        /*0742*/ 	.byte	0x3f
	.zero		1


	//   ....[40]....
        /*0744*/ 	.word	0x0000fd40
        /*0748*/ 	.word	0x0000000f
        /*074c*/ 	.word	0x00026820
        /*0750*/ 	.short	0x010a
        /*0752*/ 	.byte	0x3f
	.zero		1


	//   ....[41]....
        /*0754*/ 	.word	0x0000fd90
        /*0758*/ 	.word	0x0000000f
        /*075c*/ 	.word	0x00026840
        /*0760*/ 	.short	0x010a
        /*0762*/ 	.byte	0x3f
	.zero		1


	//   ....[42]....
        /*0764*/ 	.word	0x0000fde0
        /*0768*/ 	.word	0x0000000f
        /*076c*/ 	.word	0x00026828
        /*0770*/ 	.short	0x010a
        /*0772*/ 	.byte	0x3f
	.zero		1


	//   ....[43]....
        /*0774*/ 	.word	0x0000fe30
        /*0778*/ 	.word	0x0000000f
        /*077c*/ 	.word	0x00026848
        /*0780*/ 	.short	0x010a
        /*0782*/ 	.byte	0x3f
	.zero		1


	//   ....[44]....
        /*0784*/ 	.word	0x0000fe90
        /*0788*/ 	.word	0x0000000f
        /*078c*/ 	.word	0x00026820
        /*0790*/ 	.short	0x010a
        /*0792*/ 	.byte	0x3f
	.zero		1


	//   ....[45]....
        /*0794*/ 	.word	0x0000fee0
        /*0798*/ 	.word	0x0000000f
        /*079c*/ 	.word	0x00026840
        /*07a0*/ 	.short	0x010a
        /*07a2*/ 	.byte	0x3f
	.zero		1


	//   ....[46]....
        /*07a4*/ 	.word	0x0000ff30
        /*07a8*/ 	.word	0x0000000f
        /*07ac*/ 	.word	0x00026828
        /*07b0*/ 	.short	0x010a
        /*07b2*/ 	.byte	0x3f
	.zero		1


	//   ....[47]....
        /*07b4*/ 	.word	0x0000ff80
        /*07b8*/ 	.word	0x00000003
        /*07bc*/ 	.word	0x00026840
        /*07c0*/ 	.short	0x010a
        /*07c2*/ 	.byte	0x3f
	.zero		1


	//   ....[48]....
        /*07c4*/ 	.word	0x00010050
        /*07c8*/ 	.word	0x00000007
        /*07cc*/ 	.word	0x00000000
        /*07d0*/ 	.short	0x010a
        /*07d2*/ 	.byte	0x3f
	.zero		1


	//   ....[49]....
        /*07d4*/ 	.word	0x000100a0
        /*07d8*/ 	.word	0x00000003
        /*07dc*/ 	.word	0x00000000
        /*07e0*/ 	.short	0x010a
        /*07e2*/ 	.byte	0x3f
	.zero		1


	//   ....[50]....
        /*07e4*/ 	.word	0x000100f0
        /*07e8*/ 	.word	0x00000005
        /*07ec*/ 	.word	0x00000000
        /*07f0*/ 	.short	0x010a
        /*07f2*/ 	.byte	0x3f
	.zero		1


	//----- nvinfo : EIATTR_NUM_MBARRIERS
	.align		4
.L_852:
        /*07f4*/ 	.byte	0x03, 0x38
        /*07f6*/ 	.short	0x0009


	//----- nvinfo : EIATTR_EXIT_INSTR_OFFSETS
	.align		4
        /*07f8*/ 	.byte	0x04, 0x1c
        /*07fa*/ 	.short	(.L_854 - .L_853)


	//   ....[0]....
.L_853:
        /*07fc*/ 	.word	0x0000fb30


	//----- nvinfo : EIATTR_MAX_THREADS
	.align		4
.L_854:
        /*0800*/ 	.byte	0x04, 0x05
        /*0802*/ 	.short	(.L_856 - .L_855)
.L_855:
        /*0804*/ 	.word	0x00000180
        /*0808*/ 	.word	0x00000001
        /*080c*/ 	.word	0x00000001


	//----- nvinfo : EIATTR_CRS_STACK_SIZE
	.align		4
.L_856:
        /*0810*/ 	.byte	0x04, 0x1e
        /*0812*/ 	.short	(.L_858 - .L_857)
.L_857:
        /*0814*/ 	.word	0x00000000


	//----- nvinfo : EIATTR_CBANK_PARAM_SIZE
	.align		4
.L_858:
        /*0818*/ 	.byte	0x03, 0x19
        /*081a*/ 	.short	0x06f0


	//----- nvinfo : EIATTR_PARAM_CBANK
	.align		4
        /*081c*/ 	.byte	0x04, 0x0a
        /*081e*/ 	.short	(.L_860 - .L_859)
	.align		4
.L_859:
        /*0820*/ 	.word	index@(.nv.constant0._ZN7cutlass13device_kernelIN5flash11enable_sm90INS1_16FlashAttnBwdSm90INS1_25CollectiveMainloopBwdSm90ILi2ELi2ELi2EN4cute5tupleIJNS5_1CILi1EEES8_S8_EEENS6_IJNS7_ILi96EEENS7_ILi128EEENS7_ILi64EEEEEENS_10bfloat16_tEfNS_4arch4Sm90ELb1ELb0ELb1ELb1ELb0ELb1ELb0ELb1ELi2ELi1ELi2ELi2ELb0EEENS1_21CollectiveEpilogueBwdISD_SE_SG_Li256ELb1ELb0ELi1EEENS1_25SingleTileBwdLPTSchedulerILb1ELi128ELb0EEEEEEEEEvNT_6ParamsE)
        /*0824*/ 	.short	0x0210
        /*0826*/ 	.short	0x06f0


	//----- nvinfo : EIATTR_SW_WAR
	.align		4
.L_860:
        /*0828*/ 	.byte	0x04, 0x36
        /*082a*/ 	.short	(.L_862 - .L_861)
.L_861:
        /*082c*/ 	.word	0x00000008
.L_862:


//--------------------- .nv.info._ZN7cutlass13device_kernelIN5flash11enable_sm90INS1_16FlashAttnBwdSm90INS1_25CollectiveMainloopBwdSm90ILi2ELi2ELi2EN4cute5tupleIJNS5_1CILi1EEES8_S8_EEENS6_IJNS7_ILi96EEENS7_ILi128EEENS7_ILi64EEEEEENS_10bfloat16_tEfNS_4arch4Sm90ELb1ELb0ELb1ELb1ELb1ELb1ELb0ELb1ELi2ELi1ELi2ELi2ELb0EEENS1_21CollectiveEpilogueBwdISD_SE_SG_Li256ELb1ELb0ELi1EEENS1_25SingleTileBwdLPTSchedulerILb1ELi128ELb1EEEEEEEEEvNT_6ParamsE --------------------------
	.section	.nv.info._ZN7cutlass13device_kernelIN5flash11enable_sm90INS1_16FlashAttnBwdSm90INS1_25CollectiveMainloopBwdSm90ILi2ELi2ELi2EN4cute5tupleIJNS5_1CILi1EEES8_S8_EEENS6_IJNS7_ILi96EEENS7_ILi128EEENS7_ILi64EEEEEENS_10bfloat16_tEfNS_4arch4Sm90ELb1ELb0ELb1ELb1ELb1ELb1ELb0ELb1ELi2ELi1ELi2ELi2ELb0EEENS1_21CollectiveEpilogueBwdISD_SE_SG_Li256ELb1ELb0ELi1EEENS1_25SingleTileBwdLPTSchedulerILb1ELi128ELb1EEEEEEEEEvNT_6ParamsE,"",@"SHT_CUDA_INFO"
	.sectionflags	@""
	.align	4


	//----- nvinfo : EIATTR_CUDA_API_VERSION
	.align		4
        /*0000*/ 	.byte	0x04, 0x37
        /*0002*/ 	.short	(.L_864 - .L_863)
.L_863:
        /*0004*/ 	.word	0x00000082


	//----- nvinfo : EIATTR_KPARAM_INFO
	.align		4
.L_864:
        /*0008*/ 	.byte	0x04, 0x17
        /*000a*/ 	.short	(.L_866 - .L_865)
.L_865:
        /*000c*/ 	.word	0x00000000
        /*0010*/ 	.short	0x0000
        /*0012*/ 	.short	0x0070
        /*0014*/ 	.byte	0x00, 0xf0, 0x01, 0x1a


	//----- nvinfo : EIATTR_SPARSE_MMA_MASK
	.align		4
.L_866:
        /*0018*/ 	.byte	0x03, 0x50
        /*001a*/ 	.short	0x0000


	//----- nvinfo : EIATTR_MAXREG_COUNT
	.align		4
        /*001c*/ 	.byte	0x03, 0x1b
        /*001e*/ 	.short	0x00a8


	//----- nvinfo : EIATTR_NUM_BARRIERS
	.align		4
        /*0020*/ 	.byte	0x02, 0x4c
        /*0022*/ 	.byte	0x10
	.zero		1


	//----- nvinfo : EIATTR_EXTERNS
	.align		4
        /*0024*/ 	.byte	0x04, 0x0f
        /*0026*/ 	.short	(.L_868 - .L_867)


	//   ....[0]....
	.align		4
.L_867:
        /*0028*/ 	.word	index@(__assertfail)


	//----- nvinfo : EIATTR_ANNOTATIONS
	.align		4
.L_868:
        /*002c*/ 	.byte	0x04, 0x55
        /*002e*/ 	.short	(.L_870 - .L_869)


	//   ....[0]....
.L_869:
        /* <DEDUP_REMOVED lines=19> */


	//----- nvinfo : EIATTR_MERCURY_ISA_VERSION
	.align		4
.L_870:
        /*0150*/ 	.byte	0x03, 0x5f
        /*0152*/ 	.short	0x0101


	//----- nvinfo : EIATTR_INT_WARP_WIDE_INSTR_OFFSETS
	.align		4
        /*0154*/ 	.byte	0x04, 0x31
        /*0156*/ 	.short	(.L_872 - .L_871)


	//   ....[0]....
.L_871:
        /*0158*/ 	.word	0x00000190


	//   ....[1]....
        /*015c*/ 	.word	0x000001c0


	//   ....[2]....
        /*0160*/ 	.word	0x0000d250


	//   ....[3]....
        /*0164*/ 	.word	0x0000d900


	//   ....[4]....
        /*0168*/ 	.word	0x0000de20


	//----- nvinfo : EIATTR_COOP_GROUP_MASK_REGIDS
	.align		4
.L_872:
        /*016c*/ 	.byte	0x04, 0x29
        /*016e*/ 	.short	(.L_874 - .L_873)


	//   ....[0]....
.L_873:
        /*0170*/ 	.word	0xffffffff


	//   ....[1]....
        /*0174*/ 	.word	0xffffffff


	//   ....[2]....
        /*0178*/ 	.word	0xffffffff


	//   ....[3]....
        /*017c*/ 	.word	0xffffffff


	//   ....[4]....
        /*0180*/ 	.word	0xffffffff


	//   ....[5]....
        /*0184*/ 	.word	0xffffffff


	//   ....[6]....
        /*0188*/ 	.word	0xffffffff


	//   ....[7]....
        /*018c*/ 	.word	0xffffffff


	//   ....[8]....
        /*0190*/ 	.word	0xffffffff


	//   ....[9]....
        /*0194*/ 	.word	0xffffffff


	//   ....[10]....
        /*0198*/ 	.word	0xffffffff


	//   ....[11]....
        /*019c*/ 	.word	0xffffffff


	//   ....[12]....
        /*01a0*/ 	.word	0xffffffff


	//   ....[13]....
        /*01a4*/ 	.word	0xffffffff


	//   ....[14]....
        /*01a8*/ 	.word	0xffffffff


	//   ....[15]....
        /*01ac*/ 	.word	0xffffffff


	//   ....[16]....
        /*01b0*/ 	.word	0xffffffff


	//   ....[17]....
        /*01b4*/ 	.word	0xffffffff


	//   ....[18]....
        /*01b8*/ 	.word	0xffffffff


	//   ....[19]....
        /*01bc*/ 	.word	0xffffffff


	//   ....[20]....
        /*01c0*/ 	.word	0xffffffff


	//   ....[21]....
        /*01c4*/ 	.word	0xffffffff


	//   ....[22]....
        /*01c8*/ 	.word	0xffffffff


	//   ....[23]....
        /*01cc*/ 	.word	0xffffffff


	//   ....[24]....
        /*01d0*/ 	.word	0xffffffff


	//   ....[25]....
        /*01d4*/ 	.word	0xffffffff


	//   ....[26]....
        /*01d8*/ 	.word	0xffffffff


	//   ....[27]....
        /*01dc*/ 	.word	0xffffffff


	//   ....[28]....
        /*01e0*/ 	.word	0xffffffff


	//   ....[29]....
        /*01e4*/ 	.word	0xffffffff


	//   ....[30]....
        /*01e8*/ 	.word	0xffffffff


	//   ....[31]....
        /*01ec*/ 	.word	0xffffffff


	//   ....[32]....
        /*01f0*/ 	.word	0xffffffff


	//   ....[33]....
        /*01f4*/ 	.word	0xffffffff


	//   ....[34]....
        /*01f8*/ 	.word	0xffffffff


	//   ....[35]....
        /*01fc*/ 	.word	0xffffffff


	//   ....[36]....
        /*0200*/ 	.word	0xffffffff


	//   ....[37]....
        /*0204*/ 	.word	0xffffffff


	//   ....[38]....
        /*0208*/ 	.word	0xffffffff


	//   ....[39]....
        /*020c*/ 	.word	0xffffffff


	//   ....[40]....
        /*0210*/ 	.word	0xffffffff


	//   ....[41]....
        /*0214*/ 	.word	0xffffffff


	//   ....[42]....
        /*0218*/ 	.word	0xffffffff


	//   ....[43]....
        /*021c*/ 	.word	0xffffffff


	//   ....[44]....
        /*0220*/ 	.word	0xffffffff


	//   ....[45]....
        /*0224*/ 	.word	0xffffffff


	//   ....[46]....
        /*0228*/ 	.word	0xffffffff


	//   ....[47]....
        /*022c*/ 	.word	0xffffffff


	//   ....[48]....
        /*0230*/ 	.word	0xffffffff


	//   ....[49]....
        /*0234*/ 	.word	0xffffffff


	//   ....[50]....
        /*0238*/ 	.word	0xffffffff


	//   ....[51]....
        /*023c*/ 	.word	0xffffffff


	//   ....[52]....
        /*0240*/ 	.word	0xffffffff


	//   ....[53]....
        /*0244*/ 	.word	0xffffffff


	//   ....[54]....
        /*0248*/ 	.word	0xffffffff


	//   ....[55]....
        /*024c*/ 	.word	0xffffffff


	//   ....[56]....
        /*0250*/ 	.word	0xffffffff


	//   ....[57]....
        /*0254*/ 	.word	0xffffffff


	//   ....[58]....
        /*0258*/ 	.word	0xffffffff


	//   ....[59]....
        /*025c*/ 	.word	0xffffffff


	//   ....[60]....
        /*0260*/ 	.word	0xffffffff


	//   ....[61]....
        /*0264*/ 	.word	0xffffffff


	//   ....[62]....
        /*0268*/ 	.word	0xffffffff


	//   ....[63]....
        /*026c*/ 	.word	0xffffffff


	//   ....[64]....
        /*0270*/ 	.word	0xffffffff


	//   ....[65]....
        /*0274*/ 	.word	0xffffffff


	//   ....[66]....
        /*0278*/ 	.word	0xffffffff


	//   ....[67]....
        /*027c*/ 	.word	0xffffffff


	//   ....[68]....
        /*0280*/ 	.word	0xffffffff


	//   ....[69]....
        /*0284*/ 	.word	0xffffffff


	//   ....[70]....
        /*0288*/ 	.word	0xffffffff


	//   ....[71]....
        /*028c*/ 	.word	0xffffffff


	//   ....[72]....
        /*0290*/ 	.word	0xffffffff


	//   ....[73]....
        /*0294*/ 	.word	0xffffffff


	//   ....[74]....
        /*0298*/ 	.word	0xffffffff


	//   ....[75]....
        /*029c*/ 	.word	0xffffffff


	//   ....[76]....
        /*02a0*/ 	.word	0xffffffff


	//   ....[77]....
        /*02a4*/ 	.word	0xffffffff


	//   ....[78]....
        /*02a8*/ 	.word	0xffffffff


	//   ....[79]....
        /*02ac*/ 	.word	0xffffffff


	//   ....[80]....
        /*02b0*/ 	.word	0xffffffff


	//   ....[81]....
        /*02b4*/ 	.word	0xffffffff


	//   ....[82]....
        /*02b8*/ 	.word	0xffffffff


	//   ....[83]....
        /*02bc*/ 	.word	0xffffffff


	//   ....[84]....
        /*02c0*/ 	.word	0xffffffff


	//   ....[85]....
        /*02c4*/ 	.word	0xffffffff


	//   ....[86]....
        /*02c8*/ 	.word	0xffffffff


	//   ....[87]....
        /*02cc*/ 	.word	0xffffffff


	//   ....[88]....
        /*02d0*/ 	.word	0xffffffff


	//   ....[89]....
        /*02d4*/ 	.word	0xffffffff


	//   ....[90]....
        /*02d8*/ 	.word	0xffffffff


	//   ....[91]....
        /*02dc*/ 	.word	0xffffffff


	//   ....[92]....
        /*02e0*/ 	.word	0xffffffff


	//   ....[93]....
        /*02e4*/ 	.word	0xffffffff


	//   ....[94]....
        /*02e8*/ 	.word	0xffffffff


	//   ....[95]....
        /*02ec*/ 	.word	0xffffffff


	//   ....[96]....
        /*02f0*/ 	.word	0xffffffff


	//   ....[97]....
        /*02f4*/ 	.word	0xffffffff


	//   ....[98]....
        /*02f8*/ 	.word	0xffffffff


	//   ....[99]....
        /*02fc*/ 	.word	0xffffffff


	//   ....[100]....
        /*0300*/ 	.word	0xffffffff


	//   ....[101]....
        /*0304*/ 	.word	0xffffffff


	//   ....[102]....
        /*0308*/ 	.word	0xffffffff


	//   ....[103]....
        /*030c*/ 	.word	0xffffffff


	//   ....[104]....
        /*0310*/ 	.word	0xffffffff


	//   ....[105]....
        /*0314*/ 	.word	0xffffffff


	//   ....[106]....
        /*0318*/ 	.word	0xffffffff


	//   ....[107]....
        /*031c*/ 	.word	0xffffffff


	//   ....[108]....
        /*0320*/ 	.word	0xffffffff


	//   ....[109]....
        /*0324*/ 	.word	0x0500000f


	//   ....[110]....
        /*0328*/ 	.word	0x0500000f


	//   ....[111]....
        /*032c*/ 	.word	0x0500000f


	//   ....[112]....
        /*0330*/ 	.word	0x0500000f


	//----- nvinfo : EIATTR_COOP_GROUP_INSTR_OFFSETS
	.align		4
.L_874:
        /*0334*/ 	.byte	0x04, 0x28
        /*0336*/ 	.short	(.L_876 - .L_875)


	//   ....[0]....
.L_875:
        /*0338*/ 	.word	0x00000070


	//   ....[1]....
        /*033c*/ 	.word	0x000001a0


	//   ....[2]....
        /*0340*/ 	.word	0x000001f0


	//   ....[3]....
        /*0344*/ 	.word	0x000003e0


	//   ....[4]....
        /*0348*/ 	.word	0x00000630


	//   ....[5]....
        /*034c*/ 	.word	0x00001630


	//   ....[6]....
        /*0350*/ 	.word	0x00002780


	//   ....[7]....
        /*0354*/ 	.word	0x000028f0


	//   ....[8]....
        /*0358*/ 	.word	0x00002920


	//   ....[9]....
        /*035c*/ 	.word	0x00003090


	//   ....[10]....
        /*0360*/ 	.word	0x00003140


	//   ....[11]....
        /*0364*/ 	.word	0x00003190


	//   ....[12]....
        /*0368*/ 	.word	0x00003430


	//   ....[13]....
        /*036c*/ 	.word	0x00003460


	//   ....[14]....
        /*0370*/ 	.word	0x000034b0


	//   ....[15]....
        /*0374*/ 	.word	0x000034c0


	//   ....[16]....
        /*0378*/ 	.word	0x000034d0


	//   ....[17]....
        /*037c*/ 	.word	0x000034e0


	//   ....[18]....
        /*0380*/ 	.word	0x000035b0


	//   ....[19]....
        /*0384*/ 	.word	0x000035c0


	//   ....[20]....
        /*0388*/ 	.word	0x000035f0


	//   ....[21]....
        /*038c*/ 	.word	0x00003600


	//   ....[22]....
        /*0390*/ 	.word	0x00003620


	//   ....[23]....
        /*0394*/ 	.word	0x000036f0


	//   ....[24]....
        /*0398*/ 	.word	0x00003730


	//   ....[25]....
        /*039c*/ 	.word	0x00003760


	//   ....[26]....
        /*03a0*/ 	.word	0x000037a0


	//   ....[27]....
        /*03a4*/ 	.word	0x000037b0


	//   ....[28]....
        /*03a8*/ 	.word	0x000037f0


	//   ....[29]....
        /*03ac*/ 	.word	0x00003840


	//   ....[30]....
        /*03b0*/ 	.word	0x00003880


	//   ....[31]....
        /*03b4*/ 	.word	0x000038c0


	//   ....[32]....
        /*03b8*/ 	.word	0x00003920


	//   ....[33]....
        /*03bc*/ 	.word	0x000039b0


	//   ....[34]....
        /*03c0*/ 	.word	0x000039d0


	//   ....[35]....
        /*03c4*/ 	.word	0x00003a90


	//   ....[36]....
        /*03c8*/ 	.word	0x00003ac0


	//   ....[37]....
        /*03cc*/ 	.word	0x00003ad0


	//   ....[38]....
        /*03d0*/ 	.word	0x00003c40


	//   ....[39]....
        /*03d4*/ 	.word	0x00003c60


	//   ....[40]....
        /*03d8*/ 	.word	0x00003d70


	//   ....[41]....
        /*03dc*/ 	.word	0x00003d90


	//   ....[42]....
        /*03e0*/ 	.word	0x00003da0


	//   ....[43]....
        /*03e4*/ 	.word	0x00003de0


	//   ....[44]....
        /*03e8*/ 	.word	0x00003df0


	//   ....[45]....
        /*03ec*/ 	.word	0x00003e10


	//   ....[46]....
        /*03f0*/ 	.word	0x00004010


	//   ....[47]....
        /*03f4*/ 	.word	0x00004050


	//   ....[48]....
        /*03f8*/ 	.word	0x00004090


	//   ....[49]....
        /*03fc*/ 	.word	0x00004110


	//   ....[50]....
        /*0400*/ 	.word	0x00004150


	//   ....[51]....
        /*0404*/ 	.word	0x00004170


	//   ....[52]....
        /*0408*/ 	.word	0x000041d0


	//   ....[53]....
        /*040c*/ 	.word	0x000041f0


	//   ....[54]....
        /*0410*/ 	.word	0x000069f0


	//   ....[55]....
        /*0414*/ 	.word	0x00006a10


	//   ....[56]....
        /*0418*/ 	.word	0x00006a20


	//   ....[57]....
        /*041c*/ 	.word	0x00006a30


	//   ....[58]....
        /*0420*/ 	.word	0x00006a40


	//   ....[59]....
        /*0424*/ 	.word	0x00006a50


	//   ....[60]....
        /*0428*/ 	.word	0x00006a60


	//   ....[61]....
        /*042c*/ 	.word	0x00006a70


	//   ....[62]....
        /*0430*/ 	.word	0x00006a80


	//   ....[63]....
        /*0434*/ 	.word	0x00006a90


	//   ....[64]....
        /*0438*/ 	.word	0x00006b50


	//   ....[65]....
        /*043c*/ 	.word	0x00006c10


	//   ....[66]....
        /*0440*/ 	.word	0x00006c50


	//   ....[67]....
        /*0444*/ 	.word	0x00006c90


	//   ....[68]....
        /*0448*/ 	.word	0x00006cd0


	//   ....[69]....
        /*044c*/ 	.word	0x00006d10


	//   ....[70]....
        /*0450*/ 	.word	0x00006d50


	//   ....[71]....
        /*0454*/ 	.word	0x00006d90


	//   ....[72]....
        /*0458*/ 	.word	0x00006dd0


	//   ....[73]....
        /*045c*/ 	.word	0x00006f50


	//   ....[74]....
        /*0460*/ 	.word	0x00007270


	//   ....[75]....
        /*0464*/ 	.word	0x000072d0


	//   ....[76]....
        /*0468*/ 	.word	0x00007670


	//   ....[77]....
        /*046c*/ 	.word	0x00007880


	//   ....[78]....
        /*0470*/ 	.word	0x000078a0


	//   ....[79]....
        /*0474*/ 	.word	0x000078b0


	//   ....[80]....
        /*0478*/ 	.word	0x000078f0


	//   ....[81]....
        /*047c*/ 	.word	0x00007920


	//   ....[82]....
        /*0480*/ 	.word	0x00007b20


	//   ....[83]....
        /*0484*/ 	.word	0x00007b40


	//   ....[84]....
        /*0488*/ 	.word	0x00007ce0


	//   ....[85]....
        /*048c*/ 	.word	0x00007d20


	//   ....[86]....
        /*0490*/ 	.word	0x00008230


	//   ....[87]....
        /*0494*/ 	.word	0x00008240


	//   ....[88]....
        /*0498*/ 	.word	0x00008250


	//   ....[89]....
        /*049c*/ 	.word	0x00008260


	//   ....[90]....
        /*04a0*/ 	.word	0x00008270


	//   ....[91]....
        /*04a4*/ 	.word	0x00008280


	//   ....[92]....
        /*04a8*/ 	.word	0x000082a0


	//   ....[93]....
        /*04ac*/ 	.word	0x000082f0


	//   ....[94]....
        /*04b0*/ 	.word	0x00008560


	//   ....[95]....
        /*04b4*/ 	.word	0x00008570


	//   ....[96]....
        /*04b8*/ 	.word	0x00008580


	//   ....[97]....
        /*04bc*/ 	.word	0x00008590


	//   ....[98]....
        /*04c0*/ 	.word	0x000085a0


	//   ....[99]....
        /*04c4*/ 	.word	0x000085b0


	//   ....[100]....
        /*04c8*/ 	.word	0x000085c0


	//   ....[101]....
        /*04cc*/ 	.word	0x00008600


	//   ....[102]....
        /*04d0*/ 	.word	0x0000c0a0


	//   ....[103]....
        /*04d4*/ 	.word	0x0000ce50


	//   ....[104]....
        /*04d8*/ 	.word	0x0000d180


	//   ....[105]....
        /*04dc*/ 	.word	0x0000d580


	//   ....[106]....
        /*04e0*/ 	.word	0x0000d830


	//   ....[107]....
        /*04e4*/ 	.word	0x0000dae0


	//   ....[108]....
        /*04e8*/ 	.word	0x0000dd50


	//   ....[109]....
        /*04ec*/ 	.word	0x00010490


	//   ....[110]....
        /*04f0*/ 	.word	0x00010680


	//   ....[111]....
        /*04f4*/ 	.word	0x000106f0


	//   ....[112]....
        /*04f8*/ 	.word	0x00010760


	//----- nvinfo : EIATTR_REG_RECONFIG
	.align		4
.L_876:
        /*04fc*/ 	.byte	0x01, 0x54
	.zero		2


	//----- nvinfo : EIATTR_SYSCALL_OFFSETS
	.align		4
        /*0500*/ 	.byte	0x04, 0x46
        /*0502*/ 	.short	(.L_878 - .L_877)


	//   ....[0]....
.L_877:
        /*0504*/ 	.word	0x00001290


	//   ....[1]....
        /*0508*/ 	.word	0x00001380


	//   ....[2]....
        /*050c*/ 	.word	0x000014e0


	//   ....[3]....
        /*0510*/ 	.word	0x000015d0


	//----- nvinfo : EIATTR_MBARRIER_INSTR_OFFSETS
	.align		4
.L_878:
        /*0514*/ 	.byte	0x04, 0x39
        /*0516*/ 	.short	(.L_880 - .L_879)


	//   ....[0]....
.L_879:
        /*0518*/ 	.word	0x00000290
        /*051c*/ 	.word	0x000000ff
        /*0520*/ 	.word	0x00026800
        /*0524*/ 	.short	0x0100
        /*0526*/ 	.byte	0x06
	.zero		1


	//   ....[1]....
        /*0528*/ 	.word	0x00000390
        /*052c*/ 	.word	0x000000ff
        /*0530*/ 	.word	0x00026810
        /*0534*/ 	.short	0x0100
        /*0536*/ 	.byte	0x08
	.zero		1


	//   ....[2]....
        /*0538*/ 	.word	0x000003a0
        /*053c*/ 	.word	0x000000ff
        /*0540*/ 	.word	0x00026820
        /*0544*/ 	.short	0x0100
        /*0546*/ 	.byte	0x08
	.zero		1


	//   ....[3]....
        /*0548*/ 	.word	0x000003b0
        /*054c*/ 	.word	0x000000ff
        /*0550*/ 	.word	0x00026818
        /*0554*/ 	.short	0x0100
        /*0556*/ 	.byte	0x08
	.zero		1


	//   ....[4]....
        /*0558*/ 	.word	0x000003c0
        /*055c*/ 	.word	0x000000ff
        /*0560*/ 	.word	0x00026828
        /*0564*/ 	.short	0x0100
        /*0566*/ 	.byte	0x08
	.zero		1


	//   ....[5]....
        /*0568*/ 	.word	0x000004f0
        /*056c*/ 	.word	0x000000ff
        /*0570*/ 	.word	0x00026830
        /*0574*/ 	.short	0x0100
        /*0576*/ 	.byte	0x08
	.zero		1


	//   ....[6]....
        /*0578*/ 	.word	0x00000500
        /*057c*/ 	.word	0x000000ff
        /*0580*/ 	.word	0x00026840
        /*0584*/ 	.short	0x0100
        /*0586*/ 	.byte	0x08
	.zero		1


	//   ....[7]....
        /*0588*/ 	.word	0x00000510
        /*058c*/ 	.word	0x000000ff
        /*0590*/ 	.word	0x00026838
        /*0594*/ 	.short	0x0100
        /*0596*/ 	.byte	0x08
	.zero		1


	//   ....[8]....
        /*0598*/ 	.word	0x00000520
        /*059c*/ 	.word	0x000000ff
        /*05a0*/ 	.word	0x00026848
        /*05a4*/ 	.short	0x0100
        /*05a6*/ 	.byte	0x08
	.zero		1


	//   ....[9]....
        /*05a8*/ 	.word	0x00001660
        /*05ac*/ 	.word	0x00000010
        /*05b0*/ 	.word	0x00026800
        /*05b4*/ 	.short	0x010a
        /*05b6*/ 	.byte	0x3f
	.zero		1


	//   ....[10]....
        /*05b8*/ 	.word	0x00001680
        /*05bc*/ 	.word	0x00000010
        /*05c0*/ 	.word	0x00026800
        /*05c4*/ 	.short	0x010a
        /*05c6*/ 	.byte	0x3f
	.zero		1


	//   ....[11]....
        /*05c8*/ 	.word	0x00001f70
        /*05cc*/ 	.word	0x00000008
        /*05d0*/ 	.word	0x00026810
        /*05d4*/ 	.short	0x010a
        /*05d6*/ 	.byte	0x3f
	.zero		1


	//   ....[12]....
        /*05d8*/ 	.word	0x00001fe0
        /*05dc*/ 	.word	0x00000008
        /*05e0*/ 	.word	0x00026810
        /*05e4*/ 	.short	0x010a
        /*05e6*/ 	.byte	0x3f
	.zero		1


	//   ....[13]....
        /*05e8*/ 	.word	0x00002390
        /*05ec*/ 	.word	0x00000008
        /*05f0*/ 	.word	0x00026830
        /*05f4*/ 	.short	0x010a
        /*05f6*/ 	.byte	0x3f
	.zero		1


	//   ....[14]....
        /*05f8*/ 	.word	0x00002410
        /*05fc*/ 	.word	0x00000008
        /*0600*/ 	.word	0x00026830
        /*0604*/ 	.short	0x010a
        /*0606*/ 	.byte	0x3f
	.zero		1


	//   ....[15]....
        /*0608*/ 	.word	0x00005950
        /*060c*/ 	.word	0x00000009
        /*0610*/ 	.word	0x00000000
        /*0614*/ 	.short	0x0101
        /*0616*/ 	.byte	0x3f
	.zero		1


	//   ....[16]....
        /*0618*/ 	.word	0x00005ce0
        /*061c*/ 	.word	0x00000008
        /*0620*/ 	.word	0x00000000
        /*0624*/ 	.short	0x0101
        /*0626*/ 	.byte	0x3f
	.zero		1


	//   ....[17]....
        /*0628*/ 	.word	0x00006400
        /*062c*/ 	.word	0x00000005
        /*0630*/ 	.word	0x00026810
        /*0634*/ 	.short	0x010a
        /*0636*/ 	.byte	0x3f
	.zero		1


	//   ....[18]....
        /*0638*/ 	.word	0x00006480
        /*063c*/ 	.word	0x00000005
        /*0640*/ 	.word	0x00026810
        /*0644*/ 	.short	0x010a
        /*0646*/ 	.byte	0x3f
	.zero		1


	//   ....[19]....
        /*0648*/ 	.word	0x00006800
        /*064c*/ 	.word	0x00000005
        /*0650*/ 	.word	0x00026830
        /*0654*/ 	.short	0x010a
        /*0656*/ 	.byte	0x3f
	.zero		1


	//   ....[20]....
        /*0658*/ 	.word	0x00006890
        /*065c*/ 	.word	0x00000005
        /*0660*/ 	.word	0x00026830
        /*0664*/ 	.short	0x010a
        /*0666*/ 	.byte	0x3f
	.zero		1


	//   ....[21]....
        /*0668*/ 	.word	0x00009ab0
        /*066c*/ 	.word	0x00000006
        /*0670*/ 	.word	0x00000000
        /*0674*/ 	.short	0x0101
        /*0676*/ 	.byte	0x3f
	.zero		1


	//   ....[22]....
        /*0678*/ 	.word	0x00009e60
        /*067c*/ 	.word	0x00000005
        /*0680*/ 	.word	0x00000000
        /*0684*/ 	.short	0x0101
        /*0686*/ 	.byte	0x3f
	.zero		1


	//   ....[23]....
        /*0688*/ 	.word	0x0000eaf0
        /*068c*/ 	.word	0x0000000f
        /*0690*/ 	.word	0x00026820
        /*0694*/ 	.short	0x010a
        /*0696*/ 	.byte	0x3f
	.zero		1


	//   ....[24]....
        /*0698*/ 	.word	0x0000f090
        /*069c*/ 	.word	0x0000000f
        /*06a0*/ 	.word	0x00026840
        /*06a4*/ 	.short	0x010a
        /*06a6*/ 	.byte	0x3f
	.zero		1


	//   ....[25]....
        /*06a8*/ 	.word	0x0000f2f0
        /*06ac*/ 	.word	0x0000000f
        /*06b0*/ 	.word	0x00026828
        /*06b4*/ 	.short	0x010a
        /*06b6*/ 	.byte	0x3f
	.zero		1


	//   ....[26]....
        /*06b8*/ 	.word	0x0000f550
        /*06bc*/ 	.word	0x0000000f
        /*06c0*/ 	.word	0x00026848
        /*06c4*/ 	.short	0x010a
        /*06c6*/ 	.byte	0x3f
	.zero		1


	//   ....[27]....
        /*06c8*/ 	.word	0x0000f750
        /*06cc*/ 	.word	0x0000000f
        /*06d0*/ 	.word	0x00026820
        /*06d4*/ 	.short	0x010a
        /*06d6*/ 	.byte	0x3f
	.zero		1


	//   ....[28]....
        /*06d8*/ 	.word	0x0000fa10
        /*06dc*/ 	.word	0x0000000f
        /*06e0*/ 	.word	0x00026840
        /*06e4*/ 	.short	0x010a
        /*06e6*/ 	.byte	0x3f
	.zero		1


	//   ....[29]....
        /*06e8*/ 	.word	0x0000fc40
        /*06ec*/ 	.word	0x0000000f
        /*06f0*/ 	.word	0x00026828
        /*06f4*/ 	.short	0x010a
        /*06f6*/ 	.byte	0x3f
	.zero		1


	//   ....[30]....
        /*06f8*/ 	.word	0x0000ff10
        /*06fc*/ 	.word	0x00000003
        /*0700*/ 	.word	0x00026840
        /*0704*/ 	.short	0x010a
        /*0706*/ 	.byte	0x3f
	.zero		1


	//   ....[31]....
        /*0708*/ 	.word	0x00010310
        /*070c*/ 	.word	0x00000007
        /*0710*/ 	.word	0x00000000
        /*0714*/ 	.short	0x010a
        /*0716*/ 	.byte	0x3f
	.zero		1


	//   ....[32]....
        /*0718*/ 	.word	0x00010360
        /*071c*/ 	.word	0x00000003
        /*0720*/ 	.word	0x00000000
        /*0724*/ 	.short	0x010a
        /*0726*/ 	.byte	0x3f
	.zero		1


	//   ....[33]....
        /*0728*/ 	.word	0x000103c0
        /*072c*/ 	.word	0x00000005
        /*0730*/ 	.word	0x00000000
        /*0734*/ 	.short	0x010a
        /*0736*/ 	.byte	0x3f
	.zero		1


	//   ....[34]....
        /*0738*/ 	.word	0x000103f0
        /*073c*/ 	.word	0x00000003
        /*0740*/ 	.word	0x00000000
        /*0744*/ 	.short	0x010a
        /*0746*/ 	.byte	0x3f
	.zero		1


	//   ....[35]....
        /*0748*/ 	.word	0x000104c0
        /*074c*/ 	.word	0x00000010
        /*0750*/ 	.word	0x00026800
        /*0754*/ 	.short	0x010a
        /*0756*/ 	.byte	0x3f
	.zero		1


	//   ....[36]....
        /*0758*/ 	.word	0x00010510
        /*075c*/ 	.word	0x00000008
        /*0760*/ 	.word	0x00026810
        /*0764*/ 	.short	0x010a
        /*0766*/ 	.byte	0x3f
	.zero		1


	//   ....[37]....
        /*0768*/ 	.word	0x00010560
        /*076c*/ 	.word	0x00000008
        /*0770*/ 	.word	0x00026830
        /*0774*/ 	.short	0x010a
        /*0776*/ 	.byte	0x3f
	.zero		1


	//   ....[38]....
        /*0778*/ 	.word	0x000105b0
        /*077c*/ 	.word	0x00000005
        /*0780*/ 	.word	0x00026810
        /*0784*/ 	.short	0x010a
        /*0786*/ 	.byte	0x3f
	.zero		1


	//   ....[39]....
        /*0788*/ 	.word	0x00010600
        /*078c*/ 	.word	0x00000005
        /*0790*/ 	.word	0x00026830
        /*0794*/ 	.short	0x010a
        /*0796*/ 	.byte	0x3f
	.zero		1


	//   ....[40]....
        /*0798*/ 	.word	0x000107a0
        /*079c*/ 	.word	0x0000000f
        /*07a0*/ 	.word	0x00026820
        /*07a4*/ 	.short	0x010a
        /*07a6*/ 	.byte	0x3f
	.zero		1


	//   ....[41]....
        /*07a8*/ 	.word	0x000107f0
        /*07ac*/ 	.word	0x0000000f
        /*07b0*/ 	.word	0x00026840
        /*07b4*/ 	.short	0x010a
        /*07b6*/ 	.byte	0x3f
	.zero		1


	//   ....[42]....
        /*07b8*/ 	.word	0x00010840
        /*07bc*/ 	.word	0x0000000f
        /*07c0*/ 	.word	0x00026828
        /*07c4*/ 	.short	0x010a
        /*07c6*/ 	.byte	0x3f
	.zero		1


	//   ....[43]....
        /*07c8*/ 	.word	0x00010890
        /*07cc*/ 	.word	0x0000000f
        /*07d0*/ 	.word	0x00026848
        /*07d4*/ 	.short	0x010a
        /*07d6*/ 	.byte	0x3f
	.zero		1


	//   ....[44]....
        /*07d8*/ 	.word	0x000108f0
        /*07dc*/ 	.word	0x0000000f
        /*07e0*/ 	.word	0x00026820
        /*07e4*/ 	.short	0x010a
        /*07e6*/ 	.byte	0x3f
	.zero		1


	//   ....[45]....
        /*07e8*/ 	.word	0x00010940
        /*07ec*/ 	.word	0x0000000f
        /*07f0*/ 	.word	0x00026840
        /*07f4*/ 	.short	0x010a
        /*07f6*/ 	.byte	0x3f
	.zero		1


	//   ....[46]....
        /*07f8*/ 	.word	0x00010990
        /*07fc*/ 	.word	0x0000000f
        /*0800*/ 	.word	0x00026828
        /*0804*/ 	.short	0x010a
        /*0806*/ 	.byte	0x3f
	.zero		1


	//   ....[47]....
        /*0808*/ 	.word	0x000109e0
        /*080c*/ 	.word	0x00000003
        /*0810*/ 	.word	0x00026840
        /*0814*/ 	.short	0x010a
        /*0816*/ 	.byte	0x3f
	.zero		1


	//   ....[48]....
        /*0818*/ 	.word	0x00010ab0
        /*081c*/ 	.word	0x00000007
        /*0820*/ 	.word	0x00000000
        /*0824*/ 	.short	0x010a
        /*0826*/ 	.byte	0x3f
	.zero		1


	//   ....[49]....
        /*0828*/ 	.word	0x00010b00
        /*082c*/ 	.word	0x00000003
        /*0830*/ 	.word	0x00000000
        /*0834*/ 	.short	0x010a
        /*0836*/ 	.byte	0x3f
	.zero		1


	//   ....[50]....
        /*0838*/ 	.word	0x00010b50
        /*083c*/ 	.word	0x00000005
        /*0840*/ 	.word	0x00000000
        /*0844*/ 	.short	0x010a
        /*0846*/ 	.byte	0x3f
	.zero		1


	//----- nvinfo : EIATTR_NUM_MBARRIERS
	.align		4
.L_880:
        /*0848*/ 	.byte	0x03, 0x38
        /*084a*/ 	.short	0x0009


	//----- nvinfo : EIATTR_EXIT_INSTR_OFFSETS
	.align		4
        /*084c*/ 	.byte	0x04, 0x1c
        /*084e*/ 	.short	(.L_882 - .L_881)


	//   ....[0]....
.L_881:
        /*0850*/ 	.word	0x00010440


	//----- nvinfo : EIATTR_MAX_THREADS
	.align		4
.L_882:
        /*0854*/ 	.byte	0x04, 0x05
        /*0856*/ 	.short	(.L_884 - .L_883)
.L_883:
        /*0858*/ 	.word	0x00000180
        /*085c*/ 	.word	0x00000001
        /*0860*/ 	.word	0x00000001


	//----- nvinfo : EIATTR_CRS_STACK_SIZE
	.align		4
.L_884:
        /*0864*/ 	.byte	0x04, 0x1e
        /*0866*/ 	.short	(.L_886 - .L_885)
.L_885:
        /*0868*/ 	.word	0x00000000


	//----- nvinfo : EIATTR_CBANK_PARAM_SIZE
	.align		4
.L_886:
        /*086c*/ 	.byte	0x03, 0x19
        /*086e*/ 	.short	0x06f0


	//----- nvinfo : EIATTR_PARAM_CBANK
	.align		4
        /*0870*/ 	.byte	0x04, 0x0a
        /*0872*/ 	.short	(.L_888 - .L_887)
	.align		4
.L_887:
        /*0874*/ 	.word	index@(.nv.constant0._ZN7cutlass13device_kernelIN5flash11enable_sm90INS1_16FlashAttnBwdSm90INS1_25CollectiveMainloopBwdSm90ILi2ELi2ELi2EN4cute5tupleIJNS5_1CILi1EEES8_S8_EEENS6_IJNS7_ILi96EEENS7_ILi128EEENS7_ILi64EEEEEENS_10bfloat16_tEfNS_4arch4Sm90ELb1ELb0ELb1ELb1ELb1ELb1ELb0ELb1ELi2ELi1ELi2ELi2ELb0EEENS1_21CollectiveEpilogueBwdISD_SE_SG_Li256ELb1ELb0ELi1EEENS1_25SingleTileBwdLPTSchedulerILb1ELi128ELb1EEEEEEEEEvNT_6ParamsE)
        /*0878*/ 	.short	0x0210
        /*087a*/ 	.short	0x06f0


	//----- nvinfo : EIATTR_SW_WAR
	.align		4
.L_888:
        /*087c*/ 	.byte	0x04, 0x36
        /*087e*/ 	.short	(.L_890 - .L_889)
.L_889:
        /*0880*/ 	.word	0x00000008
.L_890:


//--------------------- .nv.info._ZN7cutlass13device_kernelIN5flash11enable_sm90INS1_16FlashAttnBwdSm90INS1_25CollectiveMainloopBwdSm90ILi2ELi2ELi2EN4cute5tupleIJNS5_1CILi1EEES8_S8_EEENS6_IJNS7_ILi96EEENS7_ILi128EEENS7_ILi64EEEEEENS_10bfloat16_tEfNS_4arch4Sm90ELb1ELb0ELb1ELb1ELb0ELb1ELb0ELb1ELi2ELi1ELi2ELi2ELb0EEENS1_24CollectiveEpilogueBwdGQAISD_fSG_Li256ELb1ELb0EEENS1_25SingleTileBwdLPTSchedulerILb1ELi128ELb0EEEEEEEEEvNT_6ParamsE --------------------------
	.section	.nv.info._ZN7cutlass13device_kernelIN5flash11enable_sm90INS1_16FlashAttnBwdSm90INS1_25CollectiveMainloopBwdSm90ILi2ELi2ELi2EN4cute5tupleIJNS5_1CILi1EEES8_S8_EEENS6_IJNS7_ILi96EEENS7_ILi128EEENS7_ILi64EEEEEENS_10bfloat16_tEfNS_4arch4Sm90ELb1ELb0ELb1ELb1ELb0ELb1ELb0ELb1ELi2ELi1ELi2ELi2ELb0EEENS1_24CollectiveEpilogueBwdGQAISD_fSG_Li256ELb1ELb0EEENS1_25SingleTileBwdLPTSchedulerILb1ELi128ELb0EEEEEEEEEvNT_6ParamsE,"",@"SHT_CUDA_INFO"
	.sectionflags	@""
	.align	4


	//----- nvinfo : EIATTR_CUDA_API_VERSION
	.align		4
        /*0000*/ 	.byte	0x04, 0x37
        /*0002*/ 	.short	(.L_892 - .L_891)
.L_891:
        /*0004*/ 	.word	0x00000082


	//----- nvinfo : EIATTR_KPARAM_INFO
	.align		4
.L_892:
        /*0008*/ 	.byte	0x04, 0x17
        /*000a*/ 	.short	(.L_894 - .L_893)
.L_893:
        /*000c*/ 	.word	0x00000000
        /*0010*/ 	.short	0x0000
        /*0012*/ 	.short	0x0070
        /*0014*/ 	.byte	0x00, 0xf0, 0x01, 0x1c


	//----- nvinfo : EIATTR_SPARSE_MMA_MASK
	.align		4
.L_894:
        /*0018*/ 	.byte	0x03, 0x50
        /*001a*/ 	.short	0x0000


	//----- nvinfo : EIATTR_MAXREG_COUNT
	.align		4
        /*001c*/ 	.byte	0x03, 0x1b
        /*001e*/ 	.short	0x00a8


	//----- nvinfo : EIATTR_NUM_BARRIERS
	.align		4
        /*0020*/ 	.byte	0x02, 0x4c
        /*0022*/ 	.byte	0x10
	.zero		1


	//----- nvinfo : EIATTR_EXTERNS
	.align		4
        /*0024*/ 	.byte	0x04, 0x0f
        /*0026*/ 	.short	(.L_896 - .L_895)


	//   ....[0]....
	.align		4
.L_895:
        /*0028*/ 	.word	index@(__assertfail)


	//----- nvinfo : EIATTR_ANNOTATIONS
	.align		4
.L_896:
        /*002c*/ 	.byte	0x04, 0x55
        /*002e*/ 	.short	(.L_898 - .L_897)


	//   ....[0]....
.L_897:
        /* <DEDUP_REMOVED lines=35> */


	//----- nvinfo : EIATTR_MERCURY_ISA_VERSION
	.align		4
.L_898:
        /*0248*/ 	.byte	0x03, 0x5f
        /*024a*/ 	.short	0x0101


	//----- nvinfo : EIATTR_INT_WARP_WIDE_INSTR_OFFSETS
	.align		4
        /*024c*/ 	.byte	0x04, 0x31
        /*024e*/ 	.short	(.L_900 - .L_899)


	//   ....[0]....
.L_899:
        /*0250*/ 	.word	0x00000180


	//   ....[1]....
        /*0254*/ 	.word	0x00000240


	//----- nvinfo : EIATTR_COOP_GROUP_MASK_REGIDS
	.align		4
.L_900:
        /*0258*/ 	.byte	0x04, 0x29
        /*025a*/ 	.short	(.L_902 - .L_901)


	//   ....[0]....
.L_901:
        /*025c*/ 	.word	0xffffffff


	//   ....[1]....
        /*0260*/ 	.word	0xffffffff


	//   ....[2]....
        /*0264*/ 	.word	0xffffffff


	//   ....[3]....
        /*0268*/ 	.word	0xffffffff


	//   ....[4]....
        /*026c*/ 	.word	0xffffffff


	//   ....[5]....
        /*0270*/ 	.word	0xffffffff


	//   ....[6]....
        /*0274*/ 	.word	0xffffffff


	//   ....[7]....
        /*0278*/ 	.word	0xffffffff


	//   ....[8]....
        /*027c*/ 	.word	0xffffffff


	//   ....[9]....
        /*0280*/ 	.word	0xffffffff


	//   ....[10]....
        /*0284*/ 	.word	0xffffffff


	//   ....[11]....
        /*0288*/ 	.word	0xffffffff


	//   ....[12]....
        /*028c*/ 	.word	0xffffffff


	//   ....[13]....
        /*0290*/ 	.word	0xffffffff


	//   ....[14]....
        /*0294*/ 	.word	0xffffffff


	//   ....[15]....
        /*0298*/ 	.word	0xffffffff


	//   ....[16]....
        /*029c*/ 	.word	0xffffffff


	//   ....[17]....
        /*02a0*/ 	.word	0xffffffff


	//   ....[18]....
        /*02a4*/ 	.word	0xffffffff


	//   ....[19]....
        /*02a8*/ 	.word	0xffffffff


	//   ....[20]....
        /*02ac*/ 	.word	0xffffffff


	//   ....[21]....
        /*02b0*/ 	.word	0xffffffff


	//   ....[22]....
        /*02b4*/ 	.word	0xffffffff


	//   ....[23]....
        /*02b8*/ 	.word	0xffffffff


	//   ....[24]....
        /*02bc*/ 	.word	0xffffffff


	//   ....[25]....
        /*02c0*/ 	.word	0xffffffff


	//   ....[26]....
        /*02c4*/ 	.word	0xffffffff


	//   ....[27]....
        /*02c8*/ 	.word	0xffffffff


	//   ....[28]....
        /*02cc*/ 	.word	0xffffffff


	//   ....[29]....
        /*02d0*/ 	.word	0xffffffff


	//   ....[30]....
        /*02d4*/ 	.word	0xffffffff


	//   ....[31]....
        /*02d8*/ 	.word	0xffffffff


	//   ....[32]....
        /*02dc*/ 	.word	0xffffffff


	//   ....[33]....
        /*02e0*/ 	.word	0xffffffff


	//   ....[34]....
        /*02e4*/ 	.word	0xffffffff


	//   ....[35]....
        /*02e8*/ 	.word	0xffffffff


	//   ....[36]....
        /*02ec*/ 	.word	0xffffffff


	//   ....[37]....
        /*02f0*/ 	.word	0xffffffff


	//   ....[38]....
        /*02f4*/ 	.word	0xffffffff


	//   ....[39]....
        /*02f8*/ 	.word	0xffffffff


	//   ....[40]....
        /*02fc*/ 	.word	0xffffffff


	//   ....[41]....
        /*0300*/ 	.word	0xffffffff


	//   ....[42]....
        /*0304*/ 	.word	0xffffffff


	//   ....[43]....
        /*0308*/ 	.word	0xffffffff


	//   ....[44]....
        /*030c*/ 	.word	0xffffffff


	//   ....[45]....
        /*0310*/ 	.word	0xffffffff


	//   ....[46]....
        /*0314*/ 	.word	0xffffffff


	//   ....[47]....
        /*0318*/ 	.word	0xffffffff


	//   ....[48]....
        /*031c*/ 	.word	0xffffffff


	//   ....[49]....
        /*0320*/ 	.word	0xffffffff


	//   ....[50]....
        /*0324*/ 	.word	0xffffffff


	//   ....[51]....
        /*0328*/ 	.word	0xffffffff


	//   ....[52]....
        /*032c*/ 	.word	0xffffffff


	//   ....[53]....
        /*0330*/ 	.word	0xffffffff


	//   ....[54]....
        /*0334*/ 	.word	0xffffffff


	//   ....[55]....
        /*0338*/ 	.word	0xffffffff


	//   ....[56]....
        /*033c*/ 	.word	0xffffffff


	//   ....[57]....
        /*0340*/ 	.word	0xffffffff


	//   ....[58]....
        /*0344*/ 	.word	0xffffffff


	//   ....[59]....
        /*0348*/ 	.word	0xffffffff


	//   ....[60]....
        /*034c*/ 	.word	0xffffffff


	//   ....[61]....
        /*0350*/ 	.word	0xffffffff


	//   ....[62]....
        /*0354*/ 	.word	0xffffffff


	//   ....[63]....
        /*0358*/ 	.word	0xffffffff


	//   ....[64]....
        /*035c*/ 	.word	0xffffffff


	//   ....[65]....
        /*0360*/ 	.word	0xffffffff


	//   ....[66]....
        /*0364*/ 	.word	0xffffffff


	//   ....[67]....
        /*0368*/ 	.word	0xffffffff


	//   ....[68]....
        /*036c*/ 	.word	0xffffffff


	//   ....[69]....
        /*0370*/ 	.word	0xffffffff


	//   ....[70]....
        /*0374*/ 	.word	0xffffffff


	//   ....[71]....
        /*0378*/ 	.word	0xffffffff


	//   ....[72]....
        /*037c*/ 	.word	0xffffffff


	//   ....[73]....
        /*0380*/ 	.word	0xffffffff


	//   ....[74]....
        /*0384*/ 	.word	0xffffffff


	//   ....[75]....
        /*0388*/ 	.word	0xffffffff


	//   ....[76]....
        /*038c*/ 	.word	0xffffffff


	//   ....[77]....
        /*0390*/ 	.word	0xffffffff


	//   ....[78]....
        /*0394*/ 	.word	0xffffffff


	//   ....[79]....
        /*0398*/ 	.word	0xffffffff


	//   ....[80]....
        /*039c*/ 	.word	0xffffffff


	//   ....[81]....
        /*03a0*/ 	.word	0xffffffff


	//   ....[82]....
        /*03a4*/ 	.word	0xffffffff


	//   ....[83]....
        /*03a8*/ 	.word	0xffffffff


	//   ....[84]....
        /*03ac*/ 	.word	0xffffffff


	//   ....[85]....
        /*03b0*/ 	.word	0xffffffff


	//   ....[86]....
        /*03b4*/ 	.word	0xffffffff


	//   ....[87]....
        /*03b8*/ 	.word	0xffffffff


	//   ....[88]....
        /*03bc*/ 	.word	0xffffffff


	//   ....[89]....
        /*03c0*/ 	.word	0xffffffff


	//   ....[90]....
        /*03c4*/ 	.word	0xffffffff


	//   ....[91]....
        /*03c8*/ 	.word	0xffffffff


	//   ....[92]....
        /*03cc*/ 	.word	0xffffffff


	//   ....[93]....
        /*03d0*/ 	.word	0xffffffff


	//   ....[94]....
        /*03d4*/ 	.word	0xffffffff


	//   ....[95]....
        /*03d8*/ 	.word	0xffffffff


	//   ....[96]....
        /*03dc*/ 	.word	0xffffffff


	//   ....[97]....
        /*03e0*/ 	.word	0xffffffff


	//   ....[98]....
        /*03e4*/ 	.word	0xffffffff


	//   ....[99]....
        /*03e8*/ 	.word	0xffffffff


	//   ....[100]....
        /*03ec*/ 	.word	0xffffffff


	//   ....[101]....
        /*03f0*/ 	.word	0xffffffff


	//   ....[102]....
        /*03f4*/ 	.word	0xffffffff


	//   ....[103]....
        /*03f8*/ 	.word	0x0500000f


	//----- nvinfo : EIATTR_COOP_GROUP_INSTR_OFFSETS
	.align		4
.L_902:
        /*03fc*/ 	.byte	0x04, 0x28
        /*03fe*/ 	.short	(.L_904 - .L_903)


	//   ....[0]....
.L_903:
        /*0400*/ 	.word	0x00000060


	//   ....[1]....
        /*0404*/ 	.word	0x00000190


	//   ....[2]....
        /*0408*/ 	.word	0x00000220


	//   ....[3]....
        /*040c*/ 	.word	0x000003a0


	//   ....[4]....
        /*0410*/ 	.word	0x00000620


	//   ....[5]....
        /*0414*/ 	.word	0x00001520


	//   ....[6]....
        /*0418*/ 	.word	0x000025e0


	//   ....[7]....
        /*041c*/ 	.word	0x00002b00


	//   ....[8]....
        /*0420*/ 	.word	0x00002b50


	//   ....[9]....
        /*0424*/ 	.word	0x00003320


	//   ....[10]....
        /*0428*/ 	.word	0x00003360


	//   ....[11]....
        /*042c*/ 	.word	0x000033a0


	//   ....[12]....
        /*0430*/ 	.word	0x000033d0


	//   ....[13]....
        /*0434*/ 	.word	0x00003470


	//   ....[14]....
        /*0438*/ 	.word	0x000034d0


	//   ....[15]....
        /*043c*/ 	.word	0x00003510


	//   ....[16]....
        /*0440*/ 	.word	0x00003560


	//   ....[17]....
        /*0444*/ 	.word	0x00003670


	//   ....[18]....
        /*0448*/ 	.word	0x00003710


	//   ....[19]....
        /*044c*/ 	.word	0x00003720


	//   ....[20]....
        /*0450*/ 	.word	0x00003740


	//   ....[21]....
        /*0454*/ 	.word	0x00003750


	//   ....[22]....
        /*0458*/ 	.word	0x00003790


	//   ....[23]....
        /*045c*/ 	.word	0x000037d0


	//   ....[24]....
        /*0460*/ 	.word	0x00003810


	//   ....[25]....
        /*0464*/ 	.word	0x00003840


	//   ....[26]....
        /*0468*/ 	.word	0x00003880


	//   ....[27]....
        /*046c*/ 	.word	0x00003890


	//   ....[28]....
        /*0470*/ 	.word	0x000038b0


	//   ....[29]....
        /*0474*/ 	.word	0x000038f0


	//   ....[30]....
        /*0478*/ 	.word	0x00003930


	//   ....[31]....
        /*047c*/ 	.word	0x00003970


	//   ....[32]....
        /*0480*/ 	.word	0x000039b0


	//   ....[33]....
        /*0484*/ 	.word	0x00003ad0


	//   ....[34]....
        /*0488*/ 	.word	0x00003b10


	//   ....[35]....
        /*048c*/ 	.word	0x00003b90


	//   ....[36]....
        /*0490*/ 	.word	0x00003c70


	//   ....[37]....
        /*0494*/ 	.word	0x00003ca0


	//   ....[38]....
        /*0498*/ 	.word	0x00003d80


	//   ....[39]....
        /*049c*/ 	.word	0x00003db0


	//   ....[40]....
        /*04a0*/ 	.word	0x00003f60


	//   ....[41]....
        /*04a4*/ 	.word	0x00003f70


	//   ....[42]....
        /*04a8*/ 	.word	0x00003f90


	//   ....[43]....
        /*04ac*/ 	.word	0x00003fa0


	//   ....[44]....
        /*04b0*/ 	.word	0x00003fc0


	//   ....[45]....
        /*04b4*/ 	.word	0x00003fe0


	//   ....[46]....
        /*04b8*/ 	.word	0x000040d0


	//   ....[47]....
        /*04bc*/ 	.word	0x00004100


	//   ....[48]....
        /*04c0*/ 	.word	0x00004110


	//   ....[49]....
        /*04c4*/ 	.word	0x00004180


	//   ....[50]....
        /*04c8*/ 	.word	0x000041f0


	//   ....[51]....
        /*04cc*/ 	.word	0x00004220


	//   ....[52]....
        /*04d0*/ 	.word	0x00004260


	//   ....[53]....
        /*04d4*/ 	.word	0x000042a0


	//   ....[54]....
        /*04d8*/ 	.word	0x00006b20


	//   ....[55]....
        /*04dc*/ 	.word	0x00006b30


	//   ....[56]....
        /*04e0*/ 	.word	0x00006b40


	//   ....[57]....
        /*04e4*/ 	.word	0x00006b50


	//   ....[58]....
        /*04e8*/ 	.word	0x00006b60


	//   ....[59]....
        /*04ec*/ 	.word	0x00006b70


	//   ....[60]....
        /*04f0*/ 	.word	0x00006b80


	//   ....[61]....
        /*04f4*/ 	.word	0x00006b90


	//   ....[62]....
        /*04f8*/ 	.word	0x00006ba0


	//   ....[63]....
        /*04fc*/ 	.word	0x00006bb0


	//   ....[64]....
        /*0500*/ 	.word	0x00006bc0


	//   ....[65]....
        /*0504*/ 	.word	0x00006bd0


	//   ....[66]....
        /*0508*/ 	.word	0x00006ce0


	//   ....[67]....
        /*050c*/ 	.word	0x00006d30


	//   ....[68]....
        /*0510*/ 	.word	0x00006d70


	//   ....[69]....
        /*0514*/ 	.word	0x00006db0


	//   ....[70]....
        /*0518*/ 	.word	0x00006df0


	//   ....[71]....
        /*051c*/ 	.word	0x00006e30


	//   ....[72]....
        /*0520*/ 	.word	0x00006e70


	//   ....[73]....
        /*0524*/ 	.word	0x00007060


	//   ....[74]....
        /*0528*/ 	.word	0x000071f0


	//   ....[75]....
        /*052c*/ 	.word	0x00007590


	//   ....[76]....
        /*0530*/ 	.word	0x000076c0


	//   ....[77]....
        /*0534*/ 	.word	0x00007750


	//   ....[78]....
        /*0538*/ 	.word	0x00007990


	//   ....[79]....
        /*053c*/ 	.word	0x000079b0


	//   ....[80]....
        /*0540*/ 	.word	0x000079c0


	//   ....[81]....
        /*0544*/ 	.word	0x000079e0


	//   ....[82]....
        /*0548*/ 	.word	0x000079f0


	//   ....[83]....
        /*054c*/ 	.word	0x00007a10


	//   ....[84]....
        /*0550*/ 	.word	0x00007d80


	//   ....[85]....
        /*0554*/ 	.word	0x00007db0


	//   ....[86]....
        /*0558*/ 	.word	0x00008280


	//   ....[87]....
        /*055c*/ 	.word	0x000082a0


	//   ....[88]....
        /*0560*/ 	.word	0x000082d0


	//   ....[89]....
        /*0564*/ 	.word	0x000082e0


	//   ....[90]....
        /*0568*/ 	.word	0x00008440


	//   ....[91]....
        /*056c*/ 	.word	0x00008470


	//   ....[92]....
        /*0570*/ 	.word	0x000084d0


	//   ....[93]....
        /*0574*/ 	.word	0x000085a0


	//   ....[94]....
        /*0578*/ 	.word	0x000085e0


	//   ....[95]....
        /*057c*/ 	.word	0x00008610


	//   ....[96]....
        /*0580*/ 	.word	0x00008640


	//   ....[97]....
        /*0584*/ 	.word	0x00008650


	//   ....[98]....
        /*0588*/ 	.word	0x00008670


	//   ....[99]....
        /*058c*/ 	.word	0x000086a0


	//   ....[100]....
        /*0590*/ 	.word	0x000086b0


	//   ....[101]....
        /*0594*/ 	.word	0x000086d0


	//   ....[102]....
        /*0598*/ 	.word	0x0000aae0


	//   ....[103]....
        /*059c*/ 	.word	0x0000e4f0


	//----- nvinfo : EIATTR_REG_RECONFIG
	.align		4
.L_904:
        /*05a0*/ 	.byte	0x01, 0x54
	.zero		2


	//----- nvinfo : EIATTR_SYSCALL_OFFSETS
	.align		4
        /*05a4*/ 	.byte	0x04, 0x46
        /*05a6*/ 	.short	(.L_906 - .L_905)


	//   ....[0]....
.L_905:
        /*05a8*/ 	.word	0x00001180


	//   ....[1]....
        /*05ac*/ 	.word	0x00001270


	//   ....[2]....
        /*05b0*/ 	.word	0x000013d0


	//   ....[3]....
        /*05b4*/ 	.word	0x000014c0


	//----- nvinfo : EIATTR_MBARRIER_INSTR_OFFSETS
	.align		4
.L_906:
        /*05b8*/ 	.byte	0x04, 0x39
        /*05ba*/ 	.short	(.L_908 - .L_907)


	//   ....[0]....
.L_907:
        /*05bc*/ 	.word	0x00000260
        /*05c0*/ 	.word	0x000000ff
        /*05c4*/ 	.word	0x00026800
        /*05c8*/ 	.short	0x0100
        /*05ca*/ 	.byte	0x06
	.zero		1


	//   ....[1]....
        /*05cc*/ 	.word	0x00000350
        /*05d0*/ 	.word	0x000000ff
        /*05d4*/ 	.word	0x00026810
        /*05d8*/ 	.short	0x0100
        /*05da*/ 	.byte	0x08
	.zero		1


	//   ....[2]....
        /*05dc*/ 	.word	0x00000360
        /*05e0*/ 	.word	0x000000ff
        /*05e4*/ 	.word	0x00026820
        /*05e8*/ 	.short	0x0100
        /*05ea*/ 	.byte	0x08
	.zero		1


	//   ....[3]....
        /*05ec*/ 	.word	0x00000370
        /*05f0*/ 	.word	0x000000ff
        /*05f4*/ 	.word	0x00026818
        /*05f8*/ 	.short	0x0100
        /*05fa*/ 	.byte	0x08
	.zero		1


	//   ....[4]....
        /*05fc*/ 	.word	0x00000380
        /*0600*/ 	.word	0x000000ff
        /*0604*/ 	.word	0x00026828
        /*0608*/ 	.short	0x0100
        /*060a*/ 	.byte	0x08
	.zero		1


	//   ....[5]....
        /*060c*/ 	.word	0x000004b0
        /*0610*/ 	.word	0x000000ff
        /*0614*/ 	.word	0x00026830
        /*0618*/ 	.short	0x0100
        /*061a*/ 	.byte	0x08
	.zero		1


	//   ....[6]....
        /*061c*/ 	.word	0x000004c0
        /*0620*/ 	.word	0x000000ff
        /*0624*/ 	.word	0x00026840
        /*0628*/ 	.short	0x0100
        /*062a*/ 	.byte	0x08
	.zero		1


	//   ....[7]....
        /*062c*/ 	.word	0x000004d0
        /*0630*/ 	.word	0x000000ff
        /*0634*/ 	.word	0x00026838
        /*0638*/ 	.short	0x0100
        /*063a*/ 	.byte	0x08
	.zero		1


	//   ....[8]....
        /*063c*/ 	.word	0x000004e0
        /*0640*/ 	.word	0x000000ff
        /*0644*/ 	.word	0x00026848
        /*0648*/ 	.short	0x0100
        /*064a*/ 	.byte	0x08
	.zero		1


	//   ....[9]....
        /*064c*/ 	.word	0x00001550
        /*0650*/ 	.word	0x00000011
        /*0654*/ 	.word	0x00026800
        /*0658*/ 	.short	0x010a
        /*065a*/ 	.byte	0x3f
	.zero		1


	//   ....[10]....
        /*065c*/ 	.word	0x00001580
        /*0660*/ 	.word	0x00000011
        /*0664*/ 	.word	0x00026800
        /*0668*/ 	.short	0x010a
        /*066a*/ 	.byte	0x3f
	.zero		1


	//   ....[11]....
        /*066c*/ 	.word	0x00002060
        /*0670*/ 	.word	0x00000006
        /*0674*/ 	.word	0x00026810
        /*0678*/ 	.short	0x010a
        /*067a*/ 	.byte	0x3f
	.zero		1


	//   ....[12]....
        /*067c*/ 	.word	0x000020d0
        /*0680*/ 	.word	0x00000006
        /*0684*/ 	.word	0x00026810
        /*0688*/ 	.short	0x010a
        /*068a*/ 	.byte	0x3f
	.zero		1


	//   ....[13]....
        /*068c*/ 	.word	0x00002490
        /*0690*/ 	.word	0x00000006
        /*0694*/ 	.word	0x00026830
        /*0698*/ 	.short	0x010a
        /*069a*/ 	.byte	0x3f
	.zero		1


	//   ....[14]....
        /*069c*/ 	.word	0x00002510
        /*06a0*/ 	.word	0x00000006
        /*06a4*/ 	.word	0x00026830
        /*06a8*/ 	.short	0x010a
        /*06aa*/ 	.byte	0x3f
	.zero		1


	//   ....[15]....
        /*06ac*/ 	.word	0x00005a40
        /*06b0*/ 	.word	0x00000007
        /*06b4*/ 	.word	0x00000000
        /*06b8*/ 	.short	0x0101
        /*06ba*/ 	.byte	0x3f
	.zero		1


	//   ....[16]....
        /*06bc*/ 	.word	0x00005dd0
        /*06c0*/ 	.word	0x00000006
        /*06c4*/ 	.word	0x00000000
        /*06c8*/ 	.short	0x0101
        /*06ca*/ 	.byte	0x3f
	.zero		1


	//   ....[17]....
        /*06cc*/ 	.word	0x00006500
        /*06d0*/ 	.word	0x00000006
        /*06d4*/ 	.word	0x00026810
        /*06d8*/ 	.short	0x010a
        /*06da*/ 	.byte	0x3f
	.zero		1


	//   ....[18]....
        /*06dc*/ 	.word	0x00006580
        /*06e0*/ 	.word	0x00000006
        /*06e4*/ 	.word	0x00026810
        /*06e8*/ 	.short	0x010a
        /*06ea*/ 	.byte	0x3f
	.zero		1


	//   ....[19]....
        /*06ec*/ 	.word	0x00006900
        /*06f0*/ 	.word	0x00000006
        /*06f4*/ 	.word	0x00026830
        /*06f8*/ 	.short	0x010a
        /*06fa*/ 	.byte	0x3f
	.zero		1


	//   ....[20]....
        /*06fc*/ 	.word	0x00006990
        /*0700*/ 	.word	0x00000006
        /*0704*/ 	.word	0x00026830
        /*0708*/ 	.short	0x010a
        /*070a*/ 	.byte	0x3f
	.zero		1


	//   ....[21]....
        /*070c*/ 	.word	0x00009bf0
        /*0710*/ 	.word	0x00000005
        /*0714*/ 	.word	0x00000000
        /*0718*/ 	.short	0x0101
        /*071a*/ 	.byte	0x3f
	.zero		1


	//   ....[22]....
        /*071c*/ 	.word	0x00009fa0
        /*0720*/ 	.word	0x00000006
        /*0724*/ 	.word	0x00000000
        /*0728*/ 	.short	0x0101
        /*072a*/ 	.byte	0x3f
	.zero		1


	//   ....[23]....
        /*072c*/ 	.word	0x0000cb50
        /*0730*/ 	.word	0x00000000
        /*0734*/ 	.word	0x00026820
        /*0738*/ 	.short	0x010a
        /*073a*/ 	.byte	0x3f
	.zero		1


	//   ....[24]....
        /*073c*/ 	.word	0x0000d0f0
        /*0740*/ 	.word	0x00000000
        /*0744*/ 	.word	0x00026840
        /*0748*/ 	.short	0x010a
        /*074a*/ 	.byte	0x3f
	.zero		1


	//   ....[25]....
        /*074c*/ 	.word	0x0000d350
        /*0750*/ 	.word	0x00000000
        /*0754*/ 	.word	0x00026828
        /*0758*/ 	.short	0x010a
        /*075a*/ 	.byte	0x3f
	.zero		1


	//   ....[26]....
        /*075c*/ 	.word	0x0000d5b0
        /*0760*/ 	.word	0x00000000
        /*0764*/ 	.word	0x00026848
        /*0768*/ 	.short	0x010a
        /*076a*/ 	.byte	0x3f
	.zero		1


	//   ....[27]....
        /*076c*/ 	.word	0x0000d7b0
        /*0770*/ 	.word	0x00000000
        /*0774*/ 	.word	0x00026820
        /*0778*/ 	.short	0x010a
        /*077a*/ 	.byte	0x3f
	.zero		1


	//   ....[28]....
        /*077c*/ 	.word	0x0000da70
        /*0780*/ 	.word	0x00000000
        /*0784*/ 	.word	0x00026840
        /*0788*/ 	.short	0x010a
        /*078a*/ 	.byte	0x3f
	.zero		1


	//   ....[29]....
        /*078c*/ 	.word	0x0000dca0
        /*0790*/ 	.word	0x00000000
        /*0794*/ 	.word	0x00026828
        /*0798*/ 	.short	0x010a
        /*079a*/ 	.byte	0x3f
	.zero		1


	//   ....[30]....
        /*079c*/ 	.word	0x0000df70
        /*07a0*/ 	.word	0x00000003
        /*07a4*/ 	.word	0x00026840
        /*07a8*/ 	.short	0x010a
        /*07aa*/ 	.byte	0x3f
	.zero		1


	//   ....[31]....
        /*07ac*/ 	.word	0x0000e370
        /*07b0*/ 	.word	0x00000007
        /*07b4*/ 	.word	0x00000000
        /*07b8*/ 	.short	0x010a
        /*07ba*/ 	.byte	0x3f
	.zero		1


	//   ....[32]....
        /*07bc*/ 	.word	0x0000e3c0
        /*07c0*/ 	.word	0x00000003
        /*07c4*/ 	.word	0x00000000
        /*07c8*/ 	.short	0x010a
        /*07ca*/ 	.byte	0x3f
	.zero		1


	//   ....[33]....
        /*07cc*/ 	.word	0x0000e420
        /*07d0*/ 	.word	0x00000005
        /*07d4*/ 	.word	0x00000000
        /*07d8*/ 	.short	0x010a
        /*07da*/ 	.byte	0x3f
	.zero		1


	//   ....[34]....
        /*07dc*/ 	.word	0x0000e450
        /*07e0*/ 	.word	0x00000003
        /*07e4*/ 	.word	0x00000000
        /*07e8*/ 	.short	0x010a
        /*07ea*/ 	.byte	0x3f
	.zero		1


	//   ....[35]....
        /*07ec*/ 	.word	0x0000e520
        /*07f0*/ 	.word	0x00000011
        /*07f4*/ 	.word	0x00026800
        /*07f8*/ 	.short	0x010a
        /*07fa*/ 	.byte	0x3f
	.zero		1


	//   ....[36]....
        /*07fc*/ 	.word	0x0000e570
        /*0800*/ 	.word	0x00000006
        /*0804*/ 	.word	0x00026810
        /*0808*/ 	.short	0x010a
        /*080a*/ 	.byte	0x3f
	.zero		1


	//   ....[37]....
        /*080c*/ 	.word	0x0000e5c0
        /*0810*/ 	.word	0x00000006
        /*0814*/ 	.word	0x00026830
        /*0818*/ 	.short	0x010a
        /*081a*/ 	.byte	0x3f
	.zero		1


	//   ....[38]....
        /*081c*/ 	.word	0x0000e610
        /*0820*/ 	.word	0x00000006
        /*0824*/ 	.word	0x00026810
        /*0828*/ 	.short	0x010a
        /*082a*/ 	.byte	0x3f
	.zero		1


	//   ....[39]....
        /*082c*/ 	.word	0x0000e660
        /*0830*/ 	.word	0x00000006
        /*0834*/ 	.word	0x00026830
        /*0838*/ 	.short	0x010a
        /*083a*/ 	.byte	0x3f
	.zero		1


	//   ....[40]....
        /*083c*/ 	.word	0x0000e6b0
        /*0840*/ 	.word	0x00000000
        /*0844*/ 	.word	0x00026820
        /*0848*/ 	.short	0x010a
        /*084a*/ 	.byte	0x3f
	.zero		1


	//   ....[41]....
        /*084c*/ 	.word	0x0000e700
        /*0850*/ 	.word	0x00000000
        /*0854*/ 	.word	0x00026840
        /*0858*/ 	.short	0x010a
        /*085a*/ 	.byte	0x3f
	.zero		1


	//   ....[42]....
        /*085c*/ 	.word	0x0000e750
        /*0860*/ 	.word	0x00000000
        /*0864*/ 	.word	0x00026828
        /*0868*/ 	.short	0x010a
        /*086a*/ 	.byte	0x3f
	.zero		1


	//   ....[43]....
        /*086c*/ 	.word	0x0000e7a0
        /*0870*/ 	.word	0x00000000
        /*0874*/ 	.word	0x00026848
        /*0878*/ 	.short	0x010a
        /*087a*/ 	.byte	0x3f
	.zero		1


	//   ....[44]....
        /*087c*/ 	.word	0x0000e800
        /*0880*/ 	.word	0x00000000
        /*0884*/ 	.word	0x00026820
        /*0888*/ 	.short	0x010a
        /*088a*/ 	.byte	0x3f
	.zero		1


	//   ....[45]....
        /*088c*/ 	.word	0x0000e850
        /*0890*/ 	.word	0x00000000
        /*0894*/ 	.word	0x00026840
        /*0898*/ 	.short	0x010a
        /*089a*/ 	.byte	0x3f
	.zero		1


	//   ....[46]....
        /*089c*/ 	.word	0x0000e8a0
        /*08a0*/ 	.word	0x00000000
        /*08a4*/ 	.word	0x00026828
        /*08a8*/ 	.short	0x010a
        /*08aa*/ 	.byte	0x3f
	.zero		1


	//   ....[47]....
        /*08ac*/ 	.word	0x0000e8f0
        /*08b0*/ 	.word	0x00000003
        /*08b4*/ 	.word	0x00026840
        /*08b8*/ 	.short	0x010a
        /*08ba*/ 	.byte	0x3f
	.zero		1


	//   ....[48]....
        /*08bc*/ 	.word	0x0000e9c0
        /*08c0*/ 	.word	0x00000007
        /*08c4*/ 	.word	0x00000000
        /*08c8*/ 	.short	0x010a
        /*08ca*/ 	.byte	0x3f
	.zero		1


	//   ....[49]....
        /*08cc*/ 	.word	0x0000ea10
        /*08d0*/ 	.word	0x00000003
        /*08d4*/ 	.word	0x00000000
        /*08d8*/ 	.short	0x010a
        /*08da*/ 	.byte	0x3f
	.zero		1


	//   ....[50]....
        /*08dc*/ 	.word	0x0000ea60
        /*08e0*/ 	.word	0x00000005
        /*08e4*/ 	.word	0x00000000
        /*08e8*/ 	.short	0x010a
        /*08ea*/ 	.byte	0x3f
	.zero		1


	//----- nvinfo : EIATTR_NUM_MBARRIERS
	.align		4
.L_908:
        /*08ec*/ 	.byte	0x03, 0x38
        /*08ee*/ 	.short	0x0009


	//----- nvinfo : EIATTR_EXIT_INSTR_OFFSETS
	.align		4
        /*08f0*/ 	.byte	0x04, 0x1c
        /*08f2*/ 	.short	(.L_910 - .L_909)


	//   ....[0]....
.L_909:
        /*08f4*/ 	.word	0x0000e4a0


	//----- nvinfo : EIATTR_MAX_THREADS
	.align		4
.L_910:
        /*08f8*/ 	.byte	0x04, 0x05
        /*08fa*/ 	.short	(.L_912 - .L_911)
.L_911:
        /*08fc*/ 	.word	0x00000180
        /*0900*/ 	.word	0x00000001
        /*0904*/ 	.word	0x00000001


	//----- nvinfo : EIATTR_CRS_STACK_SIZE
	.align		4
.L_912:
        /*0908*/ 	.byte	0x04, 0x1e
        /*090a*/ 	.short	(.L_914 - .L_913)
.L_913:
        /*090c*/ 	.word	0x00000000


	//----- nvinfo : EIATTR_CBANK_PARAM_SIZE
	.align		4
.L_914:
        /*0910*/ 	.byte	0x03, 0x19
        /*0912*/ 	.short	0x0770


	//----- nvinfo : EIATTR_PARAM_CBANK
	.align		4
        /*0914*/ 	.byte	0x04, 0x0a
        /*0916*/ 	.short	(.L_916 - .L_915)
	.align		4
.L_915:
        /*0918*/ 	.word	index@(.nv.constant0._ZN7cutlass13device_kernelIN5flash11enable_sm90INS1_16FlashAttnBwdSm90INS1_25CollectiveMainloopBwdSm90ILi2ELi2ELi2EN4cute5tupleIJNS5_1CILi1EEES8_S8_EEENS6_IJNS7_ILi96EEENS7_ILi128EEENS7_ILi64EEEEEENS_10bfloat16_tEfNS_4arch4Sm90ELb1ELb0ELb1ELb1ELb0ELb1ELb0ELb1ELi2ELi1ELi2ELi2ELb0EEENS1_24CollectiveEpilogueBwdGQAISD_fSG_Li256ELb1ELb0EEENS1_25SingleTileBwdLPTSchedulerILb1ELi128ELb0EEEEEEEEEvNT_6ParamsE)
        /*091c*/ 	.short	0x0210
        /*091e*/ 	.short	0x0770


	//----- nvinfo : EIATTR_SW_WAR
	.align		4
.L_916:
        /*0920*/ 	.byte	0x04, 0x36
        /*0922*/ 	.short	(.L_918 - .L_917)
.L_917:
        /*0924*/ 	.word	0x00000008
.L_918:


//--------------------- .nv.info._ZN7cutlass13device_kernelIN5flash32FlashAttnBwdPostprocessConvertdQIN4cute5tupleIJNS3_1CILi128EEENS5_ILi64EEEEEENS_10bfloat16_tEfNS_4arch4Sm90ELi256ENS3_8TiledMMAINS3_8MMA_AtomIJNS3_4SM904GMMA27MMA_64x64x16_F32BF16BF16_RSILNSF_5MajorE0ELSH_1ELNSF_7ScaleInE1ELSI_1EEEEEENS3_6LayoutINS4_IJNS5_ILi2EEENS5_ILi1EEESN_EEENS4_IJSN_NS5_ILi0EEESP_EEEEENS4_IJNS3_10UnderscoreESS_SS_EEEEELb0EEEEEvNT_6ParamsE --------------------------
	.section	.nv.info._ZN7cutlass13device_kernelIN5flash32FlashAttnBwdPostprocessConvertdQIN4cute5tupleIJNS3_1CILi128EEENS5_ILi64EEEEEENS_10bfloat16_tEfNS_4arch4Sm90ELi256ENS3_8TiledMMAINS3_8MMA_AtomIJNS3_4SM904GMMA27MMA_64x64x16_F32BF16BF16_RSILNSF_5MajorE0ELSH_1ELNSF_7ScaleInE1ELSI_1EEEEEENS3_6LayoutINS4_IJNS5_ILi2EEENS5_ILi1EEESN_EEENS4_IJSN_NS5_ILi0EEESP_EEEEENS4_IJNS3_10UnderscoreESS_SS_EEEEELb0EEEEEvNT_6ParamsE,"",@"SHT_CUDA_INFO"
	.sectionflags	@""
	.align	4


	//----- nvinfo : EIATTR_CUDA_API_VERSION
	.align		4
        /*0000*/ 	.byte	0x04, 0x37
        /*0002*/ 	.short	(.L_920 - .L_919)
.L_919:
        /*0004*/ 	.word	0x00000082


	//----- nvinfo : EIATTR_KPARAM_INFO
	.align		4
.L_920:
        /*0008*/ 	.byte	0x04, 0x17
        /*000a*/ 	.short	(.L_922 - .L_921)
.L_921:
        /*000c*/ 	.word	0x00000000
        /*0010*/ 	.short	0x0000
        /*0012*/ 	.short	0x0000
        /*0014*/ 	.byte	0x00, 0xf0, 0xc1, 0x01


	//----- nvinfo : EIATTR_SPARSE_MMA_MASK
	.align		4
.L_922:
        /*0018*/ 	.byte	0x03, 0x50
        /*001a*/ 	.short	0x0000


	//----- nvinfo : EIATTR_MAXREG_COUNT
	.align		4
        /*001c*/ 	.byte	0x03, 0x1b
        /*001e*/ 	.short	0x0080


	//----- nvinfo : EIATTR_NUM_BARRIERS
	.align		4
        /*0020*/ 	.byte	0x02, 0x4c
        /*0022*/ 	.byte	0x01
	.zero		1


	//----- nvinfo : EIATTR_MERCURY_ISA_VERSION
	.align		4
        /*0024*/ 	.byte	0x03, 0x5f
        /*0026*/ 	.short	0x0101


	//----- nvinfo : EIATTR_MBARRIER_INSTR_OFFSETS
	.align		4
        /*0028*/ 	.byte	0x04, 0x39
        /*002a*/ 	.short	(.L_924 - .L_923)


	//   ....[0]....
.L_923:
        /*002c*/ 	.word	0x000004a0
        /*0030*/ 	.word	0x000000ff
        /*0034*/ 	.word	0x0000c000
        /*0038*/ 	.short	0x0100
        /*003a*/ 	.byte	0x06
	.zero		1


	//   ....[1]....
        /*003c*/ 	.word	0x000005b0
        /*0040*/ 	.word	0x00000029
        /*0044*/ 	.word	0x0000c000
        /*0048*/ 	.short	0x010a
        /*004a*/ 	.byte	0x3f
	.zero		1


	//----- nvinfo : EIATTR_NUM_MBARRIERS
	.align		4
.L_924:
        /*004c*/ 	.byte	0x03, 0x38
        /*004e*/ 	.short	0x0001


	//----- nvinfo : EIATTR_EXIT_INSTR_OFFSETS
	.align		4
        /*0050*/ 	.byte	0x04, 0x1c
        /*0052*/ 	.short	(.L_926 - .L_925)


	//   ....[0]....
.L_925:
        /*0054*/ 	.word	0x000001b0


	//   ....[1]....
        /*0058*/ 	.word	0x000011a0


	//   ....[2]....
        /*005c*/ 	.word	0x00001270


	//----- nvinfo : EIATTR_MAX_THREADS
	.align		4
.L_926:
        /*0060*/ 	.byte	0x04, 0x05
        /*0062*/ 	.short	(.L_928 - .L_927)
.L_927:
        /*0064*/ 	.word	0x00000100
        /*0068*/ 	.word	0x00000001
        /*006c*/ 	.word	0x00000001


	//----- nvinfo : EIATTR_CRS_STACK_SIZE
	.align		4
.L_928:
        /*0070*/ 	.byte	0x04, 0x1e
        /*0072*/ 	.short	(.L_930 - .L_929)
.L_929:
        /*0074*/ 	.word	0x00000000


	//----- nvinfo : EIATTR_CBANK_PARAM_SIZE
	.align		4
.L_930:
        /*0078*/ 	.byte	0x03, 0x19
        /*007a*/ 	.short	0x0070


	//----- nvinfo : EIATTR_PARAM_CBANK
	.align		4
        /*007c*/ 	.byte	0x04, 0x0a
        /*007e*/ 	.short	(.L_932 - .L_931)
	.align		4
.L_931:
        /*0080*/ 	.word	index@(.nv.constant0._ZN7cutlass13device_kernelIN5flash32FlashAttnBwdPostprocessConvertdQIN4cute5tupleIJNS3_1CILi128EEENS5_ILi64EEEEEENS_10bfloat16_tEfNS_4arch4Sm90ELi256ENS3_8TiledMMAINS3_8MMA_AtomIJNS3_4SM904GMMA27MMA_64x64x16_F32BF16BF16_RSILNSF_5MajorE0ELSH_1ELNSF_7ScaleInE1ELSI_1EEEEEENS3_6LayoutINS4_IJNS5_ILi2EEENS5_ILi1EEESN_EEENS4_IJSN_NS5_ILi0EEESP_EEEEENS4_IJNS3_10UnderscoreESS_SS_EEEEELb0EEEEEvNT_6ParamsE)
        /*0084*/ 	.short	0x0210
        /*0086*/ 	.short	0x0070


	//----- nvinfo : EIATTR_SW_WAR
	.align		4
.L_932:
        /*0088*/ 	.byte	0x04, 0x36
        /*008a*/ 	.short	(.L_934 - .L_933)
.L_933:
        /*008c*/ 	.word	0x00000008
.L_934:


//--------------------- .nv.info._ZN7cutlass13device_kernelIN5flash32FlashAttnBwdPostprocessConvertdQIN4cute5tupleIJNS3_1CILi96EEENS5_ILi64EEEEEENS_10bfloat16_tEfNS_4arch4Sm90ELi256ENS3_8TiledMMAINS3_8MMA_AtomIJNS3_4SM904GMMA27MMA_64x16x16_F32BF16BF16_SSILNSF_5MajorE1ELSH_0ELNSF_7ScaleInE1ELSI_1EEEEEENS3_6LayoutINS4_IJNS5_ILi1EEENS5_ILi2EEESM_EEENS4_IJNS5_ILi0EEESM_SP_EEEEENS4_IJNS3_10UnderscoreESS_SS_EEEEELb1EEEEEvNT_6ParamsE --------------------------
	.section	.nv.info._ZN7cutlass13device_kernelIN5flash32FlashAttnBwdPostprocessConvertdQIN4cute5tupleIJNS3_1CILi96EEENS5_ILi64EEEEEENS_10bfloat16_tEfNS_4arch4Sm90ELi256ENS3_8TiledMMAINS3_8MMA_AtomIJNS3_4SM904GMMA27MMA_64x16x16_F32BF16BF16_SSILNSF_5MajorE1ELSH_0ELNSF_7ScaleInE1ELSI_1EEEEEENS3_6LayoutINS4_IJNS5_ILi1EEENS5_ILi2EEESM_EEENS4_IJNS5_ILi0EEESM_SP_EEEEENS4_IJNS3_10UnderscoreESS_SS_EEEEELb1EEEEEvNT_6ParamsE,"",@"SHT_CUDA_INFO"
	.sectionflags	@""
	.align	4


	//----- nvinfo : EIATTR_CUDA_API_VERSION
	.align		4
        /*0000*/ 	.byte	0x04, 0x37
        /*0002*/ 	.short	(.L_936 - .L_935)
.L_935:
        /*0004*/ 	.word	0x00000082


	//----- nvinfo : EIATTR_KPARAM_INFO
	.align		4
.L_936:
        /*0008*/ 	.byte	0x04, 0x17
        /*000a*/ 	.short	(.L_938 - .L_937)
.L_937:
        /*000c*/ 	.word	0x00000000
        /*0010*/ 	.short	0x0000
        /*0012*/ 	.short	0x0000
        /*0014*/ 	.byte	0x00, 0xf0, 0xc1, 0x01


	//----- nvinfo : EIATTR_SPARSE_MMA_MASK
	.align		4
.L_938:
        /*0018*/ 	.byte	0x03, 0x50
        /*001a*/ 	.short	0x0000


	//----- nvinfo : EIATTR_MAXREG_COUNT
	.align		4
        /*001c*/ 	.byte	0x03, 0x1b
        /*001e*/ 	.short	0x0080


	//----- nvinfo : EIATTR_NUM_BARRIERS
	.align		4
        /*0020*/ 	.byte	0x02, 0x4c
        /*0022*/ 	.byte	0x01
	.zero		1


	//----- nvinfo : EIATTR_MERCURY_ISA_VERSION
	.align		4
        /*0024*/ 	.byte	0x03, 0x5f
        /*0026*/ 	.short	0x0101


	//----- nvinfo : EIATTR_MBARRIER_INSTR_OFFSETS
	.align		4
        /*0028*/ 	.byte	0x04, 0x39
        /*002a*/ 	.short	(.L_940 - .L_939)


	//   ....[0]....
.L_939:
        /*002c*/ 	.word	0x00000490
        /*0030*/ 	.word	0x000000ff
        /*0034*/ 	.word	0x00009000
        /*0038*/ 	.short	0x0100
        /*003a*/ 	.byte	0x06
	.zero		1


	//   ....[1]....
        /*003c*/ 	.word	0x000005a0
        /*0040*/ 	.word	0x00000003
        /*0044*/ 	.word	0x00009000
        /*0048*/ 	.short	0x010a
        /*004a*/ 	.byte	0x3f
	.zero		1


	//----- nvinfo : EIATTR_NUM_MBARRIERS
	.align		4
.L_940:
        /*004c*/ 	.byte	0x03, 0x38
        /*004e*/ 	.short	0x0001


	//----- nvinfo : EIATTR_EXIT_INSTR_OFFSETS
	.align		4
        /*0050*/ 	.byte	0x04, 0x1c
        /*0052*/ 	.short	(.L_942 - .L_941)


	//   ....[0]....
.L_941:
        /*0054*/ 	.word	0x000001a0


	//   ....[1]....
        /*0058*/ 	.word	0x00000fe0


	//   ....[2]....
        /*005c*/ 	.word	0x000010c0


	//----- nvinfo : EIATTR_MAX_THREADS
	.align		4
.L_942:
        /*0060*/ 	.byte	0x04, 0x05
        /*0062*/ 	.short	(.L_944 - .L_943)
.L_943:
        /*0064*/ 	.word	0x00000100
        /*0068*/ 	.word	0x00000001
        /*006c*/ 	.word	0x00000001


	//----- nvinfo : EIATTR_CRS_STACK_SIZE
	.align		4
.L_944:
        /*0070*/ 	.byte	0x04, 0x1e
        /*0072*/ 	.short	(.L_946 - .L_945)
.L_945:
        /*0074*/ 	.word	0x00000000


	//----- nvinfo : EIATTR_CBANK_PARAM_SIZE
	.align		4
.L_946:
        /*0078*/ 	.byte	0x03, 0x19
        /*007a*/ 	.short	0x0070


	//----- nvinfo : EIATTR_PARAM_CBANK
	.align		4
        /*007c*/ 	.byte	0x04, 0x0a
        /*007e*/ 	.short	(.L_948 - .L_947)
	.align		4
.L_947:
        /*0080*/ 	.word	index@(.nv.constant0._ZN7cutlass13device_kernelIN5flash32FlashAttnBwdPostprocessConvertdQIN4cute5tupleIJNS3_1CILi96EEENS5_ILi64EEEEEENS_10bfloat16_tEfNS_4arch4Sm90ELi256ENS3_8TiledMMAINS3_8MMA_AtomIJNS3_4SM904GMMA27MMA_64x16x16_F32BF16BF16_SSILNSF_5MajorE1ELSH_0ELNSF_7ScaleInE1ELSI_1EEEEEENS3_6LayoutINS4_IJNS5_ILi1EEENS5_ILi2EEESM_EEENS4_IJNS5_ILi0EEESM_SP_EEEEENS4_IJNS3_10UnderscoreESS_SS_EEEEELb1EEEEEvNT_6ParamsE)
        /*0084*/ 	.short	0x0210
        /*0086*/ 	.short	0x0070


	//----- nvinfo : EIATTR_SW_WAR
	.align		4
.L_948:
        /*0088*/ 	.byte	0x04, 0x36
        /*008a*/ 	.short	(.L_950 - .L_949)
.L_949:
        /*008c*/ 	.word	0x00000008
.L_950:


//--------------------- .nv.info._ZN7cutlass13device_kernelIN5flash11enable_sm90INS1_16FlashAttnBwdSm90INS1_25CollectiveMainloopBwdSm90ILi2ELi2ELi2EN4cute5tupleIJNS5_1CILi1EEES8_S8_EEENS6_IJNS7_ILi96EEENS7_ILi128EEENS7_ILi64EEEEEENS_10bfloat16_tEfNS_4arch4Sm90ELb1ELb0ELb1ELb1ELb1ELb1ELb0ELb1ELi2ELi1ELi2ELi2ELb0EEENS1_24CollectiveEpilogueBwdGQAISD_fSG_Li256ELb1ELb1EEENS1_25SingleTileBwdLPTSchedulerILb1ELi128ELb1EEEEEEEEEvNT_6ParamsE --------------------------
	.section	.nv.info._ZN7cutlass13device_kernelIN5flash11enable_sm90INS1_16FlashAttnBwdSm90INS1_25CollectiveMainloopBwdSm90ILi2ELi2ELi2EN4cute5tupleIJNS5_1CILi1EEES8_S8_EEENS6_IJNS7_ILi96EEENS7_ILi128EEENS7_ILi64EEEEEENS_10bfloat16_tEfNS_4arch4Sm90ELb1ELb0ELb1ELb1ELb1ELb1ELb0ELb1ELi2ELi1ELi2ELi2ELb0EEENS1_24CollectiveEpilogueBwdGQAISD_fSG_Li256ELb1ELb1EEENS1_25SingleTileBwdLPTSchedulerILb1ELi128ELb1EEEEEEEEEvNT_6ParamsE,"",@"SHT_CUDA_INFO"
	.sectionflags	@""
	.align	4


	//----- nvinfo : EIATTR_CUDA_API_VERSION
	.align		4
        /*0000*/ 	.byte	0x04, 0x37
        /*0002*/ 	.short	(.L_952 - .L_951)
.L_951:
        /*0004*/ 	.word	0x00000082


	//----- nvinfo : EIATTR_KPARAM_INFO
	.align		4
.L_952:
        /*0008*/ 	.byte	0x04, 0x17
        /*000a*/ 	.short	(.L_954 - .L_953)
.L_953:
        /*000c*/ 	.word	0x00000000
        /*0010*/ 	.short	0x0000
        /*0012*/ 	.short	0x0070
        /*0014*/ 	.byte	0x00, 0xf0, 0x01, 0x1c


	//----- nvinfo : EIATTR_SPARSE_MMA_MASK
	.align		4
.L_954:
        /*0018*/ 	.byte	0x03, 0x50
        /*001a*/ 	.short	0x0000


	//----- nvinfo : EIATTR_MAXREG_COUNT
	.align		4
        /*001c*/ 	.byte	0x03, 0x1b
        /*001e*/ 	.short	0x00a8


	//----- nvinfo : EIATTR_NUM_BARRIERS
	.align		4
        /*0020*/ 	.byte	0x02, 0x4c
        /*0022*/ 	.byte	0x10
	.zero		1


	//----- nvinfo : EIATTR_EXTERNS
	.align		4
        /*0024*/ 	.byte	0x04, 0x0f
        /*0026*/ 	.short	(.L_956 - .L_955)


	//   ....[0]....
	.align		4
.L_955:
        /*0028*/ 	.word	index@(__assertfail)


	//----- nvinfo : EIATTR_ANNOTATIONS
	.align		4
.L_956:
        /*002c*/ 	.byte	0x04, 0x55
        /*002e*/ 	.short	(.L_958 - .L_957)


	//   ....[0]....
.L_957:
        /* <DEDUP_REMOVED lines=19> */


	//----- nvinfo : EIATTR_MERCURY_ISA_VERSION
	.align		4
.L_958:
        /*0150*/ 	.byte	0x03, 0x5f
        /*0152*/ 	.short	0x0101


	//----- nvinfo : EIATTR_INT_WARP_WIDE_INSTR_OFFSETS
	.align		4
        /*0154*/ 	.byte	0x04, 0x31
        /*0156*/ 	.short	(.L_960 - .L_959)


	//   ....[0]....
.L_959:
        /*0158*/ 	.word	0x00000190


	//   ....[1]....
        /*015c*/ 	.word	0x000001c0


	//   ....[2]....
        /*0160*/ 	.word	0x0000c240


	//   ....[3]....
        /*0164*/ 	.word	0x0000c8f0


	//   ....[4]....
        /*0168*/ 	.word	0x0000ce10


	//----- nvinfo : EIATTR_COOP_GROUP_MASK_REGIDS
	.align		4
.L_960:
        /*016c*/ 	.byte	0x04, 0x29
        /*016e*/ 	.short	(.L_962 - .L_961)


	//   ....[0]....
.L_961:
        /*0170*/ 	.word	0xffffffff


	//   ....[1]....
        /*0174*/ 	.word	0xffffffff


	//   ....[2]....
        /*0178*/ 	.word	0xffffffff


	//   ....[3]....
        /*017c*/ 	.word	0xffffffff


	//   ....[4]....
        /*0180*/ 	.word	0xffffffff


	//   ....[5]....
        /*0184*/ 	.word	0xffffffff


	//   ....[6]....
        /*0188*/ 	.word	0xffffffff


	//   ....[7]....
        /*018c*/ 	.word	0xffffffff


	//   ....[8]....
        /*0190*/ 	.word	0xffffffff


	//   ....[9]....
        /*0194*/ 	.word	0xffffffff


	//   ....[10]....
        /*0198*/ 	.word	0xffffffff


	//   ....[11]....
        /*019c*/ 	.word	0xffffffff


	//   ....[12]....
        /*01a0*/ 	.word	0xffffffff


	//   ....[13]....
        /*01a4*/ 	.word	0xffffffff


	//   ....[14]....
        /*01a8*/ 	.word	0xffffffff


	//   ....[15]....
        /*01ac*/ 	.word	0xffffffff


	//   ....[16]....
        /*01b0*/ 	.word	0xffffffff


	//   ....[17]....
        /*01b4*/ 	.word	0xffffffff


	//   ....[18]....
        /*01b8*/ 	.word	0xffffffff


	//   ....[19]....
        /*01bc*/ 	.word	0xffffffff


	//   ....[20]....
        /*01c0*/ 	.word	0xffffffff


	//   ....[21]....
        /*01c4*/ 	.word	0xffffffff


	//   ....[22]....
        /*01c8*/ 	.word	0xffffffff


	//   ....[23]....
        /*01cc*/ 	.word	0xffffffff


	//   ....[24]....
        /*01d0*/ 	.word	0xffffffff


	//   ....[25]....
        /*01d4*/ 	.word	0xffffffff


	//   ....[26]....
        /*01d8*/ 	.word	0xffffffff


	//   ....[27]....
        /*01dc*/ 	.word	0xffffffff


	//   ....[28]....
        /*01e0*/ 	.word	0xffffffff


	//   ....[29]....
        /*01e4*/ 	.word	0xffffffff


	//   ....[30]....
        /*01e8*/ 	.word	0xffffffff


	//   ....[31]....
        /*01ec*/ 	.word	0xffffffff


	//   ....[32]....
        /*01f0*/ 	.word	0xffffffff


	//   ....[33]....
        /*01f4*/ 	.word	0xffffffff


	//   ....[34]....
        /*01f8*/ 	.word	0xffffffff


	//   ....[35]....
        /*01fc*/ 	.word	0xffffffff


	//   ....[36]....
        /*0200*/ 	.word	0xffffffff


	//   ....[37]....
        /*0204*/ 	.word	0xffffffff


	//   ....[38]....
        /*0208*/ 	.word	0xffffffff


	//   ....[39]....
        /*020c*/ 	.word	0xffffffff


	//   ....[40]....
        /*0210*/ 	.word	0xffffffff


	//   ....[41]....
        /*0214*/ 	.word	0xffffffff


	//   ....[42]....
        /*0218*/ 	.word	0xffffffff


	//   ....[43]....
        /*021c*/ 	.word	0xffffffff


	//   ....[44]....
        /*0220*/ 	.word	0xffffffff


	//   ....[45]....
        /*0224*/ 	.word	0xffffffff


	//   ....[46]....
        /*0228*/ 	.word	0xffffffff


	//   ....[47]....
        /*022c*/ 	.word	0xffffffff


	//   ....[48]....
        /*0230*/ 	.word	0xffffffff


	//   ....[49]....
        /*0234*/ 	.word	0xffffffff


	//   ....[50]....
        /*0238*/ 	.word	0xffffffff


	//   ....[51]....
        /*023c*/ 	.word	0xffffffff


	//   ....[52]....
        /*0240*/ 	.word	0xffffffff


	//   ....[53]....
        /*0244*/ 	.word	0xffffffff


	//   ....[54]....
        /*0248*/ 	.word	0xffffffff


	//   ....[55]....
        /*024c*/ 	.word	0xffffffff


	//   ....[56]....
        /*0250*/ 	.word	0xffffffff


	//   ....[57]....
        /*0254*/ 	.word	0xffffffff


	//   ....[58]....
        /*0258*/ 	.word	0xffffffff


	//   ....[59]....
        /*025c*/ 	.word	0xffffffff


	//   ....[60]....
        /*0260*/ 	.word	0xffffffff


	//   ....[61]....
        /*0264*/ 	.word	0xffffffff


	//   ....[62]....
        /*0268*/ 	.word	0xffffffff


	//   ....[63]....
        /*026c*/ 	.word	0xffffffff


	//   ....[64]....
        /*0270*/ 	.word	0xffffffff


	//   ....[65]....
        /*0274*/ 	.word	0xffffffff


	//   ....[66]....
        /*0278*/ 	.word	0xffffffff


	//   ....[67]....
        /*027c*/ 	.word	0xffffffff


	//   ....[68]....
        /*0280*/ 	.word	0xffffffff


	//   ....[69]....
        /*0284*/ 	.word	0xffffffff


	//   ....[70]....
        /*0288*/ 	.word	0xffffffff


	//   ....[71]....
        /*028c*/ 	.word	0xffffffff


	//   ....[72]....
        /*0290*/ 	.word	0xffffffff


	//   ....[73]....
        /*0294*/ 	.word	0xffffffff


	//   ....[74]....
        /*0298*/ 	.word	0xffffffff


	//   ....[75]....
        /*029c*/ 	.word	0xffffffff


	//   ....[76]....
        /*02a0*/ 	.word	0xffffffff


	//   ....[77]....
        /*02a4*/ 	.word	0xffffffff


	//   ....[78]....
        /*02a8*/ 	.word	0xffffffff


	//   ....[79]....
        /*02ac*/ 	.word	0xffffffff


	//   ....[80]....
        /*02b0*/ 	.word	0xffffffff


	//   ....[81]....
        /*02b4*/ 	.word	0xffffffff


	//   ....[82]....
        /*02b8*/ 	.word	0xffffffff


	//   ....[83]....
        /*02bc*/ 	.word	0xffffffff


	//   ....[84]....
        /*02c0*/ 	.word	0xffffffff


	//   ....[85]....
        /*02c4*/ 	.word	0xffffffff


	//   ....[86]....
        /*02c8*/ 	.word	0xffffffff


	//   ....[87]....
        /*02cc*/ 	.word	0xffffffff


	//   ....[88]....
        /*02d0*/ 	.word	0xffffffff


	//   ....[89]....
        /*02d4*/ 	.word	0xffffffff


	//   ....[90]....
        /*02d8*/ 	.word	0xffffffff


	//   ....[91]....
        /*02dc*/ 	.word	0xffffffff


	//   ....[92]....
        /*02e0*/ 	.word	0xffffffff


	//   ....[93]....
        /*02e4*/ 	.word	0xffffffff


	//   ....[94]....
        /*02e8*/ 	.word	0xffffffff


	//   ....[95]....
        /*02ec*/ 	.word	0xffffffff


	//   ....[96]....
        /*02f0*/ 	.word	0xffffffff


	//   ....[97]....
        /*02f4*/ 	.word	0xffffffff


	//   ....[98]....
        /*02f8*/ 	.word	0xffffffff


	//   ....[99]....
        /*02fc*/ 	.word	0xffffffff


	//   ....[100]....
        /*0300*/ 	.word	0xffffffff


	//   ....[101]....
        /*0304*/ 	.word	0xffffffff


	//   ....[102]....
        /*0308*/ 	.word	0xffffffff


	//   ....[103]....
        /*030c*/ 	.word	0xffffffff


	//   ....[104]....
        /*0310*/ 	.word	0xffffffff


	//   ....[105]....
        /*0314*/ 	.word	0xffffffff


	//   ....[106]....
        /*0318*/ 	.word	0xffffffff


	//   ....[107]....
        /*031c*/ 	.word	0xffffffff


	//   ....[108]....
        /*0320*/ 	.word	0xffffffff


	//   ....[109]....
        /*0324*/ 	.word	0xffffffff


	//   ....[110]....
        /*0328*/ 	.word	0xffffffff


	//   ....[111]....
        /*032c*/ 	.word	0xffffffff


	//   ....[112]....
        /*0330*/ 	.word	0xffffffff


	//   ....[113]....
        /*0334*/ 	.word	0x0500000f


	//   ....[114]....
        /*0338*/ 	.word	0x0500000f


	//   ....[115]....
        /*033c*/ 	.word	0x0500000f


	//   ....[116]....
        /*0340*/ 	.word	0x0500000f


	//   ....[117]....
        /*0344*/ 	.word	0x0500000f


	//   ....[118]....
        /*0348*/ 	.word	0x0500000f


	//----- nvinfo : EIATTR_COOP_GROUP_INSTR_OFFSETS
	.align		4
.L_962:
        /*034c*/ 	.byte	0x04, 0x28
        /*034e*/ 	.short	(.L_964 - .L_963)


	//   ....[0]....
.L_963:
        /*0350*/ 	.word	0x00000070


	//   ....[1]....
        /*0354*/ 	.word	0x000001a0


	//   ....[2]....
        /*0358*/ 	.word	0x000001f0


	//   ....[3]....
        /*035c*/ 	.word	0x000003e0


	//   ....[4]....
        /*0360*/ 	.word	0x00000630


	//   ....[5]....
        /*0364*/ 	.word	0x00001620


	//   ....[6]....
        /*0368*/ 	.word	0x00002990


	//   ....[7]....
        /*036c*/ 	.word	0x00002aa0


	//   ....[8]....
        /*0370*/ 	.word	0x00002ae0


	//   ....[9]....
        /*0374*/ 	.word	0x00003260


	//   ....[10]....
        /*0378*/ 	.word	0x00003300


	//   ....[11]....
        /*037c*/ 	.word	0x00003330


	//   ....[12]....
        /*0380*/ 	.word	0x00003370


	//   ....[13]....
        /*0384*/ 	.word	0x000035f0


	//   ....[14]....
        /*0388*/ 	.word	0x00003640


	//   ....[15]....
        /*038c*/ 	.word	0x00003680


	//   ....[16]....
        /*0390*/ 	.word	0x00003690


	//   ....[17]....
        /*0394*/ 	.word	0x000036b0


	//   ....[18]....
        /*0398*/ 	.word	0x000036c0


	//   ....[19]....
        /*039c*/ 	.word	0x00003780


	//   ....[20]....
        /*03a0*/ 	.word	0x000037f0


	//   ....[21]....
        /*03a4*/ 	.word	0x00003800


	//   ....[22]....
        /*03a8*/ 	.word	0x00003890


	//   ....[23]....
        /*03ac*/ 	.word	0x000038c0


	//   ....[24]....
        /*03b0*/ 	.word	0x000038d0


	//   ....[25]....
        /*03b4*/ 	.word	0x00003940


	//   ....[26]....
        /*03b8*/ 	.word	0x00003960


	//   ....[27]....
        /*03bc*/ 	.word	0x000039a0


	//   ....[28]....
        /*03c0*/ 	.word	0x000039d0


	//   ....[29]....
        /*03c4*/ 	.word	0x00003a10


	//   ....[30]....
        /*03c8*/ 	.word	0x00003aa0


	//   ....[31]....
        /*03cc*/ 	.word	0x00003ae0


	//   ....[32]....
        /*03d0*/ 	.word	0x00003b40


	//   ....[33]....
        /*03d4*/ 	.word	0x00003b60


	//   ....[34]....
        /*03d8*/ 	.word	0x00003bb0


	//   ....[35]....
        /*03dc*/ 	.word	0x00003bf0


	//   ....[36]....
        /*03e0*/ 	.word	0x00003cd0


	//   ....[37]....
        /*03e4*/ 	.word	0x00003cf0


	//   ....[38]....
        /*03e8*/ 	.word	0x00003f80


	//   ....[39]....
        /*03ec*/ 	.word	0x00003fa0


	//   ....[40]....
        /*03f0*/ 	.word	0x00004030


	//   ....[41]....
        /*03f4*/ 	.word	0x00004050


	//   ....[42]....
        /*03f8*/ 	.word	0x00004060


	//   ....[43]....
        /*03fc*/ 	.word	0x000040a0


	//   ....[44]....
        /*0400*/ 	.word	0x000040c0


	//   ....[45]....
        /*0404*/ 	.word	0x000040d0


	//   ....[46]....
        /*0408*/ 	.word	0x000042a0


	//   ....[47]....
        /*040c*/ 	.word	0x000042b0


	//   ....[48]....
        /*0410*/ 	.word	0x000042f0


	//   ....[49]....
        /*0414*/ 	.word	0x00004300


	//   ....[50]....
        /*0418*/ 	.word	0x00004340


	//   ....[51]....
        /*041c*/ 	.word	0x00004390


	//   ....[52]....
        /*0420*/ 	.word	0x000043f0


	//   ....[53]....
        /*0424*/ 	.word	0x00004430


	//   ....[54]....
        /*0428*/ 	.word	0x00006bd0


	//   ....[55]....
        /*042c*/ 	.word	0x00006bf0


	//   ....[56]....
        /*0430*/ 	.word	0x00006c00


	//   ....[57]....
        /*0434*/ 	.word	0x00006c10


	//   ....[58]....
        /*0438*/ 	.word	0x00006c20


	//   ....[59]....
        /*043c*/ 	.word	0x00006c30


	//   ....[60]....
        /*0440*/ 	.word	0x00006c40


	//   ....[61]....
        /*0444*/ 	.word	0x00006c50


	//   ....[62]....
        /*0448*/ 	.word	0x00006c60


	//   ....[63]....
        /*044c*/ 	.word	0x00006c70


	//   ....[64]....
        /*0450*/ 	.word	0x00006d30


	//   ....[65]....
        /*0454*/ 	.word	0x00006df0


	//   ....[66]....
        /*0458*/ 	.word	0x00006e30


	//   ....[67]....
        /*045c*/ 	.word	0x00006e70


	//   ....[68]....
        /*0460*/ 	.word	0x00006eb0


	//   ....[69]....
        /*0464*/ 	.word	0x00006ef0


	//   ....[70]....
        /*0468*/ 	.word	0x00006f30


	//   ....[71]....
        /*046c*/ 	.word	0x00006f70


	//   ....[72]....
        /*0470*/ 	.word	0x00006fb0


	//   ....[73]....
        /*0474*/ 	.word	0x00007130


	//   ....[74]....
        /*0478*/ 	.word	0x00007450


	//   ....[75]....
        /*047c*/ 	.word	0x000074b0


	//   ....[76]....
        /*0480*/ 	.word	0x00007860


	//   ....[77]....
        /*0484*/ 	.word	0x00007a50


	//   ....[78]....
        /*0488*/ 	.word	0x00007a70


	//   ....[79]....
        /*048c*/ 	.word	0x00007a80


	//   ....[80]....
        /*0490*/ 	.word	0x00007ac0


	//   ....[81]....
        /*0494*/ 	.word	0x00007b00


	//   ....[82]....
        /*0498*/ 	.word	0x00007cf0


	//   ....[83]....
        /*049c*/ 	.word	0x00007d10


	//   ....[84]....
        /*04a0*/ 	.word	0x00007ea0


	//   ....[85]....
        /*04a4*/ 	.word	0x00007ee0


	//   ....[86]....
        /*04a8*/ 	.word	0x00008420


	//   ....[87]....
        /*04ac*/ 	.word	0x00008430


	//   ....[88]....
        /*04b0*/ 	.word	0x00008440


	//   ....[89]....
        /*04b4*/ 	.word	0x00008450


	//   ....[90]....
        /*04b8*/ 	.word	0x00008460


	//   ....[91]....
        /*04bc*/ 	.word	0x00008470


	//   ....[92]....
        /*04c0*/ 	.word	0x000084a0


	//   ....[93]....
        /*04c4*/ 	.word	0x00008520


	//   ....[94]....
        /*04c8*/ 	.word	0x00008750


	//   ....[95]....
        /*04cc*/ 	.word	0x00008780


	//   ....[96]....
        /*04d0*/ 	.word	0x00008790


	//   ....[97]....
        /*04d4*/ 	.word	0x000087a0


	//   ....[98]....
        /*04d8*/ 	.word	0x000087b0


	//   ....[99]....
        /*04dc*/ 	.word	0x000087c0


	//   ....[100]....
        /*04e0*/ 	.word	0x000087d0


	//   ....[101]....
        /*04e4*/ 	.word	0x000087e0


	//   ....[102]....
        /*04e8*/ 	.word	0x0000a9f0


	//   ....[103]....
        /*04ec*/ 	.word	0x0000ab90


	//   ....[104]....
        /*04f0*/ 	.word	0x0000ade0


	//   ....[105]....
        /*04f4*/ 	.word	0x0000af80


	//   ....[106]....
        /*04f8*/ 	.word	0x0000b090


	//   ....[107]....
        /*04fc*/ 	.word	0x0000be40


	//   ....[108]....
        /*0500*/ 	.word	0x0000c170


	//   ....[109]....
        /*0504*/ 	.word	0x0000c570


	//   ....[110]....
        /*0508*/ 	.word	0x0000c820


	//   ....[111]....
        /*050c*/ 	.word	0x0000cad0


	//   ....[112]....
        /*0510*/ 	.word	0x0000cd40


	//   ....[113]....
        /*0514*/ 	.word	0x0000f480


	//   ....[114]....
        /*0518*/ 	.word	0x0000f670


	//   ....[115]....
        /*051c*/ 	.word	0x0000f6e0


	//   ....[116]....
        /*0520*/ 	.word	0x0000f750


	//   ....[117]....
        /*0524*/ 	.word	0x0000f7c0


	//   ....[118]....
        /*0528*/ 	.word	0x0000f830


	//----- nvinfo : EIATTR_REG_RECONFIG
	.align		4
.L_964:
        /*052c*/ 	.byte	0x01, 0x54
	.zero		2


	//----- nvinfo : EIATTR_SYSCALL_OFFSETS
	.align		4
        /*0530*/ 	.byte	0x04, 0x46
        /*0532*/ 	.short	(.L_966 - .L_965)


	//   ....[0]....
.L_965:
        /*0534*/ 	.word	0x00001280


	//   ....[1]....
        /*0538*/ 	.word	0x00001370


	//   ....[2]....
        /*053c*/ 	.word	0x000014d0


	//   ....[3]....
        /*0540*/ 	.word	0x000015c0


	//----- nvinfo : EIATTR_MBARRIER_INSTR_OFFSETS
	.align		4
.L_966:
        /*0544*/ 	.byte	0x04, 0x39
        /*0546*/ 	.short	(.L_968 - .L_967)


	//   ....[0]....
.L_967:
        /*0548*/ 	.word	0x00000290
        /*054c*/ 	.word	0x000000ff
        /*0550*/ 	.word	0x00026800
        /*0554*/ 	.short	0x0100
        /*0556*/ 	.byte	0x06
	.zero		1


	//   ....[1]....
        /*0558*/ 	.word	0x00000390
        /*055c*/ 	.word	0x000000ff
        /*0560*/ 	.word	0x00026810
        /*0564*/ 	.short	0x0100
        /*0566*/ 	.byte	0x08
	.zero		1


	//   ....[2]....
        /*0568*/ 	.word	0x000003a0
        /*056c*/ 	.word	0x000000ff
        /*0570*/ 	.word	0x00026820
        /*0574*/ 	.short	0x0100
        /*0576*/ 	.byte	0x08
	.zero		1


	//   ....[3]....
        /*0578*/ 	.word	0x000003b0
        /*057c*/ 	.word	0x000000ff
        /*0580*/ 	.word	0x00026818
        /*0584*/ 	.short	0x0100
        /*0586*/ 	.byte	0x08
	.zero		1


	//   ....[4]....
        /*0588*/ 	.word	0x000003c0
        /*058c*/ 	.word	0x000000ff
        /*0590*/ 	.word	0x00026828
        /*0594*/ 	.short	0x0100
        /*0596*/ 	.byte	0x08
	.zero		1


	//   ....[5]....
        /*0598*/ 	.word	0x000004f0
        /*059c*/ 	.word	0x000000ff
        /*05a0*/ 	.word	0x00026830
        /*05a4*/ 	.short	0x0100
        /*05a6*/ 	.byte	0x08
	.zero		1


	//   ....[6]....
        /*05a8*/ 	.word	0x00000500
        /*05ac*/ 	.word	0x000000ff
        /*05b0*/ 	.word	0x00026840
        /*05b4*/ 	.short	0x0100
        /*05b6*/ 	.byte	0x08
	.zero		1


	//   ....[7]....
        /*05b8*/ 	.word	0x00000510
        /*05bc*/ 	.word	0x000000ff
        /*05c0*/ 	.word	0x00026838
        /*05c4*/ 	.short	0x0100
        /*05c6*/ 	.byte	0x08
	.zero		1


	//   ....[8]....
        /*05c8*/ 	.word	0x00000520
        /*05cc*/ 	.word	0x000000ff
        /*05d0*/ 	.word	0x00026848
        /*05d4*/ 	.short	0x0100
        /*05d6*/ 	.byte	0x08
	.zero		1


	//   ....[9]....
        /*05d8*/ 	.word	0x00001650
        /*05dc*/ 	.word	0x00000010
        /*05e0*/ 	.word	0x00026800
        /*05e4*/ 	.short	0x010a
        /*05e6*/ 	.byte	0x3f
	.zero		1


	//   ....[10]....
        /*05e8*/ 	.word	0x00001670
        /*05ec*/ 	.word	0x00000010
        /*05f0*/ 	.word	0x00026800
        /*05f4*/ 	.short	0x010a
        /*05f6*/ 	.byte	0x3f
	.zero		1


	//   ....[11]....
        /*05f8*/ 	.word	0x00002150
        /*05fc*/ 	.word	0x00000006
        /*0600*/ 	.word	0x00026810
        /*0604*/ 	.short	0x010a
        /*0606*/ 	.byte	0x3f
	.zero		1


	//   ....[12]....
        /*0608*/ 	.word	0x000021c0
        /*060c*/ 	.word	0x00000006
        /*0610*/ 	.word	0x00026810
        /*0614*/ 	.short	0x010a
        /*0616*/ 	.byte	0x3f
	.zero		1


	//   ....[13]....
        /*0618*/ 	.word	0x00002570
        /*061c*/ 	.word	0x00000006
        /*0620*/ 	.word	0x00026830
        /*0624*/ 	.short	0x010a
        /*0626*/ 	.byte	0x3f
	.zero		1


	//   ....[14]....
        /*0628*/ 	.word	0x000025f0
        /*062c*/ 	.word	0x00000006
        /*0630*/ 	.word	0x00026830
        /*0634*/ 	.short	0x010a
        /*0636*/ 	.byte	0x3f
	.zero		1


	//   ....[15]....
        /*0638*/ 	.word	0x00005b30
        /*063c*/ 	.word	0x00000007
        /*0640*/ 	.word	0x00000000
        /*0644*/ 	.short	0x0101
        /*0646*/ 	.byte	0x3f
	.zero		1


	//   ....[16]....
        /*0648*/ 	.word	0x00005ec0
        /*064c*/ 	.word	0x00000006
        /*0650*/ 	.word	0x00000000
        /*0654*/ 	.short	0x0101
        /*0656*/ 	.byte	0x3f
	.zero		1


	//   ....[17]....
        /*0658*/ 	.word	0x000065e0
        /*065c*/ 	.word	0x00000005
        /*0660*/ 	.word	0x00026810
        /*0664*/ 	.short	0x010a
        /*0666*/ 	.byte	0x3f
	.zero		1


	//   ....[18]....
        /*0668*/ 	.word	0x00006660
        /*066c*/ 	.word	0x00000005
        /*0670*/ 	.word	0x00026810
        /*0674*/ 	.short	0x010a
        /*0676*/ 	.byte	0x3f
	.zero		1


	//   ....[19]....
        /*0678*/ 	.word	0x000069e0
        /*067c*/ 	.word	0x00000005
        /*0680*/ 	.word	0x00026830
        /*0684*/ 	.short	0x010a
        /*0686*/ 	.byte	0x3f
	.zero		1


	//   ....[20]....
        /*0688*/ 	.word	0x00006a70
        /*068c*/ 	.word	0x00000005
        /*0690*/ 	.word	0x00026830
        /*0694*/ 	.short	0x010a
        /*0696*/ 	.byte	0x3f
	.zero		1


	//   ....[21]....
        /*0698*/ 	.word	0x00009c90
        /*069c*/ 	.word	0x00000006
        /*06a0*/ 	.word	0x00000000
        /*06a4*/ 	.short	0x0101
        /*06a6*/ 	.byte	0x3f
	.zero		1


	//   ....[22]....
        /*06a8*/ 	.word	0x0000a040
        /*06ac*/ 	.word	0x00000005
        /*06b0*/ 	.word	0x00000000
        /*06b4*/ 	.short	0x0101
        /*06b6*/ 	.byte	0x3f
	.zero		1


	//   ....[23]....
        /*06b8*/ 	.word	0x0000dae0
        /*06bc*/ 	.word	0x0000000f
        /*06c0*/ 	.word	0x00026820
        /*06c4*/ 	.short	0x010a
        /*06c6*/ 	.byte	0x3f
	.zero		1


	//   ....[24]....
        /*06c8*/ 	.word	0x0000e080
        /*06cc*/ 	.word	0x0000000f
        /*06d0*/ 	.word	0x00026840
        /*06d4*/ 	.short	0x010a
        /*06d6*/ 	.byte	0x3f
	.zero		1


	//   ....[25]....
        /*06d8*/ 	.word	0x0000e2e0
        /*06dc*/ 	.word	0x0000000f
        /*06e0*/ 	.word	0x00026828
        /*06e4*/ 	.short	0x010a
        /*06e6*/ 	.byte	0x3f
	.zero		1


	//   ....[26]....
        /*06e8*/ 	.word	0x0000e540
        /*06ec*/ 	.word	0x0000000f
        /*06f0*/ 	.word	0x00026848
        /*06f4*/ 	.short	0x010a
        /*06f6*/ 	.byte	0x3f
	.zero		1


	//   ....[27]....
        /*06f8*/ 	.word	0x0000e740
        /*06fc*/ 	.word	0x0000000f
        /*0700*/ 	.word	0x00026820
        /*0704*/ 	.short	0x010a
        /*0706*/ 	.byte	0x3f
	.zero		1


	//   ....[28]....
        /*0708*/ 	.word	0x0000ea00
        /*070c*/ 	.word	0x0000000f
        /*0710*/ 	.word	0x00026840
        /*0714*/ 	.short	0x010a
        /*0716*/ 	.byte	0x3f
	.zero		1


	//   ....[29]....
        /*0718*/ 	.word	0x0000ec30
        /*071c*/ 	.word	0x0000000f
        /*0720*/ 	.word	0x00026828
        /*0724*/ 	.short	0x010a
        /*0726*/ 	.byte	0x3f
	.zero		1


	//   ....[30]....
        /*0728*/ 	.word	0x0000ef00
        /*072c*/ 	.word	0x00000003
        /*0730*/ 	.word	0x00026840
        /*0734*/ 	.short	0x010a
        /*0736*/ 	.byte	0x3f
	.zero		1


	//   ....[31]....
        /*0738*/ 	.word	0x0000f300
        /*073c*/ 	.word	0x00000007
        /*0740*/ 	.word	0x00000000
        /*0744*/ 	.short	0x010a
        /*0746*/ 	.byte	0x3f
	.zero		1


	//   ....[32]....
        /*0748*/ 	.word	0x0000f350
        /*074c*/ 	.word	0x00000003
        /*0750*/ 	.word	0x00000000
        /*0754*/ 	.short	0x010a
        /*0756*/ 	.byte	0x3f
	.zero		1


	//   ....[33]....
        /*0758*/ 	.word	0x0000f3b0
        /*075c*/ 	.word	0x00000005
        /*0760*/ 	.word	0x00000000
        /*0764*/ 	.short	0x010a
        /*0766*/ 	.byte	0x3f
	.zero		1


	//   ....[34]....
        /*0768*/ 	.word	0x0000f3e0
        /*076c*/ 	.word	0x00000003
        /*0770*/ 	.word	0x00000000
        /*0774*/ 	.short	0x010a
        /*0776*/ 	.byte	0x3f
	.zero		1


	//   ....[35]....
        /*0778*/ 	.word	0x0000f4b0
        /*077c*/ 	.word	0x00000010
        /*0780*/ 	.word	0x00026800
        /*0784*/ 	.short	0x010a
        /*0786*/ 	.byte	0x3f
	.zero		1


	//   ....[36]....
        /*0788*/ 	.word	0x0000f500
        /*078c*/ 	.word	0x00000006
        /*0790*/ 	.word	0x00026810
        /*0794*/ 	.short	0x010a
        /*0796*/ 	.byte	0x3f
	.zero		1


	//   ....[37]....
        /*0798*/ 	.word	0x0000f550
        /*079c*/ 	.word	0x00000006
        /*07a0*/ 	.word	0x00026830
        /*07a4*/ 	.short	0x010a
        /*07a6*/ 	.byte	0x3f
	.zero		1


	//   ....[38]....
        /*07a8*/ 	.word	0x0000f5a0
        /*07ac*/ 	.word	0x00000005
        /*07b0*/ 	.word	0x00026810
        /*07b4*/ 	.short	0x010a
        /*07b6*/ 	.byte	0x3f
	.zero		1


	//   ....[39]....
        /*07b8*/ 	.word	0x0000f5f0
        /*07bc*/ 	.word	0x00000005
        /*07c0*/ 	.word	0x00026830
        /*07c4*/ 	.short	0x010a
        /*07c6*/ 	.byte	0x3f
	.zero		1


	//   ....[40]....
        /*07c8*/ 	.word	0x0000f870
        /*07cc*/ 	.word	0x0000000f
        /*07d0*/ 	.word	0x00026820
        /*07d4*/ 	.short	0x010a
        /*07d6*/ 	.byte	0x3f
	.zero		1


	//   ....[41]....
        /*07d8*/ 	.word	0x0000f8c0
        /*07dc*/ 	.word	0x0000000f
        /*07e0*/ 	.word	0x00026840
        /*07e4*/ 	.short	0x010a
        /*07e6*/ 	.byte	0x3f
	.zero		1


	//   ....[42]....
        /*07e8*/ 	.word	0x0000f910
        /*07ec*/ 	.word	0x0000000f
        /*07f0*/ 	.word	0x00026828
        /*07f4*/ 	.short	0x010a
        /*07f6*/ 	.byte	0x3f
	.zero		1


	//   ....[43]....
        /*07f8*/ 	.word	0x0000f960
        /*07fc*/ 	.word	0x0000000f
        /*0800*/ 	.word	0x00026848
        /*0804*/ 	.short	0x010a
        /*0806*/ 	.byte	0x3f
	.zero		1


	//   ....[44]....
        /*0808*/ 	.word	0x0000f9c0
        /*080c*/ 	.word	0x0000000f
        /*0810*/ 	.word	0x00026820
        /*0814*/ 	.short	0x010a
        /*0816*/ 	.byte	0x3f
	.zero		1


	//   ....[45]....
        /*0818*/ 	.word	0x0000fa10
        /*081c*/ 	.word	0x0000000f
        /*0820*/ 	.word	0x00026840
        /*0824*/ 	.short	0x010a
        /*0826*/ 	.byte	0x3f
	.zero		1


	//   ....[46]....
        /*0828*/ 	.word	0x0000fa60
        /*082c*/ 	.word	0x0000000f
        /*0830*/ 	.word	0x00026828
        /*0834*/ 	.short	0x010a
        /*0836*/ 	.byte	0x3f
	.zero		1


	//   ....[47]....
        /*0838*/ 	.word	0x0000fab0
        /*083c*/ 	.word	0x00000003
        /*0840*/ 	.word	0x00026840
        /*0844*/ 	.short	0x010a
        /*0846*/ 	.byte	0x3f
	.zero		1


	//   ....[48]....
        /*0848*/ 	.word	0x0000fb80
        /*084c*/ 	.word	0x00000007
        /*0850*/ 	.word	0x00000000
        /*0854*/ 	.short	0x010a
        /*0856*/ 	.byte	0x3f
	.zero		1


	//   ....[49]....
        /*0858*/ 	.word	0x0000fbd0
        /*085c*/ 	.word	0x00000003
        /*0860*/ 	.word	0x00000000
        /*0864*/ 	.short	0x010a
        /*0866*/ 	.byte	0x3f
	.zero		1


	//   ....[50]....
        /*0868*/ 	.word	0x0000fc20
        /*086c*/ 	.word	0x00000005
        /*0870*/ 	.word	0x00000000
        /*0874*/ 	.short	0x010a
        /*0876*/ 	.byte	0x3f
	.zero		1


	//----- nvinfo : EIATTR_NUM_MBARRIERS
	.align		4
.L_968:
        /*0878*/ 	.byte	0x03, 0x38
        /*087a*/ 	.short	0x0009


	//----- nvinfo : EIATTR_EXIT_INSTR_OFFSETS
	.align		4
        /*087c*/ 	.byte	0x04, 0x1c
        /*087e*/ 	.short	(.L_970 - .L_969)


	//   ....[0]....
.L_969:
        /*0880*/ 	.word	0x0000f430


	//----- nvinfo : EIATTR_MAX_THREADS
	.align		4
.L_970:
        /*0884*/ 	.byte	0x04, 0x05
        /*0886*/ 	.short	(.L_972 - .L_971)
.L_971:
        /*0888*/ 	.word	0x00000180
        /*088c*/ 	.word	0x00000001
        /*0890*/ 	.word	0x00000001


	//----- nvinfo : EIATTR_CRS_STACK_SIZE
	.align		4
.L_972:
        /*0894*/ 	.byte	0x04, 0x1e
        /*0896*/ 	.short	(.L_974 - .L_973)
.L_973:
        /*0898*/ 	.word	0x00000000


	//----- nvinfo : EIATTR_CBANK_PARAM_SIZE
	.align		4
.L_974:
        /*089c*/ 	.byte	0x03, 0x19
        /*089e*/ 	.short	0x0770


	//----- nvinfo : EIATTR_PARAM_CBANK
	.align		4
        /*08a0*/ 	.byte	0x04, 0x0a
        /*08a2*/ 	.short	(.L_976 - .L_975)
	.align		4
.L_975:
        /*08a4*/ 	.word	index@(.nv.constant0._ZN7cutlass13device_kernelIN5flash11enable_sm90INS1_16FlashAttnBwdSm90INS1_25CollectiveMainloopBwdSm90ILi2ELi2ELi2EN4cute5tupleIJNS5_1CILi1EEES8_S8_EEENS6_IJNS7_ILi96EEENS7_ILi128EEENS7_ILi64EEEEEENS_10bfloat16_tEfNS_4arch4Sm90ELb1ELb0ELb1ELb1ELb1ELb1ELb0ELb1ELi2ELi1ELi2ELi2ELb0EEENS1_24CollectiveEpilogueBwdGQAISD_fSG_Li256ELb1ELb1EEENS1_25SingleTileBwdLPTSchedulerILb1ELi128ELb1EEEEEEEEEvNT_6ParamsE)
        /*08a8*/ 	.short	0x0210
        /*08aa*/ 	.short	0x0770


	//----- nvinfo : EIATTR_SW_WAR
	.align		4
.L_976:
        /*08ac*/ 	.byte	0x04, 0x36
        /*08ae*/ 	.short	(.L_978 - .L_977)
.L_977:
        /*08b0*/ 	.word	0x00000008
.L_978:


//--------------------- .nv.info._ZN7cutlass13device_kernelIN5flash22FlashAttnBwdPreprocessIN4cute5tupleIJNS3_1CILi96EEENS5_ILi64EEEEEENS_10bfloat16_tEfNS_4arch4Sm90ELb1ELb1EEEEEvNT_6ParamsE --------------------------
	.section	.nv.info._ZN7cutlass13device_kernelIN5flash22FlashAttnBwdPreprocessIN4cute5tupleIJNS3_1CILi96EEENS5_ILi64EEEEEENS_10bfloat16_tEfNS_4arch4Sm90ELb1ELb1EEEEEvNT_6ParamsE,"",@"SHT_CUDA_INFO"
	.sectionflags	@""
	.align	4


	//----- nvinfo : EIATTR_CUDA_API_VERSION
	.align		4
        /*0000*/ 	.byte	0x04, 0x37
        /*0002*/ 	.short	(.L_980 - .L_979)
.L_979:
        /*0004*/ 	.word	0x00000082


	//----- nvinfo : EIATTR_KPARAM_INFO
	.align		4
.L_980:
        /*0008*/ 	.byte	0x04, 0x17
        /*000a*/ 	.short	(.L_982 - .L_981)
.L_981:
        /*000c*/ 	.word	0x00000000
        /*0010*/ 	.short	0x0000
        /*0012*/ 	.short	0x0000
        /*0014*/ 	.byte	0x00, 0xf0, 0xc1, 0x03


	//----- nvinfo : EIATTR_SPARSE_MMA_MASK
	.align		4
.L_982:
        /*0018*/ 	.byte	0x03, 0x50
        /*001a*/ 	.short	0x0000


	//----- nvinfo : EIATTR_MAXREG_COUNT
	.align		4
        /*001c*/ 	.byte	0x03, 0x1b
        /*001e*/ 	.short	0x0080


	//----- nvinfo : EIATTR_MERCURY_ISA_VERSION
	.align		4
        /*0020*/ 	.byte	0x03, 0x5f
        /*0022*/ 	.short	0x0101


	//----- nvinfo : EIATTR_COOP_GROUP_MASK_REGIDS
	.align		4
        /*0024*/ 	.byte	0x04, 0x29
        /*0026*/ 	.short	(.L_984 - .L_983)


	//   ....[0]....
.L_983:
        /*0028*/ 	.word	0xffffffff


	//   ....[1]....
        /*002c*/ 	.word	0xffffffff


	//   ....[2]....
        /*0030*/ 	.word	0xffffffff


	//   ....[3]....
        /*0034*/ 	.word	0xffffffff


	//   ....[4]....
        /*0038*/ 	.word	0xffffffff


	//   ....[5]....
        /*003c*/ 	.word	0xffffffff


	//   ....[6]....
        /*0040*/ 	.word	0xffffffff


	//   ....[7]....
        /*0044*/ 	.word	0xffffffff


	//   ....[8]....
        /*0048*/ 	.word	0xffffffff


	//----- nvinfo : EIATTR_COOP_GROUP_INSTR_OFFSETS
	.align		4
.L_984:
        /*004c*/ 	.byte	0x04, 0x28
        /*004e*/ 	.short	(.L_986 - .L_985)


	//   ....[0]....
.L_985:
        /*0050*/ 	.word	0x00001020


	//   ....[1]....
        /*0054*/ 	.word	0x00001030


	//   ....[2]....
        /*0058*/ 	.word	0x00001040


	//   ....[3]....
        /*005c*/ 	.word	0x00001080


	//   ....[4]....
        /*0060*/ 	.word	0x00001090


	//   ....[5]....
        /*0064*/ 	.word	0x000010a0


	//   ....[6]....
        /*0068*/ 	.word	0x000010e0


	//   ....[7]....
        /*006c*/ 	.word	0x00001100


	//   ....[8]....
        /*0070*/ 	.word	0x00001110


	//----- nvinfo : EIATTR_EXIT_INSTR_OFFSETS
	.align		4
.L_986:
        /*0074*/ 	.byte	0x04, 0x1c
        /*0076*/ 	.short	(.L_988 - .L_987)


	//   ....[0]....
.L_987:
        /*0078*/ 	.word	0x000001b0


	//   ....[1]....
        /*007c*/ 	.word	0x00001740


	//   ....[2]....
        /*0080*/ 	.word	0x000017c0


	//----- nvinfo : EIATTR_MAX_THREADS
	.align		4
.L_988:
        /*0084*/ 	.byte	0x04, 0x05
        /*0086*/ 	.short	(.L_990 - .L_989)
.L_989:
        /*0088*/ 	.word	0x00000100
        /*008c*/ 	.word	0x00000001
        /*0090*/ 	.word	0x00000001


	//----- nvinfo : EIATTR_CRS_STACK_SIZE
	.align		4
.L_990:
        /*0094*/ 	.byte	0x04, 0x1e
        /*0096*/ 	.short	(.L_992 - .L_991)
.L_991:
        /*0098*/ 	.word	0x00000000


	//----- nvinfo : EIATTR_CBANK_PARAM_SIZE
	.align		4
.L_992:
        /*009c*/ 	.byte	0x03, 0x19
        /*009e*/ 	.short	0x00f0


	//----- nvinfo : EIATTR_PARAM_CBANK
	.align		4
        /*00a0*/ 	.byte	0x04, 0x0a
        /*00a2*/ 	.short	(.L_994 - .L_993)
	.align		4
.L_993:
        /*00a4*/ 	.word	index@(.nv.constant0._ZN7cutlass13device_kernelIN5flash22FlashAttnBwdPreprocessIN4cute5tupleIJNS3_1CILi96EEENS5_ILi64EEEEEENS_10bfloat16_tEfNS_4arch4Sm90ELb1ELb1EEEEEvNT_6ParamsE)
        /*00a8*/ 	.short	0x0210
        /*00aa*/ 	.short	0x00f0


	//----- nvinfo : EIATTR_SW_WAR
	.align		4
.L_994:
        /*00ac*/ 	.byte	0x04, 0x36
        /*00ae*/ 	.short	(.L_996 - .L_995)
.L_995:
        /*00b0*/ 	.word	0x00000008
.L_996:


//--------------------- .nv.callgraph             --------------------------
	.section	.nv.callgraph,"",@"SHT_CUDA_CALLGRAPH"
	.align	4
	.sectionentsize	8
	.align		4
        /*0000*/ 	.word	0x00000000
	.align		4
        /*0004*/ 	.word	0xffffffff
	.align		4
        /*0008*/ 	.word	index@(_ZN7cutlass13device_kernelIN5flash11enable_sm90INS1_16FlashAttnBwdSm90INS1_25CollectiveMainloopBwdSm90ILi2ELi2ELi2EN4cute5tupleIJNS5_1CILi1EEES8_S8_EEENS6_IJNS7_ILi128EEESA_NS7_ILi64EEEEEENS_10bfloat16_tEfNS_4arch4Sm90ELb0ELb0ELb1ELb0ELb0ELb1ELb0ELb0ELi2ELi1ELi2ELi2ELb0EEENS1_21CollectiveEpilogueBwdISC_SD_SF_Li256ELb0ELb0ELi1EEENS1_19SingleTileSchedulerILb0ELb0ELb0ELi128EEEEEEEEEvNT_6ParamsE)
	.align		4
        /*000c*/ 	.word	index@(__assertfail)
	.align		4
        /*0010*/ 	.word	index@(_ZN7cutlass13device_kernelIN5flash11enable_sm90INS1_16FlashAttnBwdSm90INS1_25CollectiveMainloopBwdSm90ILi2ELi2ELi2EN4cute5tupleIJNS5_1CILi1EEES8_S8_EEENS6_IJNS7_ILi128EEESA_NS7_ILi64EEEEEENS_10bfloat16_tEfNS_4arch4Sm90ELb0ELb0ELb1ELb0ELb1ELb1ELb0ELb0ELi2ELi1ELi2ELi2ELb0EEENS1_21CollectiveEpilogueBwdISC_SD_SF_Li256ELb0ELb0ELi1EEENS1_19SingleTileSchedulerILb0ELb0ELb0ELi128EEEEEEEEEvNT_6ParamsE)
	.align		4
        /*0014*/ 	.word	index@(__assertfail)
	.align		4
        /*0018*/ 	.word	index@(_ZN7cutlass13device_kernelIN5flash11enable_sm90INS1_16FlashAttnBwdSm90INS1_25CollectiveMainloopBwdSm90ILi2ELi2ELi2EN4cute5tupleIJNS5_1CILi1EEES8_S8_EEENS6_IJNS7_ILi128EEESA_NS7_ILi64EEEEEENS_10bfloat16_tEfNS_4arch4Sm90ELb0ELb0ELb1ELb0ELb0ELb1ELb0ELb0ELi2ELi1ELi2ELi2ELb0EEENS1_24CollectiveEpilogueBwdGQAISC_fSF_Li256ELb0ELb0EEENS1_19SingleTileSchedulerILb0ELb0ELb0ELi128EEEEEEEEEvNT_6ParamsE)
	.align		4
        /*001c*/ 	.word	index@(__assertfail)
	.align		4
        /*0020*/ 	.word	index@(_ZN7cutlass13device_kernelIN5flash11enable_sm90INS1_16FlashAttnBwdSm90INS1_25CollectiveMainloopBwdSm90ILi2ELi2ELi2EN4cute5tupleIJNS5_1CILi1EEES8_S8_EEENS6_IJNS7_ILi128EEESA_NS7_ILi64EEEEEENS_10bfloat16_tEfNS_4arch4Sm90ELb0ELb0ELb1ELb0ELb1ELb1ELb0ELb0ELi2ELi1ELi2ELi2ELb0EEENS1_24CollectiveEpilogueBwdGQAISC_fSF_Li256ELb0ELb1EEENS1_19SingleTileSchedulerILb0ELb0ELb0ELi128EEEEEEEEEvNT_6ParamsE)
	.align		4
        /*0024*/ 	.word	index@(__assertfail)
	.align		4
        /*0028*/ 	.word	index@(_ZN7cutlass13device_kernelIN5flash11enable_sm90INS1_16FlashAttnBwdSm90INS1_25CollectiveMainloopBwdSm90ILi2ELi2ELi2EN4cute5tupleIJNS5_1CILi1EEES8_S8_EEENS6_IJNS7_ILi128EEESA_NS7_ILi64EEEEEENS_10bfloat16_tEfNS_4arch4Sm90ELb0ELb0ELb1ELb1ELb0ELb1ELb0ELb0ELi2ELi1ELi2ELi2ELb0EEENS1_21CollectiveEpilogueBwdISC_SD_SF_Li256ELb1ELb0ELi1EEENS1_19SingleTileSchedulerILb1ELb0ELb0ELi128EEEEEEEEEvNT_6ParamsE)
	.align		4
        /*002c*/ 	.word	index@(__assertfail)
	.align		4
        /*0030*/ 	.word	index@(_ZN7cutlass13device_kernelIN5flash11enable_sm90INS1_16FlashAttnBwdSm90INS1_25CollectiveMainloopBwdSm90ILi2ELi2ELi2EN4cute5tupleIJNS5_1CILi1EEES8_S8_EEENS6_IJNS7_ILi128EEESA_NS7_ILi64EEEEEENS_10bfloat16_tEfNS_4arch4Sm90ELb0ELb0ELb1ELb1ELb1ELb1ELb0ELb0ELi2ELi1ELi2ELi2ELb0EEENS1_21CollectiveEpilogueBwdISC_SD_SF_Li256ELb1ELb0ELi1EEENS1_19SingleTileSchedulerILb1ELb0ELb0ELi128EEEEEEEEEvNT_6ParamsE)
	.align		4
        /*0034*/ 	.word	index@(__assertfail)
	.align		4
        /*0038*/ 	.word	index@(_ZN7cutlass13device_kernelIN5flash11enable_sm90INS1_16FlashAttnBwdSm90INS1_25CollectiveMainloopBwdSm90ILi2ELi2ELi2EN4cute5tupleIJNS5_1CILi1EEES8_S8_EEENS6_IJNS7_ILi128EEESA_NS7_ILi64EEEEEENS_10bfloat16_tEfNS_4arch4Sm90ELb0ELb0ELb1ELb1ELb0ELb1ELb0ELb0ELi2ELi1ELi2ELi2ELb0EEENS1_24CollectiveEpilogueBwdGQAISC_fSF_Li256ELb1ELb0EEENS1_19SingleTileSchedulerILb1ELb0ELb0ELi128EEEEEEEEEvNT_6ParamsE)
	.align		4
        /*003c*/ 	.word	index@(__assertfail)
	.align		4
        /*0040*/ 	.word	index@(_ZN7cutlass13device_kernelIN5flash11enable_sm90INS1_16FlashAttnBwdSm90INS1_25CollectiveMainloopBwdSm90ILi2ELi2ELi2EN4cute5tupleIJNS5_1CILi1EEES8_S8_EEENS6_IJNS7_ILi128EEESA_NS7_ILi64EEEEEENS_10bfloat16_tEfNS_4arch4Sm90ELb0ELb0ELb1ELb1ELb1ELb1ELb0ELb0ELi2ELi1ELi2ELi2ELb0EEENS1_24CollectiveEpilogueBwdGQAISC_fSF_Li256ELb1ELb1EEENS1_19SingleTileSchedulerILb1ELb0ELb0ELi128EEEEEEEEEvNT_6ParamsE)
	.align		4
        /*0044*/ 	.word	index@(__assertfail)
	.align		4
        /*0048*/ 	.word	index@(_ZN7cutlass13device_kernelIN5flash11enable_sm90INS1_16FlashAttnBwdSm90INS1_25CollectiveMainloopBwdSm90ILi2ELi2ELi2EN4cute5tupleIJNS5_1CILi1EEES8_S8_EEENS6_IJNS7_ILi128EEESA_NS7_ILi64EEEEEENS_10bfloat16_tEfNS_4arch4Sm90ELb0ELb1ELb1ELb0ELb0ELb1ELb0ELb0ELi2ELi1ELi2ELi2ELb0EEENS1_21CollectiveEpilogueBwdISC_SD_SF_Li256ELb0ELb0ELi1EEENS1_19SingleTileSchedulerILb0ELb0ELb0ELi128EEEEEEEEEvNT_6ParamsE)
	.align		4
        /*004c*/ 	.word	index@(__assertfail)
	.align		4
        /*0050*/ 	.word	index@(_ZN7cutlass13device_kernelIN5flash11enable_sm90INS1_16FlashAttnBwdSm90INS1_25CollectiveMainloopBwdSm90ILi2ELi2ELi2EN4cute5tupleIJNS5_1CILi1EEES8_S8_EEENS6_IJNS7_ILi128EEESA_NS7_ILi64EEEEEENS_10bfloat16_tEfNS_4arch4Sm90ELb0ELb1ELb1ELb0ELb1ELb1ELb0ELb0ELi2ELi1ELi2ELi2ELb0EEENS1_21CollectiveEpilogueBwdISC_SD_SF_Li256ELb0ELb0ELi1EEENS1_19SingleTileSchedulerILb0ELb0ELb0ELi128EEEEEEEEEvNT_6ParamsE)
	.align		4
        /*0054*/ 	.word	index@(__assertfail)
	.align		4
        /*0058*/ 	.word	index@(_ZN7cutlass13device_kernelIN5flash11enable_sm90INS1_16FlashAttnBwdSm90INS1_25CollectiveMainloopBwdSm90ILi2ELi2ELi2EN4cute5tupleIJNS5_1CILi1EEES8_S8_EEENS6_IJNS7_ILi128EEESA_NS7_ILi64EEEEEENS_10bfloat16_tEfNS_4arch4Sm90ELb0ELb1ELb1ELb0ELb0ELb1ELb0ELb0ELi2ELi1ELi2ELi2ELb0EEENS1_24CollectiveEpilogueBwdGQAISC_fSF_Li256ELb0ELb0EEENS1_19SingleTileSchedulerILb0ELb0ELb0ELi128EEEEEEEEEvNT_6ParamsE)
	.align		4
        /*005c*/ 	.word	index@(__assertfail)
	.align		4
        /*0060*/ 	.word	index@(_ZN7cutlass13device_kernelIN5flash11enable_sm90INS1_16FlashAttnBwdSm90INS1_25CollectiveMainloopBwdSm90ILi2ELi2ELi2EN4cute5tupleIJNS5_1CILi1EEES8_S8_EEENS6_IJNS7_ILi128EEESA_NS7_ILi64EEEEEENS_10bfloat16_tEfNS_4arch4Sm90ELb0ELb1ELb1ELb0ELb1ELb1ELb0ELb0ELi2ELi1ELi2ELi2ELb0EEENS1_24CollectiveEpilogueBwdGQAISC_fSF_Li256ELb0ELb1EEENS1_19SingleTileSchedulerILb0ELb0ELb0ELi128EEEEEEEEEvNT_6ParamsE)
	.align		4
        /*0064*/ 	.word	index@(__assertfail)
	.align		4
        /*0068*/ 	.word	index@(_ZN7cutlass13device_kernelIN5flash11enable_sm90INS1_16FlashAttnBwdSm90INS1_25CollectiveMainloopBwdSm90ILi2ELi2ELi2EN4cute5tupleIJNS5_1CILi1EEES8_S8_EEENS6_IJNS7_ILi128EEESA_NS7_ILi64EEEEEENS_10bfloat16_tEfNS_4arch4Sm90ELb0ELb1ELb1ELb1ELb0ELb1ELb0ELb0ELi2ELi1ELi2ELi2ELb0EEENS1_21CollectiveEpilogueBwdISC_SD_SF_Li256ELb1ELb0ELi1EEENS1_19SingleTileSchedulerILb1ELb0ELb0ELi128EEEEEEEEEvNT_6ParamsE)
	.align		4
        /*006c*/ 	.word	index@(__assertfail)
	.align		4
        /*0070*/ 	.word	index@(_ZN7cutlass13device_kernelIN5flash11enable_sm90INS1_16FlashAttnBwdSm90INS1_25CollectiveMainloopBwdSm90ILi2ELi2ELi2EN4cute5tupleIJNS5_1CILi1EEES8_S8_EEENS6_IJNS7_ILi128EEESA_NS7_ILi64EEEEEENS_10bfloat16_tEfNS_4arch4Sm90ELb0ELb1ELb1ELb1ELb1ELb1ELb0ELb0ELi2ELi1ELi2ELi2ELb0EEENS1_21CollectiveEpilogueBwdISC_SD_SF_Li256ELb1ELb0ELi1EEENS1_19SingleTileSchedulerILb1ELb0ELb0ELi128EEEEEEEEEvNT_6ParamsE)
	.align		4
        /*0074*/ 	.word	index@(__assertfail)
	.align		4
        /*0078*/ 	.word	index@(_ZN7cutlass13device_kernelIN5flash11enable_sm90INS1_16FlashAttnBwdSm90INS1_25CollectiveMainloopBwdSm90ILi2ELi2ELi2EN4cute5tupleIJNS5_1CILi1EEES8_S8_EEENS6_IJNS7_ILi128EEESA_NS7_ILi64EEEEEENS_10bfloat16_tEfNS_4arch4Sm90ELb0ELb1ELb1ELb1ELb0ELb1ELb0ELb0ELi2ELi1ELi2ELi2ELb0EEENS1_24CollectiveEpilogueBwdGQAISC_fSF_Li256ELb1ELb0EEENS1_19SingleTileSchedulerILb1ELb0ELb0ELi128EEEEEEEEEvNT_6ParamsE)
	.align		4
        /*007c*/ 	.word	index@(__assertfail)
	.align		4
        /*0080*/ 	.word	index@(_ZN7cutlass13device_kernelIN5flash11enable_sm90INS1_16FlashAttnBwdSm90INS1_25CollectiveMainloopBwdSm90ILi2ELi2ELi2EN4cute5tupleIJNS5_1CILi1EEES8_S8_EEENS6_IJNS7_ILi128EEESA_NS7_ILi64EEEEEENS_10bfloat16_tEfNS_4arch4Sm90ELb0ELb1ELb1ELb1ELb1ELb1ELb0ELb0ELi2ELi1ELi2ELi2ELb0EEENS1_24CollectiveEpilogueBwdGQAISC_fSF_Li256ELb1ELb1EEENS1_19SingleTileSchedulerILb1ELb0ELb0ELi128EEEEEEEEEvNT_6ParamsE)
	.align		4
        /*0084*/ 	.word	index@(__assertfail)
	.align		4
        /*0088*/ 	.word	index@(_ZN7cutlass13device_kernelIN5flash11enable_sm90INS1_16FlashAttnBwdSm90INS1_25CollectiveMainloopBwdSm90ILi2ELi2ELi2EN4cute5tupleIJNS5_1CILi1EEES8_S8_EEENS6_IJNS7_ILi96EEENS7_ILi128EEENS7_ILi64EEEEEENS_10bfloat16_tEfNS_4arch4Sm90ELb1ELb0ELb1ELb0ELb0ELb1ELb0ELb1ELi2ELi1ELi2ELi2ELb0EEENS1_21CollectiveEpilogueBwdISD_SE_SG_Li256ELb0ELb0ELi1EEENS1_25SingleTileBwdLPTSchedulerILb0ELi128ELb0EEEEEEEEEvNT_6ParamsE)
	.align		4
        /*008c*/ 	.word	index@(__assertfail)
	.align		4
        /*0090*/ 	.word	index@(_ZN7cutlass13device_kernelIN5flash11enable_sm90INS1_16FlashAttnBwdSm90INS1_25CollectiveMainloopBwdSm90ILi2ELi2ELi2EN4cute5tupleIJNS5_1CILi1EEES8_S8_EEENS6_IJNS7_ILi96EEENS7_ILi128EEENS7_ILi64EEEEEENS_10bfloat16_tEfNS_4arch4Sm90ELb1ELb0ELb1ELb0ELb1ELb1ELb0ELb1ELi2ELi1ELi2ELi2ELb0EEENS1_21CollectiveEpilogueBwdISD_SE_SG_Li256ELb0ELb0ELi1EEENS1_25SingleTileBwdLPTSchedulerILb0ELi128ELb1EEEEEEEEEvNT_6ParamsE)
	.align		4
        /*0094*/ 	.word	index@(__assertfail)
	.align		4
        /*0098*/ 	.word	index@(_ZN7cutlass13device_kernelIN5flash11enable_sm90INS1_16FlashAttnBwdSm90INS1_25CollectiveMainloopBwdSm90ILi2ELi2ELi2EN4cute5tupleIJNS5_1CILi1EEES8_S8_EEENS6_IJNS7_ILi96EEENS7_ILi128EEENS7_ILi64EEEEEENS_10bfloat16_tEfNS_4arch4Sm90ELb1ELb0ELb1ELb0ELb0ELb1ELb0ELb1ELi2ELi1ELi2ELi2ELb0EEENS1_24CollectiveEpilogueBwdGQAISD_fSG_Li256ELb0ELb0EEENS1_25SingleTileBwdLPTSchedulerILb0ELi128ELb0EEEEEEEEEvNT_6ParamsE)
	.align		4
        /*009c*/ 	.word	index@(__assertfail)
	.align		4
        /*00a0*/ 	.word	index@(_ZN7cutlass13device_kernelIN5flash11enable_sm90INS1_16FlashAttnBwdSm90INS1_25CollectiveMainloopBwdSm90ILi2ELi2ELi2EN4cute5tupleIJNS5_1CILi1EEES8_S8_EEENS6_IJNS7_ILi96EEENS7_ILi128EEENS7_ILi64EEEEEENS_10bfloat16_tEfNS_4arch4Sm90ELb1ELb0ELb1ELb0ELb1ELb1ELb0ELb1ELi2ELi1ELi2ELi2ELb0EEENS1_24CollectiveEpilogueBwdGQAISD_fSG_Li256ELb0ELb1EEENS1_25SingleTileBwdLPTSchedulerILb0ELi128ELb1EEEEEEEEEvNT_6ParamsE)
	.align		4
        /*00a4*/ 	.word	index@(__assertfail)
	.align		4
        /*00a8*/ 	.word	index@(_ZN7cutlass13device_kernelIN5flash11enable_sm90INS1_16FlashAttnBwdSm90INS1_25CollectiveMainloopBwdSm90ILi2ELi2ELi2EN4cute5tupleIJNS5_1CILi1EEES8_S8_EEENS6_IJNS7_ILi96EEENS7_ILi128EEENS7_ILi64EEEEEENS_10bfloat16_tEfNS_4arch4Sm90ELb1ELb0ELb1ELb1ELb0ELb1ELb0ELb1ELi2ELi1ELi2ELi2ELb0EEENS1_21CollectiveEpilogueBwdISD_SE_SG_Li256ELb1ELb0ELi1EEENS1_25SingleTileBwdLPTSchedulerILb1ELi128ELb0EEEEEEEEEvNT_6ParamsE)
	.align		4
        /*00ac*/ 	.word	index@(__assertfail)
	.align		4
        /*00b0*/ 	.word	index@(_ZN7cutlass13device_kernelIN5flash11enable_sm90INS1_16FlashAttnBwdSm90INS1_25CollectiveMainloopBwdSm90ILi2ELi2ELi2EN4cute5tupleIJNS5_1CILi1EEES8_S8_EEENS6_IJNS7_ILi96EEENS7_ILi128EEENS7_ILi64EEEEEENS_10bfloat16_tEfNS_4arch4Sm90ELb1ELb0ELb1ELb1ELb1ELb1ELb0ELb1ELi2ELi1ELi2ELi2ELb0EEENS1_21CollectiveEpilogueBwdISD_SE_SG_Li256ELb1ELb0ELi1EEENS1_25SingleTileBwdLPTSchedulerILb1ELi128ELb1EEEEEEEEEvNT_6ParamsE)
	.align		4
        /*00b4*/ 	.word	index@(__assertfail)
	.align		4
        /*00b8*/ 	.word	index@(_ZN7cutlass13device_kernelIN5flash11enable_sm90INS1_16FlashAttnBwdSm90INS1_25CollectiveMainloopBwdSm90ILi2ELi2ELi2EN4cute5tupleIJNS5_1CILi1EEES8_S8_EEENS6_IJNS7_ILi96EEENS7_ILi128EEENS7_ILi64EEEEEENS_10bfloat16_tEfNS_4arch4Sm90ELb1ELb0ELb1ELb1ELb0ELb1ELb0ELb1ELi2ELi1ELi2ELi2ELb0EEENS1_24CollectiveEpilogueBwdGQAISD_fSG_Li256ELb1ELb0EEENS1_25SingleTileBwdLPTSchedulerILb1ELi128ELb0EEEEEEEEEvNT_6ParamsE)
	.align		4
        /*00bc*/ 	.word	index@(__assertfail)
	.align		4
        /*00c0*/ 	.word	index@(_ZN7cutlass13device_kernelIN5flash11enable_sm90INS1_16FlashAttnBwdSm90INS1_25CollectiveMainloopBwdSm90ILi2ELi2ELi2EN4cute5tupleIJNS5_1CILi1EEES8_S8_EEENS6_IJNS7_ILi96EEENS7_ILi128EEENS7_ILi64EEEEEENS_10bfloat16_tEfNS_4arch4Sm90ELb1ELb0ELb1ELb1ELb1ELb1ELb0ELb1ELi2ELi1ELi2ELi2ELb0EEENS1_24CollectiveEpilogueBwdGQAISD_fSG_Li256ELb1ELb1EEENS1_25SingleTileBwdLPTSchedulerILb1ELi128ELb1EEEEEEEEEvNT_6ParamsE)
	.align		4
        /*00c4*/ 	.word	index@(__assertfail)
	.align		4
        /*00c8*/ 	.word	0x00000000
	.align		4
        /*00cc*/ 	.word	0xfffffffe
	.align		4
        /*00d0*/ 	.word	0x00000000
	.align		4
        /*00d4*/ 	.word	0xfffffffd
	.align		4
        /*00d8*/ 	.word	0x00000000
	.align		4
        /*00dc*/ 	.word	0xfffffffc


//--------------------- .nv.constant4             --------------------------
	.section	.nv.constant4,"a",@progbits
	.align	8
	.align		8
.nv.constant4:
        /*0000*/ 	.dword	__assertfail
	.align		8
        /*0008*/ 	.dword	__unnamed_1
	.align		8
        /*0010*/ 	.dword	__unnamed_2
	.align		8
        /*0018*/ 	.dword	__unnamed_3
	.align		8
        /*0020*/ 	.dword	__unnamed_4
	.align		8
        /*0028*/ 	.dword	__unnamed_5
	.align		8
        /*0030*/ 	.dword	__unnamed_6
	.align		8
        /*0038*/ 	.dword	_ZN73_INTERNAL_199dbdb6_37_flash_bwd_hdim64_bf16_softcap_sm90_cu_8e232a79_26644cuda3std3__45__cpo5beginE
	.align		8
        /*0040*/ 	.dword	_ZN73_INTERNAL_199dbdb6_37_flash_bwd_hdim64_bf16_softcap_sm90_cu_8e232a79_26644cuda3std3__45__cpo3endE
	.align		8
        /*0048*/ 	.dword	_ZN73_INTERNAL_199dbdb6_37_flash_bwd_hdim64_bf16_softcap_sm90_cu_8e232a79_26644cuda3std3__45__cpo6cbeginE
	.align		8
        /*0050*/ 	.dword	_ZN73_INTERNAL_199dbdb6_37_flash_bwd_hdim64_bf16_softcap_sm90_cu_8e232a79_26644cuda3std3__45__cpo4cendE
	.align		8
        /*0058*/ 	.dword	_ZN73_INTERNAL_199dbdb6_37_flash_bwd_hdim64_bf16_softcap_sm90_cu_8e232a79_26644cuda3std3__475_GLOBAL__N__199dbdb6_37_flash_bwd_hdim64_bf16_softcap_sm90_cu_8e232a79_26646ignoreE
	.align		8
        /*0060*/ 	.dword	_ZN73_INTERNAL_199dbdb6_37_flash_bwd_hdim64_bf16_softcap_sm90_cu_8e232a79_26644cuda3std3__419piecewise_constructE
	.align		8
        /*0068*/ 	.dword	_ZN73_INTERNAL_199dbdb6_37_flash_bwd_hdim64_bf16_softcap_sm90_cu_8e232a79_26644cuda3std3__48in_placeE
	.align		8
        /*0070*/ 	.dword	_ZN73_INTERNAL_199dbdb6_37_flash_bwd_hdim64_bf16_softcap_sm90_cu_8e232a79_26644cuda3std6ranges3__45__cpo4swapE
	.align		8
        /*0078*/ 	.dword	_ZN73_INTERNAL_199dbdb6_37_flash_bwd_hdim64_bf16_softcap_sm90_cu_8e232a79_26644cuda3std6ranges3__45__cpo9iter_moveE
	.align		8
        /*0080*/ 	.dword	_ZN73_INTERNAL_199dbdb6_37_flash_bwd_hdim64_bf16_softcap_sm90_cu_8e232a79_26644cute7productE
	.align		8
        /*0088*/ 	.dword	_ZN73_INTERNAL_199dbdb6_37_flash_bwd_hdim64_bf16_softcap_sm90_cu_8e232a79_26644cute1_E
	.align		8
        /*0090*/ 	.dword	$str$23
	.align		8
        /*0098*/ 	.dword	$str$24


//--------------------- .text._ZN7cutlass13device_kernelIN5flash11enable_sm90INS1_16FlashAttnBwdSm90INS1_25CollectiveMainloopBwdSm90ILi2ELi2ELi2EN4cute5tupleIJNS5_1CILi1EEES8_S8_EEENS6_IJNS7_ILi128EEESA_NS7_ILi64EEEEEENS_10bfloat16_tEfNS_4arch4Sm90ELb0ELb0ELb1ELb0ELb0ELb1ELb0ELb0ELi2ELi1ELi2ELi2ELb0EEENS1_21CollectiveEpilogueBwdISC_SD_SF_Li256ELb0ELb0ELi1EEENS1_19SingleTileSchedulerILb0ELb0ELb0ELi128EEEEEEEEEvNT_6ParamsE --------------------------
	.section	.text._ZN7cutlass13device_kernelIN5flash11enable_sm90INS1_16FlashAttnBwdSm90INS1_25CollectiveMainloopBwdSm90ILi2ELi2ELi2EN4cute5tupleIJNS5_1CILi1EEES8_S8_EEENS6_IJNS7_ILi128EEESA_NS7_ILi64EEEEEENS_10bfloat16_tEfNS_4arch4Sm90ELb0ELb0ELb1ELb0ELb0ELb1ELb0ELb0ELi2ELi1ELi2ELi2ELb0EEENS1_21CollectiveEpilogueBwdISC_SD_SF_Li256ELb0ELb0ELi1EEENS1_19SingleTileSchedulerILb0ELb0ELb0ELi128EEEEEEEEEvNT_6ParamsE,"ax",@progbits
	.align	128
.text._ZN7cutlass13device_kernelIN5flash11enable_sm90INS1_16FlashAttnBwdSm90INS1_25CollectiveMainloopBwdSm90ILi2ELi2ELi2EN4cute5tupleIJNS5_1CILi1EEES8_S8_EEENS6_IJNS7_ILi128EEESA_NS7_ILi64EEEEEENS_10bfloat16_tEfNS_4arch4Sm90ELb0ELb0ELb1ELb0ELb0ELb1ELb0ELb0ELi2ELi1ELi2ELi2ELb0EEENS1_21CollectiveEpilogueBwdISC_SD_SF_Li256ELb0ELb0ELi1EEENS1_19SingleTileSchedulerILb0ELb0ELb0ELi128EEEEEEEEEvNT_6ParamsE:
        .type           _ZN7cutlass13device_kernelIN5flash11enable_sm90INS1_16FlashAttnBwdSm90INS1_25CollectiveMainloopBwdSm90ILi2ELi2ELi2EN4cute5tupleIJNS5_1CILi1EEES8_S8_EEENS6_IJNS7_ILi128EEESA_NS7_ILi64EEEEEENS_10bfloat16_tEfNS_4arch4Sm90ELb0ELb0ELb1ELb0ELb0ELb1ELb0ELb0ELi2ELi1ELi2ELi2ELb0EEENS1_21CollectiveEpilogueBwdISC_SD_SF_Li256ELb0ELb0ELi1EEENS1_19SingleTileSchedulerILb0ELb0ELb0ELi128EEEEEEEEEvNT_6ParamsE,@function
        .size           _ZN7cutlass13device_kernelIN5flash11enable_sm90INS1_16FlashAttnBwdSm90INS1_25CollectiveMainloopBwdSm90ILi2ELi2ELi2EN4cute5tupleIJNS5_1CILi1EEES8_S8_EEENS6_IJNS7_ILi128EEESA_NS7_ILi64EEEEEENS_10bfloat16_tEfNS_4arch4Sm90ELb0ELb0ELb1ELb0ELb0ELb1ELb0ELb0ELi2ELi1ELi2ELi2ELb0EEENS1_21CollectiveEpilogueBwdISC_SD_SF_Li256ELb0ELb0ELi1EEENS1_19SingleTileSchedulerILb0ELb0ELb0ELi128EEEEEEEEEvNT_6ParamsE,(.L_x_3718 - _ZN7cutlass13device_kernelIN5flash11enable_sm90INS1_16FlashAttnBwdSm90INS1_25CollectiveMainloopBwdSm90ILi2ELi2ELi2EN4cute5tupleIJNS5_1CILi1EEES8_S8_EEENS6_IJNS7_ILi128EEESA_NS7_ILi64EEEEEENS_10bfloat16_tEfNS_4arch4Sm90ELb0ELb0ELb1ELb0ELb0ELb1ELb0ELb0ELi2ELi1ELi2ELi2ELb0EEENS1_21CollectiveEpilogueBwdISC_SD_SF_Li256ELb0ELb0ELi1EEENS1_19SingleTileSchedulerILb0ELb0ELb0ELi128EEEEEEEEEvNT_6ParamsE)
        .other          _ZN7cutlass13device_kernelIN5flash11enable_sm90INS1_16FlashAttnBwdSm90INS1_25CollectiveMainloopBwdSm90ILi2ELi2ELi2EN4cute5tupleIJNS5_1CILi1EEES8_S8_EEENS6_IJNS7_ILi128EEESA_NS7_ILi64EEEEEENS_10bfloat16_tEfNS_4arch4Sm90ELb0ELb0ELb1ELb0ELb0ELb1ELb0ELb0ELi2ELi1ELi2ELi2ELb0EEENS1_21CollectiveEpilogueBwdISC_SD_SF_Li256ELb0ELb0ELi1EEENS1_19SingleTileSchedulerILb0ELb0ELb0ELi128EEEEEEEEEvNT_6ParamsE,@"STO_CUDA_ENTRY STV_DEFAULT"
_ZN7cutlass13device_kernelIN5flash11enable_sm90INS1_16FlashAttnBwdSm90INS1_25CollectiveMainloopBwdSm90ILi2ELi2ELi2EN4cute5tupleIJNS5_1CILi1EEES8_S8_EEENS6_IJNS7_ILi128EEESA_NS7_ILi64EEEEEENS_10bfloat16_tEfNS_4arch4Sm90ELb0ELb0ELb1ELb0ELb0ELb1ELb0ELb0ELi2ELi1ELi2ELi2ELb0EEENS1_21CollectiveEpilogueBwdISC_SD_SF_Li256ELb0ELb0ELi1EEENS1_19SingleTileSchedulerILb0ELb0ELb0ELi128EEEEEEEEEvNT_6ParamsE:
[----:B------:R-:W1:Y:S02]  /*0000*/  LDC R1, c[0x0][0x28] ;  /* 0x00000a00ff017b82 */ /* 0x000e640000000800 */
[----:B-1----:R-:W-:Y:S01]  /*0010*/  VIADD R1, R1, 0xffffff48 ;  /* 0xffffff4801017836 */ /* 0x002fe20000000000 */
[----:B------:R-:W1:Y:S01]  /*0020*/  S2R R3, SR_TID.X ;  /* 0x0000000000037919 */ /* 0x000e620000002100 */
[----:B------:R-:W-:Y:S01]  /*0030*/  ELECT P0, URZ, PT ;  /* 0x00000000003f782f */ /* 0x000fe20003800000 */
[----:B------:R-:W-:Y:S01]  /*0040*/  BSSY B0, `(.L_x_0) ;  /* 0x0000019000007945 */ /* 0x000fe20003800000 */
[----:B-1----:R-:W-:-:S05]  /*0050*/  SHF.R.U32.HI R0, RZ, 0x5, R3 ;  /* 0x00000005ff007819 */ /* 0x002fca0000011603 */
[----:B------:R-:W1:Y:S02]  /*0060*/  SHFL.IDX PT, R2, R0, RZ, 0x1f ;  /* 0x00001fff00027589 */ /* 0x000e6400000e0000 */
[----:B-1----:R-:W-:-:S13]  /*0070*/  ISETP.EQ.AND P0, PT, R2, RZ, P0 ;  /* 0x000000ff0200720c */ /* 0x002fda0000702270 */
[----:B------:R-:W-:Y:S05]  /*0080*/  @!P0 BRA `(.L_x_1) ;  /* 0x0000000000508947 */ /* 0x000fea0003800000 */
[----:B------:R-:W-:Y:S02]  /*0090*/  ULDC.64 UR4, c[0x0][0x198] ;  /* 0x0000660000047ab9 */ /* 0x000fe40000000a00 */
[----:B------:R-:W-:Y:S02]  /*00a0*/  UIADD3 UR6, UP0, UR4, 0xf0, URZ ;  /* 0x000000f004067890 */ /* 0x000fe4000ff1e03f */
[----:B------:R-:W-:Y:S02]  /*00b0*/  UIADD3 UR8, UP1, UR4, 0x1f0, URZ ;  /* 0x000001f004087890 */ /* 0x000fe4000ff3e03f */
[----:B------:R-:W-:Y:S02]  /*00c0*/  UIADD3 UR10, UP2, UR4, 0x2f0, URZ ;  /* 0x000002f0040a7890 */ /* 0x000fe4000ff5e03f */
[----:B------:R-:W-:Y:S02]  /*00d0*/  UIADD3 UR12, UP3, UR4, 0x3f0, URZ ;  /* 0x000003f0040c7890 */ /* 0x000fe4000ff7e03f */
[----:B------:R-:W-:-:S02]  /*00e0*/  UIADD3 UR14, UP4, UR4, 0x670, URZ ;  /* 0x00000670040e7890 */ /* 0x000fc4000ff9e03f */
[----:B------:R-:W-:Y:S02]  /*00f0*/  UIADD3.X UR7, URZ, UR5, URZ, UP0, !UPT ;  /* 0x000000053f077290 */ /* 0x000fe400087fe43f */
[----:B------:R-:W-:Y:S02]  /*0100*/  UIADD3 UR4, UP5, UR4, 0x770, URZ ;  /* 0x0000077004047890 */ /* 0x000fe4000ffbe03f */
[----:B------:R-:W-:Y:S02]  /*0110*/  UIADD3.X UR9, URZ, UR5, URZ, UP1, !UPT ;  /* 0x000000053f097290 */ /* 0x000fe40008ffe43f */
[----:B------:R-:W-:Y:S02]  /*0120*/  UIADD3.X UR11, URZ, UR5, URZ, UP2, !UPT ;  /* 0x000000053f0b7290 */ /* 0x000fe400097fe43f */
[----:B------:R-:W-:Y:S01]  /*0130*/  UIADD3.X UR13, URZ, UR5, URZ, UP3, !UPT ;  /* 0x000000053f0d7290 */ /* 0x000fe20009ffe43f */
[----:B------:R1:W-:Y:S01]  /*0140*/  UTMACCTL.PF [UR6] ;  /* 0x00000000060079b9 */ /* 0x0003e20008040000 */
[----:B------:R-:W-:-:S03]  /*0150*/  UIADD3.X UR15, URZ, UR5, URZ, UP4, !UPT ;  /* 0x000000053f0f7290 */ /* 0x000fc6000a7fe43f */
[----:B------:R1:W-:Y:S01]  /*0160*/  UTMACCTL.PF [UR8] ;  /* 0x00000000080079b9 */ /* 0x0003e20008040000 */
[----:B------:R-:W-:Y:S01]  /*0170*/  UIADD3.X UR5, URZ, UR5, URZ, UP5, !UPT ;  /* 0x000000053f057290 */ /* 0x000fe2000affe43f */
[----:B------:R1:W-:Y:S02]  /*0180*/  UTMACCTL.PF [UR10] ;  /* 0x000000000a0079b9 */ /* 0x0003e40008040000 */
[----:B------:R1:W-:Y:S02]  /*0190*/  UTMACCTL.PF [UR12] ;  /* 0x000000000c0079b9 */ /* 0x0003e40008040000 */
[----:B------:R1:W-:Y:S04]  /*01a0*/  UTMACCTL.PF [UR14] ;  /* 0x000000000e0079b9 */ /* 0x0003e80008040000 */
[----:B------:R1:W-:Y:S02]  /*01b0*/  UTMACCTL.PF [UR4] ;  /* 0x00000000040079b9 */ /* 0x0003e40008040000 */
[----:B-1----:R-:W-:Y:S01]  /*01c0*/  NOP ;  /* 0x0000000000007918 */ /* 0x002fe20000000000 */
.L_x_1:
[----:B------:R-:W-:Y:S05]  /*01d0*/  BSYNC B0 ;  /* 0x0000000000007941 */ /* 0x000fea0003800000 */
.L_x_0:
[----:B------:R-:W-:Y:S01]  /*01e0*/  VOTEU.ANY UP0, P0 ;  /* 0x00000000003f7886 */ /* 0x000fe20000000100 */
[----:B------:R-:W1:Y:S01]  /*01f0*/  SHFL.IDX PT, R2, R0, RZ, 0x1f ;  /* 0x00001fff00027589 */ /* 0x000e6200000e0000 */
[----:B------:R-:W-:Y:S01]  /*0200*/  UMOV UR4, 0x1 ;  /* 0x0000000100047882 */ /* 0x000fe20000000000 */
[----:B------:R-:W-:Y:S02]  /*0210*/  SHF.R.U32.HI R3, RZ, 0x7, R3 ;  /* 0x00000007ff037819 */ /* 0x000fe40000011603 */
[----:B------:R-:W2:Y:S01]  /*0220*/  @UP0 S2UR UR7, SR_CgaCtaId ;  /* 0x00000000000709c3 */ /* 0x000ea20000008800 */
[----:B------:R-:W-:Y:S01]  /*0230*/  @UP0 UMOV UR6, 0x400 ;  /* 0x0000040000060882 */ /* 0x000fe20000000000 */
[----:B------:R-:W-:-:S04]  /*0240*/  @UP0 UIADD3 UR4, -UR4, 0x100000, URZ ;  /* 0x0010000004040890 */ /* 0x000fc8000fffe13f */
[----:B------:R-:W-:Y:S02]  /*0250*/  @UP0 USHF.L.U32 UR5, UR4, 0xb, URZ ;  /* 0x0000000b04050899 */ /* 0x000fe4000800063f */
[----:B------:R-:W-:Y:S01]  /*0260*/  @UP0 USHF.L.U32 UR4, UR4, 0x1, URZ ;  /* 0x0000000104040899 */ /* 0x000fe2000800063f */
[----:B-1----:R-:W-:Y:S02]  /*0270*/  ISETP.NE.AND P1, PT, R2, RZ, PT ;  /* 0x000000ff0200720c */ /* 0x002fe40003f25270 */
[----:B------:R1:W3:Y:S01]  /*0280*/  SHFL.IDX PT, R2, R3, RZ, 0x1f ;  /* 0x00001fff03027589 */ /* 0x0002e200000e0000 */
[----:B--2---:R-:W-:Y:S01]  /*0290*/  @UP0 ULEA UR6, UR7, UR6, 0x18 ;  /* 0x0000000607060291 */ /* 0x004fe2000f8ec03f */
[----:B------:R-:W-:Y:S02]  /*02a0*/  VOTEU.ANY UP0, P0 ;  /* 0x00000000003f7886 */ /* 0x000fe40000000100 */
[----:B------:R-:W2:Y:S09]  /*02b0*/  FENCE.VIEW.ASYNC.S ;  /* 0x00000000000073c6 */ /* 0x000eb20000000000 */
[----:B--2---:R1:W2:Y:S02]  /*02c0*/  @UP0 SYNCS.EXCH.64 URZ, [UR6+0x30c00], UR4 ;  /* 0x030c0004063f05b2 */ /* 0x0042a40008000100 */
[----:B-1----:R-:W-:Y:S05]  /*02d0*/  @P1 BRA `(.L_x_2) ;  /* 0x0000000000481947 */ /* 0x002fea0003800000 */
[----:B------:R-:W1:Y:S01]  /*02e0*/  S2UR UR5, SR_CgaCtaId ;  /* 0x00000000000579c3 */ /* 0x000e620000008800 */
[----:B------:R-:W-:Y:S01]  /*02f0*/  UMOV UR4, 0x400 ;  /* 0x0000040000047882 */ /* 0x000fe20000000000 */
[----:B------:R-:W-:Y:S01]  /*0300*/  UMOV UR6, 0x1 ;  /* 0x0000000100067882 */ /* 0x000fe20000000000 */
[----:B------:R-:W-:Y:S01]  /*0310*/  UMOV UR9, 0x100 ;  /* 0x0000010000097882 */ /* 0x000fe20000000000 */
[----:B------:R-:W-:-:S04]  /*0320*/  UIADD3 UR6, -UR6, 0x100000, URZ ;  /* 0x0010000006067890 */ /* 0x000fc8000fffe13f */
[----:B------:R-:W-:Y:S02]  /*0330*/  USHF.L.U32 UR7, UR6, 0xb, URZ ;  /* 0x0000000b06077899 */ /* 0x000fe4000800063f */
[----:B------:R-:W-:Y:S01]  /*0340*/  USHF.L.U32 UR6, UR6, 0x1, URZ ;  /* 0x0000000106067899 */ /* 0x000fe2000800063f */
[----:B------:R-:W-:Y:S01]  /*0350*/  ELECT P0, URZ, PT ;  /* 0x00000000003f782f */ /* 0x000fe20003800000 */
[----:B-1----:R-:W-:Y:S02]  /*0360*/  ULEA UR8, UR5, UR4, 0x18 ;  /* 0x0000000405087291 */ /* 0x002fe4000f8ec03f */
[----:B------:R-:W-:-:S04]  /*0370*/  UIADD3 UR4, -UR9, 0x100000, URZ ;  /* 0x0010000009047890 */ /* 0x000fc8000fffe13f */
[----:B------:R-:W-:Y:S02]  /*0380*/  USHF.L.U32 UR5, UR4, 0xb, URZ ;  /* 0x0000000b04057899 */ /* 0x000fe4000800063f */
[----:B------:R-:W-:Y:S01]  /*0390*/  USHF.L.U32 UR4, UR4, 0x1, URZ ;  /* 0x0000000104047899 */ /* 0x000fe2000800063f */
[----:B------:R-:W1:Y:S03]  /*03a0*/  FENCE.VIEW.ASYNC.S ;  /* 0x00000000000073c6 */ /* 0x000e660000000000 */
[----:B-1----:R1:W4:Y:S08]  /*03b0*/  SYNCS.EXCH.64 URZ, [UR8+0x30c10], UR6 ;  /* 0x030c1006083f75b2 */ /* 0x0023300008000100 */
[----:B------:R1:W1:Y:S01]  /*03c0*/  SYNCS.EXCH.64 URZ, [UR8+0x30c20], UR4 ;  /* 0x030c2004083f75b2 */ /* 0x0002620008000100 */
[----:B------:R1:W1:Y:S01]  /*03d0*/  SYNCS.EXCH.64 URZ, [UR8+0x30c18], UR6 ;  /* 0x030c1806083f75b2 */ /* 0x0002620008000100 */
[----:B------:R1:W1:Y:S01]  /*03e0*/  SYNCS.EXCH.64 URZ, [UR8+0x30c28], UR4 ;  /* 0x030c2804083f75b2 */ /* 0x0002620008000100 */
[----:B------:R-:W-:Y:S01]  /*03f0*/  NOP ;  /* 0x0000000000007918 */ /* 0x000fe20000000000 */
.L_x_2:
[----:B------:R-:W5:Y:S01]  /*0400*/  SHFL.IDX PT, R3, R0, RZ, 0x1f ;  /* 0x00001fff00037589 */ /* 0x000f6200000e0000 */
[----:B------:R-:W-:Y:S01]  /*0410*/  NOP ;  /* 0x0000000000007918 */ /* 0x000fe20000000000 */
[----:B-----5:R-:W-:-:S13]  /*0420*/  ISETP.NE.AND P0, PT, R3, RZ, PT ;  /* 0x000000ff0300720c */ /* 0x020fda0003f05270 */
[----:B------:R-:W-:Y:S05]  /*0430*/  @P0 BRA `(.L_x_3) ;  /* 0x0000000000480947 */ /* 0x000fea0003800000 */
[----:B-1----:R-:W1:Y:S01]  /*0440*/  S2UR UR5, SR_CgaCtaId ;  /* 0x00000000000579c3 */ /* 0x002e620000008800 */
[----:B------:R-:W-:Y:S01]  /*0450*/  UMOV UR4, 0x400 ;  /* 0x0000040000047882 */ /* 0x000fe20000000000 */
[----:B------:R-:W-:Y:S01]  /*0460*/  UMOV UR6, 0x1 ;  /* 0x0000000100067882 */ /* 0x000fe20000000000 */
[----:B------:R-:W-:Y:S01]  /*0470*/  UMOV UR7, 0x100 ;  /* 0x0000010000077882 */ /* 0x000fe20000000000 */
[----:B------:R-:W-:Y:S01]  /*0480*/  ELECT P0, URZ, PT ;  /* 0x00000000003f782f */ /* 0x000fe20003800000 */
[----:B-1----:R-:W-:Y:S02]  /*0490*/  ULEA UR8, UR5, UR4, 0x18 ;  /* 0x0000000405087291 */ /* 0x002fe4000f8ec03f */
[----:B------:R-:W-:-:S04]  /*04a0*/  UIADD3 UR4, -UR6, 0x100000, URZ ;  /* 0x0010000006047890 */ /* 0x000fc8000fffe13f */
[----:B------:R-:W-:Y:S02]  /*04b0*/  USHF.L.U32 UR5, UR4, 0xb, URZ ;  /* 0x0000000b04057899 */ /* 0x000fe4000800063f */
[----:B------:R-:W-:Y:S02]  /*04c0*/  USHF.L.U32 UR4, UR4, 0x1, URZ ;  /* 0x0000000104047899 */ /* 0x000fe4000800063f */
[----:B------:R-:W-:-:S04]  /*04d0*/  UIADD3 UR6, -UR7, 0x100000, URZ ;  /* 0x0010000007067890 */ /* 0x000fc8000fffe13f */
[----:B------:R-:W-:Y:S02]  /*04e0*/  USHF.L.U32 UR7, UR6, 0xb, URZ ;  /* 0x0000000b06077899 */ /* 0x000fe4000800063f */
[----:B------:R-:W-:Y:S01]  /*04f0*/  USHF.L.U32 UR6, UR6, 0x1, URZ ;  /* 0x0000000106067899 */ /* 0x000fe2000800063f */
[----:B------:R-:W1:Y:S03]  /*0500*/  FENCE.VIEW.ASYNC.S ;  /* 0x00000000000073c6 */ /* 0x000e660000000000 */
[----:B-1----:R1:W1:Y:S08]  /*0510*/  SYNCS.EXCH.64 URZ, [UR8+0x30c30], UR4 ;  /* 0x030c3004083f75b2 */ /* 0x0022700008000100 */
[----:B------:R1:W1:Y:S01]  /*0520*/  SYNCS.EXCH.64 URZ, [UR8+0x30c40], UR6 ;  /* 0x030c4006083f75b2 */ /* 0x0002620008000100 */
[----:B------:R1:W1:Y:S01]  /*0530*/  SYNCS.EXCH.64 URZ, [UR8+0x30c38], UR4 ;  /* 0x030c3804083f75b2 */ /* 0x0002620008000100 */
[----:B------:R1:W1:Y:S01]  /*0540*/  SYNCS.EXCH.64 URZ, [UR8+0x30c48], UR6 ;  /* 0x030c4806083f75b2 */ /* 0x0002620008000100 */
[----:B------:R-:W-:Y:S01]  /*0550*/  NOP ;  /* 0x0000000000007918 */ /* 0x000fe20000000000 */
.L_x_3:
[----:B---3--:R-:W-:Y:S01]  /*0560*/  ISETP.NE.AND P0, PT, R2, RZ, PT ;  /* 0x000000ff0200720c */ /* 0x008fe20003f05270 */
[----:B------:R-:W-:Y:S01]  /*0570*/  IMAD.MOV.U32 R16, RZ, RZ, 0x1 ;  /* 0x00000001ff107424 */ /* 0x000fe200078e00ff */
[----:B------:R-:W-:Y:S01]  /*0580*/  NOP ;  /* 0x0000000000007918 */ /* 0x000fe20000000000 */
[----:B------:R-:W-:Y:S03]  /*0590*/  BSSY B6, `(.L_x_4) ;  /* 0x000087b000067945 */ /* 0x000fe60003800000 */
[----:B------:R-:W-:Y:S01]  /*05a0*/  SEL R16, R16, 0x2, !P0 ;  /* 0x0000000210107807 */ /* 0x000fe20004000000 */
[----:B-12-4-:R-:W-:Y:S06]  /*05b0*/  BAR.SYNC.DEFER_BLOCKING 0x0 ;  /* 0x0000000000007b1d */ /* 0x016fec0000010000 */
[----:B------:R-:W-:Y:S05]  /*05c0*/  @!P0 BRA `(.L_x_5) ;  /* 0x0000006000d08947 */ /* 0x000fea0003800000 */
.L_x_6:
[----:B------:R-:W-:-:S08]  /*05d0*/  NOP ;  /* 0x0000000000007918 */ /* 0x000fd00000000000 */
[----:B------:R-:W1:Y:S02]  /*05e0*/  USETMAXREG.TRY_ALLOC.CTAPOOL UP0, 0xf0 ;  /* 0x000000f0000079c8 */ /* 0x000e640008000600 */
[----:B-1----:R-:W-:-:S13]  /*05f0*/  PLOP3.LUT P0, PT, PT, PT, UP0, 0x80, 0x0 ;  /* 0x000000000000781c */ /* 0x002fda0003f0f008 */
[----:B------:R-:W-:Y:S05]  /*0600*/  @!P0 BRA `(.L_x_6) ;  /* 0xfffffffc00f08947 */ /* 0x000fea000383ffff */
[----:B------:R-:W-:Y:S01]  /*0610*/  LOP3.LUT R0, R0, 0x3, RZ, 0xc0, !PT ;  /* 0x0000000300007812 */ /* 0x000fe200078ec0ff */
[----:B------:R-:W1:Y:S01]  /*0620*/  S2R R2, SR_TID.X ;  /* 0x0000000000027919 */ /* 0x000e620000002100 */
[----:B------:R-:W2:Y:S04]  /*0630*/  S2UR UR4, SR_CTAID.Z ;  /* 0x00000000000479c3 */ /* 0x000ea80000002700 */
[----:B------:R-:W3:Y:S02]  /*0640*/  SHFL.IDX PT, R0, R0, RZ, 0x1f ;  /* 0x00001fff00007589 */ /* 0x000ee400000e0000 */
[----:B---3--:R-:W-:Y:S02]  /*0650*/  ISETP.NE.AND P0, PT, R0, RZ, PT ;  /* 0x000000ff0000720c */ /* 0x008fe40003f05270 */
[----:B-1----:R-:W-:-:S11]  /*0660*/  SHF.R.U32.HI R2, RZ, 0x7, R2 ;  /* 0x00000007ff027819 */ /* 0x002fd60000011602 */
[----:B------:R-:W-:-:S05]  /*0670*/  @!P0 IADD3 R2, R2, 0x9, RZ ;  /* 0x0000000902028810 */ /* 0x000fca0007ffe0ff */
[----:B------:R1:W-:Y:S06]  /*0680*/  @!P0 BAR.ARV R2, 0xa0 ;  /* 0x000280020000851d */ /* 0x0003ec0000002000 */
[----:B--2---:R-:W-:-:S13]  /*0690*/  ISETP.LE.AND P0, PT, RZ, UR4, PT ;  /* 0x00000004ff007c0c */ /* 0x004fda000bf03270 */
[----:B-1----:R-:W-:Y:S05]  /*06a0*/  @!P0 BRA `(.L_x_7) ;  /* 0x0000008400a48947 */ /* 0x002fea0003800000 */
[----:B------:R-:W1:Y:S01]  /*06b0*/  S2R R3, SR_TID.X ;  /* 0x0000000000037919 */ /* 0x000e620000002100 */
[----:B------:R-:W-:-:S04]  /*06c0*/  MOV R0, RZ ;  /* 0x000000ff00007202 */ /* 0x000fc80000000f00 */
[----:B------:R-:W-:Y:S01]  /*06d0*/  LOP3.LUT P0, RZ, R0, 0x3ff, RZ, 0xc0, !PT ;  /* 0x000003ff00ff7812 */ /* 0x000fe2000780c0ff */
[----:B-1----:R-:W-:-:S12]  /*06e0*/  VIADD R18, R3, 0xffffff80 ;  /* 0xffffff8003127836 */ /* 0x002fd80000000000 */
[----:B------:R-:W-:Y:S05]  /*06f0*/  @!P0 BRA `(.L_x_8) ;  /* 0x00000000007c8947 */ /* 0x000fea0003800000 */
[----:B------:R-:W-:Y:S01]  /*0700*/  MOV R2, 0x0 ;  /* 0x0000000000027802 */ /* 0x000fe20000000f00 */
[----:B------:R-:W-:Y:S01]  /*0710*/  ULDC.64 UR4, c[0x4][0x90] ;  /* 0x0100240000047ab9 */ /* 0x000fe20000000a00 */
[----:B------:R-:W-:Y:S01]  /*0720*/  ULDC.64 UR6, c[0x4][0x28] ;  /* 0x01000a0000067ab9 */ /* 0x000fe20000000a00 */
[----:B------:R-:W-:Y:S01]  /*0730*/  IMAD.U32 R4, RZ, RZ, UR4 ;  /* 0x00000004ff047e24 */ /* 0x000fe2000f8e00ff */
[----:B------:R1:W2:Y:S01]  /*0740*/  LDC.64 R14, c[0x4][R2] ;  /* 0x01000000020e7b82 */ /* 0x0002a20000000a00 */
[----:B------:R-:W-:Y:S01]  /*0750*/  MOV R5, UR5 ;  /* 0x0000000500057c02 */ /* 0x000fe20008000f00 */
[----:B------:R-:W-:Y:S01]  /*0760*/  ULDC.64 UR4, c[0x4][0x98] ;  /* 0x0100260000047ab9 */ /* 0x000fe20000000a00 */
[----:B------:R-:W-:Y:S01]  /*0770*/  MOV R10, UR6 ;  /* 0x00000006000a7c02 */ /* 0x000fe20008000f00 */
[----:B------:R-:W-:Y:S01]  /*0780*/  IMAD.U32 R6, RZ, RZ, UR4 ;  /* 0x00000004ff067e24 */ /* 0x000fe2000f8e00ff */
[----:B------:R-:W-:Y:S01]  /*0790*/  MOV R12, 0x1 ;  /* 0x00000001000c7802 */ /* 0x000fe20000000f00 */
[----:B------:R-:W-:-:S02]  /*07a0*/  IMAD.U32 R7, RZ, RZ, UR5 ;  /* 0x00000005ff077e24 */ /* 0x000fc4000f8e00ff */
[----:B------:R-:W-:Y:S02]  /*07b0*/  IMAD.U32 R11, RZ, RZ, UR7 ;  /* 0x00000007ff0b7e24 */ /* 0x000fe4000f8e00ff */
[----:B------:R-:W-:Y:S02]  /*07c0*/  IMAD.MOV.U32 R8, RZ, RZ, 0x70 ;  /* 0x00000070ff087424 */ /* 0x000fe400078e00ff */
[----:B-1----:R-:W-:-:S07]  /*07d0*/  IMAD.MOV.U32 R13, RZ, RZ, RZ ;  /* 0x000000ffff0d7224 */ /* 0x002fce00078e00ff */
[----:B------:R-:W-:-:S07]  /*07e0*/  LEPC R20, `(.L_x_9) ;  /* 0x000000001014794e */ /* 0x000fce0000000000 */
[----:B--2---:R-:W-:Y:S05]  /*07f0*/  CALL.ABS.NOINC R14 ;  /* 0x000000000e007343 */ /* 0x004fea0003c00000 */
.L_x_9:
[----:B------:R-:W1:Y:S01]  /*0800*/  LDC.64 R2, c[0x4][R2] ;  /* 0x0100000002027b82 */ /* 0x000e620000000a00 */
[----:B------:R-:W-:Y:S01]  /*0810*/  ULDC.64 UR4, c[0x4][0x90] ;  /* 0x0100240000047ab9 */ /* 0x000fe20000000a00 */
[----:B------:R-:W-:Y:S01]  /*0820*/  ULDC.64 UR6, c[0x4][0x98] ;  /* 0x0100260000067ab9 */ /* 0x000fe20000000a00 */
[----:B------:R-:W-:Y:S01]  /*0830*/  IMAD.U32 R4, RZ, RZ, UR4 ;  /* 0x00000004ff047e24 */ /* 0x000fe2000f8e00ff */
[----:B------:R-:W-:Y:S01]  /*0840*/  MOV R5, UR5 ;  /* 0x0000000500057c02 */ /* 0x000fe20008000f00 */
[----:B------:R-:W-:Y:S01]  /*0850*/  ULDC.64 UR4, c[0x4][0x30] ;  /* 0x01000c0000047ab9 */ /* 0x000fe20000000a00 */
[----:B------:R-:W-:Y:S01]  /*0860*/  IMAD.U32 R6, RZ, RZ, UR6 ;  /* 0x00000006ff067e24 */ /* 0x000fe2000f8e00ff */
[----:B------:R-:W-:Y:S01]  /*0870*/  MOV R10, UR4 ;  /* 0x00000004000a7c02 */ /* 0x000fe20008000f00 */
[----:B------:R-:W-:Y:S01]  /*0880*/  IMAD.U32 R7, RZ, RZ, UR7 ;  /* 0x00000007ff077e24 */ /* 0x000fe2000f8e00ff */
[----:B------:R-:W-:Y:S01]  /*0890*/  MOV R12, 0x1 ;  /* 0x00000001000c7802 */ /* 0x000fe20000000f00 */
[----:B------:R-:W-:-:S02]  /*08a0*/  IMAD.U32 R11, RZ, RZ, UR5 ;  /* 0x00000005ff0b7e24 */ /* 0x000fc4000f8e00ff */
[----:B------:R-:W-:Y:S02]  /*08b0*/  IMAD.MOV.U32 R8, RZ, RZ, 0x70 ;  /* 0x00000070ff087424 */ /* 0x000fe400078e00ff */
[----:B------:R-:W-:-:S07]  /*08c0*/  IMAD.MOV.U32 R13, RZ, RZ, RZ ;  /* 0x000000ffff0d7224 */ /* 0x000fce00078e00ff */
[----:B------:R-:W-:-:S07]  /*08d0*/  LEPC R20, `(.L_x_8) ;  /* 0x000000001014794e */ /* 0x000fce0000000000 */
[----:B-1----:R-:W-:Y:S05]  /*08e0*/  CALL.ABS.NOINC R2 ;  /* 0x0000000002007343 */ /* 0x002fea0003c00000 */
.L_x_8:
[----:B------:R-:W1:Y:S01]  /*08f0*/  S2R R3, SR_CgaCtaId ;  /* 0x0000000000037919 */ /* 0x000e620000008800 */
[----:B------:R-:W-:-:S04]  /*0900*/  MOV R2, 0x400 ;  /* 0x0000040000027802 */ /* 0x000fc80000000f00 */
[----:B-1----:R-:W-:-:S05]  /*0910*/  LEA R2, R3, R2, 0x18 ;  /* 0x0000000203027211 */ /* 0x002fca00078ec0ff */
[----:B------:R-:W-:-:S05]  /*0920*/  VIADD R0, R2, 0x20c00 ;  /* 0x00020c0002007836 */ /* 0x000fca0000000000 */
[----:B------:R-:W-:-:S13]  /*0930*/  LOP3.LUT P0, RZ, R0, 0x3ff, RZ, 0xc0, !PT ;  /* 0x000003ff00ff7812 */ /* 0x000fda000780c0ff */
[----:B------:R-:W-:Y:S05]  /*0940*/  @!P0 BRA `(.L_x_10) ;  /* 0x00000000007c8947 */ /* 0x000fea0003800000 */
[----:B------:R-:W-:Y:S01]  /*0950*/  MOV R17, 0x0 ;  /* 0x0000000000117802 */ /* 0x000fe20000000f00 */
[----:B------:R-:W-:Y:S01]  /*0960*/  ULDC.64 UR4, c[0x4][0x90] ;  /* 0x0100240000047ab9 */ /* 0x000fe20000000a00 */
[----:B------:R-:W-:Y:S01]  /*0970*/  ULDC.64 UR6, c[0x4][0x28] ;  /* 0x01000a0000067ab9 */ /* 0x000fe20000000a00 */
[----:B------:R-:W-:Y:S01]  /*0980*/  MOV R4, UR4 ;  /* 0x0000000400047c02 */ /* 0x000fe20008000f00 */
[----:B------:R1:W2:Y:S01]  /*0990*/  LDC.64 R14, c[0x4][R17] ;  /* 0x01000000110e7b82 */ /* 0x0002a20000000a00 */
[----:B------:R-:W-:Y:S01]  /*09a0*/  IMAD.U32 R5, RZ, RZ, UR5 ;  /* 0x00000005ff057e24 */ /* 0x000fe2000f8e00ff */
[----:B------:R-:W-:Y:S01]  /*09b0*/  ULDC.64 UR4, c[0x4][0x98] ;  /* 0x0100260000047ab9 */ /* 0x000fe20000000a00 */
[----:B------:R-:W-:Y:S01]  /*09c0*/  IMAD.U32 R10, RZ, RZ, UR6 ;  /* 0x00000006ff0a7e24 */ /* 0x000fe2000f8e00ff */
[----:B------:R-:W-:Y:S01]  /*09d0*/  MOV R7, UR5 ;  /* 0x0000000500077c02 */ /* 0x000fe20008000f00 */
[----:B------:R-:W-:Y:S01]  /*09e0*/  IMAD.U32 R6, RZ, RZ, UR4 ;  /* 0x00000004ff067e24 */ /* 0x000fe2000f8e00ff */
[----:B------:R-:W-:Y:S01]  /*09f0*/  MOV R8, 0x70 ;  /* 0x0000007000087802 */ /* 0x000fe20000000f00 */
[----:B------:R-:W-:-:S02]  /*0a00*/  IMAD.U32 R11, RZ, RZ, UR7 ;  /* 0x00000007ff0b7e24 */ /* 0x000fc4000f8e00ff */
[----:B------:R-:W-:Y:S02]  /*0a10*/  IMAD.MOV.U32 R12, RZ, RZ, 0x1 ;  /* 0x00000001ff0c7424 */ /* 0x000fe400078e00ff */
[----:B-1----:R-:W-:-:S07]  /*0a20*/  IMAD.MOV.U32 R13, RZ, RZ, RZ ;  /* 0x000000ffff0d7224 */ /* 0x002fce00078e00ff */
[----:B------:R-:W-:-:S07]  /*0a30*/  LEPC R20, `(.L_x_11) ;  /* 0x000000001014794e */ /* 0x000fce0000000000 */
[----:B--2---:R-:W-:Y:S05]  /*0a40*/  CALL.ABS.NOINC R14 ;  /* 0x000000000e007343 */ /* 0x004fea0003c00000 */
.L_x_11:
[----:B------:R1:W2:Y:S01]  /*0a50*/  LDC.64 R14, c[0x4][R17] ;  /* 0x01000000110e7b82 */ /* 0x0002a20000000a00 */
[----:B------:R-:W-:Y:S01]  /*0a60*/  ULDC.64 UR4, c[0x4][0x90] ;  /* 0x0100240000047ab9 */ /* 0x000fe20000000a00 */
[----:B------:R-:W-:Y:S01]  /*0a70*/  ULDC.64 UR6, c[0x4][0x30] ;  /* 0x01000c0000067ab9 */ /* 0x000fe20000000a00 */
[----:B------:R-:W-:Y:S01]  /*0a80*/  MOV R4, UR4 ;  /* 0x0000000400047c02 */ /* 0x000fe20008000f00 */
        /* <DEDUP_REMOVED lines=11> */
.L_x_10:
[----:B------:R-:W-:Y:S01]  /*0b40*/  SHF.R.S32.HI R3, RZ, 0x1f, R18 ;  /* 0x0000001fff037819 */ /* 0x000fe20000011412 */
[----:B------:R-:W-:-:S03]  /*0b50*/  UMOV UR4, 0xffffffff ;  /* 0xffffffff00047882 */ /* 0x000fc60000000000 */
[----:B------:R-:W-:-:S04]  /*0b60*/  LEA.HI R0, R3, R18, RZ, 0x7 ;  /* 0x0000001203007211 */ /* 0x000fc800078f38ff */
[----:B------:R-:W-:Y:S01]  /*0b70*/  SHF.R.S32.HI R13, RZ, 0x7, R0 ;  /* 0x00000007ff0d7819 */ /* 0x000fe20000011400 */
[----:B------:R-:W-:Y:S06]  /*0b80*/  BRA.DIV UR4, `(.L_x_12) ;  /* 0x0000008204747947 */ /* 0x000fec000b800000 */
[----:B------:R1:W2:Y:S02]  /*0b90*/  SHFL.IDX PT, R14, R13, RZ, 0x1f ;  /* 0x00001fff0d0e7589 */ /* 0x0002a400000e0000 */
.L_x_83:
[----:B------:R-:W-:Y:S02]  /*0ba0*/  SHF.L.U32 R9, RZ, 0x1f, RZ ;  /* 0x0000001fff097819 */ /* 0x000fe400000006ff */
[----:B------:R-:W-:Y:S02]  /*0bb0*/  LEA.HI R5, R3, R18, RZ, 0x4 ;  /* 0x0000001203057211 */ /* 0x000fe400078f20ff */
[----:B------:R-:W3:Y:S01]  /*0bc0*/  SYNCS.PHASECHK.TRANS64.TRYWAIT P0, [R2+URZ+0x30c00], R9 ;  /* 0x030c0009020075a7 */ /* 0x000ee2000800017f */
[----:B--2---:R-:W-:Y:S02]  /*0bd0*/  LEA.HI R4, R14, R14, RZ, 0x1 ;  /* 0x0000000e0e047211 */ /* 0x004fe400078f08ff */
[----:B------:R-:W-:-:S04]  /*0be0*/  SHF.R.S32.HI R6, RZ, 0x4, R5 ;  /* 0x00000004ff067819 */ /* 0x000fc80000011405 */
[----:B------:R-:W-:Y:S02]  /*0bf0*/  LEA.HI R7, R5, R6, RZ, 0x1 ;  /* 0x0000000605077211 */ /* 0x000fe400078f08ff */
[----:B------:R-:W-:Y:S02]  /*0c00*/  LOP3.LUT R5, R4, 0xffffe, RZ, 0xc0, !PT ;  /* 0x000ffffe04057812 */ /* 0x000fe400078ec0ff */
[----:B------:R-:W-:Y:S02]  /*0c10*/  LOP3.LUT R7, R7, 0xfffffffe, RZ, 0xc0, !PT ;  /* 0xfffffffe07077812 */ /* 0x000fe400078ec0ff */
[----:B------:R-:W-:-:S03]  /*0c20*/  IADD3 R12, R14, -R5, RZ ;  /* 0x800000050e0c7210 */ /* 0x000fc60007ffe0ff */
[----:B------:R-:W-:Y:S01]  /*0c30*/  IMAD.IADD R6, R6, 0x1, -R7 ;  /* 0x0000000106067824 */ /* 0x000fe200078e0a07 */
[----:B---3--:R-:W-:Y:S06]  /*0c40*/  @P0 BRA `(.L_x_13) ;  /* 0x0000000000080947 */ /* 0x008fec0003800000 */
[----:B------:R-:W2:Y:S02]  /*0c50*/  SYNCS.PHASECHK.TRANS64.TRYWAIT P0, [R2+URZ+0x30c00], R9 ;  /* 0x030c0009020075a7 */ /* 0x000ea4000800017f */
[----:B--2---:R-:W-:Y:S05]  /*0c60*/  @!P0 BRA `(.L_x_14) ;  /* 0x0000008000588947 */ /* 0x004fea0003800000 */
.L_x_13:
[----:B------:R-:W3:Y:S01]  /*0c70*/  LDC R11, c[0x0][0x280] ;  /* 0x0000a000ff0b7b82 */ /* 0x000ee20000000800 */
[----:B------:R-:W-:Y:S02]  /*0c80*/  LEA.HI R4, R3, R18, RZ, 0x5 ;  /* 0x0000001203047211 */ /* 0x000fe400078f28ff */
[----:B------:R-:W-:Y:S02]  /*0c90*/  CS2R R198, SRZ ;  /* 0x0000000000c67805 */ /* 0x000fe4000001ff00 */
[----:B------:R-:W-:Y:S02]  /*0ca0*/  CS2R R196, SRZ ;  /* 0x0000000000c47805 */ /* 0x000fe4000001ff00 */
[----:B------:R-:W-:Y:S02]  /*0cb0*/  CS2R R194, SRZ ;  /* 0x0000000000c27805 */ /* 0x000fe4000001ff00 */
[----:B------:R-:W-:Y:S02]  /*0cc0*/  CS2R R192, SRZ ;  /* 0x0000000000c07805 */ /* 0x000fe4000001ff00 */
[----:B------:R-:W-:-:S02]  /*0cd0*/  CS2R R190, SRZ ;  /* 0x0000000000be7805 */ /* 0x000fc4000001ff00 */
[----:B------:R-:W-:Y:S02]  /*0ce0*/  CS2R R188, SRZ ;  /* 0x0000000000bc7805 */ /* 0x000fe4000001ff00 */
        /* <DEDUP_REMOVED lines=16> */
[----:B---3--:R-:W-:-:S02]  /*0df0*/  ISETP.GE.AND P0, PT, R11, 0x1, PT ;  /* 0x000000010b00780c */ /* 0x008fc40003f06270 */
        /* <DEDUP_REMOVED lines=10> */
[----:B------:R-:W-:Y:S01]  /*0ea0*/  SHF.R.S32.HI R5, RZ, 0x5, R4 ;  /* 0x00000005ff057819 */ /* 0x000fe20000011404 */
[----:B------:R-:W-:Y:S06]  /*0eb0*/  @!P0 BRA `(.L_x_15) ;  /* 0x0000004c002c8947 */ /* 0x000fec0003800000 */
[----:B------:R-:W-:Y:S01]  /*0ec0*/  IMAD.SHL.U32 R7, R18, 0x40, RZ ;  /* 0x0000004012077824 */ /* 0x000fe200078e00ff */
[----:B------:R-:W-:Y:S01]  /*0ed0*/  SHF.L.U32 R10, R5, 0x4, RZ ;  /* 0x00000004050a7819 */ /* 0x000fe200000006ff */
[----:B------:R-:W3:Y:S01]  /*0ee0*/  S2R R20, SR_CTAID.X ;  /* 0x0000000000147919 */ /* 0x000ee20000002500 */
[-C--:B------:R-:W-:Y:S01]  /*0ef0*/  LEA.HI R8, R3, R18.reuse, RZ, 0x3 ;  /* 0x0000001203087211 */ /* 0x080fe200078f18ff */
[----:B------:R-:W3:Y:S01]  /*0f00*/  LDC R21, c[0x0][0x290] ;  /* 0x0000a400ff157b82 */ /* 0x000ee20000000800 */
[----:B------:R-:W-:Y:S02]  /*0f10*/  LOP3.LUT R7, R7, 0x1c0, RZ, 0xc0, !PT ;  /* 0x000001c007077812 */ /* 0x000fe400078ec0ff */
[----:B------:R-:W-:Y:S02]  /*0f20*/  LOP3.LUT R5, R0, 0xffffff80, RZ, 0xc0, !PT ;  /* 0xffffff8000057812 */ /* 0x000fe400078ec0ff */
[----:B--2---:R-:W-:Y:S02]  /*0f30*/  LOP3.LUT R9, R7, 0x30, R10, 0xf8, !PT ;  /* 0x0000003007097812 */ /* 0x004fe400078ef80a */
[----:B------:R-:W-:Y:S01]  /*0f40*/  LEA.HI R0, R3, R18, RZ, 0x2 ;  /* 0x0000001203007211 */ /* 0x000fe200078f10ff */
[----:B------:R-:W-:Y:S01]  /*0f50*/  IMAD.IADD R10, R18, 0x1, -R5 ;  /* 0x00000001120a7824 */ /* 0x000fe200078e0a05 */
[----:B------:R-:W-:Y:S01]  /*0f60*/  LOP3.LUT R8, R9, 0x8, R8, 0xf8, !PT ;  /* 0x0000000809087812 */ /* 0x000fe200078ef808 */
[----:B------:R-:W-:Y:S01]  /*0f70*/  VIADD R9, R11, 0x7f ;  /* 0x0000007f0b097836 */ /* 0x000fe20000000000 */
[----:B------:R-:W-:Y:S01]  /*0f80*/  LOP3.LUT R3, R4, 0xffffffe0, RZ, 0xc0, !PT ;  /* 0xffffffe004037812 */ /* 0x000fe200078ec0ff */
[----:B------:R-:W-:Y:S01]  /*0f90*/  IMAD R23, R13, 0x400, R10 ;  /* 0x000004000d177824 */ /* 0x000fe200078e020a */
[----:B------:R-:W-:-:S02]  /*0fa0*/  LOP3.LUT R11, R0, 0xfffffffc, RZ, 0xc0, !PT ;  /* 0xfffffffc000b7812 */ /* 0x000fc400078ec0ff */
[----:B------:R-:W-:Y:S02]  /*0fb0*/  SHF.R.S32.HI R0, RZ, 0x1f, R9 ;  /* 0x0000001fff007819 */ /* 0x000fe40000011409 */
[----:B------:R-:W-:Y:S01]  /*0fc0*/  SHF.R.U32.HI R7, RZ, 0x3, R7 ;  /* 0x00000003ff077819 */ /* 0x000fe20000011607 */
[C---:B------:R-:W-:Y:S01]  /*0fd0*/  IMAD.IADD R11, R18.reuse, 0x1, -R11 ;  /* 0x00000001120b7824 */ /* 0x040fe200078e0a0b */
[----:B------:R-:W-:Y:S02]  /*0fe0*/  IADD3 R3, R18, -R3, RZ ;  /* 0x8000000312037210 */ /* 0x000fe40007ffe0ff */
[----:B------:R-:W-:Y:S01]  /*0ff0*/  LEA.HI R22, R0, R9, RZ, 0x7 ;  /* 0x0000000900167211 */ /* 0x000fe200078f38ff */
[----:B------:R-:W-:Y:S01]  /*1000*/  IMAD R9, R13, 0x10, R6 ;  /* 0x000000100d097824 */ /* 0x000fe200078e0206 */
[----:B------:R-:W-:Y:S02]  /*1010*/  LOP3.LUT R8, R8, R7, RZ, 0x3c, !PT ;  /* 0x0000000708087212 */ /* 0x000fe400078e3cff */
[----:B------:R-:W-:-:S02]  /*1020*/  SHF.R.S32.HI R0, RZ, 0x1f, R3 ;  /* 0x0000001fff007819 */ /* 0x000fc40000011403 */
[----:B------:R-:W-:Y:S02]  /*1030*/  LEA.HI R5, R13, R13, RZ, 0x1 ;  /* 0x0000000d0d057211 */ /* 0x000fe400078f08ff */
[----:B------:R-:W-:Y:S01]  /*1040*/  LEA R6, R9, R8, 0x9 ;  /* 0x0000000809067211 */ /* 0x000fe200078e48ff */
[----:B---3--:R-:W-:Y:S01]  /*1050*/  IMAD R20, R20, -0x80, R21 ;  /* 0xffffff8014147824 */ /* 0x008fe200078e0215 */
[CC--:B------:R-:W-:Y:S02]  /*1060*/  LEA.HI R4, R0.reuse, R3.reuse, RZ, 0x3 ;  /* 0x0000000300047211 */ /* 0x0c0fe400078f18ff */
[----:B------:R-:W-:Y:S01]  /*1070*/  LEA.HI R7, R0, R3, RZ, 0x2 ;  /* 0x0000000300077211 */ /* 0x000fe200078f10ff */
[----:B------:R2:W-:Y:S01]  /*1080*/  STL [R1+0x4], R6 ;  /* 0x0000040601007387 */ /* 0x0005e20000100800 */
[----:B------:R-:W-:Y:S02]  /*1090*/  LOP3.LUT R0, R5, 0xfffffffe, RZ, 0xc0, !PT ;  /* 0xfffffffe05007812 */ /* 0x000fe400078ec0ff */
[----:B------:R-:W-:-:S02]  /*10a0*/  SHF.R.S32.HI R3, RZ, 0x1f, R10 ;  /* 0x0000001fff037819 */ /* 0x000fc4000001140a */
[----:B------:R-:W-:Y:S01]  /*10b0*/  SHF.R.S32.HI R5, RZ, 0x1f, R4 ;  /* 0x0000001fff057819 */ /* 0x000fe20000011404 */
[----:B------:R-:W-:Y:S01]  /*10c0*/  IMAD.IADD R19, R13, 0x1, -R0 ;  /* 0x000000010d137824 */ /* 0x000fe200078e0a00 */
[----:B------:R-:W-:Y:S02]  /*10d0*/  LEA.HI R0, R3, R10, RZ, 0x2 ;  /* 0x0000000a03007211 */ /* 0x000fe400078f10ff */
[----:B------:R-:W-:Y:S02]  /*10e0*/  MOV R199, RZ ;  /* 0x000000ff00c77202 */ /* 0x000fe40000000f00 */
[----:B--2---:R-:W-:Y:S02]  /*10f0*/  SHF.R.S32.HI R6, RZ, 0x3, R4 ;  /* 0x00000003ff067819 */ /* 0x004fe40000011404 */
[----:B------:R-:W-:Y:S02]  /*1100*/  SHF.R.S32.HI R4, RZ, 0x2, R7 ;  /* 0x00000002ff047819 */ /* 0x000fe40000011407 */
[----:B------:R-:W-:-:S02]  /*1110*/  LEA.HI R8, R5, R6, RZ, 0x4 ;  /* 0x0000000605087211 */ /* 0x000fc400078f20ff */
[----:B------:R-:W-:Y:S01]  /*1120*/  LEA.HI R7, R7, R4, RZ, 0x1 ;  /* 0x0000000407077211 */ /* 0x000fe200078f08ff */
[----:B-1----:R-:W-:Y:S01]  /*1130*/  VIADD R13, R4, 0x18 ;  /* 0x00000018040d7836 */ /* 0x002fe20000000000 */
[----:B------:R-:W-:Y:S02]  /*1140*/  LOP3.LUT R5, R0, 0x7ffffffc, RZ, 0xc0, !PT ;  /* 0x7ffffffc00057812 */ /* 0x000fe400078ec0ff */
[----:B------:R-:W-:Y:S02]  /*1150*/  LOP3.LUT R9, R8, 0x1ffffff0, RZ, 0xc0, !PT ;  /* 0x1ffffff008097812 */ /* 0x000fe400078ec0ff */
[----:B------:R-:W-:Y:S01]  /*1160*/  LEA.HI R8, R3, R10, RZ, 0x5 ;  /* 0x0000000a03087211 */ /* 0x000fe200078f28ff */
[----:B------:R-:W-:Y:S01]  /*1170*/  VIADD R3, R4, 0x8 ;  /* 0x0000000804037836 */ /* 0x000fe20000000000 */
[----:B------:R-:W-:Y:S01]  /*1180*/  LOP3.LUT R7, R7, 0xfffffffe, RZ, 0xc0, !PT ;  /* 0xfffffffe07077812 */ /* 0x000fe200078ec0ff */
[----:B------:R-:W-:Y:S01]  /*1190*/  IMAD.IADD R6, R6, 0x1, -R9 ;  /* 0x0000000106067824 */ /* 0x000fe200078e0a09 */
[----:B------:R-:W-:-:S02]  /*11a0*/  IADD3 R10, R10, -R5, RZ ;  /* 0x800000050a0a7210 */ /* 0x000fc40007ffe0ff */
[C---:B------:R-:W-:Y:S01]  /*11b0*/  IADD3 R5, R4.reuse, 0x10, RZ ;  /* 0x0000001004057810 */ /* 0x040fe20007ffe0ff */
[----:B------:R-:W-:Y:S01]  /*11c0*/  IMAD.IADD R7, R4, 0x1, -R7 ;  /* 0x0000000104077824 */ /* 0x000fe200078e0a07 */
[----:B------:R-:W-:Y:S02]  /*11d0*/  LEA.HI R4, R3, R3, RZ, 0x1 ;  /* 0x0000000303047211 */ /* 0x000fe400078f08ff */
[----:B------:R-:W-:Y:S02]  /*11e0*/  LEA.HI R9, R5, R5, RZ, 0x1 ;  /* 0x0000000505097211 */ /* 0x000fe400078f08ff */
[----:B------:R-:W-:Y:S02]  /*11f0*/  LEA.HI R15, R13, R13, RZ, 0x1 ;  /* 0x0000000d0d0f7211 */ /* 0x000fe400078f08ff */
[----:B------:R-:W-:Y:S02]  /*1200*/  SHF.R.S32.HI R17, RZ, 0x5, R8 ;  /* 0x00000005ff117819 */ /* 0x000fe40000011408 */
[----:B------:R-:W-:-:S02]  /*1210*/  LOP3.LUT R8, R4, 0xfffffffe, RZ, 0xc0, !PT ;  /* 0xfffffffe04087812 */ /* 0x000fc400078ec0ff */
[----:B------:R-:W-:Y:S01]  /*1220*/  LOP3.LUT R14, R9, 0xfffffffe, RZ, 0xc0, !PT ;  /* 0xfffffffe090e7812 */ /* 0x000fe200078ec0ff */
[----:B------:R-:W-:Y:S01]  /*1230*/  IMAD R21, R17, -0x10, R20 ;  /* 0xfffffff011157824 */ /* 0x000fe200078e0214 */
[----:B------:R-:W-:Y:S02]  /*1240*/  LOP3.LUT R18, R15, 0xfffffffe, RZ, 0xc0, !PT ;  /* 0xfffffffe0f127812 */ /* 0x000fe400078ec0ff */
[----:B------:R-:W-:Y:S01]  /*1250*/  IADD3 R8, R3, -R8, RZ ;  /* 0x8000000803087210 */ /* 0x000fe20007ffe0ff */
[----:B------:R-:W-:Y:S01]  /*1260*/  IMAD.IADD R14, R5, 0x1, -R14 ;  /* 0x00000001050e7824 */ /* 0x000fe200078e0a0e */
[----:B------:R-:W-:Y:S01]  /*1270*/  SHF.R.S32.HI R3, RZ, 0x1, R4 ;  /* 0x00000001ff037819 */ /* 0x000fe20000011404 */
[----:B------:R-:W-:Y:S01]  /*1280*/  IMAD.IADD R13, R13, 0x1, -R18 ;  /* 0x000000010d0d7824 */ /* 0x000fe200078e0a12 */
[----:B------:R-:W-:Y:S02]  /*1290*/  SHF.R.S32.HI R4, RZ, 0x1f, R4 ;  /* 0x0000001fff047819 */ /* 0x000fe40000011404 */
[----:B------:R-:W-:-:S02]  /*12a0*/  SHF.R.S32.HI R5, RZ, 0x1, R9 ;  /* 0x00000001ff057819 */ /* 0x000fc40000011409 */
[----:B------:R-:W-:Y:S02]  /*12b0*/  SHF.R.S32.HI R18, RZ, 0x1f, R9 ;  /* 0x0000001fff127819 */ /* 0x000fe40000011409 */
[--C-:B------:R-:W-:Y:S02]  /*12c0*/  SHF.R.S32.HI R17, RZ, 0x2, R0.reuse ;  /* 0x00000002ff117819 */ /* 0x100fe40000011400 */
[--C-:B------:R-:W-:Y:S02]  /*12d0*/  SHF.R.S32.HI R9, RZ, 0x1, R15.reuse ;  /* 0x00000001ff097819 */ /* 0x100fe4000001140f */
[----:B------:R-:W-:Y:S02]  /*12e0*/  SHF.R.S32.HI R20, RZ, 0x1f, R15 ;  /* 0x0000001fff147819 */ /* 0x000fe4000001140f */
[----:B------:R-:W-:Y:S02]  /*12f0*/  SHF.R.S32.HI R0, RZ, 0x1f, R0 ;  /* 0x0000001fff007819 */ /* 0x000fe40000011400 */
[----:B------:R-:W-:-:S02]  /*1300*/  LEA.HI R4, R4, R3, RZ, 0x4 ;  /* 0x0000000304047211 */ /* 0x000fc400078f20ff */
[----:B------:R-:W-:Y:S02]  /*1310*/  LEA.HI R18, R18, R5, RZ, 0x4 ;  /* 0x0000000512127211 */ /* 0x000fe400078f20ff */
[----:B------:R-:W-:Y:S02]  /*1320*/  LEA.HI R20, R20, R9, RZ, 0x4 ;  /* 0x0000000914147211 */ /* 0x000fe400078f20ff */
[----:B------:R-:W-:Y:S02]  /*1330*/  LEA.HI R0, R0, R17, RZ, 0x3 ;  /* 0x0000001100007211 */ /* 0x000fe400078f18ff */
[----:B------:R-:W-:Y:S02]  /*1340*/  LOP3.LUT R4, R4, 0x1ffffff0, RZ, 0xc0, !PT ;  /* 0x1ffffff004047812 */ /* 0x000fe400078ec0ff */
[----:B------:R-:W-:Y:S02]  /*1350*/  LOP3.LUT R18, R18, 0x1ffffff0, RZ, 0xc0, !PT ;  /* 0x1ffffff012127812 */ /* 0x000fe400078ec0ff */
[----:B------:R-:W-:-:S02]  /*1360*/  LOP3.LUT R20, R20, 0x1ffffff0, RZ, 0xc0, !PT ;  /* 0x1ffffff014147812 */ /* 0x000fc400078ec0ff */
[----:B------:R-:W-:Y:S01]  /*1370*/  LOP3.LUT R0, R0, 0xfffffff8, RZ, 0xc0, !PT ;  /* 0xfffffff800007812 */ /* 0x000fe200078ec0ff */
[----:B------:R-:W-:Y:S01]  /*1380*/  IMAD.IADD R5, R5, 0x1, -R18 ;  /* 0x0000000105057824 */ /* 0x000fe200078e0a12 */
[----:B------:R-:W-:Y:S01]  /*1390*/  IADD3 R3, R3, -R4, RZ ;  /* 0x8000000403037210 */ /* 0x000fe20007ffe0ff */
[----:B------:R-:W-:Y:S01]  /*13a0*/  IMAD.IADD R20, R9, 0x1, -R20 ;  /* 0x0000000109147824 */ /* 0x000fe200078e0a14 */
[----:B------:R-:W-:Y:S01]  /*13b0*/  IADD3 R0, R21, R0, -R17 ;  /* 0x0000000015007210 */ /* 0x000fe20007ffe811 */
[----:B------:R-:W-:Y:S01]  /*13c0*/  IMAD R4, R5, 0x8, R14 ;  /* 0x0000000805047824 */ /* 0x000fe200078e020e */
[----:B------:R-:W-:Y:S01]  /*13d0*/  LEA R7, R6, R7, 0x3 ;  /* 0x0000000706077211 */ /* 0x000fe200078e18ff */
[----:B------:R-:W-:Y:S01]  /*13e0*/  IMAD R6, R3, 0x8, R8 ;  /* 0x0000000803067824 */ /* 0x000fe200078e0208 */
[----:B------:R-:W-:Y:S01]  /*13f0*/  LEA R3, R20, R13, 0x3 ;  /* 0x0000000d14037211 */ /* 0x000fe200078e18ff */
[----:B------:R-:W-:Y:S01]  /*1400*/  IMAD R9, R19, -0x40, R0 ;  /* 0xffffffc013097824 */ /* 0x000fe200078e0200 */
[----:B------:R-:W-:Y:S01]  /*1410*/  SHF.R.S32.HI R0, RZ, 0x7, R22 ;  /* 0x00000007ff007819 */ /* 0x000fe20000011416 */
[----:B------:R-:W-:Y:S01]  /*1420*/  STL [R1+0x14], R7 ;  /* 0x0000140701007387 */ /* 0x000fe20000100800 */
[----:B------:R-:W-:Y:S01]  /*1430*/  LOP3.LUT R8, R16, 0x1, RZ, 0xfc, !PT ;  /* 0x0000000110087812 */ /* 0x000fe200078efcff */
[----:B------:R-:W-:-:S02]  /*1440*/  IMAD.MOV.U32 R5, RZ, RZ, RZ ;  /* 0x000000ffff057224 */ /* 0x000fc400078e00ff */
[----:B------:R1:W-:Y:S04]  /*1450*/  STL [R1+0x10], R6 ;  /* 0x0000100601007387 */ /* 0x0003e80000100800 */
[----:B------:R-:W-:Y:S04]  /*1460*/  STL [R1+0xc], R4 ;  /* 0x00000c0401007387 */ /* 0x000fe80000100800 */
[----:B------:R2:W-:Y:S01]  /*1470*/  STL [R1+0x8], R3 ;  /* 0x0000080301007387 */ /* 0x0005e20000100800 */
[----:B-1----:R-:W-:-:S03]  /*1480*/  CS2R R6, SRZ ;  /* 0x0000000000067805 */ /* 0x002fc6000001ff00 */
[----:B------:R1:W-:Y:S01]  /*1490*/  STL [R1], R0 ;  /* 0x0000000001007387 */ /* 0x0003e20000100800 */
[----:B--2---:R-:W-:-:S04]  /*14a0*/  IMAD.SHL.U32 R3, R23, 0x4, RZ ;  /* 0x0000000417037824 */ /* 0x004fc800078e00ff */
[----:B------:R-:W-:-:S07]  /*14b0*/  IMAD R4, R3, 0x4, R2 ;  /* 0x0000000403047824 */ /* 0x000fce00078e0202 */
.L_x_26:
[----:B------:R-:W-:Y:S01]  /*14c0*/  ISETP.NE.AND P0, PT, R8, 0x3, PT ;  /* 0x000000030800780c */ /* 0x000fe20003f05270 */
[----:B------:R-:W-:-:S12]  /*14d0*/  YIELD ;  /* 0x0000000000007946 */ /* 0x000fd80003800000 */
[----:B------:R-:W-:Y:S05]  /*14e0*/  @!P0 BRA `(.L_x_16) ;  /* 0x0000000000048947 */ /* 0x000fea0003800000 */
[----:B------:R-:W-:Y:S01]  /*14f0*/  BPT.TRAP 0x1 ;  /* 0x000000040000795c */ /* 0x000fe20000300000 */
.L_x_16:
[----:B------:R-:W-:Y:S01]  /*1500*/  IMAD R3, R5, 0x8, R2 ;  /* 0x0000000805037824 */ /* 0x000fe200078e0202 */
[----:B------:R-:W-:-:S04]  /*1510*/  SHF.L.U32 R20, R6, 0x1f, RZ ;  /* 0x0000001f06147819 */ /* 0x000fc800000006ff */
[----:B------:R2:W3:Y:S01]  /*1520*/  SYNCS.PHASECHK.TRANS64.TRYWAIT P1, [R3+URZ+0x30c10], R20 ;  /* 0x030c1014030075a7 */ /* 0x0004e2000802017f */
[----:B------:R-:W-:Y:S05]  /*1530*/  @!P0 BRA `(.L_x_17) ;  /* 0x0000000000048947 */ /* 0x000fea0003800000 */
[----:B------:R-:W-:Y:S01]  /*1540*/  BPT.TRAP 0x1 ;  /* 0x000000040000795c */ /* 0x000fe20000300000 */
.L_x_17:
[----:B-1----:R-:W-:-:S04]  /*1550*/  IADD3 R0, R2, 0x10000, RZ ;  /* 0x0001000002007810 */ /* 0x002fc80007ffe0ff */
[----:B------:R-:W-:-:S04]  /*1560*/  SHF.R.U32.HI R0, RZ, 0x4, R0 ;  /* 0x00000004ff007819 */ /* 0x000fc80000011600 */
[----:B------:R-:W-:Y:S01]  /*1570*/  LOP3.LUT R0, R0, 0x3fff, RZ, 0xc0, !PT ;  /* 0x00003fff00007812 */ /* 0x000fe200078ec0ff */
[----:B---3--:R-:W-:Y:S06]  /*1580*/  @P1 BRA `(.L_x_18) ;  /* 0x0000000000081947 */ /* 0x008fec0003800000 */
[----:B------:R-:W1:Y:S02]  /*1590*/  SYNCS.PHASECHK.TRANS64.TRYWAIT P1, [R3+URZ+0x30c10], R20 ;  /* 0x030c1014030075a7 */ /* 0x000e64000802017f */
[----:B-1----:R-:W-:Y:S05]  /*15a0*/  @!P1 BRA `(.L_x_19) ;  /* 0x00000078001c9947 */ /* 0x002fea0003800000 */
.L_x_18:
[----:B------:R-:W-:Y:S05]  /*15b0*/  WARPSYNC.ALL ;  /* 0x0000000000007948 */ /* 0x000fea0003800000 */
[----:B------:R-:W-:Y:S01]  /*15c0*/  LOP3.LUT R14, R0, 0x10000, RZ, 0xfc, !PT ;  /* 0x00010000000e7812 */ /* 0x000fe200078efcff */
[----:B------:R-:W-:Y:S01]  /*15d0*/  IMAD R13, R12, 0x2000, R2 ;  /* 0x000020000c0d7824 */ /* 0x000fe200078e0202 */
[----:B------:R-:W3:Y:S04]  /*15e0*/  LDL R17, [R1+0xc] ;  /* 0x00000c0001117983 */ /* 0x000ee80000100800 */
[----:B------:R-:W-:Y:S01]  /*15f0*/  R2UR UR9, R13 ;  /* 0x000000000d0972ca */ /* 0x000fe200000e0000 */
[----:B------:R-:W-:Y:S01]  /*1600*/  IMAD R14, R5, 0x400, R14 ;  /* 0x00000400050e7824 */ /* 0x000fe200078e020e */
[----:B------:R-:W4:Y:S04]  /*1610*/  LDL R18, [R1+0x14] ;  /* 0x0000140001127983 */ /* 0x000f280000100800 */
[----:B------:R-:W-:Y:S01]  /*1620*/  R2UR UR8, R14 ;  /* 0x000000000e0872ca */ /* 0x000fe200000e0000 */
[----:B------:R-:W5:Y:S04]  /*1630*/  LDL R15, [R1+0x10] ;  /* 0x00001000010f7983 */ /* 0x000f680000100800 */
[----:B------:R-:W2:Y:S02]  /*1640*/  LDL R16, [R1+0x8] ;  /* 0x0000080001107983 */ /* 0x000ea40000100800 */
[----:B------:R-:W-:-:S04]  /*1650*/  USHF.R.U32.HI UR4, URZ, 0x4, UR9 ;  /* 0x000000043f047899 */ /* 0x000fc80008011609 */
[----:B------:R-:W-:Y:S01]  /*1660*/  ULOP3.LUT UR4, UR4, 0x3fff, URZ, 0xc0, !UPT ;  /* 0x00003fff04047892 */ /* 0x000fe2000f8ec03f */
[----:B------:R-:W-:-:S03]  /*1670*/  WARPGROUP.ARRIVE ;  /* 0x00000000000079c5 */ /* 0x000fc60000000000 */
[----:B------:R-:W-:Y:S01]  /*1680*/  ULOP3.LUT UR10, UR4, 0x10000, URZ, 0xfc, !UPT ;  /* 0x00010000040a7892 */ /* 0x000fe2000f8efc3f */
[----:B------:R-:W-:Y:S01]  /*1690*/  UMOV UR6, UR8 ;  /* 0x0000000800067c82 */ /* 0x000fe20008000000 */
[----:B------:R-:W-:Y:S01]  /*16a0*/  UMOV UR7, 0x40000040 ;  /* 0x4000004000077882 */ /* 0x000fe20000000000 */
[----:B------:R-:W-:-:S04]  /*16b0*/  UMOV UR5, 0x40000040 ;  /* 0x4000004000057882 */ /* 0x000fc80000000000 */
[----:B------:R-:W-:Y:S02]  /*16c0*/  UMOV UR4, UR10 ;  /* 0x0000000a00047c82 */ /* 0x000fe40008000000 */
[----:B------:R-:W-:Y:S01]  /*16d0*/  HGMMA.64x128x16.F32.BF16 R72, gdesc[UR4], RZ, !UPT, gsb0 ;  /* 0x01e00000044879f0 */ /* 0x000fe2000c0018ff */
[----:B------:R-:W-:Y:S02]  /*16e0*/  UIADD3 UR6, UR8, 0x2, URZ ;  /* 0x0000000208067890 */ /* 0x000fe4000fffe03f */
[----:B------:R-:W-:Y:S01]  /*16f0*/  UIADD3 UR4, UR10, 0x2, URZ ;  /* 0x000000020a047890 */ /* 0x000fe2000fffe03f */
[----:B------:R-:W-:Y:S01]  /*1700*/  UMOV UR7, 0x40000040 ;  /* 0x4000004000077882 */ /* 0x000fe20000000000 */
[----:B------:R-:W-:Y:S01]  /*1710*/  UMOV UR5, 0x40000040 ;  /* 0x4000004000057882 */ /* 0x000fe20000000000 */
[----:B------:R-:W-:Y:S02]  /*1720*/  WARPGROUP.DEPBAR.LE gsb0, 0x0 ;  /* 0x00008000000079c5 */ /* 0x000fe40000010000 */
[----:B------:R-:W-:-:S06]  /*1730*/  WARPGROUP.ARRIVE ;  /* 0x00000000000079c5 */ /* 0x000fcc0000000000 */
[----:B------:R-:W-:Y:S01]  /*1740*/  HGMMA.64x128x16.F32.BF16 R72, gdesc[UR4], R72, gsb0 ;  /* 0x01e00000044879f0 */ /* 0x000fe20008001848 */
        /* <DEDUP_REMOVED lines=11> */
[C---:B---3--:R-:W-:Y:S01]  /*1800*/  IMAD R17, R5.reuse, 0x80, R17 ;  /* 0x0000008005117824 */ /* 0x048fe200078e0211 */
[C---:B----4-:R-:W-:Y:S01]  /*1810*/  LEA R13, R5.reuse, R18, 0x7 ;  /* 0x00000012050d7211 */ /* 0x050fe200078e38ff */
[C---:B-----5:R-:W-:Y:S01]  /*1820*/  IMAD R15, R5.reuse, 0x80, R15 ;  /* 0x00000080050f7824 */ /* 0x060fe200078e020f */
[----:B--2---:R-:W-:Y:S02]  /*1830*/  LEA R21, R5, R16, 0x7 ;  /* 0x0000001005157211 */ /* 0x004fe400078e38ff */
[C---:B------:R-:W-:Y:S01]  /*1840*/  LEA R19, R10.reuse, R17, 0x1 ;  /* 0x000000110a137211 */ /* 0x040fe200078e08ff */
[----:B------:R-:W-:-:S02]  /*1850*/  IMAD R15, R10, 0x2, R15 ;  /* 0x000000020a0f7824 */ /* 0x000fc400078e020f */
[C---:B------:R-:W-:Y:S02]  /*1860*/  IMAD R13, R10.reuse, 0x2, R13 ;  /* 0x000000020a0d7824 */ /* 0x040fe400078e020d */
[----:B------:R-:W-:Y:S01]  /*1870*/  IMAD R21, R10, 0x2, R21 ;  /* 0x000000020a157824 */ /* 0x000fe200078e0215 */
[----:B------:R-:W-:Y:S01]  /*1880*/  LEA R23, R15, R2, 0x2 ;  /* 0x000000020f177211 */ /* 0x000fe200078e10ff */
[--C-:B------:R-:W-:Y:S02]  /*1890*/  IMAD R202, R13, 0x4, R2.reuse ;  /* 0x000000040dca7824 */ /* 0x100fe400078e0202 */
[--C-:B------:R-:W-:Y:S02]  /*18a0*/  IMAD R17, R19, 0x4, R2.reuse ;  /* 0x0000000413117824 */ /* 0x100fe400078e0202 */
[----:B------:R-:W-:Y:S01]  /*18b0*/  IMAD R14, R21, 0x4, R2 ;  /* 0x00000004150e7824 */ /* 0x000fe200078e0202 */
[----:B------:R-:W-:Y:S02]  /*18c0*/  WARPGROUP.DEPBAR.LE gsb0, 0x0 ;  /* 0x00008000000079c5 */ /* 0x000fe40000010000 */
[----:B------:R-:W-:-:S06]  /*18d0*/  WARPGROUP.ARRIVE ;  /* 0x00000000000079c5 */ /* 0x000fcc0000000000 */
[----:B------:R-:W-:Y:S01]  /*18e0*/  HGMMA.64x128x16.F32.BF16 R72, gdesc[UR4], R72, gsb0 ;  /* 0x01e00000044879f0 */ /* 0x000fe20008001848 */
[----:B------:R-:W-:-:S05]  /*18f0*/  IADD3 R18, R2, 0x20000, RZ ;  /* 0x0002000002127810 */ /* 0x000fca0007ffe0ff */
[--C-:B------:R-:W-:Y:S01]  /*1900*/  IMAD R200, R13, 0x4, R18.reuse ;  /* 0x000000040dc87824 */ /* 0x100fe200078e0212 */
[----:B------:R-:W-:Y:S01]  /*1910*/  LEA R16, R19, R18, 0x2 ;  /* 0x0000001213107211 */ /* 0x000fe200078e10ff */
[--C-:B------:R-:W-:Y:S02]  /*1920*/  IMAD R13, R15, 0x4, R18.reuse ;  /* 0x000000040f0d7824 */ /* 0x100fe400078e0212 */
[----:B------:R-:W-:Y:S01]  /*1930*/  IMAD R15, R21, 0x4, R18 ;  /* 0x00000004150f7824 */ /* 0x000fe200078e0212 */
[----:B------:R-:W-:Y:S02]  /*1940*/  WARPGROUP.DEPBAR.LE gsb0, 0x0 ;  /* 0x00008000000079c5 */ /* 0x000fe40000010000 */
[----:B------:R-:W2:Y:S04]  /*1950*/  LDS R202, [R202+0x20000] ;  /* 0x02000000caca7984 */ /* 0x000ea80000000800 */
[----:B------:R-:W3:Y:S04]  /*1960*/  LDS R23, [R23+0x20000] ;  /* 0x0200000017177984 */ /* 0x000ee80000000800 */
[----:B------:R-:W4:Y:S04]  /*1970*/  LDS R17, [R17+0x20000] ;  /* 0x0200000011117984 */ /* 0x000f280000000800 */
[----:B------:R-:W1:Y:S01]  /*1980*/  LDS R14, [R14+0x20000] ;  /* 0x020000000e0e7984 */ /* 0x000e620000000800 */
[----:B------:R-:W-:Y:S05]  /*1990*/  @!P0 BRA `(.L_x_20) ;  /* 0x0000000000048947 */ /* 0x000fea0003800000 */
[----:B------:R-:W-:Y:S01]  /*19a0*/  BPT.TRAP 0x1 ;  /* 0x000000040000795c */ /* 0x000fe20000300000 */
.L_x_20:
[----:B------:R1:W1:Y:S01]  /*19b0*/  SYNCS.PHASECHK.TRANS64.TRYWAIT P1, [R3+URZ+0x30c30], R20 ;  /* 0x030c3014030075a7 */ /* 0x000262000802017f */
[----:B------:R-:W-:Y:S05]  /*19c0*/  @!P0 BRA `(.L_x_21) ;  /* 0x0000000000048947 */ /* 0x000fea0003800000 */
[----:B------:R-:W-:Y:S01]  /*19d0*/  BPT.TRAP 0x1 ;  /* 0x000000040000795c */ /* 0x000fe20000300000 */
.L_x_21:
[----:B-1----:R-:W-:Y:S05]  /*19e0*/  @P1 BRA `(.L_x_22) ;  /* 0x0000000000081947 */ /* 0x002fea0003800000 */
[----:B------:R-:W1:Y:S02]  /*19f0*/  SYNCS.PHASECHK.TRANS64.TRYWAIT P1, [R3+URZ+0x30c30], R20 ;  /* 0x030c3014030075a7 */ /* 0x000e64000802017f */
[----:B-1----:R-:W-:Y:S05]  /*1a00*/  @!P1 BRA `(.L_x_23) ;  /* 0x0000007400189947 */ /* 0x002fea0003800000 */
.L_x_22:
[----:B------:R-:W-:Y:S01]  /*1a10*/  VIADD R24, R2, 0x18000 ;  /* 0x0001800002187836 */ /* 0x000fe20000000000 */
[----:B------:R-:W-:Y:S01]  /*1a20*/  UIADD3 UR9, UR9, 0x4000, URZ ;  /* 0x0000400009097890 */ /* 0x000fe2000fffe03f */
[----:B------:R1:W-:Y:S01]  /*1a30*/  STL [R1+0xb4], R12 ;  /* 0x0000b40c01007387 */ /* 0x0003e20000100800 */
[----:B------:R-:W-:Y:S01]  /*1a40*/  ULDC UR10, c[0x0][0x75c] ;  /* 0x0001d700000a7ab9 */ /* 0x000fe20000000800 */
[----:B------:R-:W-:Y:S01]  /*1a50*/  UMOV UR7, 0x40000040 ;  /* 0x4000004000077882 */ /* 0x000fe20000000000 */
[----:B------:R-:W-:Y:S01]  /*1a60*/  SHF.R.U32.HI R24, RZ, 0x4, R24 ;  /* 0x00000004ff187819 */ /* 0x000fe20000011618 */
[----:B------:R-:W-:Y:S01]  /*1a70*/  USHF.R.U32.HI UR9, URZ, 0x4, UR9 ;  /* 0x000000043f097899 */ /* 0x000fe20008011609 */
[----:B------:R-:W-:Y:S01]  /*1a80*/  FMUL.FTZ R18, R72, UR10 ;  /* 0x0000000a48127c20 */ /* 0x000fe20008410000 */
[----:B------:R-:W-:Y:S01]  /*1a90*/  FMUL.FTZ R19, R73, UR10 ;  /* 0x0000000a49137c20 */ /* 0x000fe20008410000 */
[----:B------:R-:W-:Y:S01]  /*1aa0*/  LOP3.LUT R204, R24, 0x3fff, RZ, 0xc0, !PT ;  /* 0x00003fff18cc7812 */ /* 0x000fe200078ec0ff */
[----:B------:R-:W-:Y:S01]  /*1ab0*/  ULOP3.LUT UR9, UR9, 0x3fff, URZ, 0xc0, !UPT ;  /* 0x00003fff09097892 */ /* 0x000fe2000f8ec03f */
[----:B------:R-:W-:Y:S01]  /*1ac0*/  FMUL.FTZ R20, R74, UR10 ;  /* 0x0000000a4a147c20 */ /* 0x000fe20008410000 */
[----:B------:R-:W-:Y:S01]  /*1ad0*/  FMUL.FTZ R21, R75, UR10 ;  /* 0x0000000a4b157c20 */ /* 0x000fe20008410000 */
[----:B------:R-:W-:Y:S01]  /*1ae0*/  LOP3.LUT R24, R204, 0x10000, RZ, 0xfc, !PT ;  /* 0x00010000cc187812 */ /* 0x000fe200078efcff */
[----:B------:R-:W-:Y:S01]  /*1af0*/  ULOP3.LUT UR9, UR9, 0x10000, URZ, 0xfc, !UPT ;  /* 0x0001000009097892 */ /* 0x000fe2000f8efc3f */
[----:B------:R-:W-:Y:S01]  /*1b00*/  FMUL.FTZ R22, R76, UR10 ;  /* 0x0000000a4c167c20 */ /* 0x000fe20008410000 */
[----:B------:R-:W-:Y:S01]  /*1b10*/  FMUL.FTZ R203, R77, UR10 ;  /* 0x0000000a4dcb7c20 */ /* 0x000fe20008410000 */
[----:B------:R-:W-:Y:S01]  /*1b20*/  LEA R24, R5, R24, 0xa ;  /* 0x0000001805187211 */ /* 0x000fe200078e50ff */
[----:B------:R-:W-:Y:S01]  /*1b30*/  FMUL.FTZ R201, R78, UR10 ;  /* 0x0000000a4ec97c20 */ /* 0x000fe20008410000 */
[----:B------:R-:W-:Y:S01]  /*1b40*/  FMUL.FTZ R221, R79, UR10 ;  /* 0x0000000a4fdd7c20 */ /* 0x000fe20008410000 */
[----:B------:R-:W-:Y:S01]  /*1b50*/  FMUL.FTZ R220, R80, UR10 ;  /* 0x0000000a50dc7c20 */ /* 0x000fe20008410000 */
[----:B------:R-:W-:Y:S01]  /*1b60*/  R2UR UR8, R24 ;  /* 0x00000000180872ca */ /* 0x000fe200000e0000 */
[----:B------:R-:W-:Y:S01]  /*1b70*/  FMUL.FTZ R217, R81, UR10 ;  /* 0x0000000a51d97c20 */ /* 0x000fe20008410000 */
[----:B------:R-:W-:Y:S01]  /*1b80*/  FMUL.FTZ R216, R82, UR10 ;  /* 0x0000000a52d87c20 */ /* 0x000fe20008410000 */
[----:B------:R-:W-:Y:S01]  /*1b90*/  FMUL.FTZ R228, R83, UR10 ;  /* 0x0000000a53e47c20 */ /* 0x000fe20008410000 */
[----:B------:R-:W-:Y:S01]  /*1ba0*/  FMUL.FTZ R222, R84, UR10 ;  /* 0x0000000a54de7c20 */ /* 0x000fe20008410000 */
[----:B------:R-:W-:Y:S01]  /*1bb0*/  FMUL.FTZ R230, R85, UR10 ;  /* 0x0000000a55e67c20 */ /* 0x000fe20008410000 */
[----:B------:R-:W-:Y:S01]  /*1bc0*/  FMUL.FTZ R229, R86, UR10 ;  /* 0x0000000a56e57c20 */ /* 0x000fe20008410000 */
[----:B------:R-:W-:Y:S01]  /*1bd0*/  FMUL.FTZ R227, R87, UR10 ;  /* 0x0000000a57e37c20 */ /* 0x000fe20008410000 */
[----:B------:R-:W-:Y:S01]  /*1be0*/  UMOV UR4, UR9 ;  /* 0x0000000900047c82 */ /* 0x000fe20008000000 */
[----:B------:R-:W-:Y:S01]  /*1bf0*/  WARPGROUP.ARRIVE ;  /* 0x00000000000079c5 */ /* 0x000fe20000000000 */
[----:B------:R-:W-:Y:S01]  /*1c00*/  UMOV UR5, 0x40000040 ;  /* 0x4000004000057882 */ /* 0x000fe20000000000 */
[----:B------:R-:W-:Y:S01]  /*1c10*/  STL [R1+0xb0], R199 ;  /* 0x0000b0c701007387 */ /* 0x000fe20000100800 */
[----:B------:R-:W-:Y:S01]  /*1c20*/  FMUL.FTZ R92, R92, UR10 ;  /* 0x0000000a5c5c7c20 */ /* 0x000fe20008410000 */
[----:B------:R-:W-:Y:S01]  /*1c30*/  UMOV UR6, UR8 ;  /* 0x0000000800067c82 */ /* 0x000fe20008000000 */
[----:B------:R-:W2:Y:S01]  /*1c40*/  MUFU.TANH R20, R20 ;  /* 0x0000001400147308 */ /* 0x000ea20000002400 */
[----:B------:R-:W-:Y:S01]  /*1c50*/  HGMMA.64x128x16.F32.BF16 R24, gdesc[UR4], RZ, !UPT, gsb0 ;  /* 0x01e00000041879f0 */ /* 0x000fe2000c0018ff */
[----:B------:R-:W-:Y:S01]  /*1c60*/  UIADD3 UR6, UR8, 0x2, URZ ;  /* 0x0000000208067890 */ /* 0x000fe2000fffe03f */
[----:B------:R-:W-:Y:S01]  /*1c70*/  STL [R1+0xac], R198 ;  /* 0x0000acc601007387 */ /* 0x000fe20000100800 */
[----:B------:R-:W-:Y:S01]  /*1c80*/  UIADD3 UR4, UR9, 0x2, URZ ;  /* 0x0000000209047890 */ /* 0x000fe2000fffe03f */
[----:B------:R-:W-:Y:S01]  /*1c90*/  VIADD R218, R11, 0x4 ;  /* 0x000000040bda7836 */ /* 0x000fe20000000000 */
[----:B------:R-:W-:Y:S01]  /*1ca0*/  UMOV UR7, 0x40000040 ;  /* 0x4000004000077882 */ /* 0x000fe20000000000 */
[----:B------:R-:W-:Y:S01]  /*1cb0*/  UMOV UR5, 0x40000040 ;  /* 0x4000004000057882 */ /* 0x000fe20000000000 */
[----:B------:R-:W-:Y:S01]  /*1cc0*/  STL [R1+0xa8], R197 ;  /* 0x0000a8c501007387 */ /* 0x000fe20000100800 */
[----:B-1----:R1:W-:Y:S01]  /*1cd0*/  MUFU.TANH R12, R92 ;  /* 0x0000005c000c7308 */ /* 0x0023e20000002400 */
[----:B------:R-:W-:Y:S01]  /*1ce0*/  FMUL.FTZ R109, R109, UR10 ;  /* 0x0000000a6d6d7c20 */ /* 0x000fe20008410000 */
[----:B------:R-:W-:Y:S01]  /*1cf0*/  FMUL.FTZ R236, R89, UR10 ;  /* 0x0000000a59ec7c20 */ /* 0x000fe20008410000 */
[----:B------:R-:W-:Y:S01]  /*1d00*/  STL [R1+0xa4], R196 ;  /* 0x0000a4c401007387 */ /* 0x000fe20000100800 */
[----:B------:R-:W-:Y:S01]  /*1d10*/  FMUL.FTZ R232, R88, UR10 ;  /* 0x0000000a58e87c20 */ /* 0x000fe20008410000 */
[C---:B------:R-:W-:Y:S01]  /*1d20*/  ISETP.GT.AND P1, PT, R9.reuse, 0x8, PT ;  /* 0x000000080900780c */ /* 0x040fe20003f24270 */
[----:B------:R-:W-:Y:S01]  /*1d30*/  FMUL.FTZ R108, R108, UR10 ;  /* 0x0000000a6c6c7c20 */ /* 0x000fe20008410000 */
[----:B------:R-:W-:Y:S01]  /*1d40*/  STL [R1+0xa0], R195 ;  /* 0x0000a0c301007387 */ /* 0x000fe20000100800 */
[----:B------:R-:W3:Y:S01]  /*1d50*/  MUFU.TANH R18, R18 ;  /* 0x0000001200127308 */ /* 0x000ee20000002400 */
[----:B------:R-:W-:Y:S01]  /*1d60*/  ISETP.GT.AND P2, PT, R9, RZ, PT ;  /* 0x000000ff0900720c */ /* 0x000fe20003f44270 */
[----:B------:R-:W-:Y:S01]  /*1d70*/  FMUL.FTZ R231, R91, UR10 ;  /* 0x0000000a5be77c20 */ /* 0x000fe20008410000 */
[----:B------:R-:W-:Y:S01]  /*1d80*/  STL [R1+0x9c], R194 ;  /* 0x00009cc201007387 */ /* 0x000fe20000100800 */
[----:B------:R-:W-:Y:S01]  /*1d90*/  FMUL.FTZ R112, R112, UR10 ;  /* 0x0000000a70707c20 */ /* 0x000fe20008410000 */
[----:B--2---:R-:W-:Y:S01]  /*1da0*/  FSEL R91, R20, -INF , P1 ;  /* 0xff800000145b7808 */ /* 0x004fe20000800000 */
[----:B------:R-:W-:Y:S01]  /*1db0*/  FMUL.FTZ R235, R90, UR10 ;  /* 0x0000000a5aeb7c20 */ /* 0x000fe20008410000 */
[----:B------:R-:W-:Y:S01]  /*1dc0*/  STL [R1+0x98], R193 ;  /* 0x000098c101007387 */ /* 0x000fe20000100800 */
[----:B------:R-:W-:Y:S01]  /*1dd0*/  MUFU.TANH R19, R19 ;  /* 0x0000001300137308 */ /* 0x000fe20000002400 */
[----:B------:R-:W-:Y:S01]  /*1de0*/  FMUL.FTZ R102, R102, UR10 ;  /* 0x0000000a66667c20 */ /* 0x000fe20008410000 */
[----:B------:R-:W-:Y:S01]  /*1df0*/  FMUL.FTZ R114, R114, UR10 ;  /* 0x0000000a72727c20 */ /* 0x000fe20008410000 */
[----:B------:R-:W-:Y:S01]  /*1e00*/  STL [R1+0x94], R192 ;  /* 0x000094c001007387 */ /* 0x000fe20000100800 */
[----:B------:R-:W-:Y:S01]  /*1e10*/  FMUL.FTZ R113, R113, UR10 ;  /* 0x0000000a71717c20 */ /* 0x000fe20008410000 */
[----:B------:R-:W-:Y:S01]  /*1e20*/  FMUL.FTZ R110, R110, UR10 ;  /* 0x0000000a6e6e7c20 */ /* 0x000fe20008410000 */
[----:B------:R-:W-:Y:S01]  /*1e30*/  ULDC UR11, c[0x0][0x744] ;  /* 0x0001d100000b7ab9 */ /* 0x000fe20000000800 */
[----:B-1----:R-:W1:Y:S01]  /*1e40*/  SHFL.IDX PT, R92, R202, R11, 0x1f ;  /* 0x00001f0bca5c7589 */ /* 0x002e6200000e0000 */
[----:B------:R-:W-:Y:S01]  /*1e50*/  MUFU.TANH R21, R21 ;  /* 0x0000001500157308 */ /* 0x000fe20000002400 */
[----:B---3--:R-:W-:Y:S01]  /*1e60*/  FSEL R90, R18, -INF , P2 ;  /* 0xff800000125a7808 */ /* 0x008fe20001000000 */
[----:B------:R-:W-:Y:S01]  /*1e70*/  FMUL.FTZ R105, R105, UR10 ;  /* 0x0000000a69697c20 */ /* 0x000fe20008410000 */
[----:B------:R-:W-:Y:S01]  /*1e80*/  STL [R1+0x90], R191 ;  /* 0x000090bf01007387 */ /* 0x000fe20000100800 */
[----:B------:R-:W-:Y:S01]  /*1e90*/  FMUL.FTZ R122, R122, UR10 ;  /* 0x0000000a7a7a7c20 */ /* 0x000fe20008410000 */
[----:B------:R-:W-:Y:S01]  /*1ea0*/  FMUL.FTZ R111, R111, UR10 ;  /* 0x0000000a6f6f7c20 */ /* 0x000fe20008410000 */
        /* <DEDUP_REMOVED lines=13> */
[----:B------:R2:W-:Y:S01]  /*1f80*/  STL [R1+0x80], R187 ;  /* 0x000080bb01007387 */ /* 0x0005e20000100800 */
[----:B------:R-:W-:Y:S01]  /*1f90*/  FMUL.FTZ R93, R93, UR10 ;  /* 0x0000000a5d5d7c20 */ /* 0x000fe20008410000 */
[----:B------:R-:W-:Y:S01]  /*1fa0*/  FMUL.FTZ R131, R131, UR10 ;  /* 0x0000000a83837c20 */ /* 0x000fe20008410000 */
[----:B------:R-:W-:Y:S01]  /*1fb0*/  FMUL.FTZ R219, R135, UR10 ;  /* 0x0000000a87db7c20 */ /* 0x000fe20008410000 */
[----:B------:R-:W-:Y:S01]  /*1fc0*/  STL [R1+0x7c], R186 ;  /* 0x00007cba01007387 */ /* 0x000fe20000100800 */
[--C-:B-1----:R-:W-:Y:S01]  /*1fd0*/  FFMA.FTZ R91, R91, UR11, -R92.reuse ;  /* 0x0000000b5b5b7c23 */ /* 0x102fe2000801085c */
[----:B------:R-:W-:Y:S01]  /*1fe0*/  MUFU.TANH R193, R102 ;  /* 0x0000006600c17308 */ /* 0x000fe20000002400 */
[----:B------:R-:W-:Y:S01]  /*1ff0*/  FMUL.FTZ R129, R129, UR10 ;  /* 0x0000000a81817c20 */ /* 0x000fe20008410000 */
[----:B------:R1:W-:Y:S01]  /*2000*/  STL [R1+0x78], R185 ;  /* 0x000078b901007387 */ /* 0x0003e20000100800 */
[----:B------:R-:W-:Y:S01]  /*2010*/  FMUL.FTZ R107, R107, UR10 ;  /* 0x0000000a6b6b7c20 */ /* 0x000fe20008410000 */
[----:B------:R-:W-:Y:S01]  /*2020*/  FMUL.FTZ R237, R97, UR10 ;  /* 0x0000000a61ed7c20 */ /* 0x000fe20008410000 */
[----:B------:R-:W-:Y:S01]  /*2030*/  FMUL.FTZ R101, R101, UR10 ;  /* 0x0000000a65657c20 */ /* 0x000fe20008410000 */
[----:B------:R-:W3:Y:S01]  /*2040*/  SHFL.IDX PT, R89, R202, R218, 0x1f ;  /* 0x00001fdaca597589 */ /* 0x000ee200000e0000 */
[----:B------:R-:W-:Y:S01]  /*2050*/  FMUL.FTZ R104, R104, UR10 ;  /* 0x0000000a68687c20 */ /* 0x000fe20008410000 */
[----:B--2---:R2:W-:Y:S01]  /*2060*/  MUFU.TANH R187, R108 ;  /* 0x0000006c00bb7308 */ /* 0x0045e20000002400 */
[----:B------:R-:W-:Y:S01]  /*2070*/  FMUL.FTZ R106, R106, UR10 ;  /* 0x0000000a6a6a7c20 */ /* 0x000fe20008410000 */
[----:B------:R4:W-:Y:S01]  /*2080*/  STL [R1+0x74], R184 ;  /* 0x000074b801007387 */ /* 0x0009e20000100800 */
[----:B------:R-:W-:Y:S01]  /*2090*/  FMUL.FTZ R99, R99, UR10 ;  /* 0x0000000a63637c20 */ /* 0x000fe20008410000 */
[----:B------:R-:W-:Y:S01]  /*20a0*/  FMUL.FTZ R118, R118, UR10 ;  /* 0x0000000a76767c20 */ /* 0x000fe20008410000 */
[----:B------:R-:W-:Y:S01]  /*20b0*/  FMUL.FTZ R126, R126, UR10 ;  /* 0x0000000a7e7e7c20 */ /* 0x000fe20008410000 */
[----:B------:R-:W-:Y:S01]  /*20c0*/  STL [R1+0x70], R183 ;  /* 0x000070b701007387 */ /* 0x000fe20000100800 */
[----:B------:R-:W-:Y:S01]  /*20d0*/  FMUL.FTZ R128, R128, UR10 ;  /* 0x0000000a80807c20 */ /* 0x000fe20008410000 */
[----:B-1----:R1:W-:Y:S01]  /*20e0*/  MUFU.TANH R185, R109 ;  /* 0x0000006d00b97308 */ /* 0x0023e20000002400 */
[----:B--2---:R-:W-:Y:S01]  /*20f0*/  IADD3 R108, R11, 0xc, RZ ;  /* 0x0000000c0b6c7810 */ /* 0x004fe20007ffe0ff */
[----:B------:R2:W-:Y:S01]  /*2100*/  STL [R1+0x6c], R182 ;  /* 0x00006cb601007387 */ /* 0x0005e20000100800 */
[----:B------:R-:W-:Y:S01]  /*2110*/  FMUL.FTZ R134, R134, UR10 ;  /* 0x0000000a86867c20 */ /* 0x000fe20008410000 */
[----:B------:R-:W-:Y:S01]  /*2120*/  FMUL.FTZ R116, R116, UR10 ;  /* 0x0000000a74747c20 */ /* 0x000fe20008410000 */
[----:B------:R-:W-:Y:S01]  /*2130*/  FMUL.FTZ R133, R133, UR10 ;  /* 0x0000000a85857c20 */ /* 0x000fe20008410000 */
[----:B------:R3:W-:Y:S01]  /*2140*/  STL [R1+0x68], R181 ;  /* 0x000068b501007387 */ /* 0x0007e20000100800 */
[----:B------:R-:W-:Y:S01]  /*2150*/  FMUL.FTZ R121, R121, UR10 ;  /* 0x0000000a79797c20 */ /* 0x000fe20008410000 */
[----:B----4-:R4:W3:Y:S01]  /*2160*/  MUFU.TANH R184, R112 ;  /* 0x0000007000b87308 */ /* 0x0108e20000002400 */
[----:B-1----:R-:W-:Y:S01]  /*2170*/  VIADD R109, R11, 0x8 ;  /* 0x000000080b6d7836 */ /* 0x002fe20000000000 */
[----:B------:R-:W-:Y:S01]  /*2180*/  STL [R1+0x64], R180 ;  /* 0x000064b401007387 */ /* 0x000fe20000100800 */
[----:B------:R-:W-:Y:S01]  /*2190*/  FMUL.FTZ R127, R127, UR10 ;  /* 0x0000000a7f7f7c20 */ /* 0x000fe20008410000 */
[----:B------:R-:W-:Y:S01]  /*21a0*/  FMUL.FTZ R119, R119, UR10 ;  /* 0x0000000a77777c20 */ /* 0x000fe20008410000 */
[----:B------:R-:W-:Y:S01]  /*21b0*/  FMUL.FTZ R117, R117, UR10 ;  /* 0x0000000a75757c20 */ /* 0x000fe20008410000 */
[----:B------:R-:W-:Y:S01]  /*21c0*/  SHFL.IDX PT, R88, R202, R109, 0x1f ;  /* 0x00001f6dca587589 */ /* 0x000fe200000e0000 */
[----:B------:R-:W-:Y:S01]  /*21d0*/  FMUL.FTZ R130, R130, UR10 ;  /* 0x0000000a82827c20 */ /* 0x000fe20008410000 */
[----:B--2---:R1:W-:Y:S01]  /*21e0*/  MUFU.TANH R182, R114 ;  /* 0x0000007200b67308 */ /* 0x0043e20000002400 */
[----:B----4-:R-:W-:Y:S01]  /*21f0*/  VIADD R112, R11, 0x10 ;  /* 0x000000100b707836 */ /* 0x010fe20000000000 */
[----:B------:R-:W-:Y:S01]  /*2200*/  STL [R1+0x60], R179 ;  /* 0x000060b301007387 */ /* 0x000fe20000100800 */
[----:B------:R-:W-:Y:S01]  /*2210*/  FMUL.FTZ R125, R125, UR10 ;  /* 0x0000000a7d7d7c20 */ /* 0x000fe20008410000 */
[----:B------:R-:W-:Y:S01]  /*2220*/  LEA R204, R5, R204, 0xa ;  /* 0x000000cc05cc7211 */ /* 0x000fe200078e50ff */
[----:B------:R-:W-:Y:S01]  /*2230*/  FMUL.FTZ R120, R120, UR10 ;  /* 0x0000000a78787c20 */ /* 0x000fe20008410000 */
[----:B------:R-:W-:Y:S01]  /*2240*/  STL [R1+0x5c], R178 ;  /* 0x00005cb201007387 */ /* 0x000fe20000100800 */
[----:B------:R-:W-:Y:S01]  /*2250*/  FMUL.FTZ R123, R123, UR10 ;  /* 0x0000000a7b7b7c20 */ /* 0x000fe20008410000 */
[----:B---3--:R2:W-:Y:S01]  /*2260*/  MUFU.TANH R181, R113 ;  /* 0x0000007100b57308 */ /* 0x0085e20000002400 */
[----:B-1----:R-:W-:Y:S01]  /*2270*/  VIADD R114, R11, 0x1c ;  /* 0x0000001c0b727836 */ /* 0x002fe20000000000 */
[----:B------:R-:W-:Y:S01]  /*2280*/  STL [R1+0x58], R177 ;  /* 0x000058b101007387 */ /* 0x000fe20000100800 */
[----:B------:R-:W-:Y:S01]  /*2290*/  FSEL R214, R184, -INF , P2 ;  /* 0xff800000b8d67808 */ /* 0x000fe20001000000 */
[----:B------:R-:W-:Y:S01]  /*22a0*/  FMUL.FTZ R124, R124, UR10 ;  /* 0x0000000a7c7c7c20 */ /* 0x000fe20008410000 */
[----:B------:R-:W-:Y:S01]  /*22b0*/  R2UR UR10, R204 ;  /* 0x00000000cc0a72ca */ /* 0x000fe200000e0000 */
[----:B------:R-:W-:Y:S01]  /*22c0*/  STL [R1+0x54], R176 ;  /* 0x000054b001007387 */ /* 0x000fe20000100800 */
[----:B------:R-:W-:Y:S01]  /*22d0*/  FFMA.FTZ R20, -R20, R20, 1 ;  /* 0x3f80000014147423 */ /* 0x000fe20000010114 */
[----:B------:R1:W-:Y:S01]  /*22e0*/  MUFU.TANH R186, R110 ;  /* 0x0000006e00ba7308 */ /* 0x0003e20000002400 */
[----:B--2---:R-:W-:Y:S01]  /*22f0*/  FFMA.FTZ R113, R90, UR11, -R92 ;  /* 0x0000000b5a717c23 */ /* 0x004fe2000801085c */
[----:B------:R-:W-:Y:S01]  /*2300*/  STL [R1+0x50], R175 ;  /* 0x000050af01007387 */ /* 0x000fe20000100800 */
[----:B------:R-:W-:-:S02]  /*2310*/  FSEL R90, R19, -INF , P2 ;  /* 0xff800000135a7808 */ /* 0x000fc40001000000 */
[C---:B------:R-:W-:Y:S01]  /*2320*/  FSEL R92, R21.reuse, -INF , P1 ;  /* 0xff800000155c7808 */ /* 0x040fe20000800000 */
[----:B------:R-:W-:Y:S01]  /*2330*/  STL [R1+0x4c], R174 ;  /* 0x00004cae01007387 */ /* 0x000fe20000100800 */
[----:B------:R-:W-:Y:S01]  /*2340*/  FFMA.FTZ R21, -R21, R21, 1 ;  /* 0x3f80000015157423 */ /* 0x000fe20000010115 */
[----:B------:R-:W-:Y:S01]  /*2350*/  MUFU.TANH R203, R203 ;  /* 0x000000cb00cb7308 */ /* 0x000fe20000002400 */
[----:B-1----:R-:W-:Y:S01]  /*2360*/  VIADD R110, R11, 0x14 ;  /* 0x000000140b6e7836 */ /* 0x002fe20000000000 */
[----:B------:R1:W-:Y:S01]  /*2370*/  STL [R1+0x48], R173 ;  /* 0x000048ad01007387 */ /* 0x0003e20000100800 */
[--C-:B------:R-:W-:Y:S01]  /*2380*/  FFMA.FTZ R90, R90, UR11, -R89.reuse ;  /* 0x0000000b5a5a7c23 */ /* 0x100fe20008010859 */
[----:B------:R-:W-:Y:S01]  /*2390*/  FFMA.FTZ R92, R92, UR11, -R89 ;  /* 0x0000000b5c5c7c23 */ /* 0x000fe20008010859 */
[----:B------:R-:W-:Y:S01]  /*23a0*/  FSEL R89, R22, -INF , P2 ;  /* 0xff80000016597808 */ /* 0x000fe20001000000 */
[----:B------:R-:W-:Y:S02]  /*23b0*/  STL [R1+0x44], R172 ;  /* 0x000044ac01007387 */ /* 0x000fe40000100800 */
[----:B------:R-:W-:Y:S02]  /*23c0*/  MUFU.TANH R190, R105 ;  /* 0x0000006900be7308 */ /* 0x000fe40000002400 */
[----:B------:R-:W-:Y:S04]  /*23d0*/  STL [R1+0x40], R171 ;  /* 0x000040ab01007387 */ /* 0x000fe80000100800 */
[----:B------:R-:W-:Y:S02]  /*23e0*/  STL [R1+0x3c], R170 ;  /* 0x00003caa01007387 */ /* 0x000fe40000100800 */
[----:B-1----:R1:W-:Y:S02]  /*23f0*/  MUFU.TANH R173, R122 ;  /* 0x0000007a00ad7308 */ /* 0x0023e40000002400 */
[----:B------:R-:W-:Y:S01]  /*2400*/  SHFL.IDX PT, R102, R202, R108, 0x1f ;  /* 0x00001f6cca667589 */ /* 0x000fe200000e0000 */
[----:B------:R-:W-:-:S02]  /*2410*/  WARPGROUP.DEPBAR.LE gsb0, 0x0 ;  /* 0x00008000000079c5 */ /* 0x000fc40000010000 */
[----:B------:R-:W-:Y:S01]  /*2420*/  WARPGROUP.ARRIVE ;  /* 0x00000000000079c5 */ /* 0x000fe20000000000 */
[----:B------:R-:W-:Y:S02]  /*2430*/  STL [R1+0x38], R169 ;  /* 0x000038a901007387 */ /* 0x000fe40000100800 */
[----:B------:R-:W-:Y:S02]  /*2440*/  MUFU.TANH R221, R221 ;  /* 0x000000dd00dd7308 */ /* 0x000fe40000002400 */
[----:B------:R-:W-:Y:S01]  /*2450*/  STL [R1+0x34], R168 ;  /* 0x000034a801007387 */ /* 0x000fe20000100800 */
[----:B------:R-:W-:Y:S01]  /*2460*/  HGMMA.64x128x16.F32.BF16 R24, gdesc[UR4], R24, gsb0 ;  /* 0x01e00000041879f0 */ /* 0x000fe20008001818 */
[----:B------:R-:W-:Y:S02]  /*2470*/  UIADD3 UR6, UR8, 0x4, URZ ;  /* 0x0000000408067890 */ /* 0x000fe4000fffe03f */
[----:B------:R-:W-:Y:S01]  /*2480*/  UIADD3 UR4, UR9, 0x4, URZ ;  /* 0x0000000409047890 */ /* 0x000fe2000fffe03f */
[----:B------:R-:W-:Y:S01]  /*2490*/  STL [R1+0x30], R10 ;  /* 0x0000300a01007387 */ /* 0x000fe20000100800 */
[----:B------:R-:W-:Y:S01]  /*24a0*/  UMOV UR7, 0x40000040 ;  /* 0x4000004000077882 */ /* 0x000fe20000000000 */
[----:B------:R-:W-:Y:S01]  /*24b0*/  UMOV UR5, 0x40000040 ;  /* 0x4000004000057882 */ /* 0x000fe20000000000 */
[----:B------:R2:W-:Y:S01]  /*24c0*/  MUFU.TANH R183, R111 ;  /* 0x0000006f00b77308 */ /* 0x0005e20000002400 */
[----:B-1----:R-:W1:Y:S04]  /*24d0*/  SHFL.IDX PT, R122, R23, R112, 0x1f ;  /* 0x00001f70177a7589 */ /* 0x002e6800000e0000 */
[----:B------:R-:W-:Y:S03]  /*24e0*/  STL [R1+0x2c], R8 ;  /* 0x00002c0801007387 */ /* 0x000fe60000100800 */
[----:B------:R3:W-:Y:S01]  /*24f0*/  MUFU.EX2 R105, R91 ;  /* 0x0000005b00697308 */ /* 0x0007e20000000800 */
[----:B--2---:R-:W-:Y:S01]  /*2500*/  VIADD R111, R11, 0x18 ;  /* 0x000000180b6f7836 */ /* 0x004fe20000000000 */
[----:B------:R-:W-:Y:S04]  /*2510*/  STL [R1+0x28], R7 ;  /* 0x0000280701007387 */ /* 0x000fe80000100800 */
[----:B------:R-:W2:Y:S02]  /*2520*/  SHFL.IDX PT, R94, R202, R112, 0x1f ;  /* 0x00001f70ca5e7589 */ /* 0x000ea400000e0000 */
[----:B------:R4:W-:Y:S02]  /*2530*/  MUFU.TANH R197, R95 ;  /* 0x0000005f00c57308 */ /* 0x0009e40000002400 */
[----:B---3--:R-:W-:Y:S04]  /*2540*/  SHFL.IDX PT, R91, R202, R114, 0x1f ;  /* 0x00001f72ca5b7589 */ /* 0x008fe800000e0000 */
[----:B------:R-:W-:Y:S02]  /*2550*/  STL [R1+0x24], R6 ;  /* 0x0000240601007387 */ /* 0x000fe40000100800 */
[----:B------:R-:W3:Y:S02]  /*2560*/  MUFU.TANH R198, R96 ;  /* 0x0000006000c67308 */ /* 0x000ee40000002400 */
[----:B----4-:R-:W-:Y:S04]  /*2570*/  SHFL.IDX PT, R95, R202, R110, 0x1f ;  /* 0x00001f6eca5f7589 */ /* 0x010fe800000e0000 */
[----:B------:R-:W-:Y:S02]  /*2580*/  STL [R1+0x20], R4 ;  /* 0x0000200401007387 */ /* 0x000fe40000100800 */
[----:B------:R-:W-:Y:S02]  /*2590*/  MUFU.TANH R230, R230 ;  /* 0x000000e600e67308 */ /* 0x000fe40000002400 */
[----:B------:R-:W-:Y:S04]  /*25a0*/  SHFL.IDX PT, R135, R23, R108, 0x1f ;  /* 0x00001f6c17877589 */ /* 0x000fe800000e0000 */
[----:B------:R-:W-:Y:S02]  /*25b0*/  SHFL.IDX PT, R205, R23, R114, 0x1f ;  /* 0x00001f7217cd7589 */ /* 0x000fe400000e0000 */
[----:B------:R-:W-:Y:S01]  /*25c0*/  MUFU.TANH R233, R233 ;  /* 0x000000e900e97308 */ /* 0x000fe20000002400 */
[----:B---3--:R-:W-:Y:S01]  /*25d0*/  FSEL R211, R198, -INF , P2 ;  /* 0xff800000c6d37808 */ /* 0x008fe20001000000 */
[----:B------:R-:W-:Y:S04]  /*25e0*/  STL [R1+0x1c], R3 ;  /* 0x00001c0301007387 */ /* 0x000fe80000100800 */
[----:B------:R-:W-:Y:S01]  /*25f0*/  STL [R1+0x18], R0 ;  /* 0x0000180001007387 */ /* 0x000fe20000100800 */
[----:B-1----:R-:W-:Y:S01]  /*2600*/  FFMA.FTZ R211, R211, UR11, -R122 ;  /* 0x0000000bd3d37c23 */ /* 0x002fe2000801087a */
[----:B------:R-:W1:Y:S02]  /*2610*/  MUFU.TANH R220, R220 ;  /* 0x000000dc00dc7308 */ /* 0x000e640000002400 */
[----:B------:R-:W-:Y:S04]  /*2620*/  SHFL.IDX PT, R215, R17, R108, 0x1f ;  /* 0x00001f6c11d77589 */ /* 0x000fe800000e0000 */
[----:B------:R-:W3:Y:S02]  /*2630*/  SHFL.IDX PT, R213, R17, R112, 0x1f ;  /* 0x00001f7011d57589 */ /* 0x000ee400000e0000 */
[----:B------:R-:W4:Y:S02]  /*2640*/  MUFU.TANH R227, R227 ;  /* 0x000000e300e37308 */ /* 0x000f240000002400 */
[----:B------:R-:W-:Y:S06]  /*2650*/  SHFL.IDX PT, R224, R14, R109, 0x1f ;  /* 0x00001f6d0ee07589 */ /* 0x000fec00000e0000 */
[----:B------:R-:W3:Y:S01]  /*2660*/  MUFU.TANH R217, R217 ;  /* 0x000000d900d97308 */ /* 0x000ee20000002400 */
[C---:B-1----:R-:W-:Y:S01]  /*2670*/  FSEL R96, R220.reuse, -INF , P2 ;  /* 0xff800000dc607808 */ /* 0x042fe20001000000 */
[----:B------:R-:W-:-:S04]  /*2680*/  FFMA.FTZ R220, -R220, R220, 1 ;  /* 0x3f800000dcdc7423 */ /* 0x000fc800000101dc */
[----:B--2---:R-:W-:Y:S02]  /*2690*/  FFMA.FTZ R96, R96, UR11, -R94 ;  /* 0x0000000b60607c23 */ /* 0x004fe4000801085e */
[----:B------:R-:W-:Y:S01]  /*26a0*/  MUFU.TANH R216, R216 ;  /* 0x000000d800d87308 */ /* 0x000fe20000002400 */
[C---:B----4-:R-:W-:Y:S01]  /*26b0*/  FSEL R98, R227.reuse, -INF , P1 ;  /* 0xff800000e3627808 */ /* 0x050fe20000800000 */
[----:B------:R-:W-:Y:S01]  /*26c0*/  FFMA.FTZ R227, -R227, R227, 1 ;  /* 0x3f800000e3e37423 */ /* 0x000fe200000101e3 */
[----:B---3--:R-:W-:-:S05]  /*26d0*/  FFMA.FTZ R214, R214, UR11, -R213 ;  /* 0x0000000bd6d67c23 */ /* 0x008fca00080108d5 */
[----:B------:R1:W-:Y:S01]  /*26e0*/  MUFU.TANH R4, R132 ;  /* 0x0000008400047308 */ /* 0x0003e20000002400 */
[----:B------:R-:W-:-:S05]  /*26f0*/  FSEL R97, R217, -INF , P2 ;  /* 0xff800000d9617808 */ /* 0x000fca0001000000 */
[----:B------:R-:W-:Y:S02]  /*2700*/  FFMA.FTZ R97, R97, UR11, -R95 ;  /* 0x0000000b61617c23 */ /* 0x000fe4000801085f */
[----:B------:R-:W-:Y:S01]  /*2710*/  MUFU.TANH R228, R228 ;  /* 0x000000e400e47308 */ /* 0x000fe20000002400 */
[----:B-1----:R-:W-:Y:S07]  /*2720*/  SHFL.IDX PT, R132, R23, R111, 0x1f ;  /* 0x00001f6f17847589 */ /* 0x002fee00000e0000 */
[----:B------:R1:W-:Y:S08]  /*2730*/  MUFU.TANH R195, R100 ;  /* 0x0000006400c37308 */ /* 0x0003f00000002400 */
[----:B------:R2:W-:Y:S01]  /*2740*/  MUFU.TANH R192, R103 ;  /* 0x0000006700c07308 */ /* 0x0005e20000002400 */
[----:B-1----:R-:W-:Y:S07]  /*2750*/  SHFL.IDX PT, R100, R23, R218, 0x1f ;  /* 0x00001fda17647589 */ /* 0x002fee00000e0000 */
[----:B------:R1:W-:Y:S01]  /*2760*/  MUFU.TANH R180, R115 ;  /* 0x0000007300b47308 */ /* 0x0003e20000002400 */
[----:B--2---:R-:W-:Y:S01]  /*2770*/  FFMA.FTZ R103, R89, UR11, -R88 ;  /* 0x0000000b59677c23 */ /* 0x004fe20008010858 */
[C---:B------:R-:W-:Y:S01]  /*2780*/  FSEL R89, R201.reuse, -INF , P1 ;  /* 0xff800000c9597808 */ /* 0x040fe20000800000 */
[----:B------:R-:W-:-:S05]  /*2790*/  FFMA.FTZ R201, -R201, R201, 1 ;  /* 0x3f800000c9c97423 */ /* 0x000fca00000101c9 */
[----:B------:R2:W3:Y:S01]  /*27a0*/  MUFU.TANH R199, R93 ;  /* 0x0000005d00c77308 */ /* 0x0004e20000002400 */
[----:B-1----:R-:W1:Y:S01]  /*27b0*/  SHFL.IDX PT, R115, R23, R11, 0x1f ;  /* 0x00001f0b17737589 */ /* 0x002e6200000e0000 */
[----:B------:R-:W-:Y:S02]  /*27c0*/  WARPGROUP.DEPBAR.LE gsb0, 0x0 ;  /* 0x00008000000079c5 */ /* 0x000fe40000010000 */
[----:B------:R-:W-:-:S04]  /*27d0*/  WARPGROUP.ARRIVE ;  /* 0x00000000000079c5 */ /* 0x000fc80000000000 */
[----:B------:R-:W4:Y:S01]  /*27e0*/  MUFU.TANH R232, R232 ;  /* 0x000000e800e87308 */ /* 0x000f220000002400 */
[----:B--2---:R-:W-:Y:S01]  /*27f0*/  FSEL R93, R230, -INF , P2 ;  /* 0xff800000e65d7808 */ /* 0x004fe20001000000 */
[----:B------:R-:W-:Y:S01]  /*2800*/  HGMMA.64x128x16.F32.BF16 R24, gdesc[UR4], R24, gsb0 ;  /* 0x01e00000041879f0 */ /* 0x000fe20008001818 */
[----:B------:R-:W-:-:S03]  /*2810*/  UIADD3 UR6, UR8, 0x6, URZ ;  /* 0x0000000608067890 */ /* 0x000fc6000fffe03f */
[--C-:B------:R-:W-:Y:S01]  /*2820*/  FFMA.FTZ R93, R93, UR11, -R91.reuse ;  /* 0x0000000b5d5d7c23 */ /* 0x100fe2000801085b */
[----:B------:R-:W-:Y:S01]  /*2830*/  UIADD3 UR4, UR9, 0x6, URZ ;  /* 0x0000000609047890 */ /* 0x000fe2000fffe03f */
[----:B------:R2:W-:Y:S01]  /*2840*/  MUFU.TANH R6, R131 ;  /* 0x0000008300067308 */ /* 0x0005e20000002400 */
[----:B------:R-:W-:Y:S01]  /*2850*/  UMOV UR7, 0x40000040 ;  /* 0x4000004000077882 */ /* 0x000fe20000000000 */
[----:B------:R-:W-:Y:S01]  /*2860*/  UMOV UR5, 0x40000040 ;  /* 0x4000004000057882 */ /* 0x000fe20000000000 */
[----:B------:R-:W-:Y:S01]  /*2870*/  FFMA.FTZ R91, R98, UR11, -R91 ;  /* 0x0000000b625b7c23 */ /* 0x000fe2000801085b */
[----:B---3--:R-:W-:-:S04]  /*2880*/  FSEL R98, R199, -INF , P2 ;  /* 0xff800000c7627808 */ /* 0x008fc80001000000 */
[----:B------:R-:W3:Y:S01]  /*2890*/  MUFU.TANH R235, R235 ;  /* 0x000000eb00eb7308 */ /* 0x000ee20000002400 */
[----:B--2---:R-:W2:Y:S01]  /*28a0*/  SHFL.IDX PT, R131, R17, R11, 0x1f ;  /* 0x00001f0b11837589 */ /* 0x004ea200000e0000 */
[----:B------:R-:W-:-:S06]  /*28b0*/  FFMA.FTZ R98, R98, UR11, -R135 ;  /* 0x0000000b62627c23 */ /* 0x000fcc0008010887 */
[----:B------:R4:W-:Y:S08]  /*28c0*/  MUFU.TANH R8, R129 ;  /* 0x0000008100087308 */ /* 0x0009f00000002400 */
[----:B------:R1:W2:Y:S01]  /*28d0*/  MUFU.TANH R194, R101 ;  /* 0x0000006500c27308 */ /* 0x0002a20000002400 */
[----:B----4-:R-:W4:Y:S07]  /*28e0*/  SHFL.IDX PT, R129, R23, R110, 0x1f ;  /* 0x00001f6e17817589 */ /* 0x010f2e00000e0000 */
[----:B------:R3:W-:Y:S01]  /*28f0*/  MUFU.TANH R191, R104 ;  /* 0x0000006800bf7308 */ /* 0x0007e20000002400 */
[----:B-1----:R-:W-:Y:S01]  /*2900*/  FFMA.FTZ R101, R89, UR11, -R88 ;  /* 0x0000000b59657c23 */ /* 0x002fe20008010858 */
[C---:B------:R-:W-:Y:S01]  /*2910*/  FSEL R89, R203.reuse, -INF , P2 ;  /* 0xff800000cb597808 */ /* 0x040fe20001000000 */
[----:B------:R-:W-:Y:S01]  /*2920*/  FFMA.FTZ R203, -R203, R203, 1 ;  /* 0x3f800000cbcb7423 */ /* 0x000fe200000101cb */
[C---:B------:R-:W-:Y:S01]  /*2930*/  FSEL R88, R221.reuse, -INF , P1 ;  /* 0xff800000dd587808 */ /* 0x040fe20000800000 */
[----:B------:R-:W-:-:S03]  /*2940*/  FFMA.FTZ R221, -R221, R221, 1 ;  /* 0x3f800000dddd7423 */ /* 0x000fc600000101dd */
[----:B------:R-:W-:Y:S01]  /*2950*/  MUFU.TANH R188, R107 ;  /* 0x0000006b00bc7308 */ /* 0x000fe20000002400 */
[--C-:B---3--:R-:W-:Y:S01]  /*2960*/  FFMA.FTZ R104, R89, UR11, -R102.reuse ;  /* 0x0000000b59687c23 */ /* 0x108fe20008010866 */
[----:B------:R-:W-:Y:S01]  /*2970*/  FFMA.FTZ R102, R88, UR11, -R102 ;  /* 0x0000000b58667c23 */ /* 0x000fe20008010866 */
[----:B------:R-:W-:Y:S02]  /*2980*/  FSEL R89, R216, -INF , P1 ;  /* 0xff800000d8597808 */ /* 0x000fe40000800000 */
[----:B------:R-:W-:-:S03]  /*2990*/  FSEL R88, R228, -INF , P1 ;  /* 0xff800000e4587808 */ /* 0x000fc60000800000 */
[----:B------:R-:W-:Y:S01]  /*29a0*/  MUFU.TANH R189, R106 ;  /* 0x0000006a00bd7308 */ /* 0x000fe20000002400 */
[----:B------:R-:W-:Y:S01]  /*29b0*/  FFMA.FTZ R94, R89, UR11, -R94 ;  /* 0x0000000b595e7c23 */ /* 0x000fe2000801085e */
[----:B------:R-:W-:Y:S01]  /*29c0*/  FFMA.FTZ R95, R88, UR11, -R95 ;  /* 0x0000000b585f7c23 */ /* 0x000fe2000801085f */
[C---:B------:R-:W-:Y:S01]  /*29d0*/  FSEL R89, R232.reuse, -INF , P2 ;  /* 0xff800000e8597808 */ /* 0x040fe20001000000 */
[----:B------:R-:W-:Y:S01]  /*29e0*/  FFMA.FTZ R232, -R232, R232, 1 ;  /* 0x3f800000e8e87423 */ /* 0x000fe200000101e8 */
[----:B------:R-:W-:-:S03]  /*29f0*/  FSEL R88, R235, -INF , P1 ;  /* 0xff800000eb587808 */ /* 0x000fc60000800000 */
[----:B------:R1:W-:Y:S01]  /*2a00*/  MUFU.EX2 R107, R90 ;  /* 0x0000005a006b7308 */ /* 0x0003e20000000800 */
[--C-:B------:R-:W-:Y:S01]  /*2a10*/  FFMA.FTZ R89, R89, UR11, -R115.reuse ;  /* 0x0000000b59597c23 */ /* 0x100fe20008010873 */
[----:B------:R-:W-:-:S06]  /*2a20*/  FFMA.FTZ R115, R88, UR11, -R115 ;  /* 0x0000000b58737c23 */ /* 0x000fcc0008010873 */
[----:B------:R-:W-:Y:S01]  /*2a30*/  MUFU.TANH R237, R237 ;  /* 0x000000ed00ed7308 */ /* 0x000fe20000002400 */
[----:B-1----:R2:W1:Y:S07]  /*2a40*/  SHFL.IDX PT, R90, R202, R111, 0x1f ;  /* 0x00001f6fca5a7589 */ /* 0x00246e00000e0000 */
[----:B------:R-:W-:Y:S01]  /*2a50*/  MUFU.TANH R196, R99 ;  /* 0x0000006300c47308 */ /* 0x000fe20000002400 */
[----:B--2---:R-:W-:-:S07]  /*2a60*/  FSEL R202, R194, -INF , P2 ;  /* 0xff800000c2ca7808 */ /* 0x004fce0001000000 */
[----:B------:R-:W-:Y:S01]  /*2a70*/  MUFU.TANH R222, R222 ;  /* 0x000000de00de7308 */ /* 0x000fe20000002400 */
[----:B------:R-:W-:-:S07]  /*2a80*/  FFMA.FTZ R202, R202, UR11, -R205 ;  /* 0x0000000bcaca7c23 */ /* 0x000fce00080108cd */
[----:B------:R2:W3:Y:S08]  /*2a90*/  MUFU.TANH R177, R118 ;  /* 0x0000007600b17308 */ /* 0x0004f00000002400 */
[----:B------:R4:W-:Y:S01]  /*2aa0*/  MUFU.TANH R169, R126 ;  /* 0x0000007e00a97308 */ /* 0x0009e20000002400 */
[----:B--2---:R2:W-:Y:S07]  /*2ab0*/  SHFL.IDX PT, R118, R23, R109, 0x1f ;  /* 0x00001f6d17767589 */ /* 0x0045ee00000e0000 */
[----:B------:R-:W1:Y:S01]  /*2ac0*/  MUFU.TANH R229, R229 ;  /* 0x000000e500e57308 */ /* 0x000e620000002400 */
[----:B----4-:R-:W4:Y:S01]  /*2ad0*/  SHFL.IDX PT, R126, R17, R109, 0x1f ;  /* 0x00001f6d117e7589 */ /* 0x010f2200000e0000 */
[----:B---3--:R-:W-:-:S02]  /*2ae0*/  FSEL R207, R177, -INF , P1 ;  /* 0xff800000b1cf7808 */ /* 0x008fc40000800000 */
[----:B--2---:R-:W-:-:S04]  /*2af0*/  FSEL R23, R233, -INF , P1 ;  /* 0xff800000e9177808 */ /* 0x004fc80000800000 */
[----:B------:R-:W2:Y:S01]  /*2b00*/  MUFU.TANH R236, R236 ;  /* 0x000000ec00ec7308 */ /* 0x000ea20000002400 */
[----:B------:R-:W-:Y:S01]  /*2b10*/  FFMA.FTZ R122, R23, UR11, -R122 ;  /* 0x0000000b177a7c23 */ /* 0x000fe2000801087a */
[----:B------:R-:W-:-:S06]  /*2b20*/  FSEL R23, R193, -INF , P1 ;  /* 0xff800000c1177808 */ /* 0x000fcc0000800000 */
[----:B------:R-:W-:Y:S01]  /*2b30*/  MUFU.TANH R231, R231 ;  /* 0x000000e700e77308 */ /* 0x000fe20000002400 */
[----:B-1----:R-:W-:-:S07]  /*2b40*/  FSEL R99, R229, -INF , P1 ;  /* 0xff800000e5637808 */ /* 0x002fce0000800000 */
[----:B------:R1:W-:Y:S01]  /*2b50*/  MUFU.TANH R0, R134 ;  /* 0x0000008600007308 */ /* 0x0003e20000002400 */
[----:B--2---:R-:W-:Y:S01]  /*2b60*/  FSEL R88, R236, -INF , P2 ;  /* 0xff800000ec587808 */ /* 0x004fe20001000000 */
[----:B------:R-:W-:Y:S02]  /*2b70*/  WARPGROUP.DEPBAR.LE gsb0, 0x0 ;  /* 0x00008000000079c5 */ /* 0x000fe40000010000 */
[----:B------:R-:W-:Y:S02]  /*2b80*/  WARPGROUP.ARRIVE ;  /* 0x00000000000079c5 */ /* 0x000fe40000000000 */
[----:B------:R-:W-:Y:S02]  /*2b90*/  FFMA.FTZ R88, R88, UR11, -R100 ;  /* 0x0000000b58587c23 */ /* 0x000fe40008010864 */
[----:B------:R2:W-:Y:S01]  /*2ba0*/  MUFU.TANH R10, R128 ;  /* 0x00000080000a7308 */ /* 0x0005e20000002400 */
[----:B-1----:R-:W-:Y:S01]  /*2bb0*/  FSEL R134, R195, -INF , P2 ;  /* 0xff800000c3867808 */ /* 0x002fe20001000000 */
[----:B------:R-:W-:Y:S04]  /*2bc0*/  HGMMA.64x128x16.F32.BF16 R24, gdesc[UR4], R24, gsb0 ;  /* 0x01e00000041879f0 */ /* 0x000fe80008001818 */
[--C-:B------:R-:W-:Y:S01]  /*2bd0*/  FFMA.FTZ R134, R134, UR11, -R132.reuse ;  /* 0x0000000b86867c23 */ /* 0x100fe20008010884 */
[----:B------:R-:W-:Y:S01]  /*2be0*/  FFMA.FTZ R132, R23, UR11, -R132 ;  /* 0x0000000b17847c23 */ /* 0x000fe20008010884 */
[----:B------:R-:W-:Y:S01]  /*2bf0*/  MUFU.TANH R234, R234 ;  /* 0x000000ea00ea7308 */ /* 0x000fe20000002400 */
[----:B--2---:R-:W1:Y:S01]  /*2c00*/  SHFL.IDX PT, R128, R17, R218, 0x1f ;  /* 0x00001fda11807589 */ /* 0x004e6200000e0000 */
[----:B------:R-:W-:-:S06]  /*2c10*/  FSEL R23, R189, -INF , P1 ;  /* 0xff800000bd177808 */ /* 0x000fcc0000800000 */
[----:B------:R2:W3:Y:S08]  /*2c20*/  MUFU.TANH R179, R116 ;  /* 0x0000007400b37308 */ /* 0x0004f00000002400 */
[----:B------:R4:W-:Y:S01]  /*2c30*/  MUFU.TANH R3, R133 ;  /* 0x0000008500037308 */ /* 0x0009e20000002400 */
[----:B--2---:R-:W-:-:S05]  /*2c40*/  FSEL R116, R197, -INF , P1 ;  /* 0xff800000c5747808 */ /* 0x004fca0000800000 */
[----:B------:R-:W-:Y:S01]  /*2c50*/  FFMA.FTZ R135, R116, UR11, -R135 ;  /* 0x0000000b74877c23 */ /* 0x000fe20008010887 */
[----:B------:R-:W-:Y:S01]  /*2c60*/  FSEL R116, R196, -INF , P1 ;  /* 0xff800000c4747808 */ /* 0x000fe20000800000 */
[----:B------:R2:W-:Y:S01]  /*2c70*/  MUFU.TANH R174, R121 ;  /* 0x0000007900ae7308 */ /* 0x0005e20000002400 */
[----:B----4-:R-:W-:Y:S02]  /*2c80*/  FSEL R133, R191, -INF , P2 ;  /* 0xff800000bf857808 */ /* 0x010fe40001000000 */
[----:B---3--:R-:W-:-:S03]  /*2c90*/  FSEL R209, R179, -INF , P2 ;  /* 0xff800000b3d17808 */ /* 0x008fc60001000000 */
[--C-:B------:R-:W-:Y:S01]  /*2ca0*/  FFMA.FTZ R133, R133, UR11, -R131.reuse ;  /* 0x0000000b85857c23 */ /* 0x100fe20008010883 */
[----:B------:R-:W-:Y:S01]  /*2cb0*/  FFMA.FTZ R131, R23, UR11, -R131 ;  /* 0x0000000b17837c23 */ /* 0x000fe20008010883 */
[----:B------:R3:W-:Y:S01]  /*2cc0*/  MUFU.EX2 R106, R92 ;  /* 0x0000005c006a7308 */ /* 0x0007e20000000800 */
[----:B--2---:R-:W-:-:S05]  /*2cd0*/  FSEL R121, R237, -INF , P2 ;  /* 0xff800000ed797808 */ /* 0x004fca0001000000 */
[--C-:B------:R-:W-:Y:S01]  /*2ce0*/  FFMA.FTZ R121, R121, UR11, -R129.reuse ;  /* 0x0000000b79797c23 */ /* 0x100fe20008010881 */
[----:B------:R-:W-:Y:S01]  /*2cf0*/  FFMA.FTZ R129, R116, UR11, -R129 ;  /* 0x0000000b74817c23 */ /* 0x000fe20008010881 */
[----:B------:R2:W-:Y:S01]  /*2d00*/  MUFU.TANH R168, R127 ;  /* 0x0000007f00a87308 */ /* 0x0005e20000002400 */
[----:B---3--:R-:W-:Y:S02]  /*2d10*/  FSEL R92, R222, -INF , P2 ;  /* 0xff800000de5c7808 */ /* 0x008fe40001000000 */
[----:B------:R-:W-:-:S03]  /*2d20*/  FSEL R116, R192, -INF , P1 ;  /* 0xff800000c0747808 */ /* 0x000fc60000800000 */
[--C-:B------:R-:W-:Y:S01]  /*2d30*/  FFMA.FTZ R92, R92, UR11, -R90.reuse ;  /* 0x0000000b5c5c7c23 */ /* 0x100fe2000801085a */
[----:B------:R-:W-:Y:S01]  /*2d40*/  FFMA.FTZ R90, R99, UR11, -R90 ;  /* 0x0000000b635a7c23 */ /* 0x000fe2000801085a */
[----:B------:R3:W-:Y:S01]  /*2d50*/  MUFU.EX2 R23, R115 ;  /* 0x0000007300177308 */ /* 0x0007e20000000800 */
[----:B--2---:R-:W-:Y:S01]  /*2d60*/  FSEL R127, R187, -INF , P2 ;  /* 0xff800000bb7f7808 */ /* 0x004fe20001000000 */
[----:B------:R-:W-:Y:S01]  /*2d70*/  FFMA.FTZ R205, R116, UR11, -R205 ;  /* 0x0000000b74cd7c23 */ /* 0x000fe200080108cd */
[----:B------:R-:W-:Y:S02]  /*2d80*/  FSEL R99, R12, -INF , P2 ;  /* 0xff8000000c637808 */ /* 0x000fe40001000000 */
[----:B------:R-:W-:Y:S01]  /*2d90*/  FSEL R116, R188, -INF , P1 ;  /* 0xff800000bc747808 */ /* 0x000fe20000800000 */
[----:B------:R-:W-:Y:S02]  /*2da0*/  FFMA.FTZ R127, R127, UR11, -R126 ;  /* 0x0000000b7f7f7c23 */ /* 0x000fe4000801087e */
[----:B------:R2:W-:Y:S01]  /*2db0*/  MUFU.TANH R176, R119 ;  /* 0x0000007700b07308 */ /* 0x0005e20000002400 */
[----:B---3--:R-:W-:Y:S01]  /*2dc0*/  FSEL R115, R186, -INF , P1 ;  /* 0xff800000ba737808 */ /* 0x008fe20000800000 */
[----:B------:R-:W-:-:S04]  /*2dd0*/  FFMA.FTZ R99, R99, UR11, -R118 ;  /* 0x0000000b63637c23 */ /* 0x000fc80008010876 */
[----:B------:R-:W-:Y:S02]  /*2de0*/  FFMA.FTZ R126, R115, UR11, -R126 ;  /* 0x0000000b737e7c23 */ /* 0x000fe4000801087e */
[----:B------:R3:W4:Y:S01]  /*2df0*/  MUFU.TANH R178, R117 ;  /* 0x0000007500b27308 */ /* 0x0007220000002400 */
[C---:B--2---:R-:W-:Y:S01]  /*2e00*/  FSEL R119, R231.reuse, -INF , P1 ;  /* 0xff800000e7777808 */ /* 0x044fe20000800000 */
[----:B------:R-:W-:Y:S01]  /*2e10*/  SHFL.IDX PT, R115, R17, R114, 0x1f ;  /* 0x00001f7211737589 */ /* 0x000fe200000e0000 */
[----:B------:R-:W-:-:S03]  /*2e20*/  FFMA.FTZ R231, -R231, R231, 1 ;  /* 0x3f800000e7e77423 */ /* 0x000fc600000101e7 */
[----:B------:R-:W-:Y:S02]  /*2e30*/  FFMA.FTZ R100, R119, UR11, -R100 ;  /* 0x0000000b77647c23 */ /* 0x000fe40008010864 */
[----:B------:R2:W-:Y:S01]  /*2e40*/  MUFU.TANH R7, R130 ;  /* 0x0000008200077308 */ /* 0x0005e20000002400 */
[----:B---3--:R-:W-:Y:S01]  /*2e50*/  FSEL R117, R234, -INF , P1 ;  /* 0xff800000ea757808 */ /* 0x008fe20000800000 */
[----:B------:R-:W3:Y:S04]  /*2e60*/  SHFL.IDX PT, R119, R17, R110, 0x1f ;  /* 0x00001f6e11777589 */ /* 0x000ee800000e0000 */
[----:B------:R-:W-:Y:S02]  /*2e70*/  FFMA.FTZ R118, R117, UR11, -R118 ;  /* 0x0000000b75767c23 */ /* 0x000fe40008010876 */
[----:B------:R4:W3:Y:S01]  /*2e80*/  SHFL.IDX PT, R117, R17, R111, 0x1f ;  /* 0x00001f6f11757589 */ /* 0x0008e200000e0000 */
[----:B--2---:R-:W-:Y:S01]  /*2e90*/  FSEL R130, R190, -INF , P2 ;  /* 0xff800000be827808 */ /* 0x004fe20001000000 */
[----:B------:R2:W-:Y:S04]  /*2ea0*/  MUFU.TANH R170, R125 ;  /* 0x0000007d00aa7308 */ /* 0x0005e80000002400 */
[--C-:B-1----:R-:W-:Y:S01]  /*2eb0*/  FFMA.FTZ R130, R130, UR11, -R128.reuse ;  /* 0x0000000b82827c23 */ /* 0x102fe20008010880 */
[----:B------:R-:W-:Y:S01]  /*2ec0*/  FFMA.FTZ R128, R116, UR11, -R128 ;  /* 0x0000000b74807c23 */ /* 0x000fe20008010880 */
[----:B------:R-:W-:-:S02]  /*2ed0*/  FSEL R116, R183, -INF , P1 ;  /* 0xff800000b7747808 */ /* 0x000fc40000800000 */
[----:B------:R1:W-:Y:S01]  /*2ee0*/  MUFU.TANH R175, R120 ;  /* 0x0000007800af7308 */ /* 0x0003e20000002400 */
[----:B--2---:R-:W-:Y:S02]  /*2ef0*/  FSEL R125, R185, -INF , P2 ;  /* 0xff800000b97d7808 */ /* 0x004fe40001000000 */
[----:B----4-:R-:W-:-:S03]  /*2f00*/  FSEL R17, R180, -INF , P1 ;  /* 0xff800000b4117808 */ /* 0x010fc60000800000 */
[--C-:B------:R-:W-:Y:S01]  /*2f10*/  FFMA.FTZ R125, R125, UR11, -R215.reuse ;  /* 0x0000000b7d7d7c23 */ /* 0x100fe200080108d7 */
[----:B------:R-:W-:Y:S01]  /*2f20*/  FFMA.FTZ R215, R116, UR11, -R215 ;  /* 0x0000000b74d77c23 */ /* 0x000fe200080108d7 */
[----:B------:R-:W-:Y:S01]  /*2f30*/  FSEL R116, R182, -INF , P1 ;  /* 0xff800000b6747808 */ /* 0x000fe20000800000 */
[----:B------:R2:W-:Y:S01]  /*2f40*/  MUFU.TANH R172, R123 ;  /* 0x0000007b00ac7308 */ /* 0x0005e20000002400 */
[----:B-1----:R-:W-:-:S03]  /*2f50*/  FSEL R120, R181, -INF , P2 ;  /* 0xff800000b5787808 */ /* 0x002fc60001000000 */
[----:B------:R-:W-:Y:S01]  /*2f60*/  FFMA.FTZ R213, R116, UR11, -R213 ;  /* 0x0000000b74d57c23 */ /* 0x000fe200080108d5 */
[----:B------:R-:W-:Y:S01]  /*2f70*/  FSEL R116, R178, -INF , P2 ;  /* 0xff800000b2747808 */ /* 0x000fe20001000000 */
[--C-:B---3--:R-:W-:Y:S01]  /*2f80*/  FFMA.FTZ R120, R120, UR11, -R119.reuse ;  /* 0x0000000b78787c23 */ /* 0x108fe20008010877 */
[----:B------:R-:W-:Y:S01]  /*2f90*/  FFMA.FTZ R119, R17, UR11, -R119 ;  /* 0x0000000b11777c23 */ /* 0x000fe20008010877 */
[----:B------:R1:W-:Y:S01]  /*2fa0*/  MUFU.TANH R171, R124 ;  /* 0x0000007c00ab7308 */ /* 0x0003e20000002400 */
[----:B--2---:R-:W-:Y:S01]  /*2fb0*/  FSEL R123, R176, -INF , P1 ;  /* 0xff800000b07b7808 */ /* 0x004fe20000800000 */
[----:B------:R-:W-:-:S04]  /*2fc0*/  FFMA.FTZ R116, R116, UR11, -R115 ;  /* 0x0000000b74747c23 */ /* 0x000fc80008010873 */
[----:B------:R-:W-:Y:S02]  /*2fd0*/  FFMA.FTZ R115, R123, UR11, -R115 ;  /* 0x0000000b7b737c23 */ /* 0x000fe40008010873 */
[----:B------:R-:W-:Y:S01]  /*2fe0*/  SHFL.IDX PT, R123, R14, R218, 0x1f ;  /* 0x00001fda0e7b7589 */ /* 0x000fe200000e0000 */
[----:B------:R2:W-:Y:S03]  /*2ff0*/  MUFU.EX2 R17, R118 ;  /* 0x0000007600117308 */ /* 0x0005e60000000800 */
[----:B-1----:R-:W-:Y:S05]  /*3000*/  SHFL.IDX PT, R124, R14, R11, 0x1f ;  /* 0x00001f0b0e7c7589 */ /* 0x002fea00000e0000 */
[----:B------:R-:W-:Y:S01]  /*3010*/  MUFU.EX2 R94, R94 ;  /* 0x0000005e005e7308 */ /* 0x000fe20000000800 */
[--C-:B--2---:R-:W-:Y:S01]  /*3020*/  FFMA.FTZ R118, R209, UR11, -R117.reuse ;  /* 0x0000000bd1767c23 */ /* 0x104fe20008010875 */
[----:B------:R-:W-:Y:S01]  /*3030*/  FFMA.FTZ R117, R207, UR11, -R117 ;  /* 0x0000000bcf757c23 */ /* 0x000fe20008010875 */
[----:B------:R-:W-:-:S02]  /*3040*/  WARPGROUP.DEPBAR.LE gsb0, 0x0 ;  /* 0x00008000000079c5 */ /* 0x000fc40000010000 */
[----:B------:R-:W1:Y:S03]  /*3050*/  LDS R200, [R200+0x400] ;  /* 0x00040000c8c87984 */ /* 0x000e660000000800 */
[----:B------:R-:W2:Y:S01]  /*3060*/  MUFU.EX2 R103, R103 ;  /* 0x0000006700677308 */ /* 0x000ea20000000800 */
[----:B------:R-:W-:Y:S07]  /*3070*/  LDS R13, [R13+0x400] ;  /* 0x000400000d0d7984 */ /* 0x000fee0000000800 */
[----:B------:R-:W3:Y:S08]  /*3080*/  MUFU.EX2 R113, R113 ;  /* 0x0000007100717308 */ /* 0x000ef00000000800 */
[----:B------:R-:W-:Y:S08]  /*3090*/  MUFU.EX2 R101, R101 ;  /* 0x0000006500657308 */ /* 0x000ff00000000800 */
[----:B------:R-:W4:Y:S08]  /*30a0*/  MUFU.EX2 R97, R97 ;  /* 0x0000006100617308 */ /* 0x000f300000000800 */
[----:B------:R-:W4:Y:S01]  /*30b0*/  MUFU.EX2 R95, R95 ;  /* 0x0000005f005f7308 */ /* 0x000f220000000800 */
[----:B-1----:R-:W1:Y:S07]  /*30c0*/  SHFL.IDX PT, R208, R200, R109, 0x1f ;  /* 0x00001f6dc8d07589 */ /* 0x002e6e00000e0000 */
[----:B------:R-:W4:Y:S01]  /*30d0*/  MUFU.EX2 R92, R92 ;  /* 0x0000005c005c7308 */ /* 0x000f220000000800 */
[----:B------:R-:W2:Y:S04]  /*30e0*/  SHFL.IDX PT, R212, R200, R108, 0x1f ;  /* 0x00001f6cc8d47589 */ /* 0x000ea800000e0000 */
[----:B------:R-:W3:Y:S03]  /*30f0*/  SHFL.IDX PT, R206, R200, R11, 0x1f ;  /* 0x00001f0bc8ce7589 */ /* 0x000ee600000e0000 */
[----:B------:R-:W-:Y:S01]  /*3100*/  MUFU.TANH R219, R219 ;  /* 0x000000db00db7308 */ /* 0x000fe20000002400 */
[----:B------:R-:W4:Y:S04]  /*3110*/  SHFL.IDX PT, R204, R200, R218, 0x1f ;  /* 0x00001fdac8cc7589 */ /* 0x000f2800000e0000 */
[----:B------:R-:W-:Y:S03]  /*3120*/  SHFL.IDX PT, R225, R200, R112, 0x1f ;  /* 0x00001f70c8e17589 */ /* 0x000fe600000e0000 */
[----:B------:R-:W4:Y:S01]  /*3130*/  MUFU.EX2 R102, R102 ;  /* 0x0000006600667308 */ /* 0x000f220000000800 */
[----:B------:R-:W4:Y:S01]  /*3140*/  SHFL.IDX PT, R223, R200, R110, 0x1f ;  /* 0x00001f6ec8df7589 */ /* 0x000f2200000e0000 */
[--C-:B-1----:R-:W-:Y:S01]  /*3150*/  FADD.FTZ R207, R28, -R208.reuse ;  /* 0x800000d01ccf7221 */ /* 0x102fe20000010000 */
[----:B------:R-:W-:-:S05]  /*3160*/  FADD.FTZ R208, R30, -R208 ;  /* 0x800000d01ed07221 */ /* 0x000fca0000010000 */
[----:B------:R1:W-:Y:S01]  /*3170*/  MUFU.EX2 R28, R135 ;  /* 0x00000087001c7308 */ /* 0x0003e20000000800 */
[----:B--2---:R-:W-:Y:S01]  /*3180*/  FADD.FTZ R226, R29, -R212 ;  /* 0x800000d41de27221 */ /* 0x004fe20000010000 */
[----:B------:R-:W-:Y:S01]  /*3190*/  FMUL.FTZ R207, R103, R207 ;  /* 0x000000cf67cf7220 */ /* 0x000fe20000410000 */
[--C-:B---3--:R-:W-:Y:S01]  /*31a0*/  FADD.FTZ R210, R24, -R206.reuse ;  /* 0x800000ce18d27221 */ /* 0x108fe20000010000 */
[----:B------:R-:W-:Y:S01]  /*31b0*/  FADD.FTZ R206, R26, -R206 ;  /* 0x800000ce1ace7221 */ /* 0x000fe20000010000 */
[----:B------:R-:W-:Y:S01]  /*31c0*/  FSEL R26, R173, -INF , P1 ;  /* 0xff800000ad1a7808 */ /* 0x000fe20000800000 */
[----:B-1----:R-:W-:Y:S01]  /*31d0*/  FADD.FTZ R135, R31, -R212 ;  /* 0x800000d41f877221 */ /* 0x002fe20000010000 */
[--C-:B----4-:R-:W-:Y:S01]  /*31e0*/  FADD.FTZ R209, R25, -R204.reuse ;  /* 0x800000cc19d17221 */ /* 0x110fe20000010000 */
[----:B------:R-:W1:Y:S01]  /*31f0*/  SHFL.IDX PT, R212, R200, R111, 0x1f ;  /* 0x00001f6fc8d47589 */ /* 0x000e6200000e0000 */
[----:B------:R-:W-:Y:S01]  /*3200*/  FADD.FTZ R204, R27, -R204 ;  /* 0x800000cc1bcc7221 */ /* 0x000fe20000010000 */
[----:B------:R-:W-:Y:S01]  /*3210*/  FSEL R27, R175, -INF , P2 ;  /* 0xff800000af1b7808 */ /* 0x000fe20001000000 */
[----:B------:R2:W-:Y:S01]  /*3220*/  MUFU.EX2 R30, R211 ;  /* 0x000000d3001e7308 */ /* 0x0005e20000000800 */
[----:B------:R-:W3:Y:S01]  /*3230*/  SHFL.IDX PT, R31, R14, R108, 0x1f ;  /* 0x00001f6c0e1f7589 */ /* 0x000ee200000e0000 */
[----:B------:R-:W-:Y:S01]  /*3240*/  FSEL R25, R174, -INF , P2 ;  /* 0xff800000ae197808 */ /* 0x000fe20001000000 */
[--C-:B------:R-:W-:Y:S01]  /*3250*/  FFMA.FTZ R26, R26, UR11, -R124.reuse ;  /* 0x0000000b1a1a7c23 */ /* 0x100fe2000801087c */
[----:B------:R-:W-:Y:S01]  /*3260*/  FSEL R24, R172, -INF , P1 ;  /* 0xff800000ac187808 */ /* 0x000fe20000800000 */
[----:B------:R-:W-:Y:S01]  /*3270*/  FFMA.FTZ R27, R27, UR11, -R124 ;  /* 0x0000000b1b1b7c23 */ /* 0x000fe2000801087c */
[----:B------:R-:W-:Y:S01]  /*3280*/  FSEL R124, R171, -INF , P2 ;  /* 0xff800000ab7c7808 */ /* 0x000fe20001000000 */
[----:B------:R-:W-:Y:S01]  /*3290*/  FFMA.FTZ R25, R25, UR11, -R123 ;  /* 0x0000000b19197c23 */ /* 0x000fe2000801087b */
[----:B------:R-:W-:Y:S01]  /*32a0*/  FADD.FTZ R33, R33, -R223 ;  /* 0x800000df21217221 */ /* 0x000fe20000010000 */
[----:B--2---:R2:W4:Y:S01]  /*32b0*/  SHFL.IDX PT, R211, R200, R114, 0x1f ;  /* 0x00001f72c8d37589 */ /* 0x00452200000e0000 */
[----:B------:R-:W-:Y:S01]  /*32c0*/  FFMA.FTZ R24, R24, UR11, -R123 ;  /* 0x0000000b18187c23 */ /* 0x000fe2000801087b */
[----:B------:R-:W-:Y:S01]  /*32d0*/  FSEL R123, R169, -INF , P1 ;  /* 0xff800000a97b7808 */ /* 0x000fe20000800000 */
[--C-:B------:R-:W-:Y:S01]  /*32e0*/  FFMA.FTZ R124, R124, UR11, -R224.reuse ;  /* 0x0000000b7c7c7c23 */ /* 0x100fe200080108e0 */
[----:B------:R-:W-:Y:S01]  /*32f0*/  FADD.FTZ R223, R35, -R223 ;  /* 0x800000df23df7221 */ /* 0x000fe20000010000 */
[----:B------:R3:W-:Y:S01]  /*3300*/  MUFU.EX2 R29, R122 ;  /* 0x0000007a001d7308 */ /* 0x0007e20000000800 */
[----:B------:R-:W4:Y:S01]  /*3310*/  SHFL.IDX PT, R35, R14, R111, 0x1f ;  /* 0x00001f6f0e237589 */ /* 0x000f2200000e0000 */
[----:B------:R-:W-:Y:S01]  /*3320*/  FFMA.FTZ R123, R123, UR11, -R224 ;  /* 0x0000000b7b7b7c23 */ /* 0x000fe200080108e0 */
[----:B------:R-:W-:Y:S01]  /*3330*/  FMUL.FTZ R206, R105, R206 ;  /* 0x000000ce69ce7220 */ /* 0x000fe20000410000 */
[----:B------:R-:W-:Y:S01]  /*3340*/  FMUL.FTZ R210, R113, R210 ;  /* 0x000000d271d27220 */ /* 0x000fe20000410000 */
[--C-:B--2---:R-:W-:Y:S01]  /*3350*/  FADD.FTZ R200, R32, -R225.reuse ;  /* 0x800000e120c87221 */ /* 0x104fe20000010000 */
[----:B------:R-:W-:Y:S01]  /*3360*/  FADD.FTZ R225, R34, -R225 ;  /* 0x800000e122e17221 */ /* 0x000fe20000010000 */
[--C-:B-1----:R-:W-:Y:S01]  /*3370*/  FADD.FTZ R224, R36, -R212.reuse ;  /* 0x800000d424e07221 */ /* 0x102fe20000010000 */
[----:B------:R-:W-:Y:S01]  /*3380*/  FMUL.FTZ R36, R106, R204 ;  /* 0x000000cc6a247220 */ /* 0x000fe20000410000 */
[----:B------:R-:W-:Y:S01]  /*3390*/  FFMA.FTZ R204, -R22, R22, 1 ;  /* 0x3f80000016cc7423 */ /* 0x000fe20000010116 */
[----:B------:R-:W-:Y:S01]  /*33a0*/  FMUL.FTZ R225, R94, R225 ;  /* 0x000000e15ee17220 */ /* 0x000fe20000410000 */
[----:B------:R1:W-:Y:S01]  /*33b0*/  MUFU.EX2 R22, R131 ;  /* 0x0000008300167308 */ /* 0x0003e20000000800 */
[----:B------:R-:W-:Y:S01]  /*33c0*/  SHFL.IDX PT, R34, R14, R110, 0x1f ;  /* 0x00001f6e0e227589 */ /* 0x000fe200000e0000 */
[----:B---3--:R-:W-:Y:S01]  /*33d0*/  FSEL R122, R170, -INF , P2 ;  /* 0xff800000aa7a7808 */ /* 0x008fe20001000000 */
[----:B------:R-:W-:Y:S01]  /*33e0*/  FMUL.FTZ R204, R204, R207 ;  /* 0x000000cfcccc7220 */ /* 0x000fe20000410000 */
[----:B------:R-:W-:Y:S01]  /*33f0*/  FSEL R207, R4, -INF , P2 ;  /* 0xff80000004cf7808 */ /* 0x000fe20001000000 */
[----:B------:R-:W-:Y:S01]  /*3400*/  FMUL.FTZ R33, R97, R33 ;  /* 0x0000002161217220 */ /* 0x000fe20000410000 */
[----:B------:R-:W-:Y:S01]  /*3410*/  FADD.FTZ R38, R38, -R212 ;  /* 0x800000d426267221 */ /* 0x000fe20000010000 */
[----:B------:R-:W-:Y:S01]  /*3420*/  FFMA.FTZ R122, R122, UR11, -R31 ;  /* 0x0000000b7a7a7c23 */ /* 0x000fe2000801081f */
[----:B------:R2:W-:Y:S01]  /*3430*/  MUFU.EX2 R32, R121 ;  /* 0x0000007900207308 */ /* 0x0005e20000000800 */
[----:B-1----:R-:W-:Y:S01]  /*3440*/  FFMA.FTZ R131, -R216, R216, 1 ;  /* 0x3f800000d8837423 */ /* 0x002fe200000101d8 */
[--C-:B----4-:R-:W-:Y:S01]  /*3450*/  FADD.FTZ R37, R37, -R211.reuse ;  /* 0x800000d325257221 */ /* 0x110fe20000010000 */
[----:B------:R-:W1:Y:S01]  /*3460*/  SHFL.IDX PT, R216, R13, R11, 0x1f ;  /* 0x00001f0b0dd87589 */ /* 0x000e6200000e0000 */
[----:B------:R-:W-:Y:S01]  /*3470*/  FADD.FTZ R39, R39, -R211 ;  /* 0x800000d327277221 */ /* 0x000fe20000010000 */
[----:B------:R-:W-:Y:S01]  /*3480*/  FMUL.FTZ R131, R131, R225 ;  /* 0x000000e183837220 */ /* 0x000fe20000410000 */
[----:B------:R-:W-:Y:S01]  /*3490*/  FFMA.FTZ R207, R207, UR11, -R35 ;  /* 0x0000000bcfcf7c23 */ /* 0x000fe20008010823 */
[----:B------:R-:W3:Y:S01]  /*34a0*/  SHFL.IDX PT, R225, R13, R108, 0x1f ;  /* 0x00001f6c0de17589 */ /* 0x000ee200000e0000 */
[----:B------:R-:W-:Y:S01]  /*34b0*/  MUFU.EX2 R96, R96 ;  /* 0x0000006000607308 */ /* 0x000fe20000000800 */
[----:B--2---:R-:W-:Y:S01]  /*34c0*/  FSEL R121, R168, -INF , P1 ;  /* 0xff800000a8797808 */ /* 0x004fe20000800000 */
[----:B------:R-:W-:Y:S01]  /*34d0*/  FMUL.FTZ R223, R95, R223 ;  /* 0x000000df5fdf7220 */ /* 0x000fe20000410000 */
[----:B------:R-:W2:Y:S01]  /*34e0*/  SHFL.IDX PT, R211, R14, R112, 0x1f ;  /* 0x00001f700ed37589 */ /* 0x000ea200000e0000 */
[----:B------:R-:W-:Y:S01]  /*34f0*/  FSEL R212, R10, -INF , P2 ;  /* 0xff8000000ad47808 */ /* 0x000fe20001000000 */
[----:B------:R-:W-:Y:S01]  /*3500*/  FMUL.FTZ R209, R107, R209 ;  /* 0x000000d16bd17220 */ /* 0x000fe20000410000 */
[----:B------:R-:W-:Y:S01]  /*3510*/  FFMA.FTZ R121, R121, UR11, -R31 ;  /* 0x0000000b79797c23 */ /* 0x000fe2000801081f */
[----:B------:R-:W-:Y:S01]  /*3520*/  FMUL.FTZ R224, R92, R224 ;  /* 0x000000e05ce07220 */ /* 0x000fe20000410000 */
[----:B------:R4:W-:Y:S01]  /*3530*/  MUFU.EX2 R31, R129 ;  /* 0x00000081001f7308 */ /* 0x0009e20000000800 */
[----:B------:R-:W-:-:S07]  /*3540*/  FMUL.FTZ R135, R102, R135 ;  /* 0x0000008766877220 */ /* 0x000fce0000410000 */
[----:B------:R-:W2:Y:S01]  /*3550*/  MUFU.EX2 R90, R90 ;  /* 0x0000005a005a7308 */ /* 0x000ea20000000800 */
[----:B----4-:R-:W-:Y:S01]  /*3560*/  FFMA.FTZ R129, -R18, R18, 1 ;  /* 0x3f80000012817423 */ /* 0x010fe20000010112 */
[--C-:B-1----:R-:W-:Y:S01]  /*3570*/  FADD.FTZ R40, R40, -R216.reuse ;  /* 0x800000d828287221 */ /* 0x102fe20000010000 */
[----:B------:R-:W-:Y:S02]  /*3580*/  FADD.FTZ R42, R42, -R216 ;  /* 0x800000d82a2a7221 */ /* 0x000fe40000010000 */
[----:B------:R-:W-:Y:S01]  /*3590*/  FMUL.FTZ R129, R129, R210 ;  /* 0x000000d281817220 */ /* 0x000fe20000410000 */
[----:B------:R-:W-:Y:S01]  /*35a0*/  FSEL R210, R8, -INF , P2 ;  /* 0xff80000008d27808 */ /* 0x000fe20001000000 */
[----:B---3--:R-:W-:Y:S01]  /*35b0*/  FADD.FTZ R216, R45, -R225 ;  /* 0x800000e12dd87221 */ /* 0x008fe20000010000 */
[----:B------:R1:W-:Y:S01]  /*35c0*/  MUFU.EX2 R18, R134 ;  /* 0x0000008600127308 */ /* 0x0003e20000000800 */
[----:B------:R-:W-:Y:S01]  /*35d0*/  LDS R45, [R16+0x400] ;  /* 0x00040000102d7984 */ /* 0x000fe20000000800 */
[----:B------:R-:W-:Y:S01]  /*35e0*/  FMUL.FTZ R42, R23, R42 ;  /* 0x0000002a172a7220 */ /* 0x000fe20000410000 */
[----:B------:R-:W-:Y:S01]  /*35f0*/  FFMA.FTZ R210, R210, UR11, -R34 ;  /* 0x0000000bd2d27c23 */ /* 0x000fe20008010822 */
[----:B--2---:R-:W-:Y:S01]  /*3600*/  FFMA.FTZ R212, R212, UR11, -R211 ;  /* 0x0000000bd4d47c23 */ /* 0x004fe200080108d3 */
[----:B------:R-:W-:-:S03]  /*3610*/  FADD.FTZ R47, R47, -R225 ;  /* 0x800000e12f2f7221 */ /* 0x000fc60000010000 */
[----:B------:R-:W2:Y:S01]  /*3620*/  MUFU.EX2 R93, R93 ;  /* 0x0000005d005d7308 */ /* 0x000ea20000000800 */
[----:B-1----:R-:W-:Y:S01]  /*3630*/  FFMA.FTZ R134, -R19, R19, 1 ;  /* 0x3f80000013867423 */ /* 0x002fe20000010113 */
[----:B------:R-:W-:-:S03]  /*3640*/  FMUL.FTZ R38, R90, R38 ;  /* 0x000000265a267220 */ /* 0x000fc60000410000 */
[----:B------:R-:W-:Y:S01]  /*3650*/  FMUL.FTZ R134, R134, R209 ;  /* 0x000000d186867220 */ /* 0x000fe20000410000 */
[----:B------:R-:W-:Y:S02]  /*3660*/  FSEL R209, R3, -INF , P2 ;  /* 0xff80000003d17808 */ /* 0x000fe40001000000 */
[----:B------:R1:W-:Y:S08]  /*3670*/  MUFU.EX2 R19, R132 ;  /* 0x0000008400137308 */ /* 0x0003f00000000800 */
[----:B------:R-:W-:Y:S01]  /*3680*/  MUFU.EX2 R88, R88 ;  /* 0x0000005800587308 */ /* 0x000fe20000000800 */
[----:B-1----:R-:W-:Y:S01]  /*3690*/  FMUL.FTZ R132, R20, R206 ;  /* 0x000000ce14847220 */ /* 0x002fe20000410000 */
[----:B------:R-:W-:Y:S01]  /*36a0*/  FSEL R206, R6, -INF , P1 ;  /* 0xff80000006ce7808 */ /* 0x000fe20000800000 */
[----:B------:R1:W3:Y:S01]  /*36b0*/  SHFL.IDX PT, R20, R14, R114, 0x1f ;  /* 0x00001f720e147589 */ /* 0x0002e200000e0000 */
[----:B--2---:R-:W-:-:S03]  /*36c0*/  FMUL.FTZ R37, R93, R37 ;  /* 0x000000255d257220 */ /* 0x004fc60000410000 */
[----:B------:R-:W-:Y:S01]  /*36d0*/  FFMA.FTZ R206, R206, UR11, -R34 ;  /* 0x0000000bcece7c23 */ /* 0x000fe20008010822 */
[----:B------:R-:W2:Y:S08]  /*36e0*/  MUFU.EX2 R91, R91 ;  /* 0x0000005b005b7308 */ /* 0x000eb00000000800 */
[----:B-1----:R1:W-:Y:S08]  /*36f0*/  MUFU.EX2 R14, R202 ;  /* 0x000000ca000e7308 */ /* 0x0023f00000000800 */
[----:B------:R4:W-:Y:S01]  /*3700*/  MUFU.EX2 R34, R133 ;  /* 0x0000008500227308 */ /* 0x0009e20000000800 */
[----:B-1----:R-:W-:Y:S01]  /*3710*/  FMUL.FTZ R202, R21, R36 ;  /* 0x0000002415ca7220 */ /* 0x002fe20000410000 */
[----:B------:R-:W-:Y:S01]  /*3720*/  FSEL R21, R7, -INF , P1 ;  /* 0xff80000007157808 */ /* 0x000fe20000800000 */
[----:B---3--:R-:W-:Y:S01]  /*3730*/  FFMA.FTZ R209, R209, UR11, -R20 ;  /* 0x0000000bd1d17c23 */ /* 0x008fe20008010814 */
[----:B--2---:R-:W-:-:S03]  /*3740*/  FMUL.FTZ R39, R91, R39 ;  /* 0x000000275b277220 */ /* 0x004fc60000410000 */
[----:B------:R-:W-:Y:S01]  /*3750*/  FFMA.FTZ R211, R21, UR11, -R211 ;  /* 0x0000000b15d37c23 */ /* 0x000fe200080108d3 */
[----:B------:R1:W-:Y:S01]  /*3760*/  MUFU.EX2 R36, R205 ;  /* 0x000000cd00247308 */ /* 0x0003e20000000800 */
[----:B----4-:R-:W-:Y:S01]  /*3770*/  FFMA.FTZ R133, -R217, R217, 1 ;  /* 0x3f800000d9857423 */ /* 0x010fe200000101d9 */
[----:B------:R-:W-:Y:S01]  /*3780*/  FSEL R21, R219, -INF , P1 ;  /* 0xff800000db157808 */ /* 0x000fe20000800000 */
[----:B------:R-:W2:Y:S02]  /*3790*/  SHFL.IDX PT, R217, R13, R218, 0x1f ;  /* 0x00001fda0dd97589 */ /* 0x000ea400000e0000 */
[----:B------:R-:W-:-:S03]  /*37a0*/  FMUL.FTZ R133, R133, R33 ;  /* 0x0000002185857220 */ /* 0x000fc60000410000 */
[----:B------:R3:W-:Y:S01]  /*37b0*/  MUFU.EX2 R33, R128 ;  /* 0x0000008000217308 */ /* 0x0007e20000000800 */
[----:B-1----:R-:W-:-:S05]  /*37c0*/  FSEL R205, R0, -INF , P1 ;  /* 0xff80000000cd7808 */ /* 0x002fca0000800000 */
[----:B------:R-:W-:Y:S01]  /*37d0*/  FFMA.FTZ R205, R205, UR11, -R35 ;  /* 0x0000000bcdcd7c23 */ /* 0x000fe20008010823 */
[----:B------:R-:W-:Y:S01]  /*37e0*/  FMUL.FTZ R35, R101, R208 ;  /* 0x000000d065237220 */ /* 0x000fe20000410000 */
[----:B------:R-:W-:Y:S01]  /*37f0*/  FFMA.FTZ R208, R21, UR11, -R20 ;  /* 0x0000000b15d07c23 */ /* 0x000fe20008010814 */
[----:B---3--:R-:W-:Y:S01]  /*3800*/  FFMA.FTZ R128, -R222, R222, 1 ;  /* 0x3f800000de807423 */ /* 0x008fe200000101de */
[----:B------:R-:W-:Y:S01]  /*3810*/  FMUL.FTZ R20, R96, R200 ;  /* 0x000000c860147220 */ /* 0x000fe20000410000 */
[----:B------:R-:W-:Y:S01]  /*3820*/  FMUL.FTZ R201, R201, R35 ;  /* 0x00000023c9c97220 */ /* 0x000fe20000410000 */
[----:B------:R-:W1:Y:S01]  /*3830*/  SHFL.IDX PT, R222, R13, R114, 0x1f ;  /* 0x00001f720dde7589 */ /* 0x000e6200000e0000 */
[----:B------:R3:W-:Y:S01]  /*3840*/  MUFU.EX2 R35, R130 ;  /* 0x0000008200237308 */ /* 0x0007e20000000800 */
[----:B------:R-:W-:Y:S01]  /*3850*/  FMUL.FTZ R128, R128, R224 ;  /* 0x000000e080807220 */ /* 0x000fe20000410000 */
[----:B------:R-:W-:Y:S01]  /*3860*/  FMUL.FTZ R200, R221, R135 ;  /* 0x00000087ddc87220 */ /* 0x000fe20000410000 */
[----:B------:R-:W4:Y:S01]  /*3870*/  SHFL.IDX PT, R224, R13, R110, 0x1f ;  /* 0x00001f6e0de07589 */ /* 0x000f2200000e0000 */
[----:B------:R-:W-:Y:S01]  /*3880*/  FMUL.FTZ R135, R220, R20 ;  /* 0x00000014dc877220 */ /* 0x000fe20000410000 */
[----:B--2---:R-:W-:-:S02]  /*3890*/  FADD.FTZ R41, R41, -R217 ;  /* 0x800000d929297221 */ /* 0x004fc40000010000 */
[----:B------:R-:W2:Y:S01]  /*38a0*/  SHFL.IDX PT, R220, R13, R109, 0x1f ;  /* 0x00001f6d0ddc7589 */ /* 0x000ea200000e0000 */
[----:B------:R-:W4:Y:S01]  /*38b0*/  MUFU.EX2 R100, R100 ;  /* 0x0000006400647308 */ /* 0x000f220000000800 */
[----:B---3--:R-:W-:Y:S01]  /*38c0*/  FFMA.FTZ R130, -R228, R228, 1 ;  /* 0x3f800000e4827423 */ /* 0x008fe200000101e4 */
[----:B------:R-:W-:Y:S01]  /*38d0*/  FADD.FTZ R43, R43, -R217 ;  /* 0x800000d92b2b7221 */ /* 0x000fe20000010000 */
[----:B------:R-:W-:Y:S01]  /*38e0*/  SHFL.IDX PT, R221, R13, R111, 0x1f ;  /* 0x00001f6f0ddd7589 */ /* 0x000fe200000e0000 */
[----:B------:R-:W-:Y:S01]  /*38f0*/  FMUL.FTZ R41, R88, R41 ;  /* 0x0000002958297220 */ /* 0x000fe20000410000 */
[----:B------:R-:W-:Y:S02]  /*3900*/  FMUL.FTZ R130, R130, R223 ;  /* 0x000000df82827220 */ /* 0x000fe40000410000 */
[----:B------:R-:W3:Y:S01]  /*3910*/  SHFL.IDX PT, R223, R13, R112, 0x1f ;  /* 0x00001f700ddf7589 */ /* 0x000ee200000e0000 */
[----:B------:R-:W-:Y:S01]  /*3920*/  MUFU.EX2 R98, R98 ;  /* 0x0000006200627308 */ /* 0x000fe20000000800 */
[----:B-1----:R-:W-:-:S07]  /*3930*/  FADD.FTZ R53, R53, -R222 ;  /* 0x800000de35357221 */ /* 0x002fce0000010000 */
[----:B------:R-:W1:Y:S01]  /*3940*/  MUFU.EX2 R99, R99 ;  /* 0x0000006300637308 */ /* 0x000e620000000800 */
[----:B------:R-:W-:Y:S01]  /*3950*/  FADD.FTZ R222, R55, -R222 ;  /* 0x800000de37de7221 */ /* 0x000fe20000010000 */
[--C-:B----4-:R-:W-:Y:S01]  /*3960*/  FADD.FTZ R49, R49, -R224.reuse ;  /* 0x800000e031317221 */ /* 0x110fe20000010000 */
[----:B------:R-:W-:Y:S01]  /*3970*/  FFMA.FTZ R55, -R198, R198, 1 ;  /* 0x3f800000c6377423 */ /* 0x000fe200000101c6 */
[----:B------:R-:W-:Y:S01]  /*3980*/  FADD.FTZ R224, R51, -R224 ;  /* 0x800000e033e07221 */ /* 0x000fe20000010000 */
[----:B------:R-:W-:Y:S01]  /*3990*/  FMUL.FTZ R43, R100, R43 ;  /* 0x0000002b642b7220 */ /* 0x000fe20000410000 */
[----:B--2---:R-:W-:Y:S02]  /*39a0*/  FADD.FTZ R44, R44, -R220 ;  /* 0x800000dc2c2c7221 */ /* 0x004fe40000010000 */
[----:B------:R-:W2:Y:S01]  /*39b0*/  MUFU.EX2 R89, R89 ;  /* 0x0000005900597308 */ /* 0x000ea20000000800 */
[----:B------:R-:W-:-:S07]  /*39c0*/  FMUL.FTZ R49, R32, R49 ;  /* 0x0000003120317220 */ /* 0x000fce0000410000 */
[----:B------:R4:W-:Y:S01]  /*39d0*/  MUFU.EX2 R20, R127 ;  /* 0x0000007f00147308 */ /* 0x0009e20000000800 */
[--C-:B---3--:R-:W-:Y:S01]  /*39e0*/  FADD.FTZ R48, R48, -R223.reuse ;  /* 0x800000df30307221 */ /* 0x108fe20000010000 */
[----:B------:R-:W-:Y:S01]  /*39f0*/  FFMA.FTZ R51, -R237, R237, 1 ;  /* 0x3f800000ed337423 */ /* 0x000fe200000101ed */
[----:B------:R-:W-:Y:S01]  /*3a00*/  FADD.FTZ R50, R50, -R223 ;  /* 0x800000df32327221 */ /* 0x000fe20000010000 */
[----:B------:R-:W-:Y:S01]  /*3a10*/  FFMA.FTZ R217, -R199, R199, 1 ;  /* 0x3f800000c7d97423 */ /* 0x000fe200000101c7 */
[----:B------:R-:W-:Y:S01]  /*3a20*/  FMUL.FTZ R48, R30, R48 ;  /* 0x000000301e307220 */ /* 0x000fe20000410000 */
[----:B------:R-:W-:Y:S01]  /*3a30*/  FADD.FTZ R46, R46, -R220 ;  /* 0x800000dc2e2e7221 */ /* 0x000fe20000010000 */
[--C-:B------:R-:W-:Y:S01]  /*3a40*/  FADD.FTZ R52, R52, -R221.reuse ;  /* 0x800000dd34347221 */ /* 0x100fe20000010000 */
[----:B------:R3:W-:Y:S01]  /*3a50*/  MUFU.EX2 R13, R126 ;  /* 0x0000007e000d7308 */ /* 0x0007e20000000800 */
[----:B----4-:R-:W-:Y:S01]  /*3a60*/  FFMA.FTZ R127, -R230, R230, 1 ;  /* 0x3f800000e67f7423 */ /* 0x010fe200000101e6 */
[----:B------:R-:W-:Y:S01]  /*3a70*/  FMUL.FTZ R55, R55, R48 ;  /* 0x0000003037377220 */ /* 0x000fe20000410000 */
[----:B------:R-:W-:Y:S01]  /*3a80*/  FMUL.FTZ R51, R51, R49 ;  /* 0x0000003133337220 */ /* 0x000fe20000410000 */
[----:B------:R-:W-:Y:S01]  /*3a90*/  SHFL.IDX PT, R223, R45, R108, 0x1f ;  /* 0x00001f6c2ddf7589 */ /* 0x000fe200000e0000 */
[----:B------:R-:W-:Y:S01]  /*3aa0*/  FMUL.FTZ R127, R127, R37 ;  /* 0x000000257f7f7220 */ /* 0x000fe20000410000 */
[----:B-1----:R-:W-:Y:S01]  /*3ab0*/  FMUL.FTZ R44, R99, R44 ;  /* 0x0000002c632c7220 */ /* 0x002fe20000410000 */
[----:B--2---:R-:W-:Y:S01]  /*3ac0*/  FMUL.FTZ R40, R89, R40 ;  /* 0x0000002859287220 */ /* 0x004fe20000410000 */
[----:B------:R1:W-:Y:S01]  /*3ad0*/  MUFU.EX2 R37, R215 ;  /* 0x000000d700257308 */ /* 0x0003e20000000800 */
[----:B---3--:R-:W-:Y:S01]  /*3ae0*/  FFMA.FTZ R126, -R229, R229, 1 ;  /* 0x3f800000e57e7423 */ /* 0x008fe200000101e5 */
[----:B------:R-:W2:Y:S01]  /*3af0*/  SHFL.IDX PT, R48, R45, R109, 0x1f ;  /* 0x00001f6d2d307589 */ /* 0x000ea200000e0000 */
[----:B------:R-:W-:-:S02]  /*3b00*/  FADD.FTZ R221, R54, -R221 ;  /* 0x800000dd36dd7221 */ /* 0x000fc40000010000 */
[----:B------:R-:W-:-:S03]  /*3b10*/  FMUL.FTZ R126, R126, R38 ;  /* 0x000000267e7e7220 */ /* 0x000fc60000410000 */
[----:B------:R3:W-:Y:S01]  /*3b20*/  MUFU.EX2 R38, R213 ;  /* 0x000000d500267308 */ /* 0x0007e20000000800 */
[----:B-1----:R-:W-:Y:S01]  /*3b30*/  FFMA.FTZ R215, -R236, R236, 1 ;  /* 0x3f800000ecd77423 */ /* 0x002fe200000101ec */
[----:B------:R-:W1:Y:S03]  /*3b40*/  SHFL.IDX PT, R49, R45, R111, 0x1f ;  /* 0x00001f6f2d317589 */ /* 0x000e6600000e0000 */
[----:B------:R-:W-:Y:S01]  /*3b50*/  FMUL.FTZ R215, R215, R41 ;  /* 0x00000029d7d77220 */ /* 0x000fe20000410000 */
[----:B------:R-:W-:Y:S02]  /*3b60*/  FFMA.FTZ R41, -R12, R12, 1 ;  /* 0x3f8000000c297423 */ /* 0x000fe4000001010c */
[----:B------:R4:W-:Y:S01]  /*3b70*/  MUFU.EX2 R21, R125 ;  /* 0x0000007d00157308 */ /* 0x0009e20000000800 */
[----:B---3--:R-:W-:Y:S01]  /*3b80*/  FFMA.FTZ R213, -R235, R235, 1 ;  /* 0x3f800000ebd57423 */ /* 0x008fe200000101eb */
[----:B------:R-:W-:Y:S01]  /*3b90*/  FMUL.FTZ R46, R17, R46 ;  /* 0x0000002e112e7220 */ /* 0x000fe20000410000 */
[----:B------:R-:W-:Y:S01]  /*3ba0*/  FMUL.FTZ R47, R28, R47 ;  /* 0x0000002f1c2f7220 */ /* 0x000fe20000410000 */
[----:B------:R-:W-:Y:S01]  /*3bb0*/  FMUL.FTZ R224, R31, R224 ;  /* 0x000000e01fe07220 */ /* 0x000fe20000410000 */
[----:B------:R-:W-:Y:S01]  /*3bc0*/  FMUL.FTZ R213, R213, R42 ;  /* 0x0000002ad5d57220 */ /* 0x000fe20000410000 */
[----:B------:R-:W-:Y:S01]  /*3bd0*/  FMUL.FTZ R42, R98, R216 ;  /* 0x000000d8622a7220 */ /* 0x000fe20000410000 */
[----:B------:R-:W-:Y:S01]  /*3be0*/  FFMA.FTZ R234, -R234, R234, 1 ;  /* 0x3f800000eaea7423 */ /* 0x000fe200000101ea */
[----:B------:R-:W-:Y:S01]  /*3bf0*/  FFMA.FTZ R54, -R195, R195, 1 ;  /* 0x3f800000c3367423 */ /* 0x000fe200000101c3 */
[----:B----4-:R-:W-:Y:S01]  /*3c00*/  FMUL.FTZ R125, R227, R39 ;  /* 0x00000027e37d7220 */ /* 0x010fe20000410000 */
[----:B------:R-:W-:Y:S01]  /*3c10*/  FMUL.FTZ R217, R217, R42 ;  /* 0x0000002ad9d97220 */ /* 0x000fe20000410000 */
[----:B------:R3:W-:Y:S01]  /*3c20*/  MUFU.EX2 R39, R120 ;  /* 0x0000007800277308 */ /* 0x0007e20000000800 */
[----:B------:R-:W-:Y:S01]  /*3c30*/  FMUL.FTZ R216, R41, R44 ;  /* 0x0000002c29d87220 */ /* 0x000fe20000410000 */
[----:B------:R-:W-:Y:S01]  /*3c40*/  FFMA.FTZ R42, -R197, R197, 1 ;  /* 0x3f800000c52a7423 */ /* 0x000fe200000101c5 */
[----:B------:R-:W-:Y:S01]  /*3c50*/  FMUL.FTZ R44, R18, R52 ;  /* 0x00000034122c7220 */ /* 0x000fe20000410000 */
[----:B------:R-:W-:Y:S04]  /*3c60*/  SHFL.IDX PT, R220, R45, R110, 0x1f ;  /* 0x00001f6e2ddc7589 */ /* 0x000fe800000e0000 */
[----:B------:R4:W1:Y:S01]  /*3c70*/  MUFU.EX2 R16, R214 ;  /* 0x000000d600107308 */ /* 0x0008620000000800 */
[----:B---3--:R-:W-:Y:S01]  /*3c80*/  FMUL.FTZ R120, R231, R43 ;  /* 0x0000002be7787220 */ /* 0x008fe20000410000 */
[----:B------:R-:W-:Y:S01]  /*3c90*/  FFMA.FTZ R43, -R196, R196, 1 ;  /* 0x3f800000c42b7423 */ /* 0x000fe200000101c4 */
[----:B------:R-:W-:Y:S01]  /*3ca0*/  FMUL.FTZ R54, R54, R44 ;  /* 0x0000002c36367220 */ /* 0x000fe20000410000 */
[----:B------:R-:W-:Y:S01]  /*3cb0*/  FMUL.FTZ R225, R14, R53 ;  /* 0x000000350ee17220 */ /* 0x000fe20000410000 */
[----:B------:R-:W-:Y:S01]  /*3cc0*/  FMUL.FTZ R222, R36, R222 ;  /* 0x000000de24de7220 */ /* 0x000fe20000410000 */
[----:B------:R-:W-:Y:S01]  /*3cd0*/  FMUL.FTZ R52, R43, R224 ;  /* 0x000000e02b347220 */ /* 0x000fe20000410000 */
[----:B--2---:R-:W-:Y:S01]  /*3ce0*/  FADD.FTZ R60, R60, -R48 ;  /* 0x800000303c3c7221 */ /* 0x004fe20000010000 */
[----:B------:R2:W-:Y:S01]  /*3cf0*/  MUFU.EX2 R41, R118 ;  /* 0x0000007600297308 */ /* 0x0005e20000000800 */
[----:B----4-:R-:W-:Y:S01]  /*3d00*/  FMUL.FTZ R214, R232, R40 ;  /* 0x00000028e8d67220 */ /* 0x010fe20000410000 */
[----:B------:R-:W-:Y:S01]  /*3d10*/  FMUL.FTZ R224, R19, R221 ;  /* 0x000000dd13e07220 */ /* 0x000fe20000410000 */
[----:B------:R-:W3:Y:S05]  /*3d20*/  LDL.LU R12, [R1+0xb4] ;  /* 0x0000b400010c7983 */ /* 0x000eea0000300800 */
[----:B------:R4:W-:Y:S01]  /*3d30*/  MUFU.EX2 R40, R119 ;  /* 0x0000007700287308 */ /* 0x0009e20000000800 */
[----:B--2---:R-:W-:Y:S01]  /*3d40*/  FMUL.FTZ R118, R42, R47 ;  /* 0x0000002f2a767220 */ /* 0x004fe20000410000 */
[----:B------:R-:W-:Y:S01]  /*3d50*/  FFMA.FTZ R221, -R192, R192, 1 ;  /* 0x3f800000c0dd7423 */ /* 0x000fe200000101c0 */
[----:B------:R-:W2:Y:S05]  /*3d60*/  SHFL.IDX PT, R47, R45, R218, 0x1f ;  /* 0x00001fda2d2f7589 */ /* 0x000eaa00000e0000 */
[----:B------:R1:W-:Y:S01]  /*3d70*/  MUFU.EX2 R43, R116 ;  /* 0x00000074002b7308 */ /* 0x0003e20000000800 */
[----:B----4-:R-:W-:-:S07]  /*3d80*/  FMUL.FTZ R119, R234, R46 ;  /* 0x0000002eea777220 */ /* 0x010fce0000410000 */
[----:B------:R4:W-:Y:S01]  /*3d90*/  MUFU.EX2 R44, R115 ;  /* 0x00000073002c7308 */ /* 0x0009e20000000800 */
[----:B------:R-:W-:Y:S04]  /*3da0*/  SHFL.IDX PT, R46, R45, R11, 0x1f ;  /* 0x00001f0b2d2e7589 */ /* 0x000fe800000e0000 */
[----:B-1----:R-:W1:Y:S03]  /*3db0*/  SHFL.IDX PT, R116, R45, R112, 0x1f ;  /* 0x00001f702d747589 */ /* 0x002e6600000e0000 */
[----:B------:R2:W-:Y:S01]  /*3dc0*/  MUFU.EX2 R42, R117 ;  /* 0x00000075002a7308 */ /* 0x0005e20000000800 */
[----:B----4-:R-:W-:Y:S01]  /*3dd0*/  FFMA.FTZ R115, -R193, R193, 1 ;  /* 0x3f800000c1737423 */ /* 0x010fe200000101c1 */
[----:B------:R-:W-:Y:S01]  /*3de0*/  FADD.FTZ R48, R62, -R48 ;  /* 0x800000303e307221 */ /* 0x000fe20000010000 */
[----:B------:R4:W5:Y:S05]  /*3df0*/  LDL.LU R199, [R1+0xb0] ;  /* 0x0000b00001c77983 */ /* 0x00096a0000300800 */
[----:B------:R-:W4:Y:S01]  /*3e00*/  MUFU.EX2 R104, R104 ;  /* 0x0000006800687308 */ /* 0x000f220000000800 */
[----:B--2---:R2:W4:Y:S01]  /*3e10*/  SHFL.IDX PT, R117, R45, R114, 0x1f ;  /* 0x00001f722d757589 */ /* 0x00452200000e0000 */
[----:B------:R-:W-:Y:S01]  /*3e20*/  FMUL.FTZ R53, R115, R224 ;  /* 0x000000e073357220 */ /* 0x000fe20000410000 */
[----:B------:R-:W-:Y:S01]  /*3e30*/  FADD.FTZ R62, R70, -R49 ;  /* 0x80000031463e7221 */ /* 0x000fe20000010000 */
[--C-:B------:R-:W-:Y:S01]  /*3e40*/  FADD.FTZ R59, R59, -R47.reuse ;  /* 0x8000002f3b3b7221 */ /* 0x100fe20000010000 */
[----:B------:R1:W5:Y:S02]  /*3e50*/  LDL.LU R198, [R1+0xac] ;  /* 0x0000ac0001c67983 */ /* 0x0003640000300800 */
[----:B-1----:R-:W-:Y:S01]  /*3e60*/  FADD.FTZ R64, R64, -R116 ;  /* 0x8000007440407221 */ /* 0x002fe20000010000 */
[----:B--2---:R-:W-:Y:S01]  /*3e70*/  FFMA.FTZ R45, -R194, R194, 1 ;  /* 0x3f800000c22d7423 */ /* 0x004fe200000101c2 */
[--C-:B------:R-:W-:Y:S01]  /*3e80*/  FADD.FTZ R58, R58, -R46.reuse ;  /* 0x8000002e3a3a7221 */ /* 0x100fe20000010000 */
[----:B------:R1:W5:Y:S01]  /*3e90*/  LDL.LU R197, [R1+0xa8] ;  /* 0x0000a80001c57983 */ /* 0x0003620000300800 */
[----:B------:R-:W-:Y:S01]  /*3ea0*/  FADD.FTZ R56, R56, -R46 ;  /* 0x8000002e38387221 */ /* 0x000fe20000010000 */
[----:B------:R-:W-:Y:S01]  /*3eb0*/  FMUL.FTZ R115, R45, R225 ;  /* 0x000000e12d737220 */ /* 0x000fe20000410000 */
[----:B------:R-:W-:Y:S01]  /*3ec0*/  FADD.FTZ R57, R57, -R47 ;  /* 0x8000002f39397221 */ /* 0x000fe20000010000 */
[----:B------:R2:W1:Y:S01]  /*3ed0*/  MUFU.EX2 R45, R27 ;  /* 0x0000001b002d7308 */ /* 0x0004620000000800 */
[----:B------:R-:W-:Y:S01]  /*3ee0*/  FMUL.FTZ R64, R16, R64 ;  /* 0x0000004010407220 */ /* 0x000fe20000410000 */
[----:B------:R-:W-:Y:S01]  /*3ef0*/  FADD.FTZ R116, R66, -R116 ;  /* 0x8000007442747221 */ /* 0x000fe20000010000 */
[----:B------:R1:W5:Y:S01]  /*3f00*/  LDL.LU R196, [R1+0xa4] ;  /* 0x0000a40001c47983 */ /* 0x0003620000300800 */
[----:B------:R-:W-:Y:S01]  /*3f10*/  FMUL.FTZ R48, R13, R48 ;  /* 0x000000300d307220 */ /* 0x000fe20000410000 */
[--C-:B------:R-:W-:Y:S01]  /*3f20*/  FADD.FTZ R63, R63, -R223.reuse ;  /* 0x800000df3f3f7221 */ /* 0x100fe20000010000 */
[----:B------:R-:W-:Y:S01]  /*3f30*/  FADD.FTZ R67, R67, -R220 ;  /* 0x800000dc43437221 */ /* 0x000fe20000010000 */
[----:B------:R-:W-:Y:S01]  /*3f40*/  FMUL.FTZ R60, R20, R60 ;  /* 0x0000003c143c7220 */ /* 0x000fe20000410000 */
[----:B------:R-:W-:Y:S01]  /*3f50*/  MUFU.EX2 R124, R124 ;  /* 0x0000007c007c7308 */ /* 0x000fe20000000800 */
[----:B--2---:R-:W-:Y:S01]  /*3f60*/  FMUL.FTZ R27, R221, R222 ;  /* 0x000000dedd1b7220 */ /* 0x004fe20000410000 */
[----:B------:R-:W-:Y:S01]  /*3f70*/  FADD.FTZ R221, R61, -R223 ;  /* 0x800000df3ddd7221 */ /* 0x000fe20000010000 */
[----:B------:R-:W-:Y:S01]  /*3f80*/  FADD.FTZ R61, R68, -R49 ;  /* 0x80000031443d7221 */ /* 0x000fe20000010000 */
[--C-:B----4-:R-:W-:Y:S01]  /*3f90*/  FADD.FTZ R66, R69, -R117.reuse ;  /* 0x8000007545427221 */ /* 0x110fe20000010000 */
[----:B------:R2:W4:Y:S01]  /*3fa0*/  LDS R49, [R15+0x400] ;  /* 0x000400000f317984 */ /* 0x0005220000000800 */
[----:B------:R-:W-:Y:S01]  /*3fb0*/  FMUL.FTZ R59, R33, R59 ;  /* 0x0000003b213b7220 */ /* 0x000fe20000410000 */
[----:B------:R-:W-:Y:S01]  /*3fc0*/  FMUL.FTZ R58, R22, R58 ;  /* 0x0000003a163a7220 */ /* 0x000fe20000410000 */
[----:B------:R1:W-:Y:S01]  /*3fd0*/  MUFU.EX2 R46, R26 ;  /* 0x0000001a002e7308 */ /* 0x0003e20000000800 */
[----:B------:R1:W5:Y:S01]  /*3fe0*/  LDL.LU R195, [R1+0xa0] ;  /* 0x0000a00001c37983 */ /* 0x0003620000300800 */
[----:B------:R-:W-:-:S06]  /*3ff0*/  FADD.FTZ R117, R71, -R117 ;  /* 0x8000007547757221 */ /* 0x000fcc0000010000 */
[----:B------:R-:W-:Y:S01]  /*4000*/  MUFU.EX2 R121, R121 ;  /* 0x0000007900797308 */ /* 0x000fe20000000800 */
[----:B------:R-:W-:Y:S01]  /*4010*/  FFMA.FTZ R69, -R188, R188, 1 ;  /* 0x3f800000bc457423 */ /* 0x000fe200000101bc */
[----:B------:R1:W5:Y:S06]  /*4020*/  LDL.LU R194, [R1+0x9c] ;  /* 0x00009c0001c27983 */ /* 0x00036c0000300800 */
[----:B------:R-:W-:Y:S08]  /*4030*/  MUFU.EX2 R123, R123 ;  /* 0x0000007b007b7308 */ /* 0x000ff00000000800 */
[----:B------:R-:W-:Y:S08]  /*4040*/  MUFU.EX2 R206, R206 ;  /* 0x000000ce00ce7308 */ /* 0x000ff00000000800 */
[----:B------:R-:W-:Y:S08]  /*4050*/  MUFU.EX2 R207, R207 ;  /* 0x000000cf00cf7308 */ /* 0x000ff00000000800 */
[----:B------:R-:W-:Y:S08]  /*4060*/  MUFU.EX2 R210, R210 ;  /* 0x000000d200d27308 */ /* 0x000ff00000000800 */
[----:B------:R-:W-:Y:S08]  /*4070*/  MUFU.EX2 R122, R122 ;  /* 0x0000007a007a7308 */ /* 0x000ff00000000800 */
[----:B------:R-:W-:Y:S08]  /*4080*/  MUFU.EX2 R205, R205 ;  /* 0x000000cd00cd7308 */ /* 0x000ff00000000800 */
[----:B------:R-:W-:Y:S08]  /*4090*/  MUFU.EX2 R209, R209 ;  /* 0x000000d100d17308 */ /* 0x000ff00000000800 */
[----:B------:R-:W-:Y:S01]  /*40a0*/  MUFU.EX2 R208, R208 ;  /* 0x000000d000d07308 */ /* 0x000fe20000000800 */
[----:B------:R-:W-:Y:S01]  /*40b0*/  FFMA.FTZ R233, -R233, R233, 1 ;  /* 0x3f800000e9e97423 */ /* 0x000fe200000101e9 */
[----:B------:R-:W-:Y:S01]  /*40c0*/  FMUL.FTZ R50, R29, R50 ;  /* 0x000000321d327220 */ /* 0x000fe20000410000 */
[----:B------:R-:W-:-:S05]  /*40d0*/  FMUL.FTZ R226, R104, R226 ;  /* 0x000000e268e27220 */ /* 0x000fca0000410000 */
[----:B--2---:R2:W-:Y:S01]  /*40e0*/  MUFU.EX2 R15, R24 ;  /* 0x00000018000f7308 */ /* 0x0045e20000000800 */
[----:B----4-:R-:W-:Y:S04]  /*40f0*/  SHFL.IDX PT, R109, R49, R109, 0x1f ;  /* 0x00001f6d316d7589 */ /* 0x010fe800000e0000 */
[----:B------:R-:W-:Y:S01]  /*4100*/  SHFL.IDX PT, R108, R49, R108, 0x1f ;  /* 0x00001f6c316c7589 */ /* 0x000fe200000e0000 */
[----:B-1----:R-:W-:-:S03]  /*4110*/  FADD.FTZ R26, R65, -R220 ;  /* 0x800000dc411a7221 */ /* 0x002fc60000010000 */
[----:B------:R-:W-:Y:S01]  /*4120*/  SHFL.IDX PT, R112, R49, R112, 0x1f ;  /* 0x00001f7031707589 */ /* 0x000fe200000e0000 */
[----:B--2---:R-:W-:Y:S01]  /*4130*/  FFMA.FTZ R24, -R184, R184, 1 ;  /* 0x3f800000b8187423 */ /* 0x004fe200000101b8 */
[----:B------:R1:W2:Y:S02]  /*4140*/  MUFU.EX2 R47, R25 ;  /* 0x00000019002f7308 */ /* 0x0002a40000000800 */
[----:B------:R-:W-:Y:S01]  /*4150*/  SHFL.IDX PT, R114, R49, R114, 0x1f ;  /* 0x00001f7231727589 */ /* 0x000fe200000e0000 */
[----:B------:R-:W-:Y:S01]  /*4160*/  FMUL.FTZ R64, R24, R64 ;  /* 0x0000004018407220 */ /* 0x000fe20000410000 */
[----:B------:R-:W-:Y:S02]  /*4170*/  FFMA.FTZ R71, -R186, R186, 1 ;  /* 0x3f800000ba477423 */ /* 0x000fe400000101ba */
[----:B------:R-:W-:Y:S01]  /*4180*/  SHFL.IDX PT, R110, R49, R110, 0x1f ;  /* 0x00001f6e316e7589 */ /* 0x000fe200000e0000 */
[----:B------:R-:W-:Y:S01]  /*4190*/  FFMA.FTZ R68, -R191, R191, 1 ;  /* 0x3f800000bf447423 */ /* 0x000fe200000101bf */
[----:B------:R-:W-:-:S02]  /*41a0*/  FMUL.FTZ R56, R34, R56 ;  /* 0x0000003822387220 */ /* 0x000fc40000410000 */
[----:B------:R-:W-:Y:S01]  /*41b0*/  SHFL.IDX PT, R111, R49, R111, 0x1f ;  /* 0x00001f6f316f7589 */ /* 0x000fe200000e0000 */
[----:B------:R-:W-:Y:S01]  /*41c0*/  FMUL.FTZ R57, R35, R57 ;  /* 0x0000003923397220 */ /* 0x000fe20000410000 */
[----:B------:R-:W-:Y:S02]  /*41d0*/  FMUL.FTZ R69, R69, R59 ;  /* 0x0000003b45457220 */ /* 0x000fe40000410000 */
[----:B------:R4:W5:Y:S01]  /*41e0*/  LDL.LU R193, [R1+0x98] ;  /* 0x0000980001c17983 */ /* 0x0009620000300800 */
[----:B------:R-:W-:Y:S01]  /*41f0*/  FMUL.FTZ R63, R37, R63 ;  /* 0x0000003f253f7220 */ /* 0x000fe20000410000 */
[----:B------:R-:W-:Y:S01]  /*4200*/  FMUL.FTZ R67, R40, R67 ;  /* 0x0000004328437220 */ /* 0x000fe20000410000 */
[----:B------:R-:W-:Y:S01]  /*4210*/  FFMA.FTZ R70, -R187, R187, 1 ;  /* 0x3f800000bb467423 */ /* 0x000fe200000101bb */
[----:B------:R-:W2:Y:S01]  /*4220*/  SHFL.IDX PT, R24, R49, R11, 0x1f ;  /* 0x00001f0b31187589 */ /* 0x000ea200000e0000 */
[----:B-1----:R-:W-:Y:S01]  /*4230*/  FFMA.FTZ R25, -R189, R189, 1 ;  /* 0x3f800000bd197423 */ /* 0x002fe200000101bd */
[----:B------:R-:W-:-:S02]  /*4240*/  FFMA.FTZ R65, -R190, R190, 1 ;  /* 0x3f800000be417423 */ /* 0x000fc400000101be */
[----:B------:R1:W4:Y:S01]  /*4250*/  SHFL.IDX PT, R218, R49, R218, 0x1f ;  /* 0x00001fda31da7589 */ /* 0x00032200000e0000 */
[----:B------:R-:W-:Y:S01]  /*4260*/  FMUL.FTZ R25, R25, R58 ;  /* 0x0000003a19197220 */ /* 0x000fe20000410000 */
[----:B------:R-:W-:Y:S01]  /*4270*/  FMUL.FTZ R71, R71, R48 ;  /* 0x0000003047477220 */ /* 0x000fe20000410000 */
[----:B------:R-:W-:Y:S01]  /*4280*/  FMUL.FTZ R61, R41, R61 ;  /* 0x0000003d293d7220 */ /* 0x000fe20000410000 */
[----:B------:R1:W5:Y:S01]  /*4290*/  LDL.LU R192, [R1+0x94] ;  /* 0x0000940001c07983 */ /* 0x0003620000300800 */
[----:B------:R-:W-:Y:S01]  /*42a0*/  FFMA.FTZ R59, -R181, R181, 1 ;  /* 0x3f800000b53b7423 */ /* 0x000fe200000101b5 */
[----:B------:R-:W-:Y:S01]  /*42b0*/  FMUL.FTZ R26, R39, R26 ;  /* 0x0000001a271a7220 */ /* 0x000fe20000410000 */
[----:B------:R-:W-:Y:S01]  /*42c0*/  FMUL.FTZ R62, R42, R62 ;  /* 0x0000003e2a3e7220 */ /* 0x000fe20000410000 */
[----:B------:R1:W5:Y:S01]  /*42d0*/  LDL.LU R191, [R1+0x90] ;  /* 0x0000900001bf7983 */ /* 0x0003620000300800 */
[----:B------:R-:W-:Y:S01]  /*42e0*/  FFMA.FTZ R58, -R183, R183, 1 ;  /* 0x3f800000b73a7423 */ /* 0x000fe200000101b7 */
[----:B------:R-:W-:Y:S01]  /*42f0*/  FFMA.FTZ R48, -R180, R180, 1 ;  /* 0x3f800000b4307423 */ /* 0x000fe200000101b4 */
[----:B------:R-:W-:Y:S01]  /*4300*/  FMUL.FTZ R116, R38, R116 ;  /* 0x0000007426747220 */ /* 0x000fe20000410000 */
[----:B------:R1:W5:Y:S01]  /*4310*/  LDL.LU R190, [R1+0x8c] ;  /* 0x00008c0001be7983 */ /* 0x0003620000300800 */
        /* <DEDUP_REMOVED lines=8> */
[----:B------:R-:W-:Y:S01]  /*43a0*/  FMUL.FTZ R58, R58, R63 ;  /* 0x0000003f3a3a7220 */ /* 0x000fe20000410000 */
[----:B------:R-:W-:Y:S01]  /*43b0*/  FMUL.FTZ R26, R48, R67 ;  /* 0x00000043301a7220 */ /* 0x000fe20000410000 */
[----:B------:R-:W-:Y:S01]  /*43c0*/  FMUL.FTZ R50, R233, R50 ;  /* 0x00000032e9327220 */ /* 0x000fe20000410000 */
[----:B------:R1:W5:Y:S01]  /*43d0*/  LDL.LU R187, [R1+0x80] ;  /* 0x0000800001bb7983 */ /* 0x0003620000300800 */
[----:B------:R-:W-:Y:S01]  /*43e0*/  FFMA.FTZ R63, -R179, R179, 1 ;  /* 0x3f800000b33f7423 */ /* 0x000fe200000101b3 */
[----:B------:R-:W-:Y:S01]  /*43f0*/  FFMA.FTZ R67, -R177, R177, 1 ;  /* 0x3f800000b1437423 */ /* 0x000fe200000101b1 */
[----:B------:R-:W-:Y:S01]  /*4400*/  FMUL.FTZ R203, R203, R226 ;  /* 0x000000e2cbcb7220 */ /* 0x000fe20000410000 */
[----:B------:R3:W5:Y:S01]  /*4410*/  LDL.LU R186, [R1+0x7c] ;  /* 0x00007c0001ba7983 */ /* 0x0007620000300800 */
[----:B------:R-:W-:Y:S01]  /*4420*/  FFMA.FTZ R65, -R182, R182, 1 ;  /* 0x3f800000b6417423 */ /* 0x000fe200000101b6 */
[----:B--2---:R-:W-:-:S02]  /*4430*/  FADD.FTZ R72, R72, -R24 ;  /* 0x8000001848487221 */ /* 0x004fc40000010000 */
[----:B------:R2:W5:Y:S01]  /*4440*/  LDL.LU R185, [R1+0x78] ;  /* 0x0000780001b97983 */ /* 0x0005620000300800 */
[----:B-1----:R1:W2:Y:S03]  /*4450*/  MUFU.EX2 R49, R211 ;  /* 0x000000d300317308 */ /* 0x0022a60000000800 */
[----:B------:R2:W5:Y:S01]  /*4460*/  LDL.LU R184, [R1+0x74] ;  /* 0x0000740001b87983 */ /* 0x0005620000300800 */
[----:B------:R-:W-:-:S03]  /*4470*/  FMUL.FTZ R70, R70, R60 ;  /* 0x0000003c46467220 */ /* 0x000fc60000410000 */
[----:B------:R2:W5:Y:S01]  /*4480*/  LDL.LU R183, [R1+0x70] ;  /* 0x0000700001b77983 */ /* 0x0005620000300800 */
[----:B------:R-:W-:Y:S01]  /*4490*/  FMUL.FTZ R67, R67, R62 ;  /* 0x0000003e43437220 */ /* 0x000fe20000410000 */
[----:B-1----:R-:W-:Y:S02]  /*44a0*/  FMUL.FTZ R211, R43, R66 ;  /* 0x000000422bd37220 */ /* 0x002fe40000410000 */
[----:B------:R1:W5:Y:S01]  /*44b0*/  LDL.LU R182, [R1+0x6c] ;  /* 0x00006c0001b67983 */ /* 0x0003620000300800 */
[----:B------:R-:W-:Y:S01]  /*44c0*/  FMUL.FTZ R66, R63, R61 ;  /* 0x0000003d3f427220 */ /* 0x000fe20000410000 */
[----:B------:R-:W-:Y:S02]  /*44d0*/  FFMA.FTZ R60, -R178, R178, 1 ;  /* 0x3f800000b23c7423 */ /* 0x000fe400000101b2 */
[----:B------:R1:W5:Y:S01]  /*44e0*/  LDL.LU R181, [R1+0x68] ;  /* 0x0000680001b57983 */ /* 0x0003620000300800 */
[----:B------:R-:W-:Y:S01]  /*44f0*/  FFMA.FTZ R62, -R175, R175, 1 ;  /* 0x3f800000af3e7423 */ /* 0x000fe200000101af */
[----:B------:R-:W-:-:S02]  /*4500*/  FMUL.FTZ R63, R45, R72 ;  /* 0x000000482d3f7220 */ /* 0x000fc40000410000 */
[----:B------:R1:W5:Y:S01]  /*4510*/  LDL.LU R180, [R1+0x64] ;  /* 0x0000640001b47983 */ /* 0x0003620000300800 */
[----:B------:R-:W-:Y:S01]  /*4520*/  FMUL.FTZ R65, R65, R116 ;  /* 0x0000007441417220 */ /* 0x000fe20000410000 */
[----:B------:R-:W-:Y:S02]  /*4530*/  FFMA.FTZ R116, -R176, R176, 1 ;  /* 0x3f800000b0747423 */ /* 0x000fe400000101b0 */
[----:B------:R1:W5:Y:S01]  /*4540*/  LDL.LU R179, [R1+0x60] ;  /* 0x0000600001b37983 */ /* 0x0003620000300800 */
[--C-:B------:R-:W-:Y:S01]  /*4550*/  FADD.FTZ R76, R76, -R109.reuse ;  /* 0x8000006d4c4c7221 */ /* 0x100fe20000010000 */
[----:B------:R-:W-:Y:S02]  /*4560*/  FADD.FTZ R78, R78, -R109 ;  /* 0x8000006d4e4e7221 */ /* 0x000fe40000010000 */
[----:B------:R1:W5:Y:S01]  /*4570*/  LDL.LU R178, [R1+0x5c] ;  /* 0x00005c0001b27983 */ /* 0x0003620000300800 */
[----:B------:R-:W-:Y:S01]  /*4580*/  FMUL.FTZ R62, R62, R63 ;  /* 0x0000003f3e3e7220 */ /* 0x000fe20000410000 */
[----:B------:R-:W-:-:S02]  /*4590*/  FFMA.FTZ R109, -R174, R174, 1 ;  /* 0x3f800000ae6d7423 */ /* 0x000fc400000101ae */
[----:B------:R1:W5:Y:S01]  /*45a0*/  LDL.LU R177, [R1+0x58] ;  /* 0x0000580001b17983 */ /* 0x0003620000300800 */
[--C-:B------:R-:W-:Y:S01]  /*45b0*/  FADD.FTZ R77, R77, -R108.reuse ;  /* 0x8000006c4d4d7221 */ /* 0x100fe20000010000 */
[----:B------:R-:W-:Y:S02]  /*45c0*/  FADD.FTZ R79, R79, -R108 ;  /* 0x8000006c4f4f7221 */ /* 0x000fe40000010000 */
[----:B------:R1:W5:Y:S01]  /*45d0*/  LDL.LU R176, [R1+0x54] ;  /* 0x0000540001b07983 */ /* 0x0003620000300800 */
[----:B------:R-:W-:Y:S01]  /*45e0*/  FFMA.FTZ R63, -R173, R173, 1 ;  /* 0x3f800000ad3f7423 */ /* 0x000fe200000101ad */
[--C-:B------:R-:W-:Y:S02]  /*45f0*/  FADD.FTZ R80, R80, -R112.reuse ;  /* 0x8000007050507221 */ /* 0x100fe40000010000 */
[----:B------:R1:W5:Y:S01]  /*4600*/  LDL.LU R175, [R1+0x50] ;  /* 0x0000500001af7983 */ /* 0x0003620000300800 */
[----:B------:R-:W-:Y:S01]  /*4610*/  FADD.FTZ R82, R82, -R112 ;  /* 0x8000007052527221 */ /* 0x000fe20000010000 */
[----:B------:R-:W-:-:S02]  /*4620*/  FFMA.FTZ R108, -R172, R172, 1 ;  /* 0x3f800000ac6c7423 */ /* 0x000fc400000101ac */
[----:B------:R1:W5:Y:S01]  /*4630*/  LDL.LU R174, [R1+0x4c] ;  /* 0x00004c0001ae7983 */ /* 0x0003620000300800 */
[--C-:B------:R-:W-:Y:S01]  /*4640*/  FADD.FTZ R85, R85, -R114.reuse ;  /* 0x8000007255557221 */ /* 0x100fe20000010000 */
[----:B------:R-:W-:Y:S01]  /*4650*/  FADD.FTZ R87, R87, -R114 ;  /* 0x8000007257577221 */ /* 0x000fe20000010000 */
[----:B------:R-:W-:Y:S01]  /*4660*/  FFMA.FTZ R112, -R171, R171, 1 ;  /* 0x3f800000ab707423 */ /* 0x000fe200000101ab */
        /* <DEDUP_REMOVED lines=9> */
[----:B------:R-:W-:Y:S01]  /*4700*/  FMUL.FTZ R61, R60, R211 ;  /* 0x000000d33c3d7220 */ /* 0x000fe20000410000 */
[----:B------:R-:W-:-:S02]  /*4710*/  FFMA.FTZ R111, -R168, R168, 1 ;  /* 0x3f800000a86f7423 */ /* 0x000fc400000101a8 */
[----:B------:R1:W5:Y:S01]  /*4720*/  LDL.LU R170, [R1+0x3c] ;  /* 0x00003c0001aa7983 */ /* 0x0003620000300800 */
[----:B------:R4:W1:Y:S01]  /*4730*/  MUFU.EX2 R48, R212 ;  /* 0x000000d400307308 */ /* 0x0008620000000800 */
[----:B------:R-:W-:Y:S02]  /*4740*/  FFMA.FTZ R211, -R10, R10, 1 ;  /* 0x3f8000000ad37423 */ /* 0x000fe4000001010a */
[----:B------:R1:W5:Y:S01]  /*4750*/  LDL.LU R169, [R1+0x38] ;  /* 0x0000380001a97983 */ /* 0x0003620000300800 */
[----:B------:R-:W-:Y:S01]  /*4760*/  FMUL.FTZ R60, R116, R117 ;  /* 0x00000075743c7220 */ /* 0x000fe20000410000 */
[----:B------:R-:W-:Y:S02]  /*4770*/  FFMA.FTZ R116, -R7, R7, 1 ;  /* 0x3f80000007747423 */ /* 0x000fe40000010107 */
[----:B------:R1:W5:Y:S01]  /*4780*/  LDL.LU R168, [R1+0x34] ;  /* 0x0000340001a87983 */ /* 0x0003620000300800 */
[----:B----4-:R-:W-:-:S03]  /*4790*/  FFMA.FTZ R212, -R8, R8, 1 ;  /* 0x3f80000008d47423 */ /* 0x010fc60000010108 */
[----:B------:R4:W5:Y:S01]  /*47a0*/  LDL.LU R10, [R1+0x30] ;  /* 0x00003000010a7983 */ /* 0x0009620000300800 */
[----:B------:R-:W-:Y:S01]  /*47b0*/  FFMA.FTZ R117, -R6, R6, 1 ;  /* 0x3f80000006757423 */ /* 0x000fe20000010106 */
[----:B------:R-:W-:Y:S02]  /*47c0*/  FMUL.FTZ R57, R57, R221 ;  /* 0x000000dd39397220 */ /* 0x000fe40000410000 */
[----:B------:R4:W5:Y:S01]  /*47d0*/  LDL.LU R8, [R1+0x2c] ;  /* 0x00002c0001087983 */ /* 0x0009620000300800 */
[----:B------:R-:W-:Y:S01]  /*47e0*/  FFMA.FTZ R220, -R4, R4, 1 ;  /* 0x3f80000004dc7423 */ /* 0x000fe20000010104 */
[--C-:B------:R-:W-:Y:S02]  /*47f0*/  FADD.FTZ R73, R73, -R218.reuse ;  /* 0x800000da49497221 */ /* 0x100fe40000010000 */
[----:B------:R4:W5:Y:S01]  /*4800*/  LDL.LU R7, [R1+0x28] ;  /* 0x0000280001077983 */ /* 0x0009620000300800 */
[----:B------:R-:W-:Y:S01]  /*4810*/  FADD.FTZ R75, R75, -R218 ;  /* 0x800000da4b4b7221 */ /* 0x000fe20000010000 */
[----:B------:R-:W-:-:S02]  /*4820*/  FFMA.FTZ R221, -R3, R3, 1 ;  /* 0x3f80000003dd7423 */ /* 0x000fc40000010103 */
[----:B------:R4:W5:Y:S01]  /*4830*/  LDL.LU R6, [R1+0x24] ;  /* 0x0000240001067983 */ /* 0x0009620000300800 */
[----:B------:R-:W-:-:S03]  /*4840*/  FFMA.FTZ R218, -R0, R0, 1 ;  /* 0x3f80000000da7423 */ /* 0x000fc60000010100 */
[----:B------:R4:W5:Y:S04]  /*4850*/  LDL.LU R4, [R1+0x20] ;  /* 0x0000200001047983 */ /* 0x0009680000300800 */
[----:B------:R4:W5:Y:S04]  /*4860*/  LDL.LU R3, [R1+0x1c] ;  /* 0x00001c0001037983 */ /* 0x0009680000300800 */
[----:B------:R4:W5:Y:S04]  /*4870*/  LDL.LU R0, [R1+0x18] ;  /* 0x0000180001007983 */ /* 0x0009680000300800 */
[----:B------:R-:W3:Y:S01]  /*4880*/  LDL R222, [R1+0x4] ;  /* 0x0000040001de7983 */ /* 0x000ee20000100800 */
[----:B------:R-:W-:Y:S01]  /*4890*/  FADD.FTZ R24, R74, -R24 ;  /* 0x800000184a187221 */ /* 0x000fe20000010000 */
[----:B------:R-:W-:Y:S01]  /*48a0*/  FMUL.FTZ R72, R47, R73 ;  /* 0x000000492f487220 */ /* 0x000fe20000410000 */
[----:B------:R-:W-:-:S02]  /*48b0*/  FMUL.FTZ R73, R124, R76 ;  /* 0x0000004c7c497220 */ /* 0x000fc40000410000 */
[----:B------:R-:W-:Y:S01]  /*48c0*/  FMUL.FTZ R24, R46, R24 ;  /* 0x000000182e187220 */ /* 0x000fe20000410000 */
[----:B------:R-:W-:Y:S01]  /*48d0*/  FMUL.FTZ R75, R15, R75 ;  /* 0x0000004b0f4b7220 */ /* 0x000fe20000410000 */
[----:B------:R-:W-:Y:S02]  /*48e0*/  FMUL.FTZ R112, R112, R73 ;  /* 0x0000004970707220 */ /* 0x000fe40000410000 */
[----:B------:R-:W-:Y:S01]  /*48f0*/  FMUL.FTZ R63, R63, R24 ;  /* 0x000000183f3f7220 */ /* 0x000fe20000410000 */
[----:B------:R-:W-:Y:S01]  /*4900*/  FMUL.FTZ R24, R121, R79 ;  /* 0x0000004f79187220 */ /* 0x000fe20000410000 */
[----:B--2---:R-:W-:Y:S01]  /*4910*/  FMUL.FTZ R73, R49, R82 ;  /* 0x0000005231497220 */ /* 0x004fe20000410000 */
[----:B------:R-:W-:Y:S01]  /*4920*/  FMUL.FTZ R108, R108, R75 ;  /* 0x0000004b6c6c7220 */ /* 0x000fe20000410000 */
[----:B------:R-:W-:Y:S01]  /*4930*/  FMUL.FTZ R75, R123, R78 ;  /* 0x0000004e7b4b7220 */ /* 0x000fe20000410000 */
[----:B------:R-:W-:Y:S01]  /*4940*/  FMUL.FTZ R111, R111, R24 ;  /* 0x000000186f6f7220 */ /* 0x000fe20000410000 */
[----:B------:R-:W-:Y:S01]  /*4950*/  FMUL.FTZ R24, R206, R83 ;  /* 0x00000053ce187220 */ /* 0x000fe20000410000 */
[----:B------:R-:W-:Y:S01]  /*4960*/  FMUL.FTZ R116, R116, R73 ;  /* 0x0000004974747220 */ /* 0x000fe20000410000 */
[----:B------:R-:W-:Y:S01]  /*4970*/  FMUL.FTZ R73, R207, R84 ;  /* 0x00000054cf497220 */ /* 0x000fe20000410000 */
[----:B------:R-:W-:Y:S01]  /*4980*/  F2FP.BF16.F32.PACK_AB R69, R69, R25 ;  /* 0x000000194545723e */ /* 0x000fe200000010ff */
[----:B-1----:R-:W-:Y:S01]  /*4990*/  FMUL.FTZ R80, R48, R80 ;  /* 0x0000005030507220 */ /* 0x002fe20000410000 */
[----:B------:R-:W-:Y:S01]  /*49a0*/  FMUL.FTZ R81, R210, R81 ;  /* 0x00000051d2517220 */ /* 0x000fe20000410000 */
[----:B------:R-:W-:Y:S01]  /*49b0*/  FMUL.FTZ R109, R109, R72 ;  /* 0x000000486d6d7220 */ /* 0x000fe20000410000 */
[----:B------:R-:W-:Y:S01]  /*49c0*/  FMUL.FTZ R77, R122, R77 ;  /* 0x0000004d7a4d7220 */ /* 0x000fe20000410000 */
[----:B------:R-:W-:Y:S01]  /*49d0*/  FMUL.FTZ R110, R110, R75 ;  /* 0x0000004b6e6e7220 */ /* 0x000fe20000410000 */
[----:B------:R-:W-:Y:S01]  /*49e0*/  FMUL.FTZ R117, R117, R24 ;  /* 0x0000001875757220 */ /* 0x000fe20000410000 */
[----:B------:R-:W-:Y:S01]  /*49f0*/  FFMA.FTZ R219, -R219, R219, 1 ;  /* 0x3f800000dbdb7423 */ /* 0x000fe200000101db */
[----:B------:R-:W-:Y:S01]  /*4a00*/  FMUL.FTZ R75, R205, R86 ;  /* 0x00000056cd4b7220 */ /* 0x000fe20000410000 */
[----:B------:R-:W-:Y:S01]  /*4a10*/  FMUL.FTZ R24, R209, R85 ;  /* 0x00000055d1187220 */ /* 0x000fe20000410000 */
[----:B------:R-:W-:Y:S01]  /*4a20*/  FMUL.FTZ R72, R208, R87 ;  /* 0x00000057d0487220 */ /* 0x000fe20000410000 */
[----:B------:R-:W-:Y:S01]  /*4a30*/  FMUL.FTZ R220, R220, R73 ;  /* 0x00000049dcdc7220 */ /* 0x000fe20000410000 */
[----:B------:R-:W-:Y:S01]  /*4a40*/  F2FP.BF16.F32.PACK_AB R73, R52, R50 ;  /* 0x000000323449723e */ /* 0x000fe200000010ff */
[----:B------:R-:W-:Y:S01]  /*4a50*/  FMUL.FTZ R211, R211, R80 ;  /* 0x00000050d3d37220 */ /* 0x000fe20000410000 */
[----:B------:R-:W-:Y:S01]  /*4a60*/  FMUL.FTZ R212, R212, R81 ;  /* 0x00000051d4d47220 */ /* 0x000fe20000410000 */
[----:B------:R-:W-:Y:S01]  /*4a70*/  F2FP.BF16.F32.PACK_AB R84, R134, R129 ;  /* 0x000000818654723e */ /* 0x000fe200000010ff */
[----:B------:R-:W-:Y:S01]  /*4a80*/  FMUL.FTZ R114, R114, R77 ;  /* 0x0000004d72727220 */ /* 0x000fe20000410000 */
[----:B------:R-:W-:-:S02]  /*4a90*/  F2FP.BF16.F32.PACK_AB R85, R202, R132 ;  /* 0x00000084ca55723e */ /* 0x000fc400000010ff */
[----:B------:R-:W-:Y:S02]  /*4aa0*/  F2FP.BF16.F32.PACK_AB R86, R203, R204 ;  /* 0x000000cccb56723e */ /* 0x000fe400000010ff */
[----:B------:R-:W-:Y:S01]  /*4ab0*/  F2FP.BF16.F32.PACK_AB R87, R200, R201 ;  /* 0x000000c9c857723e */ /* 0x000fe200000010ff */
[----:B------:R-:W-:Y:S01]  /*4ac0*/  FMUL.FTZ R218, R218, R75 ;  /* 0x0000004bdada7220 */ /* 0x000fe20000410000 */
[----:B------:R-:W-:Y:S01]  /*4ad0*/  F2FP.BF16.F32.PACK_AB R80, R133, R135 ;  /* 0x000000878550723e */ /* 0x000fe200000010ff */
[----:B------:R-:W-:Y:S01]  /*4ae0*/  FMUL.FTZ R221, R221, R24 ;  /* 0x00000018dddd7220 */ /* 0x000fe20000410000 */
[----:B------:R-:W-:Y:S01]  /*4af0*/  F2FP.BF16.F32.PACK_AB R81, R130, R131 ;  /* 0x000000838251723e */ /* 0x000fe200000010ff */
[----:B------:R-:W-:Y:S01]  /*4b00*/  FMUL.FTZ R219, R219, R72 ;  /* 0x00000048dbdb7220 */ /* 0x000fe20000410000 */
[----:B------:R-:W-:Y:S02]  /*4b10*/  F2FP.BF16.F32.PACK_AB R82, R127, R128 ;  /* 0x000000807f52723e */ /* 0x000fe400000010ff */
[----:B------:R-:W-:-:S02]  /*4b20*/  F2FP.BF16.F32.PACK_AB R83, R125, R126 ;  /* 0x0000007e7d53723e */ /* 0x000fc400000010ff */
[----:B------:R-:W-:Y:S02]  /*4b30*/  F2FP.BF16.F32.PACK_AB R76, R215, R214 ;  /* 0x000000d6d74c723e */ /* 0x000fe400000010ff */
[----:B------:R-:W-:Y:S02]  /*4b40*/  F2FP.BF16.F32.PACK_AB R77, R120, R213 ;  /* 0x000000d5784d723e */ /* 0x000fe400000010ff */
[----:B------:R-:W-:Y:S02]  /*4b50*/  F2FP.BF16.F32.PACK_AB R78, R217, R216 ;  /* 0x000000d8d94e723e */ /* 0x000fe400000010ff */
[----:B------:R-:W-:Y:S02]  /*4b60*/  F2FP.BF16.F32.PACK_AB R79, R118, R119 ;  /* 0x00000077764f723e */ /* 0x000fe400000010ff */
        /* <DEDUP_REMOVED lines=20> */
[----:B------:R-:W-:Y:S01]  /*4cb0*/  F2FP.BF16.F32.PACK_AB R27, R102, R101 ;  /* 0x00000065661b723e */ /* 0x000fe200000010ff */
[----:B------:R-:W-:Y:S01]  /*4cc0*/  UMOV UR11, 0x40000040 ;  /* 0x40000040000b7882 */ /* 0x000fe20000000000 */
[----:B------:R-:W-:Y:S01]  /*4cd0*/  UIADD3 UR4, UR10, 0x80, URZ ;  /* 0x000000800a047890 */ /* 0x000fe2000fffe03f */
[----:B------:R-:W-:-:S06]  /*4ce0*/  UMOV UR7, 0x40000040 ;  /* 0x4000004000077882 */ /* 0x000fcc0000000000 */
[----:B------:R-:W-:Y:S01]  /*4cf0*/  UMOV UR6, UR4 ;  /* 0x0000000400067c82 */ /* 0x000fe20008000000 */
[----:B------:R-:W-:Y:S01]  /*4d00*/  F2FP.BF16.F32.PACK_AB R88, R88, R89 ;  /* 0x000000595858723e */ /* 0x000fe200000010ff */
[----:B------:R-:W-:Y:S01]  /*4d10*/  UIADD3 UR4, UR10, 0x100, URZ ;  /* 0x000001000a047890 */ /* 0x000fe2000fffe03f */
[----:B------:R-:W-:Y:S02]  /*4d20*/  F2FP.BF16.F32.PACK_AB R89, R100, R23 ;  /* 0x000000176459723e */ /* 0x000fe400000010ff */
[----:B---3--:R-:W-:-:S05]  /*4d30*/  LEA R25, R5, R222, 0xe ;  /* 0x000000de05197211 */ /* 0x008fca00078e70ff */
[----:B------:R-:W-:Y:S01]  /*4d40*/  IMAD R50, R25, 0x2, R2 ;  /* 0x0000000219327824 */ /* 0x000fe200078e0202 */
[----:B------:R-:W-:-:S04]  /*4d50*/  F2FP.BF16.F32.PACK_AB R25, R106, R105 ;  /* 0x000000696a19723e */ /* 0x000fc800000010ff */
[----:B------:R-:W-:Y:S04]  /*4d60*/  STSM.16.MT88.4 [R50+0x20c00], R84 ;  /* 0x020c005432007844 */ /* 0x000fe80000004200 */
[----:B------:R-:W-:Y:S04]  /*4d70*/  STSM.16.MT88.4 [R50+0x21400], R80 ;  /* 0x0214005032007844 */ /* 0x000fe80000004200 */
[----:B------:R-:W-:Y:S04]  /*4d80*/  STSM.16.MT88.4 [R50+0x21c00], R76 ;  /* 0x021c004c32007844 */ /* 0x000fe80000004200 */
[----:B------:R-:W-:Y:S04]  /*4d90*/  STSM.16.MT88.4 [R50+0x22400], R72 ;  /* 0x0224004832007844 */ /* 0x000fe80000004200 */
[----:B------:R-:W-:Y:S04]  /*4da0*/  STSM.16.MT88.4 [R50+0x22c00], R68 ;  /* 0x022c004432007844 */ /* 0x000fe80000004200 */
[----:B------:R-:W-:Y:S04]  /*4db0*/  STSM.16.MT88.4 [R50+0x23400], R64 ;  /* 0x0234004032007844 */ /* 0x000fe80000004200 */
[----:B------:R-:W-:Y:S04]  /*4dc0*/  STSM.16.MT88.4 [R50+0x23c00], R60 ;  /* 0x023c003c32007844 */ /* 0x000fe80000004200 */
[----:B------:R1:W-:Y:S01]  /*4dd0*/  STSM.16.MT88.4 [R50+0x24400], R56 ;  /* 0x0244003832007844 */ /* 0x0003e20000004200 */
[----:B------:R-:W-:-:S06]  /*4de0*/  WARPGROUP.ARRIVE ;  /* 0x00000000000079c5 */ /* 0x000fcc0000000000 */
[----:B------:R-:W-:Y:S03]  /*4df0*/  HGMMA.64x64x16.F32.BF16 R136, R24, gdesc[UR8].tnspB, R136, gsb0 ;  /* 0x40e0000818887df0 */ /* 0x000fe60008001888 */
[----:B------:R-:W-:Y:S02]  /*4e00*/  WARPGROUP.DEPBAR.LE gsb0, 0x0 ;  /* 0x00008000000079c5 */ /* 0x000fe40000010000 */
[----:B------:R-:W-:Y:S02]  /*4e10*/  F2FP.BF16.F32.PACK_AB R24, R97, R96 ;  /* 0x000000606118723e */ /* 0x000fe400000010ff */
[----:B------:R-:W-:Y:S02]  /*4e20*/  F2FP.BF16.F32.PACK_AB R25, R95, R94 ;  /* 0x0000005e5f19723e */ /* 0x000fe400000010ff */
[----:B------:R-:W-:Y:S02]  /*4e30*/  F2FP.BF16.F32.PACK_AB R26, R93, R92 ;  /* 0x0000005c5d1a723e */ /* 0x000fe400000010ff */
[----:B------:R-:W-:-:S04]  /*4e40*/  F2FP.BF16.F32.PACK_AB R27, R91, R90 ;  /* 0x0000005a5b1b723e */ /* 0x000fc800000010ff */
[----:B------:R-:W-:-:S06]  /*4e50*/  WARPGROUP.ARRIVE ;  /* 0x00000000000079c5 */ /* 0x000fcc0000000000 */
[----:B------:R-:W-:Y:S01]  /*4e60*/  HGMMA.64x64x16.F32.BF16 R136, R24, gdesc[UR4].tnspB, R136, gsb0 ;  /* 0x40e0000418887df0 */ /* 0x000fe20008001888 */
[----:B------:R-:W-:Y:S02]  /*4e70*/  F2FP.BF16.F32.PACK_AB R90, R98, R99 ;  /* 0x00000063625a723e */ /* 0x000fe400000010ff */
[----:B------:R-:W-:Y:S01]  /*4e80*/  F2FP.BF16.F32.PACK_AB R91, R28, R17 ;  /* 0x000000111c5b723e */ /* 0x000fe200000010ff */
[----:B------:R-:W-:Y:S01]  /*4e90*/  UMOV UR6, UR4 ;  /* 0x0000000400067c82 */ /* 0x000fe20008000000 */
[----:B------:R-:W-:Y:S01]  /*4ea0*/  UMOV UR7, 0x40000040 ;  /* 0x4000004000077882 */ /* 0x000fe20000000000 */
[----:B------:R-:W-:Y:S02]  /*4eb0*/  F2FP.BF16.F32.PACK_AB R28, R32, R30 ;  /* 0x0000001e201c723e */ /* 0x000fe400000010ff */
[----:B------:R-:W-:Y:S01]  /*4ec0*/  F2FP.BF16.F32.PACK_AB R29, R31, R29 ;  /* 0x0000001d1f1d723e */ /* 0x000fe200000010ff */
[----:B------:R-:W-:Y:S02]  /*4ed0*/  WARPGROUP.DEPBAR.LE gsb0, 0x0 ;  /* 0x00008000000079c5 */ /* 0x000fe40000010000 */
[----:B------:R-:W-:-:S06]  /*4ee0*/  WARPGROUP.ARRIVE ;  /* 0x00000000000079c5 */ /* 0x000fcc0000000000 */
[----:B------:R-:W-:Y:S01]  /*4ef0*/  HGMMA.64x64x16.F32.BF16 R136, R88, gdesc[UR4].tnspB, R136, gsb0 ;  /* 0x40e0000458887df0 */ /* 0x000fe20008001888 */
[----:B------:R-:W-:Y:S01]  /*4f00*/  F2FP.BF16.F32.PACK_AB R30, R14, R18 ;  /* 0x000000120e1e723e */ /* 0x000fe200000010ff */
[----:B------:R-:W-:Y:S01]  /*4f10*/  UIADD3 UR4, UR10, 0x180, URZ ;  /* 0x000001800a047890 */ /* 0x000fe2000fffe03f */
[----:B------:R-:W-:Y:S01]  /*4f20*/  F2FP.BF16.F32.PACK_AB R31, R36, R19 ;  /* 0x00000013241f723e */ /* 0x000fe200000010ff */
[----:B------:R-:W-:-:S05]  /*4f30*/  UMOV UR7, 0x40000040 ;  /* 0x4000004000077882 */ /* 0x000fca0000000000 */
[----:B------:R-:W-:Y:S01]  /*4f40*/  UMOV UR6, UR4 ;  /* 0x0000000400067c82 */ /* 0x000fe20008000000 */
[----:B------:R-:W-:Y:S02]  /*4f50*/  WARPGROUP.DEPBAR.LE gsb0, 0x0 ;  /* 0x00008000000079c5 */ /* 0x000fe40000010000 */
[----:B------:R-:W-:-:S06]  /*4f60*/  WARPGROUP.ARRIVE ;  /* 0x00000000000079c5 */ /* 0x000fcc0000000000 */
[----:B------:R-:W-:Y:S01]  /*4f70*/  HGMMA.64x64x16.F32.BF16 R136, R28, gdesc[UR4].tnspB, R136, gsb0 ;  /* 0x40e000041c887df0 */ /* 0x000fe20008001888 */
[----:B------:R-:W-:Y:S01]  /*4f80*/  F2FP.BF16.F32.PACK_AB R32, R35, R34 ;  /* 0x000000222320723e */ /* 0x000fe200000010ff */
[----:B------:R-:W-:Y:S01]  /*4f90*/  UIADD3 UR4, UR10, 0x200, URZ ;  /* 0x000002000a047890 */ /* 0x000fe2000fffe03f */
[----:B------:R-:W-:Y:S02]  /*4fa0*/  F2FP.BF16.F32.PACK_AB R33, R33, R22 ;  /* 0x000000162121723e */ /* 0x000fe400000010ff */
[----:B------:R-:W-:Y:S02]  /*4fb0*/  F2FP.BF16.F32.PACK_AB R34, R21, R20 ;  /* 0x000000141522723e */ /* 0x000fe400000010ff */
[----:B------:R-:W-:Y:S01]  /*4fc0*/  F2FP.BF16.F32.PACK_AB R35, R37, R13 ;  /* 0x0000000d2523723e */ /* 0x000fe200000010ff */
[----:B------:R-:W-:Y:S01]  /*4fd0*/  UMOV UR7, 0x40000040 ;  /* 0x4000004000077882 */ /* 0x000fe20000000000 */
[----:B------:R-:W-:Y:S01]  /*4fe0*/  UMOV UR6, UR4 ;  /* 0x0000000400067c82 */ /* 0x000fe20008000000 */
[----:B------:R-:W-:-:S02]  /*4ff0*/  WARPGROUP.DEPBAR.LE gsb0, 0x0 ;  /* 0x00008000000079c5 */ /* 0x000fc40000010000 */
        /* <DEDUP_REMOVED lines=12> */
[----:B------:R-:W-:Y:S01]  /*50c0*/  UIADD3 UR4, UR10, 0x300, URZ ;  /* 0x000003000a047890 */ /* 0x000fe2000fffe03f */
[----:B------:R-:W-:-:S06]  /*50d0*/  UMOV UR7, 0x40000040 ;  /* 0x4000004000077882 */ /* 0x000fcc0000000000 */
[----:B------:R-:W-:Y:S01]  /*50e0*/  UMOV UR6, UR4 ;  /* 0x0000000400067c82 */ /* 0x000fe20008000000 */
[----:B------:R-:W-:Y:S01]  /*50f0*/  VIADD R51, R2, 0x20c00 ;  /* 0x00020c0002337836 */ /* 0x000fe20000000000 */
[----:B------:R-:W-:Y:S02]  /*5100*/  WARPGROUP.DEPBAR.LE gsb0, 0x0 ;  /* 0x00008000000079c5 */ /* 0x000fe40000010000 */
[----:B------:R-:W-:Y:S02]  /*5110*/  F2FP.BF16.F32.PACK_AB R24, R47, R45 ;  /* 0x0000002d2f18723e */ /* 0x000fe400000010ff */
[----:B------:R-:W-:Y:S02]  /*5120*/  F2FP.BF16.F32.PACK_AB R25, R15, R46 ;  /* 0x0000002e0f19723e */ /* 0x000fe400000010ff */
[----:B------:R-:W-:Y:S02]  /*5130*/  F2FP.BF16.F32.PACK_AB R26, R122, R124 ;  /* 0x0000007c7a1a723e */ /* 0x000fe400000010ff */
[----:B------:R-:W-:-:S04]  /*5140*/  F2FP.BF16.F32.PACK_AB R27, R121, R123 ;  /* 0x0000007b791b723e */ /* 0x000fc800000010ff */
[----:B------:R-:W-:-:S06]  /*5150*/  WARPGROUP.ARRIVE ;  /* 0x00000000000079c5 */ /* 0x000fcc0000000000 */
[----:B------:R-:W-:Y:S01]  /*5160*/  HGMMA.64x64x16.F32.BF16 R136, R24, gdesc[UR4].tnspB, R136, gsb0 ;  /* 0x40e0000418887df0 */ /* 0x000fe20008001888 */
[----:B------:R-:W-:Y:S01]  /*5170*/  LEA R13, R12, R51, 0xd ;  /* 0x000000330c0d7211 */ /* 0x000fe200078e68ff */
[----:B------:R-:W-:Y:S01]  /*5180*/  UIADD3 UR10, UR10, 0x380, URZ ;  /* 0x000003800a0a7890 */ /* 0x000fe2000fffe03f */
[----:B------:R-:W-:Y:S02]  /*5190*/  F2FP.BF16.F32.PACK_AB R48, R210, R48 ;  /* 0x00000030d230723e */ /* 0x000fe400000010ff */
[----:B------:R-:W-:Y:S02]  /*51a0*/  F2FP.BF16.F32.PACK_AB R49, R206, R49 ;  /* 0x00000031ce31723e */ /* 0x000fe400000010ff */
[----:B-1----:R-:W-:Y:S02]  /*51b0*/  F2FP.BF16.F32.PACK_AB R50, R209, R207 ;  /* 0x000000cfd132723e */ /* 0x002fe400000010ff */
[----:B------:R-:W-:Y:S01]  /*51c0*/  F2FP.BF16.F32.PACK_AB R51, R208, R205 ;  /* 0x000000cdd033723e */ /* 0x000fe200000010ff */
[----:B------:R-:W-:Y:S01]  /*51d0*/  UMOV UR11, 0x40000040 ;  /* 0x40000040000b7882 */ /* 0x000fe20000000000 */
[----:B------:R-:W-:-:S02]  /*51e0*/  WARPGROUP.DEPBAR.LE gsb0, 0x0 ;  /* 0x00008000000079c5 */ /* 0x000fc40000010000 */
[----:B------:R-:W-:-:S06]  /*51f0*/  WARPGROUP.ARRIVE ;  /* 0x00000000000079c5 */ /* 0x000fcc0000000000 */
[----:B------:R-:W-:Y:S01]  /*5200*/  HGMMA.64x64x16.F32.BF16 R136, R48, gdesc[UR8].tnspB, R136, gsb0 ;  /* 0x40e0000830887df0 */ /* 0x000fe20008001888 */
[----:B------:R-:W-:-:S04]  /*5210*/  SHF.R.U32.HI R13, RZ, 0x4, R13 ;  /* 0x00000004ff0d7819 */ /* 0x000fc8000001160d */
[----:B------:R-:W-:Y:S02]  /*5220*/  LOP3.LUT R13, R13, 0x3fff, RZ, 0xc0, !PT ;  /* 0x00003fff0d0d7812 */ /* 0x000fe400078ec0ff */
[----:B------:R-:W-:Y:S02]  /*5230*/  R2UR UR4, R2 ;  /* 0x00000000020472ca */ /* 0x000fe400000e0000 */
[----:B------:R-:W-:-:S05]  /*5240*/  LOP3.LUT R14, R13, 0x10000, RZ, 0xfc, !PT ;  /* 0x000100000d0e7812 */ /* 0x000fca00078efcff */
[----:B------:R-:W-:-:S05]  /*5250*/  IMAD R14, R5, 0x800, R14 ;  /* 0x00000800050e7824 */ /* 0x000fca00078e020e */
[----:B------:R-:W-:Y:S01]  /*5260*/  R2UR UR8, R14 ;  /* 0x000000000e0872ca */ /* 0x000fe200000e0000 */
[----:B------:R-:W-:-:S04]  /*5270*/  USHF.R.U32.HI UR4, URZ, 0x4, UR4 ;  /* 0x000000043f047899 */ /* 0x000fc80008011604 */
[----:B------:R-:W-:Y:S01]  /*5280*/  ULOP3.LUT UR9, UR4, 0x3fff, URZ, 0xc0, !UPT ;  /* 0x00003fff04097892 */ /* 0x000fe2000f8ec03f */
[----:B------:R-:W-:Y:S02]  /*5290*/  WARPGROUP.DEPBAR.LE gsb0, 0x0 ;  /* 0x00008000000079c5 */ /* 0x000fe40000010000 */
[----:B------:R1:W-:Y:S06]  /*52a0*/  MEMBAR.ALL.CTA ;  /* 0x0000000000007992 */ /* 0x0003ec0000008000 */
[----:B-1----:R-:W1:Y:S02]  /*52b0*/  FENCE.VIEW.ASYNC.S ;  /* 0x00000000000073c6 */ /* 0x002e640000000000 */
[----:B-1----:R-:W-:Y:S06]  /*52c0*/  BAR.SYNC.DEFER_BLOCKING 0x9, 0x100 ;  /* 0x0244000000007b1d */ /* 0x002fec0000010000 */
[----:B------:R-:W-:Y:S01]  /*52d0*/  UMOV UR4, UR8 ;  /* 0x0000000800047c82 */ /* 0x000fe20008000000 */
[----:B------:R-:W-:Y:S01]  /*52e0*/  UMOV UR5, 0x40000040 ;  /* 0x4000004000057882 */ /* 0x000fe20000000000 */
[----:B------:R-:W-:Y:S01]  /*52f0*/  UMOV UR6, UR9 ;  /* 0x0000000900067c82 */ /* 0x000fe20008000000 */
[----:B------:R-:W-:Y:S01]  /*5300*/  UMOV UR7, 0x40000040 ;  /* 0x4000004000077882 */ /* 0x000fe20000000000 */
[----:B------:R-:W-:-:S06]  /*5310*/  WARPGROUP.ARRIVE ;  /* 0x00000000000079c5 */ /* 0x000fcc0000000000 */
[----:B------:R-:W-:Y:S01]  /*5320*/  HGMMA.64x64x16.F32.BF16 R24, gdesc[UR4].tnspB, RZ, !UPT, gsb0 ;  /* 0x40e00000041879f0 */ /* 0x000fe2000c0018ff */
[----:B------:R-:W-:Y:S02]  /*5330*/  UIADD3 UR4, UR8, 0x2, URZ ;  /* 0x0000000208047890 */ /* 0x000fe4000fffe03f */
[----:B------:R-:W-:Y:S01]  /*5340*/  UIADD3 UR6, UR9, 0x80, URZ ;  /* 0x0000008009067890 */ /* 0x000fe2000fffe03f */
[----:B------:R-:W-:Y:S01]  /*5350*/  UMOV UR5, 0x40000040 ;  /* 0x4000004000057882 */ /* 0x000fe20000000000 */
[----:B------:R-:W-:Y:S01]  /*5360*/  UMOV UR7, 0x40000040 ;  /* 0x4000004000077882 */ /* 0x000fe20000000000 */
[----:B------:R-:W-:Y:S02]  /*5370*/  WARPGROUP.DEPBAR.LE gsb0, 0x0 ;  /* 0x00008000000079c5 */ /* 0x000fe40000010000 */
[----:B------:R-:W-:-:S06]  /*5380*/  WARPGROUP.ARRIVE ;  /* 0x00000000000079c5 */ /* 0x000fcc0000000000 */
[----:B------:R-:W-:Y:S01]  /*5390*/  HGMMA.64x64x16.F32.BF16 R24, gdesc[UR4].tnspB, R24, gsb0 ;  /* 0x40e00000041879f0 */ /* 0x000fe20008001818 */
        /* <DEDUP_REMOVED lines=41> */
[----:B------:R-:W-:Y:S03]  /*5630*/  HGMMA.64x64x16.F32.BF16 R24, gdesc[UR4].tnspB, R24, gsb0 ;  /* 0x40e00000041879f0 */ /* 0x000fe60008001818 */
[----:B------:R-:W-:Y:S02]  /*5640*/  WARPGROUP.DEPBAR.LE gsb0, 0x0 ;  /* 0x00008000000079c5 */ /* 0x000fe40000010000 */
[----:B----4-:R-:W-:Y:S05]  /*5650*/  @!P0 BRA `(.L_x_24) ;  /* 0x0000000000048947 */ /* 0x010fea0003800000 */
[----:B------:R-:W-:Y:S01]  /*5660*/  BPT.TRAP 0x1 ;  /* 0x000000040000795c */ /* 0x000fe20000300000 */
.L_x_24:
[----:B-----5:R-:W-:Y:S01]  /*5670*/  IMAD R0, R5, 0x400, R0 ;  /* 0x0000040005007824 */ /* 0x020fe200078e0200 */
[----:B------:R-:W-:Y:S01]  /*5680*/  UMOV UR7, 0x40000040 ;  /* 0x4000004000077882 */ /* 0x000fe20000000000 */
[----:B------:R-:W1:Y:S03]  /*5690*/  S2R R13, SR_TID.X ;  /* 0x00000000000d7919 */ /* 0x000e660000002100 */
[----:B------:R-:W-:Y:S02]  /*56a0*/  R2UR UR4, R0 ;  /* 0x00000000000472ca */ /* 0x000fe400000e0000 */
[----:B------:R-:W-:-:S04]  /*56b0*/  IADD3 R0, R3, 0x30c40, RZ ;  /* 0x00030c4003007810 */ /* 0x000fc80007ffe0ff */
[----:B------:R-:W-:-:S04]  /*56c0*/  PRMT R0, RZ, 0x654, R0 ;  /* 0x00000654ff007816 */ /* 0x000fc80000000000 */
[----:B------:R2:W-:Y:S01]  /*56d0*/  SYNCS.ARRIVE.TRANS64.RED.A1T0 RZ, [R0+URZ], RZ ;  /* 0x000000ff00ff79a7 */ /* 0x0005e2000810043f */
[----:B------:R-:W-:Y:S02]  /*56e0*/  WARPGROUP.ARRIVE ;  /* 0x00000000000079c5 */ /* 0x000fe40000000000 */
[----:B------:R-:W-:-:S04]  /*56f0*/  UMOV UR6, UR4 ;  /* 0x0000000400067c82 */ /* 0x000fc80008000000 */
[----:B------:R-:W-:Y:S01]  /*5700*/  HGMMA.64x64x16.F32.BF16 R168, R84, gdesc[UR4].tnspB, R168, gsb0 ;  /* 0x40e0000454a87df0 */ /* 0x000fe200080018a8 */
[----:B------:R-:W-:Y:S01]  /*5710*/  UIADD3 UR6, UR4, 0x80, URZ ;  /* 0x0000008004067890 */ /* 0x000fe2000fffe03f */
[----:B------:R-:W-:Y:S01]  /*5720*/  UMOV UR7, 0x40000040 ;  /* 0x4000004000077882 */ /* 0x000fe20000000000 */
[----:B-1----:R-:W-:-:S05]  /*5730*/  SHF.R.U32.HI R14, RZ, 0x7, R13 ;  /* 0x00000007ff0e7819 */ /* 0x002fca000001160d */
[C---:B------:R-:W-:Y:S02]  /*5740*/  VIADD R13, R14.reuse, 0x9 ;  /* 0x000000090e0d7836 */ /* 0x040fe40000000000 */
[----:B--2---:R-:W-:Y:S01]  /*5750*/  VIADD R0, R14, 0xc ;  /* 0x0000000c0e007836 */ /* 0x004fe20000000000 */
[----:B------:R-:W-:Y:S02]  /*5760*/  WARPGROUP.DEPBAR.LE gsb0, 0x0 ;  /* 0x00008000000079c5 */ /* 0x000fe40000010000 */
[----:B------:R-:W-:-:S06]  /*5770*/  WARPGROUP.ARRIVE ;  /* 0x00000000000079c5 */ /* 0x000fcc0000000000 */
[----:B------:R-:W-:Y:S01]  /*5780*/  HGMMA.64x64x16.F32.BF16 R168, R80, gdesc[UR4].tnspB, R168, gsb0 ;  /* 0x40e0000450a87df0 */ /* 0x000fe200080018a8 */
[----:B------:R-:W-:Y:S01]  /*5790*/  UIADD3 UR6, UR4, 0x100, URZ ;  /* 0x0000010004067890 */ /* 0x000fe2000fffe03f */
[----:B------:R-:W-:Y:S01]  /*57a0*/  UMOV UR7, 0x40000040 ;  /* 0x4000004000077882 */ /* 0x000fe20000000000 */
        /* <DEDUP_REMOVED lines=20> */
[----:B------:R-:W-:Y:S01]  /*58f0*/  UIADD3 UR4, UR4, 0x380, URZ ;  /* 0x0000038004047890 */ /* 0x000fe2000fffe03f */
[----:B------:R-:W-:Y:S02]  /*5900*/  WARPGROUP.DEPBAR.LE gsb0, 0x0 ;  /* 0x00008000000079c5 */ /* 0x000fe40000010000 */
[----:B------:R-:W-:-:S06]  /*5910*/  WARPGROUP.ARRIVE ;  /* 0x00000000000079c5 */ /* 0x000fcc0000000000 */
[----:B------:R-:W-:Y:S01]  /*5920*/  HGMMA.64x64x16.F32.BF16 R168, R60, gdesc[UR4].tnspB, R168, gsb0 ;  /* 0x40e000043ca87df0 */ /* 0x000fe200080018a8 */
[----:B------:R-:W-:Y:S01]  /*5930*/  UMOV UR6, UR4 ;  /* 0x0000000400067c82 */ /* 0x000fe20008000000 */
[----:B------:R-:W-:Y:S01]  /*5940*/  UMOV UR7, 0x40000040 ;  /* 0x4000004000077882 */ /* 0x000fe20000000000 */
[----:B------:R-:W-:Y:S02]  /*5950*/  WARPGROUP.DEPBAR.LE gsb0, 0x0 ;  /* 0x00008000000079c5 */ /* 0x000fe40000010000 */
[----:B------:R-:W-:-:S06]  /*5960*/  WARPGROUP.ARRIVE ;  /* 0x00000000000079c5 */ /* 0x000fcc0000000000 */
[----:B------:R-:W-:Y:S03]  /*5970*/  HGMMA.64x64x16.F32.BF16 R168, R56, gdesc[UR4].tnspB, R168, gsb0 ;  /* 0x40e0000438a87df0 */ /* 0x000fe600080018a8 */
[----:B------:R-:W-:Y:S02]  /*5980*/  WARPGROUP.DEPBAR.LE gsb0, 0x0 ;  /* 0x00008000000079c5 */ /* 0x000fe40000010000 */
[----:B------:R1:W-:Y:S06]  /*5990*/  BAR.SYNC.DEFER_BLOCKING R13, 0xa0 ;  /* 0x0002800d0000751d */ /* 0x0003ec0000010000 */
[----:B------:R1:W-:Y:S04]  /*59a0*/  STS.128 [R4+0x8000], R24 ;  /* 0x0080001804007388 */ /* 0x0003e80000000c00 */
[----:B------:R1:W-:Y:S04]  /*59b0*/  STS.128 [R4+0x8800], R28 ;  /* 0x0088001c04007388 */ /* 0x0003e80000000c00 */
[----:B------:R1:W-:Y:S04]  /*59c0*/  STS.128 [R4+0x9000], R32 ;  /* 0x0090002004007388 */ /* 0x0003e80000000c00 */
[----:B------:R1:W-:Y:S04]  /*59d0*/  STS.128 [R4+0x9800], R36 ;  /* 0x0098002404007388 */ /* 0x0003e80000000c00 */
[----:B------:R1:W-:Y:S04]  /*59e0*/  STS.128 [R4+0xa000], R40 ;  /* 0x00a0002804007388 */ /* 0x0003e80000000c00 */
[----:B------:R1:W-:Y:S04]  /*59f0*/  STS.128 [R4+0xa800], R44 ;  /* 0x00a8002c04007388 */ /* 0x0003e80000000c00 */
[----:B------:R1:W-:Y:S04]  /*5a00*/  STS.128 [R4+0xb000], R48 ;  /* 0x00b0003004007388 */ /* 0x0003e80000000c00 */
[----:B------:R1:W-:Y:S01]  /*5a10*/  STS.128 [R4+0xb800], R52 ;  /* 0x00b8003404007388 */ /* 0x0003e20000000c00 */
[----:B------:R-:W-:Y:S01]  /*5a20*/  @!PT LDS RZ, [RZ] ;  /* 0x00000000fffff984 */ /* 0x000fe20000000800 */
[----:B------:R-:W-:Y:S01]  /*5a30*/  @!PT LDS RZ, [RZ] ;  /* 0x00000000fffff984 */ /* 0x000fe20000000800 */
[----:B------:R-:W-:Y:S01]  /*5a40*/  @!PT LDS RZ, [RZ] ;  /* 0x00000000fffff984 */ /* 0x000fe20000000800 */
[----:B------:R-:W-:Y:S01]  /*5a50*/  @!PT LDS RZ, [RZ] ;  /* 0x00000000fffff984 */ /* 0x000fe20000000800 */
[----:B------:R2:W-:Y:S06]  /*5a60*/  MEMBAR.ALL.CTA ;  /* 0x0000000000007992 */ /* 0x0005ec0000008000 */
[----:B--2---:R-:W2:Y:S02]  /*5a70*/  FENCE.VIEW.ASYNC.S ;  /* 0x00000000000073c6 */ /* 0x004ea40000000000 */
[----:B--2---:R1:W-:Y:S06]  /*5a80*/  BAR.ARV R0, 0xa0 ;  /* 0x000280000000751d */ /* 0x0043ec0000002000 */
[----:B------:R-:W-:Y:S05]  /*5a90*/  @!P0 BRA `(.L_x_25) ;  /* 0x0000000000048947 */ /* 0x000fea0003800000 */
[----:B------:R-:W-:Y:S01]  /*5aa0*/  BPT.TRAP 0x1 ;  /* 0x000000040000795c */ /* 0x000fe20000300000 */
.L_x_25:
[----:B-1----:R-:W2:Y:S01]  /*5ab0*/  LDL R0, [R1] ;  /* 0x0000000001007983 */ /* 0x002ea20000100800 */
[----:B------:R-:W-:Y:S01]  /*5ac0*/  VIADD R7, R7, 0x1 ;  /* 0x0000000107077836 */ /* 0x000fe20000000000 */
[----:B------:R-:W-:Y:S01]  /*5ad0*/  IADD3 R3, R3, 0x30c20, RZ ;  /* 0x00030c2003037810 */ /* 0x000fe20007ffe0ff */
[----:B------:R-:W-:-:S03]  /*5ae0*/  VIADD R5, R5, 0x1 ;  /* 0x0000000105057836 */ /* 0x000fc60000000000 */
[----:B------:R-:W-:Y:S02]  /*5af0*/  PRMT R3, RZ, 0x654, R3 ;  /* 0x00000654ff037816 */ /* 0x000fe40000000003 */
[C---:B------:R-:W-:Y:S02]  /*5b00*/  ISETP.NE.AND P0, PT, R5.reuse, 0x2, PT ;  /* 0x000000020500780c */ /* 0x040fe40003f05270 */
[----:B------:R1:W-:Y:S02]  /*5b10*/  SYNCS.ARRIVE.TRANS64.RED.A1T0 RZ, [R3+URZ], RZ ;  /* 0x000000ff03ff79a7 */ /* 0x0003e4000810043f */
[----:B------:R-:W-:Y:S02]  /*5b20*/  SEL R5, R5, RZ, P0 ;  /* 0x000000ff05057207 */ /* 0x000fe40000000000 */
[----:B-1----:R-:W-:-:S04]  /*5b30*/  SEL R3, RZ, 0x1, P0 ;  /* 0x00000001ff037807 */ /* 0x002fc80000000000 */
[----:B------:R-:W-:Y:S02]  /*5b40*/  LOP3.LUT R6, R6, R3, RZ, 0x3c, !PT ;  /* 0x0000000306067212 */ /* 0x000fe400078e3cff */
[----:B--2---:R-:W-:-:S13]  /*5b50*/  ISETP.GE.AND P1, PT, R7, R0, PT ;  /* 0x000000000700720c */ /* 0x004fda0003f26270 */
[----:B------:R-:W-:Y:S05]  /*5b60*/  @!P1 BRA `(.L_x_26) ;  /* 0xffffffb800549947 */ /* 0x000fea000383ffff */
.L_x_15:
[----:B------:R-:W-:Y:S01]  /*5b70*/  LOP3.LUT P0, RZ, R2, 0x3ff, RZ, 0xc0, !PT ;  /* 0x000003ff02ff7812 */ /* 0x000fe2000780c0ff */
[----:B------:R-:W-:Y:S02]  /*5b80*/  ULDC UR4, c[0x0][0x740] ;  /* 0x0001d00000047ab9 */ /* 0x000fe40000000800 */
[----:B------:R-:W-:Y:S01]  /*5b90*/  FMUL.FTZ R168, R168, UR4 ;  /* 0x00000004a8a87c20 */ /* 0x000fe20008410000 */
        /* <DEDUP_REMOVED lines=31> */
[----:B------:R-:W-:Y:S06]  /*5d90*/  @!P0 BRA `(.L_x_27) ;  /* 0x0000000000408947 */ /* 0x000fec0003800000 */
[----:B------:R-:W-:Y:S01]  /*5da0*/  MOV R0, 0x0 ;  /* 0x0000000000007802 */ /* 0x000fe20000000f00 */
[----:B------:R-:W-:Y:S01]  /*5db0*/  ULDC.64 UR4, c[0x4][0x90] ;  /* 0x0100240000047ab9 */ /* 0x000fe20000000a00 */
[----:B------:R-:W-:Y:S01]  /*5dc0*/  ULDC.64 UR6, c[0x4][0x98] ;  /* 0x0100260000067ab9 */ /* 0x000fe20000000a00 */
[----:B------:R-:W-:Y:S01]  /*5dd0*/  MOV R4, UR4 ;  /* 0x0000000400047c02 */ /* 0x000fe20008000f00 */
[----:B------:R3:W4:Y:S01]  /*5de0*/  LDC.64 R14, c[0x4][R0] ;  /* 0x01000000000e7b82 */ /* 0x0007220000000a00 */
        /* <DEDUP_REMOVED lines=8> */
[----:B-1-3--:R-:W-:-:S07]  /*5e70*/  IMAD.MOV.U32 R13, RZ, RZ, RZ ;  /* 0x000000ffff0d7224 */ /* 0x00afce00078e00ff */
[----:B------:R-:W-:-:S07]  /*5e80*/  LEPC R20, `(.L_x_27) ;  /* 0x000000001014794e */ /* 0x000fce0000000000 */
[----:B--2-4-:R-:W-:Y:S05]  /*5e90*/  CALL.ABS.NOINC R14 ;  /* 0x000000000e007343 */ /* 0x014fea0003c00000 */
.L_x_27:
[----:B------:R-:W-:-:S04]  /*5ea0*/  IADD3 R22, R2, 0x4000, RZ ;  /* 0x0000400002167810 */ /* 0x000fc80007ffe0ff */
[----:B------:R-:W-:-:S13]  /*5eb0*/  LOP3.LUT P0, RZ, R22, 0x3ff, RZ, 0xc0, !PT ;  /* 0x000003ff16ff7812 */ /* 0x000fda000780c0ff */
[----:B------:R-:W-:Y:S05]  /*5ec0*/  @!P0 BRA `(.L_x_28) ;  /* 0x0000000000408947 */ /* 0x000fea0003800000 */
[----:B------:R-:W-:Y:S01]  /*5ed0*/  MOV R0, 0x0 ;  /* 0x0000000000007802 */ /* 0x000fe20000000f00 */
[----:B------:R-:W-:Y:S01]  /*5ee0*/  ULDC.64 UR4, c[0x4][0x90] ;  /* 0x0100240000047ab9 */ /* 0x000fe20000000a00 */
[----:B------:R-:W-:Y:S01]  /*5ef0*/  ULDC.64 UR6, c[0x4][0x18] ;  /* 0x0100060000067ab9 */ /* 0x000fe20000000a00 */
[----:B------:R-:W-:Y:S01]  /*5f00*/  IMAD.U32 R4, RZ, RZ, UR4 ;  /* 0x00000004ff047e24 */ /* 0x000fe2000f8e00ff */
[----:B------:R3:W4:Y:S01]  /*5f10*/  LDC.64 R14, c[0x4][R0] ;  /* 0x01000000000e7b82 */ /* 0x0007220000000a00 */
[----:B------:R-:W-:Y:S01]  /*5f20*/  IMAD.U32 R5, RZ, RZ, UR5 ;  /* 0x00000005ff057e24 */ /* 0x000fe2000f8e00ff */
[----:B------:R-:W-:Y:S01]  /*5f30*/  ULDC.64 UR4, c[0x4][0x98] ;  /* 0x0100260000047ab9 */ /* 0x000fe20000000a00 */
[----:B------:R-:W-:Y:S01]  /*5f40*/  IMAD.U32 R10, RZ, RZ, UR6 ;  /* 0x00000006ff0a7e24 */ /* 0x000fe2000f8e00ff */
[----:B------:R-:W-:Y:S01]  /*5f50*/  MOV R6, UR4 ;  /* 0x0000000400067c02 */ /* 0x000fe20008000f00 */
[----:B------:R-:W-:Y:S01]  /*5f60*/  IMAD.U32 R7, RZ, RZ, UR5 ;  /* 0x00000005ff077e24 */ /* 0x000fe2000f8e00ff */
[----:B------:R-:W-:Y:S01]  /*5f70*/  MOV R11, UR7 ;  /* 0x00000007000b7c02 */ /* 0x000fe20008000f00 */
[----:B------:R-:W-:Y:S01]  /*5f80*/  IMAD.MOV.U32 R8, RZ, RZ, 0x70 ;  /* 0x00000070ff087424 */ /* 0x000fe200078e00ff */
[----:B-1----:R-:W-:Y:S01]  /*5f90*/  MOV R13, RZ ;  /* 0x000000ff000d7202 */ /* 0x002fe20000000f00 */
[----:B---3--:R-:W-:-:S07]  /*5fa0*/  IMAD.MOV.U32 R12, RZ, RZ, 0x1 ;  /* 0x00000001ff0c7424 */ /* 0x008fce00078e00ff */
[----:B------:R-:W-:-:S07]  /*5fb0*/  LEPC R20, `(.L_x_28) ;  /* 0x000000001014794e */ /* 0x000fce0000000000 */
[----:B--2-4-:R-:W-:Y:S05]  /*5fc0*/  CALL.ABS.NOINC R14 ;  /* 0x000000000e007343 */ /* 0x014fea0003c00000 */
.L_x_28:
        /* <DEDUP_REMOVED lines=9> */
[----:B------:R-:W-:Y:S01]  /*6060*/  MOV R6, UR6 ;  /* 0x0000000600067c02 */ /* 0x000fe20008000f00 */
[----:B------:R-:W-:Y:S01]  /*6070*/  IMAD.U32 R7, RZ, RZ, UR7 ;  /* 0x00000007ff077e24 */ /* 0x000fe2000f8e00ff */
[----:B------:R-:W-:Y:S01]  /*6080*/  MOV R11, UR5 ;  /* 0x00000005000b7c02 */ /* 0x000fe20008000f00 */
[----:B------:R-:W-:Y:S01]  /*6090*/  IMAD.U32 R10, RZ, RZ, UR4 ;  /* 0x00000004ff0a7e24 */ /* 0x000fe2000f8e00ff */
[----:B-1----:R-:W-:Y:S01]  /*60a0*/  MOV R13, RZ ;  /* 0x000000ff000d7202 */ /* 0x002fe20000000f00 */
[----:B------:R-:W-:-:S02]  /*60b0*/  IMAD.MOV.U32 R8, RZ, RZ, 0x70 ;  /* 0x00000070ff087424 */ /* 0x000fc400078e00ff */
[----:B---3--:R-:W-:-:S07]  /*60c0*/  IMAD.MOV.U32 R12, RZ, RZ, 0x1 ;  /* 0x00000001ff0c7424 */ /* 0x008fce00078e00ff */
[----:B------:R-:W-:-:S07]  /*60d0*/  LEPC R20, `(.L_x_29) ;  /* 0x000000001014794e */ /* 0x000fce0000000000 */
[----:B--2-4-:R-:W-:Y:S05]  /*60e0*/  CALL.ABS.NOINC R14 ;  /* 0x000000000e007343 */ /* 0x014fea0003c00000 */
.L_x_29:
        /* <DEDUP_REMOVED lines=18> */
.L_x_30:
[----:B------:R-:W3:Y:S01]  /*6210*/  S2R R0, SR_TID.X ;  /* 0x0000000000007919 */ /* 0x000ee20000002100 */
[----:B------:R-:W-:Y:S02]  /*6220*/  F2FP.BF16.F32.PACK_AB R136, R137, R136 ;  /* 0x000000888988723e */ /* 0x000fe400000010ff */
[----:B------:R-:W-:Y:S01]  /*6230*/  F2FP.BF16.F32.PACK_AB R137, R139, R138 ;  /* 0x0000008a8b89723e */ /* 0x000fe200000010ff */
[----:B------:R-:W4:Y:S01]  /*6240*/  S2R R3, SR_TID.X ;  /* 0x0000000000037919 */ /* 0x000f220000002100 */
[----:B------:R-:W-:Y:S02]  /*6250*/  F2FP.BF16.F32.PACK_AB R144, R145, R144 ;  /* 0x000000909190723e */ /* 0x000fe400000010ff */
[----:B------:R-:W-:Y:S01]  /*6260*/  F2FP.BF16.F32.PACK_AB R138, R141, R140 ;  /* 0x0000008c8d8a723e */ /* 0x000fe200000010ff */
[----:B------:R-:W-:Y:S01]  /*6270*/  BAR.SYNC.DEFER_BLOCKING 0x1, 0x100 ;  /* 0x0044000000007b1d */ /* 0x000fe20000010000 */
        /* <DEDUP_REMOVED lines=11> */
[----:B------:R-:W-:Y:S01]  /*6330*/  F2FP.BF16.F32.PACK_AB R163, R167, R166 ;  /* 0x000000a6a7a3723e */ /* 0x000fe200000010ff */
[----:B---3--:R-:W-:Y:S01]  /*6340*/  VIADD R7, R0, 0xffffff80 ;  /* 0xffffff8000077836 */ /* 0x008fe20000000000 */
[----:B------:R-:W-:Y:S02]  /*6350*/  F2FP.BF16.F32.PACK_AB R8, R177, R176 ;  /* 0x000000b0b108723e */ /* 0x000fe400000010ff */
[----:B------:R-:W-:Y:S01]  /*6360*/  F2FP.BF16.F32.PACK_AB R10, R181, R180 ;  /* 0x000000b4b50a723e */ /* 0x000fe200000010ff */
[----:B----4-:R-:W-:Y:S01]  /*6370*/  VIADD R3, R3, 0xffffff80 ;  /* 0xffffff8003037836 */ /* 0x010fe20000000000 */
[----:B------:R-:W-:-:S02]  /*6380*/  SHF.R.S32.HI R4, RZ, 0x1f, R7 ;  /* 0x0000001fff047819 */ /* 0x000fc40000011407 */
[----:B------:R-:W-:Y:S02]  /*6390*/  F2FP.BF16.F32.PACK_AB R11, R183, R182 ;  /* 0x000000b6b70b723e */ /* 0x000fe400000010ff */
[----:B------:R-:W-:Y:S02]  /*63a0*/  LEA.HI R0, R4, R7, RZ, 0x4 ;  /* 0x0000000704007211 */ /* 0x000fe400078f20ff */
[----:B------:R-:W-:Y:S02]  /*63b0*/  SHF.R.S32.HI R6, RZ, 0x1f, R3 ;  /* 0x0000001fff067819 */ /* 0x000fe40000011403 */
[----:B------:R-:W-:Y:S02]  /*63c0*/  LOP3.LUT R0, R0, 0xfffffff0, RZ, 0xc0, !PT ;  /* 0xfffffff000007812 */ /* 0x000fe400078ec0ff */
[----:B------:R-:W-:Y:S02]  /*63d0*/  LEA.HI R6, R6, R3, RZ, 0x4 ;  /* 0x0000000306067211 */ /* 0x000fe400078f20ff */
[----:B------:R-:W-:-:S02]  /*63e0*/  IADD3 R0, R7, -R0, RZ ;  /* 0x8000000007007210 */ /* 0x000fc40007ffe0ff */
[----:B--2---:R-:W-:Y:S02]  /*63f0*/  SHF.R.S32.HI R9, RZ, 0x4, R6 ;  /* 0x00000004ff097819 */ /* 0x004fe40000011406 */
[----:B------:R-:W-:Y:S02]  /*6400*/  SHF.R.S32.HI R3, RZ, 0x1f, R0 ;  /* 0x0000001fff037819 */ /* 0x000fe40000011400 */
[----:B------:R-:W-:Y:S02]  /*6410*/  LEA.HI R6, R6, R9, RZ, 0x1 ;  /* 0x0000000906067211 */ /* 0x000fe400078f08ff */
[----:B------:R-:W-:Y:S02]  /*6420*/  LEA.HI R3, R3, R0, RZ, 0x3 ;  /* 0x0000000003037211 */ /* 0x000fe400078f18ff */
[----:B------:R-:W-:Y:S02]  /*6430*/  LOP3.LUT R6, R6, 0xfffffffe, RZ, 0xc0, !PT ;  /* 0xfffffffe06067812 */ /* 0x000fe400078ec0ff */
[C---:B------:R-:W-:Y:S01]  /*6440*/  LOP3.LUT R5, R3.reuse, 0xfffffff8, RZ, 0xc0, !PT ;  /* 0xfffffff803057812 */ /* 0x040fe200078ec0ff */
[----:B------:R-:W-:Y:S01]  /*6450*/  IMAD.SHL.U32 R3, R3, 0x40, RZ ;  /* 0x0000004003037824 */ /* 0x000fe200078e00ff */
[----:B------:R-:W-:Y:S01]  /*6460*/  LEA.HI R4, R4, R7, RZ, 0x5 ;  /* 0x0000000704047211 */ /* 0x000fe200078f28ff */
[----:B------:R-:W-:Y:S01]  /*6470*/  IMAD.IADD R6, R9, 0x1, -R6 ;  /* 0x0000000109067824 */ /* 0x000fe200078e0a06 */
[----:B------:R-:W-:Y:S01]  /*6480*/  F2FP.BF16.F32.PACK_AB R9, R179, R178 ;  /* 0x000000b2b309723e */ /* 0x000fe200000010ff */
[----:B------:R-:W-:Y:S01]  /*6490*/  IMAD.IADD R5, R0, 0x1, -R5 ;  /* 0x0000000100057824 */ /* 0x000fe200078e0a05 */
[----:B------:R-:W-:Y:S01]  /*64a0*/  SHF.R.S32.HI R22, RZ, 0x5, R4 ;  /* 0x00000005ff167819 */ /* 0x000fe20000011404 */
[----:B------:R-:W-:Y:S01]  /*64b0*/  IMAD.SHL.U32 R7, R6, 0x8, RZ ;  /* 0x0000000806077824 */ /* 0x000fe200078e00ff */
[----:B------:R-:W-:-:S02]  /*64c0*/  LOP3.LUT R3, R3, 0x7ffffe00, RZ, 0xc0, !PT ;  /* 0x7ffffe0003037812 */ /* 0x000fc400078ec0ff */
[C---:B------:R-:W-:Y:S02]  /*64d0*/  SHF.L.U32 R0, R5.reuse, 0x6, RZ ;  /* 0x0000000605007819 */ /* 0x040fe400000006ff */
[----:B------:R-:W-:Y:S02]  /*64e0*/  LEA R3, R22, R3, 0xa ;  /* 0x0000000316037211 */ /* 0x000fe400078e50ff */
[----:B------:R-:W-:Y:S01]  /*64f0*/  LOP3.LUT R0, R0, 0x1c0, RZ, 0xc0, !PT ;  /* 0x000001c000007812 */ /* 0x000fe200078ec0ff */
[----:B------:R-:W2:Y:S01]  /*6500*/  SHFL.IDX PT, R22, R22, RZ, 0x1f ;  /* 0x00001fff16167589 */ /* 0x000ea200000e0000 */
[----:B------:R-:W-:Y:S02]  /*6510*/  R2P PR, R5, 0x6 ;  /* 0x0000000605007804 */ /* 0x000fe40000000000 */
[----:B------:R-:W-:Y:S02]  /*6520*/  LOP3.LUT R7, R0, 0x8, R7, 0xf8, !PT ;  /* 0x0000000800077812 */ /* 0x000fe400078ef807 */
[----:B------:R-:W-:-:S02]  /*6530*/  SHF.R.U32.HI R0, RZ, 0x3, R0 ;  /* 0x00000003ff007819 */ /* 0x000fc40000011600 */
[----:B------:R-:W-:Y:S02]  /*6540*/  MOV R4, 0x40 ;  /* 0x0000004000047802 */ /* 0x000fe40000000f00 */
[----:B------:R-:W-:Y:S02]  /*6550*/  LOP3.LUT R0, R7, R0, RZ, 0x3c, !PT ;  /* 0x0000000007007212 */ /* 0x000fe400078e3cff */
[----:B------:R-:W-:Y:S02]  /*6560*/  SEL R4, R4, 0xffffffc0, !P2 ;  /* 0xffffffc004047807 */ /* 0x000fe40005000000 */
[----:B------:R-:W-:Y:S01]  /*6570*/  F2FP.BF16.F32.PACK_AB R5, R171, R170 ;  /* 0x000000aaab05723e */ /* 0x000fe200000010ff */
[----:B------:R-:W-:Y:S01]  /*6580*/  IMAD.IADD R3, R0, 0x1, R3 ;  /* 0x0000000100037824 */ /* 0x000fe200078e0203 */
[----:B------:R-:W-:Y:S01]  /*6590*/  F2FP.BF16.F32.PACK_AB R6, R173, R172 ;  /* 0x000000acad06723e */ /* 0x000fe200000010ff */
[----:B------:R-:W-:Y:S01]  /*65a0*/  IMAD.MOV.U32 R0, RZ, RZ, 0x20 ;  /* 0x00000020ff007424 */ /* 0x000fe200078e00ff */
[----:B------:R-:W-:Y:S01]  /*65b0*/  F2FP.BF16.F32.PACK_AB R7, R175, R174 ;  /* 0x000000aeaf07723e */ /* 0x000fe200000010ff */
[----:B------:R-:W-:Y:S01]  /*65c0*/  IMAD R3, R3, 0x2, R2 ;  /* 0x0000000203037824 */ /* 0x000fe200078e0202 */
[----:B------:R-:W-:-:S02]  /*65d0*/  F2FP.BF16.F32.PACK_AB R12, R185, R184 ;  /* 0x000000b8b90c723e */ /* 0x000fc400000010ff */
[----:B------:R-:W-:Y:S02]  /*65e0*/  SEL R0, R0, 0xffffffe0, !P1 ;  /* 0xffffffe000007807 */ /* 0x000fe40004800000 */
[--C-:B------:R-:W-:Y:S01]  /*65f0*/  IADD3 R21, R4, 0x4000, R3.reuse ;  /* 0x0000400004157810 */ /* 0x100fe20007ffe003 */
[----:B------:R3:W-:Y:S01]  /*6600*/  STSM.16.M88.4 [R3+0x4000], R136 ;  /* 0x0040008803007844 */ /* 0x0007e20000000200 */
[C---:B------:R-:W-:Y:S02]  /*6610*/  IADD3 R20, R0.reuse, 0x4000, R3 ;  /* 0x0000400000147810 */ /* 0x040fe40007ffe003 */
[----:B------:R-:W-:Y:S01]  /*6620*/  F2FP.BF16.F32.PACK_AB R4, R169, R168 ;  /* 0x000000a8a904723e */ /* 0x000fe200000010ff */
[----:B------:R-:W-:Y:S01]  /*6630*/  IMAD.IADD R0, R0, 0x1, R21 ;  /* 0x0000000100007824 */ /* 0x000fe200078e0215 */
[----:B-1----:R-:W-:Y:S01]  /*6640*/  F2FP.BF16.F32.PACK_AB R13, R187, R186 ;  /* 0x000000babb0d723e */ /* 0x002fe200000010ff */
[----:B------:R3:W-:Y:S01]  /*6650*/  STSM.16.M88.4 [R20], R144 ;  /* 0x0000009014007844 */ /* 0x0007e20000000200 */
[----:B------:R-:W-:-:S02]  /*6660*/  F2FP.BF16.F32.PACK_AB R14, R189, R188 ;  /* 0x000000bcbd0e723e */ /* 0x000fc400000010ff */
[----:B------:R-:W-:Y:S01]  /*6670*/  F2FP.BF16.F32.PACK_AB R15, R191, R190 ;  /* 0x000000bebf0f723e */ /* 0x000fe200000010ff */
[----:B------:R3:W-:Y:S01]  /*6680*/  STSM.16.M88.4 [R21], R152 ;  /* 0x0000009815007844 */ /* 0x0007e20000000200 */
[----:B------:R-:W-:Y:S02]  /*6690*/  F2FP.BF16.F32.PACK_AB R17, R18, R17 ;  /* 0x000000111211723e */ /* 0x000fe400000010ff */
[----:B------:R-:W-:Y:S01]  /*66a0*/  F2FP.BF16.F32.PACK_AB R16, R193, R16 ;  /* 0x00000010c110723e */ /* 0x000fe200000010ff */
[----:B------:R3:W-:Y:S01]  /*66b0*/  STSM.16.M88.4 [R0], R160 ;  /* 0x000000a000007844 */ /* 0x0007e20000000200 */
[----:B------:R-:W-:Y:S02]  /*66c0*/  F2FP.BF16.F32.PACK_AB R18, R197, R196 ;  /* 0x000000c4c512723e */ /* 0x000fe400000010ff */
[----:B------:R-:W-:Y:S01]  /*66d0*/  F2FP.BF16.F32.PACK_AB R19, R24, R19 ;  /* 0x000000131813723e */ /* 0x000fe200000010ff */
[----:B------:R3:W-:Y:S01]  /*66e0*/  STSM.16.M88.4 [R3], R4 ;  /* 0x0000000403007844 */ /* 0x0007e20000000200 */
[----:B--2---:R-:W-:-:S03]  /*66f0*/  ISETP.NE.AND P0, PT, R22, 0x7, PT ;  /* 0x000000071600780c */ /* 0x004fc60003f05270 */
[----:B------:R3:W-:Y:S04]  /*6700*/  STSM.16.M88.4 [R20+-0x4000], R8 ;  /* 0xffc0000814007844 */ /* 0x0007e80000000200 */
[----:B------:R3:W-:Y:S04]  /*6710*/  STSM.16.M88.4 [R21+-0x4000], R12 ;  /* 0xffc0000c15007844 */ /* 0x0007e80000000200 */
[----:B------:R3:W-:Y:S01]  /*6720*/  STSM.16.M88.4 [R0+-0x4000], R16 ;  /* 0xffc0001000007844 */ /* 0x0007e20000000200 */
[----:B------:R-:W-:Y:S01]  /*6730*/  @!PT LDS RZ, [RZ] ;  /* 0x00000000fffff984 */ /* 0x000fe20000000800 */
[----:B------:R-:W-:Y:S01]  /*6740*/  @!PT LDS RZ, [RZ] ;  /* 0x00000000fffff984 */ /* 0x000fe20000000800 */
[----:B------:R-:W-:Y:S01]  /*6750*/  @!PT LDS RZ, [RZ] ;  /* 0x00000000fffff984 */ /* 0x000fe20000000800 */
[----:B------:R1:W-:Y:S06]  /*6760*/  MEMBAR.ALL.CTA ;  /* 0x0000000000007992 */ /* 0x0003ec0000008000 */
[----:B-1----:R-:W1:Y:S02]  /*6770*/  FENCE.VIEW.ASYNC.S ;  /* 0x00000000000073c6 */ /* 0x002e640000000000 */
[----:B-1----:R-:W-:Y:S06]  /*6780*/  BAR.ARV 0x1, 0x120 ;  /* 0x0044800000007b1d */ /* 0x002fec0000002000 */
[----:B------:R-:W-:Y:S05]  /*6790*/  @P0 BRA `(.L_x_31) ;  /* 0x0000000000540947 */ /* 0x000fea0003800000 */
[----:B------:R-:W-:Y:S01]  /*67a0*/  BAR.SYNC.DEFER_BLOCKING 0x1, 0x120 ;  /* 0x0044800000007b1d */ /* 0x000fe20000010000 */
[----:B------:R-:W-:-:S05]  /*67b0*/  ELECT P0, URZ, PT ;  /* 0x00000000003f782f */ /* 0x000fca0003800000 */
[----:B------:R-:W-:Y:S08]  /*67c0*/  BSSY B0, `(.L_x_31) ;  /* 0x0000012000007945 */ /* 0x000ff00003800000 */
[----:B------:R-:W-:Y:S05]  /*67d0*/  @!P0 BRA `(.L_x_32) ;  /* 0x0000000000408947 */ /* 0x000fea0003800000 */
[----:B------:R-:W1:Y:S01]  /*67e0*/  S2UR UR10, SR_CTAID.X ;  /* 0x00000000000a79c3 */ /* 0x000e620000002500 */
[----:B------:R-:W-:Y:S01]  /*67f0*/  R2UR UR6, R2 ;  /* 0x00000000020672ca */ /* 0x000fe200000e0000 */
[----:B------:R-:W-:Y:S01]  /*6800*/  ULDC.64 UR14, c[0x0][0x198] ;  /* 0x00006600000e7ab9 */ /* 0x000fe20000000a00 */
[----:B------:R-:W-:Y:S01]  /*6810*/  UMOV UR9, URZ ;  /* 0x0000003f00097c82 */ /* 0x000fe20008000000 */
[----:B------:R-:W-:Y:S02]  /*6820*/  UIADD3 UR4, UP0, UR14, 0x770, URZ ;  /* 0x000007700e047890 */ /* 0x000fe4000ff1e03f */
[----:B------:R-:W-:Y:S02]  /*6830*/  UIADD3 UR14, UP1, UR14, 0x670, URZ ;  /* 0x000006700e0e7890 */ /* 0x000fe4000ff3e03f */
[----:B------:R-:W-:Y:S01]  /*6840*/  S2UR UR12, SR_CTAID.Z ;  /* 0x00000000000c79c3 */ /* 0x000fe20000002700 */
[----:B------:R-:W-:Y:S02]  /*6850*/  UIADD3.X UR5, URZ, UR15, URZ, UP0, !UPT ;  /* 0x0000000f3f057290 */ /* 0x000fe400087fe43f */
[----:B------:R-:W-:-:S03]  /*6860*/  UIADD3.X UR15, URZ, UR15, URZ, UP1, !UPT ;  /* 0x0000000f3f0f7290 */ /* 0x000fc60008ffe43f */
[----:B------:R-:W-:Y:S02]  /*6870*/  UIADD3 UR8, UR6, 0x4000, URZ ;  /* 0x0000400006087890 */ /* 0x000fe4000fffe03f */
[----:B------:R-:W2:Y:S01]  /*6880*/  S2UR UR11, SR_CTAID.Y ;  /* 0x00000000000b79c3 */ /* 0x000ea20000002600 */
[----:B-1----:R-:W-:-:S09]  /*6890*/  USHF.L.U32 UR10, UR10, 0x7, URZ ;  /* 0x000000070a0a7899 */ /* 0x002fd2000800063f */
[----:B--2---:R1:W-:Y:S02]  /*68a0*/  UTMASTG.4D [UR8], [UR4] ;  /* 0x00000008040073b5 */ /* 0x0043e40008018000 */
[----:B-1----:R-:W-:Y:S02]  /*68b0*/  UMOV UR8, UR6 ;  /* 0x0000000600087c82 */ /* 0x002fe40008000000 */
[----:B------:R1:W-:Y:S02]  /*68c0*/  UTMASTG.4D [UR8], [UR14] ;  /* 0x000000080e0073b5 */ /* 0x0003e40008018000 */
[----:B-1----:R0:W-:Y:S02]  /*68d0*/  UTMACMDFLUSH ;  /* 0x00000000000079b7 */ /* 0x0021e40000000000 */
.L_x_32:
[----:B------:R-:W-:Y:S05]  /*68e0*/  BSYNC B0 ;  /* 0x0000000000007941 */ /* 0x000fea0003800000 */
.L_x_31:
[----:B------:R-:W-:-:S04]  /*68f0*/  DEPBAR.LE SB0, 0x0 ;  /* 0x000080000000791a */ /* 0x000fc80000000000 */
[----:B------:R-:W-:Y:S05]  /*6900*/  BRA `(.L_x_7) ;  /* 0x00000024000c7947 */ /* 0x000fea0003800000 */
.L_x_5:
[----:B------:R-:W-:-:S08]  /*6910*/  NOP ;  /* 0x0000000000007918 */ /* 0x000fd00000000000 */
[----:B------:R-:W1:-:S00]  /*6920*/  USETMAXREG.DEALLOC.CTAPOOL 0x18 ;  /* 0x00000018000079c8 */ /* 0x000e4000080e0500 */
[----:B-1----:R-:W-:Y:S02]  /*6930*/  LOP3.LUT R2, R0, 0x3, RZ, 0xc0, !PT ;  /* 0x0000000300027812 */ /* 0x002fe400078ec0ff */
[----:B------:R-:W-:-:S04]  /*6940*/  MOV R0, RZ ;  /* 0x000000ff00007202 */ /* 0x000fc80000000f00 */
[----:B------:R-:W1:Y:S02]  /*6950*/  SHFL.IDX PT, R2, R2, RZ, 0x1f ;  /* 0x00001fff02027589 */ /* 0x000e6400000e0000 */
[----:B-1----:R-:W-:-:S13]  /*6960*/  ISETP.NE.AND P0, PT, R2, RZ, PT ;  /* 0x000000ff0200720c */ /* 0x002fda0003f05270 */
[----:B------:R-:W-:Y:S05]  /*6970*/  @!P0 BRA `(.L_x_33) ;  /* 0x0000000800b08947 */ /* 0x000fea0003800000 */
[----:B------:R-:W-:-:S13]  /*6980*/  ISETP.NE.AND P0, PT, R2, 0x1, PT ;  /* 0x000000010200780c */ /* 0x000fda0003f05270 */
[----:B------:R-:W-:Y:S05]  /*6990*/  @P0 BRA `(.L_x_7) ;  /* 0x0000002000e80947 */ /* 0x000fea0003800000 */
[----:B------:R-:W1:Y:S02]  /*69a0*/  S2UR UR11, SR_CTAID.Z ;  /* 0x00000000000b79c3 */ /* 0x000e640000002700 */
[----:B-1----:R-:W-:-:S13]  /*69b0*/  ISETP.LE.AND P0, PT, RZ, UR11, PT ;  /* 0x0000000bff007c0c */ /* 0x002fda000bf03270 */
[----:B------:R-:W-:Y:S05]  /*69c0*/  @!P0 BRA `(.L_x_7) ;  /* 0x0000002000dc8947 */ /* 0x000fea0003800000 */
[----:B------:R-:W1:Y:S01]  /*69d0*/  S2UR UR7, SR_CTAID.Y ;  /* 0x00000000000779c3 */ /* 0x000e620000002600 */
[----:B------:R-:W-:Y:S01]  /*69e0*/  ULDC.64 UR8, c[0x0][0x2d8] ;  /* 0x0000b60000087ab9 */ /* 0x000fe20000000a00 */
[----:B------:R-:W-:-:S06]  /*69f0*/  ELECT P0, URZ, PT ;  /* 0x00000000003f782f */ /* 0x000fcc0003800000 */
[----:B------:R-:W2:Y:S01]  /*6a00*/  LDC R2, c[0x0][0x280] ;  /* 0x0000a000ff027b82 */ /* 0x000ea20000000800 */
[----:B-1----:R-:W-:-:S04]  /*6a10*/  USHF.R.S32.HI UR4, URZ, 0x1f, UR7 ;  /* 0x0000001f3f047899 */ /* 0x002fc80008011407 */
[----:B------:R-:W-:Y:S02]  /*6a20*/  UIMAD UR6, UR4, UR8, URZ ;  /* 0x00000008040672a4 */ /* 0x000fe4000f8e023f */
[----:B------:R-:W-:Y:S01]  /*6a30*/  UIMAD.WIDE.U32 UR4, UR7, UR8, URZ ;  /* 0x00000008070472a5 */ /* 0x000fe2000f8e003f */
[----:B--2---:R-:W-:Y:S01]  /*6a40*/  ISETP.GE.AND P1, PT, R2, 0x1, PT ;  /* 0x000000010200780c */ /* 0x004fe20003f26270 */
[----:B------:R-:W-:Y:S02]  /*6a50*/  UIMAD UR7, UR7, UR9, UR6 ;  /* 0x00000009070772a4 */ /* 0x000fe4000f8e0206 */
[----:B------:R-:W-:Y:S01]  /*6a60*/  USHF.R.S32.HI UR6, URZ, 0x1f, UR11 ;  /* 0x0000001f3f067899 */ /* 0x000fe2000801140b */
[----:B------:R-:W-:Y:S01]  /*6a70*/  ULDC.64 UR8, c[0x0][0x2e0] ;  /* 0x0000b80000087ab9 */ /* 0x000fe20000000a00 */
[----:B------:R-:W-:Y:S02]  /*6a80*/  UIADD3 UR5, UR5, UR7, URZ ;  /* 0x0000000705057290 */ /* 0x000fe4000fffe03f */
[----:B------:R-:W-:-:S04]  /*6a90*/  UIMAD UR6, UR6, UR8, URZ ;  /* 0x00000008060672a4 */ /* 0x000fc8000f8e023f */
[----:B------:R-:W-:Y:S02]  /*6aa0*/  UIMAD UR10, UR11, UR9, UR6 ;  /* 0x000000090b0a72a4 */ /* 0x000fe4000f8e0206 */
[----:B------:R-:W-:Y:S01]  /*6ab0*/  UIMAD.WIDE.U32 UR6, UR11, UR8, UR4 ;  /* 0x000000080b0672a5 */ /* 0x000fe2000f8e0004 */
[----:B------:R-:W-:Y:S11]  /*6ac0*/  @!P1 BRA `(.L_x_7) ;  /* 0x00000020009c9947 */ /* 0x000ff60003800000 */
[C---:B------:R-:W-:Y:S01]  /*6ad0*/  VIADD R0, R2.reuse, 0x7f ;  /* 0x0000007f02007836 */ /* 0x040fe20000000000 */
[----:B------:R-:W-:Y:S01]  /*6ae0*/  ISETP.GE.AND P1, PT, R2, 0x81, PT ;  /* 0x000000810200780c */ /* 0x000fe20003f26270 */
[----:B------:R-:W-:Y:S01]  /*6af0*/  UIADD3 UR10, UR7, UR10, URZ ;  /* 0x0000000a070a7290 */ /* 0x000fe2000fffe03f */
[----:B------:R-:W-:Y:S02]  /*6b00*/  UMOV UR5, URZ ;  /* 0x0000003f00057c82 */ /* 0x000fe40008000000 */
[----:B------:R-:W-:-:S04]  /*6b10*/  SHF.R.S32.HI R3, RZ, 0x1f, R0 ;  /* 0x0000001fff037819 */ /* 0x000fc80000011400 */
[----:B------:R-:W-:-:S04]  /*6b20*/  LEA.HI R3, R3, R0, RZ, 0x7 ;  /* 0x0000000003037211 */ /* 0x000fc800078f38ff */
[----:B------:R-:W-:-:S04]  /*6b30*/  SHF.R.S32.HI R0, RZ, 0x7, R3 ;  /* 0x00000007ff007819 */ /* 0x000fc80000011403 */
[----:B------:R-:W-:-:S04]  /*6b40*/  VIMNMX R0, R0, 0x1, !PT ;  /* 0x0000000100007848 */ /* 0x000fc80007fe0100 */
[----:B------:R-:W-:Y:S01]  /*6b50*/  LOP3.LUT R3, R0, 0x1, RZ, 0xc0, !PT ;  /* 0x0000000100037812 */ /* 0x000fe200078ec0ff */
[----:B------:R-:W-:Y:S06]  /*6b60*/  @!P1 BRA `(.L_x_34) ;  /* 0x0000000400789947 */ /* 0x000fec0003800000 */
[----:B------:R-:W-:Y:S01]  /*6b70*/  ULDC.64 UR16, c[0x0][0x2c0] ;  /* 0x0000b00000107ab9 */ /* 0x000fe20000000a00 */
[----:B------:R-:W-:Y:S01]  /*6b80*/  IMAD.IADD R0, R0, 0x1, -R3 ;  /* 0x0000000100007824 */ /* 0x000fe200078e0a03 */
[----:B------:R-:W-:Y:S01]  /*6b90*/  ULEA UR16, UP0, UR6, UR16, 0x2 ;  /* 0x0000001006107291 */ /* 0x000fe2000f80103f */
[----:B------:R-:W-:Y:S01]  /*6ba0*/  UMOV UR4, URZ ;  /* 0x0000003f00047c82 */ /* 0x000fe20008000000 */
[----:B------:R-:W-:Y:S02]  /*6bb0*/  UMOV UR5, URZ ;  /* 0x0000003f00057c82 */ /* 0x000fe40008000000 */
[----:B------:R-:W-:Y:S02]  /*6bc0*/  ULEA.HI.X UR17, UR6, UR17, UR10, 0x2, UP0 ;  /* 0x0000001106117291 */ /* 0x000fe400080f140a */
[----:B------:R-:W-:Y:S02]  /*6bd0*/  UIADD3 UR12, UP0, UR16, 0x4000, URZ ;  /* 0x00004000100c7890 */ /* 0x000fe4000ff1e03f */
[----:B------:R-:W-:-:S02]  /*6be0*/  UIADD3 UR14, UP1, UR16, 0x8000, URZ ;  /* 0x00008000100e7890 */ /* 0x000fc4000ff3e03f */
[----:B------:R-:W-:Y:S02]  /*6bf0*/  UIADD3 UR16, UP2, UR16, 0xc000, URZ ;  /* 0x0000c00010107890 */ /* 0x000fe4000ff5e03f */
[----:B------:R-:W-:Y:S02]  /*6c00*/  UIADD3.X UR13, URZ, UR17, URZ, UP0, !UPT ;  /* 0x000000113f0d7290 */ /* 0x000fe400087fe43f */
[----:B------:R-:W-:Y:S02]  /*6c10*/  UIADD3.X UR15, URZ, UR17, URZ, UP1, !UPT ;  /* 0x000000113f0f7290 */ /* 0x000fe40008ffe43f */
[----:B------:R-:W-:Y:S01]  /*6c20*/  UIADD3.X UR17, URZ, UR17, URZ, UP2, !UPT ;  /* 0x000000113f117290 */ /* 0x000fe200097fe43f */
[----:B------:R-:W-:-:S11]  /*6c30*/  ULDC.64 UR20, c[0x0][0x2c0] ;  /* 0x0000b00000147ab9 */ /* 0x000fd60000000a00 */
.L_x_47:
[----:B------:R-:W-:Y:S01]  /*6c40*/  USHF.L.U32 UR8, UR4, 0xe, URZ ;  /* 0x0000000e04087899 */ /* 0x000fe2000800063f */
[----:B------:R-:W-:Y:S03]  /*6c50*/  BAR.SYNC.DEFER_BLOCKING 0xd, 0xa0 ;  /* 0x0342800000007b1d */ /* 0x000fe60000010000 */
[----:B------:R-:W-:Y:S02]  /*6c60*/  UIMAD.WIDE UR24, UR8, 0x4, UR12 ;  /* 0x00000004081878a5 */ /* 0x000fe4000f8e020c */
[----:B------:R-:W-:Y:S01]  /*6c70*/  UIMAD.WIDE UR22, UR8, 0x4, UR14 ;  /* 0x00000004081678a5 */ /* 0x000fe2000f8e020e */
[----:B------:R-:W-:Y:S01]  /*6c80*/  BSSY B0, `(.L_x_35) ;  /* 0x0000011000007945 */ /* 0x000fe20003800000 */
[----:B------:R-:W-:-:S03]  /*6c90*/  UIMAD.WIDE UR8, UR8, 0x4, UR16 ;  /* 0x00000004080878a5 */ /* 0x000fc6000f8e0210 */
[----:B------:R-:W-:Y:S09]  /*6ca0*/  @!P0 BRA `(.L_x_36) ;  /* 0x0000000000388947 */ /* 0x000ff20003800000 */
[----:B------:R-:W1:Y:S01]  /*6cb0*/  S2UR UR19, SR_CgaCtaId ;  /* 0x00000000001379c3 */ /* 0x000e620000008800 */
[----:B------:R-:W-:Y:S01]  /*6cc0*/  USHF.L.U32 UR11, UR5, 0xd, URZ ;  /* 0x0000000d050b7899 */ /* 0x000fe2000800063f */
[----:B------:R-:W-:Y:S01]  /*6cd0*/  UMOV UR18, 0x400 ;  /* 0x0000040000127882 */ /* 0x000fe20000000000 */
[----:B------:R-:W-:Y:S02]  /*6ce0*/  UMOV UR27, 0x14f00000 ;  /* 0x14f00000001b7882 */ /* 0x000fe40000000000 */
[----:B------:R-:W-:-:S04]  /*6cf0*/  UIADD3 UR26, UP0, UR11, UR6, URZ ;  /* 0x000000060b1a7290 */ /* 0x000fc8000ff1e03f */
[----:B------:R-:W-:Y:S02]  /*6d00*/  ULEA.HI.X.SX32 UR11, UR11, UR10, 0x1, UP0 ;  /* 0x0000000a0b0b7291 */ /* 0x000fe400080f0e3f */
[----:B------:R-:W-:-:S04]  /*6d10*/  ULEA UR28, UP0, UR26, UR20, 0x2 ;  /* 0x000000141a1c7291 */ /* 0x000fc8000f80103f */
[----:B------:R-:W-:-:S03]  /*6d20*/  ULEA.HI.X UR29, UR26, UR21, UR11, 0x2, UP0 ;  /* 0x000000151a1d7291 */ /* 0x000fc600080f140b */
[----:B------:R-:W-:Y:S01]  /*6d30*/  UMOV UR11, 0x400 ;  /* 0x00000400000b7882 */ /* 0x000fe20000000000 */
[----:B------:R-:W-:Y:S01]  /*6d40*/  UMOV UR26, 0x0 ;  /* 0x00000000001a7882 */ /* 0x000fe20000000000 */
[----:B-1----:R-:W-:-:S04]  /*6d50*/  ULEA UR18, UR19, UR18, 0x18 ;  /* 0x0000001213127291 */ /* 0x002fc8000f8ec03f */
[----:B------:R-:W-:-:S09]  /*6d60*/  UIADD3 UR18, UR18, 0x8000, URZ ;  /* 0x0000800012127890 */ /* 0x000fd2000fffe03f */
[----:B------:R1:W-:Y:S02]  /*6d70*/  UBLKRED.G.S.ADD.F32.RN [UR28], [UR18], UR11, desc[UR26] ;  /* 0x00001a1c120073bb */ /* 0x0003e400080a140b */
[----:B-1----:R0:W-:Y:S02]  /*6d80*/  UTMACMDFLUSH ;  /* 0x00000000000079b7 */ /* 0x0021e40000000000 */
.L_x_36:
[----:B------:R-:W-:Y:S05]  /*6d90*/  BSYNC B0 ;  /* 0x0000000000007941 */ /* 0x000fea0003800000 */
.L_x_35:
[----:B------:R-:W-:Y:S06]  /*6da0*/  BAR.SYNC.DEFER_BLOCKING 0xe, 0xa0 ;  /* 0x0382800000007b1d */ /* 0x000fec0000010000 */
[----:B------:R-:W-:Y:S04]  /*6db0*/  BSSY B0, `(.L_x_37) ;  /* 0x000000c000007945 */ /* 0x000fe80003800000 */
[----:B------:R-:W-:Y:S05]  /*6dc0*/  @!P0 BRA `(.L_x_38) ;  /* 0x0000000000288947 */ /* 0x000fea0003800000 */
[----:B------:R-:W1:Y:S01]  /*6dd0*/  S2UR UR18, SR_CgaCtaId ;  /* 0x00000000001279c3 */ /* 0x000e620000008800 */
[----:B------:R-:W-:Y:S01]  /*6de0*/  UMOV UR11, 0x400 ;  /* 0x00000400000b7882 */ /* 0x000fe20000000000 */
[----:B------:R-:W-:Y:S01]  /*6df0*/  UMOV UR26, 0x0 ;  /* 0x00000000001a7882 */ /* 0x000fe20000000000 */
[----:B------:R-:W-:Y:S01]  /*6e00*/  UMOV UR27, 0x14f00000 ;  /* 0x14f00000001b7882 */ /* 0x000fe20000000000 */
[----:B-1----:R-:W-:-:S03]  /*6e10*/  ULEA UR11, UR18, UR11, 0x18 ;  /* 0x0000000b120b7291 */ /* 0x002fc6000f8ec03f */
[----:B------:R-:W-:Y:S01]  /*6e20*/  UMOV UR18, 0x400 ;  /* 0x0000040000127882 */ /* 0x000fe20000000000 */
[----:B------:R-:W-:-:S09]  /*6e30*/  UIADD3 UR11, UR11, 0xc000, URZ ;  /* 0x0000c0000b0b7890 */ /* 0x000fd2000fffe03f */
[----:B------:R1:W-:Y:S01]  /*6e40*/  UBLKRED.G.S.ADD.F32.RN [UR24], [UR11], UR18, desc[UR26] ;  /* 0x00001a180b0073bb */ /* 0x0003e200080a1412 */
[----:B------:R0:W-:Y:S01]  /*6e50*/  UTMACMDFLUSH ;  /* 0x00000000000079b7 */ /* 0x0001e20000000000 */
[----:B-1----:R-:W-:-:S04]  /*6e60*/  DEPBAR.LE SB0, 0x1 ;  /* 0x000080400000791a */ /* 0x002fc80000000000 */
.L_x_38:
[----:B------:R-:W-:Y:S05]  /*6e70*/  BSYNC B0 ;  /* 0x0000000000007941 */ /* 0x000fea0003800000 */
.L_x_37:
[----:B------:R-:W-:Y:S06]  /*6e80*/  BAR.ARV 0xa, 0xa0 ;  /* 0x0282800000007b1d */ /* 0x000fec0000002000 */
[----:B------:R-:W-:Y:S04]  /*6e90*/  BSSY B0, `(.L_x_39) ;  /* 0x0000003000007945 */ /* 0x000fe80003800000 */
[----:B------:R-:W-:Y:S05]  /*6ea0*/  @!P0 BRA `(.L_x_40) ;  /* 0x0000000000048947 */ /* 0x000fea0003800000 */
[----:B------:R-:W-:-:S04]  /*6eb0*/  DEPBAR.LE SB0, 0x0 ;  /* 0x000080000000791a */ /* 0x000fc80000000000 */
.L_x_40:
[----:B------:R-:W-:Y:S05]  /*6ec0*/  BSYNC B0 ;  /* 0x0000000000007941 */ /* 0x000fea0003800000 */
.L_x_39:
[----:B------:R-:W-:Y:S06]  /*6ed0*/  BAR.ARV 0xb, 0xa0 ;  /* 0x02c2800000007b1d */ /* 0x000fec0000002000 */
[----:B------:R-:W-:Y:S02]  /*6ee0*/  BSSY B0, `(.L_x_41) ;  /* 0x000000c000007945 */ /* 0x000fe40003800000 */
[----:B------:R-:W-:Y:S06]  /*6ef0*/  BAR.SYNC.DEFER_BLOCKING 0xd, 0xa0 ;  /* 0x0342800000007b1d */ /* 0x000fec0000010000 */
        /* <DEDUP_REMOVED lines=8> */
[----:B------:R1:W-:Y:S02]  /*6f80*/  UBLKRED.G.S.ADD.F32.RN [UR22], [UR11], UR18, desc[UR24] ;  /* 0x000018160b0073bb */ /* 0x0003e400080a1412 */
[----:B-1----:R0:W-:Y:S02]  /*6f90*/  UTMACMDFLUSH ;  /* 0x00000000000079b7 */ /* 0x0021e40000000000 */
.L_x_42:
[----:B------:R-:W-:Y:S05]  /*6fa0*/  BSYNC B0 ;  /* 0x0000000000007941 */ /* 0x000fea0003800000 */
.L_x_41:
        /* <DEDUP_REMOVED lines=13> */
.L_x_44:
[----:B------:R-:W-:Y:S05]  /*7080*/  BSYNC B0 ;  /* 0x0000000000007941 */ /* 0x000fea0003800000 */
.L_x_43:
[----:B------:R-:W-:Y:S01]  /*7090*/  IADD3 R0, R0, -0x2, RZ ;  /* 0xfffffffe00007810 */ /* 0x000fe20007ffe0ff */
[----:B------:R-:W-:Y:S06]  /*70a0*/  BAR.ARV 0xa, 0xa0 ;  /* 0x0282800000007b1d */ /* 0x000fec0000002000 */
[----:B------:R-:W-:Y:S01]  /*70b0*/  BSSY B0, `(.L_x_45) ;  /* 0x0000004000007945 */ /* 0x000fe20003800000 */
[----:B------:R-:W-:-:S03]  /*70c0*/  ISETP.NE.AND P1, PT, R0, RZ, PT ;  /* 0x000000ff0000720c */ /* 0x000fc60003f25270 */
[----:B------:R-:W-:Y:S10]  /*70d0*/  @!P0 BRA `(.L_x_46) ;  /* 0x0000000000048947 */ /* 0x000ff40003800000 */
[----:B------:R-:W-:-:S04]  /*70e0*/  DEPBAR.LE SB0, 0x0 ;  /* 0x000080000000791a */ /* 0x000fc80000000000 */
.L_x_46:
[----:B------:R-:W-:Y:S05]  /*70f0*/  BSYNC B0 ;  /* 0x0000000000007941 */ /* 0x000fea0003800000 */
.L_x_45:
[----:B------:R-:W-:Y:S06]  /*7100*/  BAR.ARV 0xb, 0xa0 ;  /* 0x02c2800000007b1d */ /* 0x000fec0000002000 */
[----:B------:R-:W-:Y:S02]  /*7110*/  UIADD3 UR5, UR5, 0x2, URZ ;  /* 0x0000000205057890 */ /* 0x000fe4000fffe03f */
[----:B------:R-:W-:Y:S01]  /*7120*/  UIADD3 UR4, UR4, 0x1, URZ ;  /* 0x0000000104047890 */ /* 0x000fe2000fffe03f */
[----:B------:R-:W-:Y:S11]  /*7130*/  @P1 BRA `(.L_x_47) ;  /* 0xfffffff800c01947 */ /* 0x000ff6000383ffff */
[----:B------:R-:W-:-:S12]  /*7140*/  USHF.L.U32 UR5, UR5, 0xd, URZ ;  /* 0x0000000d05057899 */ /* 0x000fd8000800063f */
.L_x_34:
[----:B------:R-:W-:-:S13]  /*7150*/  ISETP.NE.AND P1, PT, R3, RZ, PT ;  /* 0x000000ff0300720c */ /* 0x000fda0003f25270 */
[----:B------:R-:W-:Y:S05]  /*7160*/  @!P1 BRA `(.L_x_7) ;  /* 0x0000001800f49947 */ /* 0x000fea0003800000 */
[----:B------:R-:W-:Y:S06]  /*7170*/  BAR.SYNC.DEFER_BLOCKING 0xd, 0xa0 ;  /* 0x0342800000007b1d */ /* 0x000fec0000010000 */
[----:B------:R-:W-:Y:S04]  /*7180*/  BSSY B0, `(.L_x_48) ;  /* 0x0000010000007945 */ /* 0x000fe80003800000 */
[----:B------:R-:W-:Y:S05]  /*7190*/  @!P0 BRA `(.L_x_49) ;  /* 0x0000000000388947 */ /* 0x000fea0003800000 */
[----:B------:R-:W1:Y:S01]  /*71a0*/  S2UR UR11, SR_CgaCtaId ;  /* 0x00000000000b79c3 */ /* 0x000e620000008800 */
[----:B------:R-:W-:Y:S01]  /*71b0*/  UIADD3 UR12, UP0, UR5, UR6, URZ ;  /* 0x00000006050c7290 */ /* 0x000fe2000ff1e03f */
[----:B------:R-:W-:Y:S01]  /*71c0*/  UMOV UR4, 0x400 ;  /* 0x0000040000047882 */ /* 0x000fe20000000000 */
[----:B------:R-:W-:Y:S02]  /*71d0*/  ULDC.64 UR8, c[0x0][0x2c0] ;  /* 0x0000b00000087ab9 */ /* 0x000fe40000000a00 */
[----:B------:R-:W-:Y:S02]  /*71e0*/  ULEA.HI.X.SX32 UR13, UR5, UR10, 0x1, UP0 ;  /* 0x0000000a050d7291 */ /* 0x000fe400080f0e3f */
[----:B------:R-:W-:-:S04]  /*71f0*/  ULEA UR8, UP0, UR12, UR8, 0x2 ;  /* 0x000000080c087291 */ /* 0x000fc8000f80103f */
[----:B------:R-:W-:-:S03]  /*7200*/  ULEA.HI.X UR9, UR12, UR9, UR13, 0x2, UP0 ;  /* 0x000000090c097291 */ /* 0x000fc600080f140d */
[----:B------:R-:W-:Y:S01]  /*7210*/  UMOV UR12, 0x0 ;  /* 0x00000000000c7882 */ /* 0x000fe20000000000 */
[----:B------:R-:W-:Y:S01]  /*7220*/  UMOV UR13, 0x14f00000 ;  /* 0x14f00000000d7882 */ /* 0x000fe20000000000 */
[----:B-1----:R-:W-:-:S03]  /*7230*/  ULEA UR4, UR11, UR4, 0x18 ;  /* 0x000000040b047291 */ /* 0x002fc6000f8ec03f */
[----:B------:R-:W-:Y:S01]  /*7240*/  UMOV UR11, 0x400 ;  /* 0x00000400000b7882 */ /* 0x000fe20000000000 */
[----:B------:R-:W-:-:S09]  /*7250*/  UIADD3 UR4, UR4, 0x8000, URZ ;  /* 0x0000800004047890 */ /* 0x000fd2000fffe03f */
[----:B------:R1:W-:Y:S02]  /*7260*/  UBLKRED.G.S.ADD.F32.RN [UR8], [UR4], UR11, desc[UR12] ;  /* 0x00000c08040073bb */ /* 0x0003e400080a140b */
[----:B-1----:R0:W-:Y:S02]  /*7270*/  UTMACMDFLUSH ;  /* 0x00000000000079b7 */ /* 0x0021e40000000000 */
.L_x_49:
[----:B------:R-:W-:Y:S05]  /*7280*/  BSYNC B0 ;  /* 0x0000000000007941 */ /* 0x000fea0003800000 */
.L_x_48:
[----:B------:R-:W-:Y:S06]  /*7290*/  BAR.SYNC.DEFER_BLOCKING 0xe, 0xa0 ;  /* 0x0382800000007b1d */ /* 0x000fec0000010000 */
[----:B------:R-:W-:Y:S04]  /*72a0*/  BSSY B0, `(.L_x_50) ;  /* 0x0000012000007945 */ /* 0x000fe80003800000 */
[----:B------:R-:W-:Y:S05]  /*72b0*/  @!P0 BRA `(.L_x_51) ;  /* 0x0000000000408947 */ /* 0x000fea0003800000 */
[----:B------:R-:W1:Y:S01]  /*72c0*/  S2UR UR12, SR_CgaCtaId ;  /* 0x00000000000c79c3 */ /* 0x000e620000008800 */
[----:B------:R-:W-:Y:S01]  /*72d0*/  UIADD3 UR4, UR5, 0x1000, URZ ;  /* 0x0000100005047890 */ /* 0x000fe2000fffe03f */
[----:B------:R-:W-:Y:S01]  /*72e0*/  UMOV UR11, 0x400 ;  /* 0x00000400000b7882 */ /* 0x000fe20000000000 */
[----:B------:R-:W-:Y:S02]  /*72f0*/  ULDC.64 UR8, c[0x0][0x2c0] ;  /* 0x0000b00000087ab9 */ /* 0x000fe40000000a00 */
[----:B------:R-:W-:-:S04]  /*7300*/  UIADD3 UR13, UP0, UR4, UR6, URZ ;  /* 0x00000006040d7290 */ /* 0x000fc8000ff1e03f */
        /* <DEDUP_REMOVED lines=11> */
.L_x_51:
[----:B------:R-:W-:Y:S05]  /*73c0*/  BSYNC B0 ;  /* 0x0000000000007941 */ /* 0x000fea0003800000 */
.L_x_50:
[----:B------:R-:W-:Y:S06]  /*73d0*/  BAR.ARV 0xa, 0xa0 ;  /* 0x0282800000007b1d */ /* 0x000fec0000002000 */
[----:B------:R-:W-:Y:S04]  /*73e0*/  BSSY B0, `(.L_x_52) ;  /* 0x0000003000007945 */ /* 0x000fe80003800000 */
[----:B------:R-:W-:Y:S05]  /*73f0*/  @!P0 BRA `(.L_x_53) ;  /* 0x0000000000048947 */ /* 0x000fea0003800000 */
[----:B------:R-:W-:-:S04]  /*7400*/  DEPBAR.LE SB0, 0x0 ;  /* 0x000080000000791a */ /* 0x000fc80000000000 */
.L_x_53:
[----:B------:R-:W-:Y:S05]  /*7410*/  BSYNC B0 ;  /* 0x0000000000007941 */ /* 0x000fea0003800000 */
.L_x_52:
[----:B------:R-:W-:Y:S06]  /*7420*/  BAR.ARV 0xb, 0xa0 ;  /* 0x02c2800000007b1d */ /* 0x000fec0000002000 */
[----:B------:R-:W-:Y:S05]  /*7430*/  BRA `(.L_x_7) ;  /* 0x0000001800407947 */ /* 0x000fea0003800000 */
.L_x_33:
[----:B------:R-:W1:Y:S01]  /*7440*/  S2UR UR21, SR_CTAID.Z ;  /* 0x00000000001579c3 */ /* 0x000e620000002700 */
[----:B------:R-:W-:Y:S01]  /*7450*/  IMAD.MOV.U32 R9, RZ, RZ, 0x1 ;  /* 0x00000001ff097424 */ /* 0x000fe200078e00ff */
[----:B-1----:R-:W-:-:S13]  /*7460*/  ISETP.LE.AND P0, PT, RZ, UR21, PT ;  /* 0x00000015ff007c0c */ /* 0x002fda000bf03270 */
[----:B------:R-:W-:Y:S05]  /*7470*/  @!P0 BRA `(.L_x_54) ;  /* 0x0000001400a08947 */ /* 0x000fea0003800000 */
[----:B------:R-:W1:Y:S01]  /*7480*/  S2R R15, SR_CTAID.Y ;  /* 0x00000000000f7919 */ /* 0x000e620000002600 */
[----:B------:R-:W2:Y:S01]  /*7490*/  LDC.64 R2, c[0x0][0x718] ;  /* 0x0001c600ff027b82 */ /* 0x000ea20000000a00 */
[----:B------:R-:W-:Y:S01]  /*74a0*/  ULDC UR4, c[0x0][0x2e8] ;  /* 0x0000ba0000047ab9 */ /* 0x000fe20000000800 */
[----:B------:R-:W-:Y:S01]  /*74b0*/  BSSY B0, `(.L_x_54) ;  /* 0x0000164000007945 */ /* 0x000fe20003800000 */
[----:B------:R-:W3:Y:S01]  /*74c0*/  S2R R13, SR_CTAID.Z ;  /* 0x00000000000d7919 */ /* 0x000ee20000002700 */
[----:B------:R-:W-:-:S04]  /*74d0*/  UISETP.NE.AND UP0, UPT, UR4, 0x1, UPT ;  /* 0x000000010400788c */ /* 0x000fc8000bf05270 */
[----:B------:R-:W4:Y:S07]  /*74e0*/  S2UR UR20, SR_CTAID.Y ;  /* 0x00000000001479c3 */ /* 0x000f2e0000002600 */
[----:B------:R-:W-:Y:S01]  /*74f0*/  @UP0 ULDC UR6, c[0x0][0x2ec] ;  /* 0x0000bb0000060ab9 */ /* 0x000fe20000000800 */
[----:B------:R-:W5:Y:S01]  /*7500*/  LDC.64 R10, c[0x0][0x720] ;  /* 0x0001c800ff0a7b82 */ /* 0x000f620000000a00 */
[----:B------:R-:W-:-:S07]  /*7510*/  @UP0 ULDC UR8, c[0x0][0x2f0] ;  /* 0x0000bc0000080ab9 */ /* 0x000fce0000000800 */
[----:B------:R-:W5:Y:S01]  /*7520*/  LDC.64 R4, c[0x0][0x700] ;  /* 0x0001c000ff047b82 */ /* 0x000f620000000a00 */
[----:B-1----:R-:W-:Y:S01]  /*7530*/  SHF.R.S32.HI R15, RZ, 0x1f, R15 ;  /* 0x0000001fff0f7819 */ /* 0x002fe2000001140f */
[----:B----4-:R-:W-:Y:S02]  /*7540*/  UIMAD.WIDE.U32 UR6, UR20, UR6, URZ ;  /* 0x00000006140672a5 */ /* 0x010fe4000f8e003f */
[----:B------:R-:W-:Y:S01]  /*7550*/  UMOV UR12, UR20 ;  /* 0x00000014000c7c82 */ /* 0x000fe20008000000 */
[----:B---3--:R-:W-:Y:S01]  /*7560*/  SHF.R.S32.HI R13, RZ, 0x1f, R13 ;  /* 0x0000001fff0d7819 */ /* 0x008fe2000001140d */
[----:B--2---:R-:W-:Y:S01]  /*7570*/  IMAD R0, R15, R2, RZ ;  /* 0x000000020f007224 */ /* 0x004fe200078e02ff */
[----:B------:R-:W-:-:S03]  /*7580*/  @UP0 USHF.R.U32.HI UR12, URZ, UR8, UR7 ;  /* 0x000000083f0c0299 */ /* 0x000fc60008011607 */
[----:B------:R-:W-:Y:S02]  /*7590*/  IMAD R7, R3, UR20, R0 ;  /* 0x0000001403077c24 */ /* 0x000fe4000f8e0200 */
[----:B------:R-:W-:-:S04]  /*75a0*/  IMAD.WIDE.U32 R2, R2, UR20, RZ ;  /* 0x0000001402027c25 */ /* 0x000fc8000f8e00ff */
[----:B------:R-:W-:Y:S02]  /*75b0*/  IMAD.IADD R3, R3, 0x1, R7 ;  /* 0x0000000103037824 */ /* 0x000fe400078e0207 */
[----:B------:R-:W1:Y:S01]  /*75c0*/  LDC.64 R6, c[0x0][0x730] ;  /* 0x0001cc00ff067b82 */ /* 0x000e620000000a00 */
[----:B-----5:R-:W-:Y:S02]  /*75d0*/  IMAD R0, R13, R10, RZ ;  /* 0x0000000a0d007224 */ /* 0x020fe400078e02ff */
[----:B------:R-:W-:-:S04]  /*75e0*/  IMAD.WIDE.U32 R2, R10, UR21, R2 ;  /* 0x000000150a027c25 */ /* 0x000fc8000f8e0002 */
[----:B------:R-:W-:Y:S01]  /*75f0*/  IMAD R11, R11, UR21, R0 ;  /* 0x000000150b0b7c24 */ /* 0x000fe2000f8e0200 */
[----:B------:R-:W-:-:S04]  /*7600*/  LEA R4, P0, R2, R4, 0x2 ;  /* 0x0000000402047211 */ /* 0x000fc800078010ff */
[----:B------:R-:W-:Y:S02]  /*7610*/  IADD3 R0, R3, R11, RZ ;  /* 0x0000000b03007210 */ /* 0x000fe40007ffe0ff */
[----:B------:R-:W-:Y:S02]  /*7620*/  R2UR UR4, R4 ;  /* 0x00000000040472ca */ /* 0x000fe400000e0000 */
[----:B------:R-:W-:Y:S02]  /*7630*/  LEA.HI.X R0, R2, R5, R0, 0x2, P0 ;  /* 0x0000000502007211 */ /* 0x000fe400000f1400 */
[----:B------:R-:W-:Y:S02]  /*7640*/  ELECT P0, URZ, PT ;  /* 0x00000000003f782f */ /* 0x000fe40003800000 */
[----:B------:R-:W-:Y:S01]  /*7650*/  R2UR UR5, R0 ;  /* 0x00000000000572ca */ /* 0x000fe200000e0000 */
[----:B-1----:R-:W-:-:S04]  /*7660*/  IMAD R2, R15, R6, RZ ;  /* 0x000000060f027224 */ /* 0x002fc800078e02ff */
[----:B------:R-:W-:Y:S02]  /*7670*/  IMAD R5, R7, UR20, R2 ;  /* 0x0000001407057c24 */ /* 0x000fe4000f8e0202 */
[----:B------:R-:W1:Y:S01]  /*7680*/  LDC.64 R2, c[0x0][0x738] ;  /* 0x0001ce00ff027b82 */ /* 0x000e620000000a00 */
[----:B------:R-:W-:-:S04]  /*7690*/  IMAD.WIDE.U32 R6, R6, UR20, RZ ;  /* 0x0000001406067c25 */ /* 0x000fc8000f8e00ff */
[----:B------:R-:W-:Y:S02]  /*76a0*/  IMAD.IADD R7, R7, 0x1, R5 ;  /* 0x0000000107077824 */ /* 0x000fe400078e0205 */
[----:B-1----:R-:W-:Y:S02]  /*76b0*/  IMAD R0, R13, R2, RZ ;  /* 0x000000020d007224 */ /* 0x002fe400078e02ff */
[----:B------:R-:W-:-:S04]  /*76c0*/  IMAD.WIDE.U32 R6, R2, UR21, R6 ;  /* 0x0000001502067c25 */ /* 0x000fc8000f8e0006 */
[----:B------:R-:W-:Y:S02]  /*76d0*/  IMAD R3, R3, UR21, R0 ;  /* 0x0000001503037c24 */ /* 0x000fe4000f8e0200 */
[----:B------:R-:W-:Y:S01]  /*76e0*/  IMAD.MOV.U32 R0, RZ, RZ, RZ ;  /* 0x000000ffff007224 */ /* 0x000fe200078e00ff */
[----:B------:R-:W-:Y:S06]  /*76f0*/  @!P0 BRA `(.L_x_55) ;  /* 0x0000001000fc8947 */ /* 0x000fec0003800000 */
[----:B------:R-:W1:Y:S01]  /*7700*/  S2R R0, SR_CgaCtaId ;  /* 0x0000000000007919 */ /* 0x000e620000008800 */
[----:B------:R-:W-:Y:S01]  /*7710*/  MOV R11, 0x400 ;  /* 0x00000400000b7802 */ /* 0x000fe20000000f00 */
[----:B------:R-:W2:Y:S01]  /*7720*/  S2R R8, SR_TID.X ;  /* 0x0000000000087919 */ /* 0x000ea20000002100 */
[----:B------:R-:W3:Y:S02]  /*7730*/  S2R R2, SR_CTAID.X ;  /* 0x0000000000027919 */ /* 0x000ee40000002500 */
[----:B-1----:R-:W-:Y:S02]  /*7740*/  LEA R11, R0, R11, 0x18 ;  /* 0x0000000b000b7211 */ /* 0x002fe400078ec0ff */
[----:B------:R-:W-:Y:S02]  /*7750*/  MOV R0, 0x1 ;  /* 0x0000000100007802 */ /* 0x000fe40000000f00 */
[----:B--2---:R-:W-:Y:S02]  /*7760*/  LOP3.LUT R8, R8, 0x7f, RZ, 0xc0, !PT ;  /* 0x0000007f08087812 */ /* 0x004fe400078ec0ff */
[----:B------:R-:W-:-:S02]  /*7770*/  SHF.L.U32 R0, R0, 0x1f, RZ ;  /* 0x0000001f00007819 */ /* 0x000fc400000006ff */
[----:B------:R-:W-:Y:S02]  /*7780*/  ISETP.NE.AND P0, PT, R8, RZ, PT ;  /* 0x000000ff0800720c */ /* 0x000fe40003f05270 */
[----:B------:R-:W1:Y:S02]  /*7790*/  SYNCS.PHASECHK.TRANS64.TRYWAIT P1, [R11+URZ+0x30c20], R0 ;  /* 0x030c20000b0075a7 */ /* 0x000e64000802017f */
[----:B-1-3--:R-:W-:Y:S09]  /*77a0*/  @!P1 BRA `(.L_x_56) ;  /* 0x0000001400c49947 */ /* 0x00aff20003800000 */
.L_x_84:
[----:B------:R-:W-:Y:S01]  /*77b0*/  IMAD.IADD R10, R7, 0x1, R3 ;  /* 0x00000001070a7824 */ /* 0x000fe200078e0203 */
[----:B------:R-:W-:Y:S01]  /*77c0*/  SHF.L.U32 R2, R2, 0x7, RZ ;  /* 0x0000000702027819 */ /* 0x000fe200000006ff */
[----:B------:R-:W-:Y:S01]  /*77d0*/  IMAD.MOV.U32 R9, RZ, RZ, 0x1 ;  /* 0x00000001ff097424 */ /* 0x000fe200078e00ff */
[----:B------:R-:W-:Y:S06]  /*77e0*/  @P0 BRA `(.L_x_57) ;  /* 0x0000000000180947 */ /* 0x000fec0003800000 */
[----:B------:R-:W2:Y:S01]  /*77f0*/  S2R R4, SR_TID.X ;  /* 0x0000000000047919 */ /* 0x000ea20000002100 */
[----:B-1----:R-:W-:-:S04]  /*7800*/  MOV R0, 0x4200 ;  /* 0x0000420000007802 */ /* 0x002fc80000000f00 */
[----:B------:R3:W-:Y:S01]  /*7810*/  SYNCS.ARRIVE.TRANS64 RZ, [R11+URZ+0x30c10], R0 ;  /* 0x030c10000bff79a7 */ /* 0x0007e2000800003f */
[----:B--2---:R-:W-:-:S13]  /*7820*/  LOP3.LUT P1, RZ, R4, 0x1f, RZ, 0xc0, !PT ;  /* 0x0000001f04ff7812 */ /* 0x004fda000782c0ff */
[----:B---3--:R-:W-:Y:S05]  /*7830*/  @!P1 BRA `(.L_x_57) ;  /* 0x0000000000049947 */ /* 0x008fea0003800000 */
[----:B------:R-:W-:Y:S01]  /*7840*/  BPT.TRAP 0x1 ;  /* 0x000000040000795c */ /* 0x000fe20000300000 */
.L_x_57:
[----:B------:R-:W2:Y:S01]  /*7850*/  LDC.64 R4, c[0x0][0x198] ;  /* 0x00006600ff047b82 */ /* 0x000ea20000000a00 */
[----:B------:R-:W-:Y:S01]  /*7860*/  R2UR UR11, R2 ;  /* 0x00000000020b72ca */ /* 0x000fe200000e0000 */
[----:B------:R-:W-:Y:S01]  /*7870*/  UMOV UR14, 0x0 ;  /* 0x00000000000e7882 */ /* 0x000fe20000000000 */
[----:B------:R-:W-:Y:S01]  /*7880*/  R2UR UR8, R11 ;  /* 0x000000000b0872ca */ /* 0x000fe200000e0000 */
[----:B------:R-:W-:Y:S01]  /*7890*/  UMOV UR15, 0x14f00000 ;  /* 0x14f00000000f7882 */ /* 0x000fe20000000000 */
[----:B------:R-:W-:Y:S01]  /*78a0*/  UMOV UR19, URZ ;  /* 0x0000003f00137c82 */ /* 0x000fe20008000000 */
[----:B------:R-:W-:Y:S01]  /*78b0*/  UMOV UR18, URZ ;  /* 0x0000003f00127c82 */ /* 0x000fe20008000000 */
[----:B------:R-:W-:Y:S01]  /*78c0*/  UMOV UR25, 0x20 ;  /* 0x0000002000197882 */ /* 0x000fe20000000000 */
[----:B------:R-:W3:Y:S01]  /*78d0*/  LDC R12, c[0x0][0x280] ;  /* 0x0000a000ff0c7b82 */ /* 0x000ee20000000800 */
[----:B------:R-:W-:Y:S01]  /*78e0*/  UMOV UR22, 0x0 ;  /* 0x0000000000167882 */ /* 0x000fe20000000000 */
[----:B------:R-:W-:Y:S01]  /*78f0*/  UMOV UR23, 0x10000000 ;  /* 0x1000000000177882 */ /* 0x000fe20000000000 */
[----:B------:R-:W-:Y:S01]  /*7900*/  UMOV UR13, UR21 ;  /* 0x00000015000d7c82 */ /* 0x000fe20008000000 */
[----:B------:R-:W-:Y:S01]  /*7910*/  UMOV UR10, UR18 ;  /* 0x00000012000a7c82 */ /* 0x000fe20008000000 */
[----:B------:R-:W-:Y:S01]  /*7920*/  UMOV UR28, UR12 ;  /* 0x0000000c001c7c82 */ /* 0x000fe20008000000 */
[----:B------:R-:W-:Y:S01]  /*7930*/  UMOV UR29, UR21 ;  /* 0x00000015001d7c82 */ /* 0x000fe20008000000 */
[----:B------:R-:W-:Y:S01]  /*7940*/  UMOV UR26, UR18 ;  /* 0x00000012001a7c82 */ /* 0x000fe20008000000 */
[----:B------:R-:W-:Y:S01]  /*7950*/  UIADD3 UR16, UR8, 0x10000, URZ ;  /* 0x0001000008107890 */ /* 0x000fe2000fffe03f */
[----:B------:R-:W-:Y:S01]  /*7960*/  IMAD.MOV.U32 R20, RZ, RZ, RZ ;  /* 0x000000ffff147224 */ /* 0x000fe200078e00ff */
[----:B------:R-:W-:-:S02]  /*7970*/  UIADD3 UR17, UR8, 0x30c10, URZ ;  /* 0x00030c1008117890 */ /* 0x000fc4000fffe03f */
[----:B------:R-:W-:Y:S02]  /*7980*/  UIADD3 UR30, UR8, 0x20000, URZ ;  /* 0x00020000081e7890 */ /* 0x000fe4000fffe03f */
[----:B------:R-:W-:Y:S01]  /*7990*/  UIADD3 UR9, UR8, 0x30c00, URZ ;  /* 0x00030c0008097890 */ /* 0x000fe2000fffe03f */
[----:B--2---:R-:W-:Y:S01]  /*79a0*/  IMAD.MOV.U32 R8, RZ, RZ, R4 ;  /* 0x000000ffff087224 */ /* 0x004fe200078e0004 */
[----:B------:R-:W-:Y:S01]  /*79b0*/  UIADD3 UR24, UR8, 0x4000, URZ ;  /* 0x0000400008187890 */ /* 0x000fe2000fffe03f */
[----:B------:R-:W-:Y:S01]  /*79c0*/  MOV R4, 0x8000 ;  /* 0x0000800000047802 */ /* 0x000fe20000000f00 */
[----:B------:R-:W-:Y:S01]  /*79d0*/  UMOV UR31, UR17 ;  /* 0x00000011001f7c82 */ /* 0x000fe20008000000 */
[----:B------:R-:W-:Y:S01]  /*79e0*/  UMOV UR27, UR11 ;  /* 0x0000000b001b7c82 */ /* 0x000fe20008000000 */
[----:B-1----:R-:W-:-:S04]  /*79f0*/  IADD3 R0, P1, R8, 0x2f0, RZ ;  /* 0x000002f008007810 */ /* 0x002fc80007f3e0ff */
[----:B------:R-:W-:Y:S02]  /*7a00*/  R2UR UR32, R0 ;  /* 0x00000000002072ca */ /* 0x000fe400000e0000 */
[----:B------:R-:W-:-:S04]  /*7a10*/  IADD3 R0, P2, R8, 0x3f0, RZ ;  /* 0x000003f008007810 */ /* 0x000fc80007f5e0ff */
[----:B------:R-:W-:Y:S02]  /*7a20*/  R2UR UR34, R0 ;  /* 0x00000000002272ca */ /* 0x000fe400000e0000 */
[----:B------:R-:W-:Y:S02]  /*7a30*/  MOV R0, R5 ;  /* 0x0000000500007202 */ /* 0x000fe40000000f00 */
[----:B------:R-:W-:-:S03]  /*7a40*/  MOV R5, RZ ;  /* 0x000000ff00057202 */ /* 0x000fc60000000f00 */
[----:B------:R-:W-:-:S05]  /*7a50*/  IMAD.X R2, RZ, RZ, R0, P1 ;  /* 0x000000ffff027224 */ /* 0x000fca00008e0600 */
[----:B------:R-:W-:Y:S02]  /*7a60*/  R2UR UR33, R2 ;  /* 0x00000000022172ca */ /* 0x000fe400000e0000 */
[----:B------:R-:W-:-:S04]  /*7a70*/  IADD3.X R2, RZ, R0, RZ, P2, !PT ;  /* 0x00000000ff027210 */ /* 0x000fc800017fe4ff */
[----:B------:R-:W-:Y:S02]  /*7a80*/  R2UR UR35, R2 ;  /* 0x00000000022372ca */ /* 0x000fe400000e0000 */
[----:B------:R-:W-:-:S04]  /*7a90*/  IADD3 R2, P1, R8, 0xf0, RZ ;  /* 0x000000f008027810 */ /* 0x000fc80007f3e0ff */
[----:B------:R-:W-:Y:S01]  /*7aa0*/  R2UR UR6, R2 ;  /* 0x00000000020672ca */ /* 0x000fe200000e0000 */
[----:B------:R-:W-:Y:S01]  /*7ab0*/  IMAD.X R3, RZ, RZ, R0, P1 ;  /* 0x000000ffff037224 */ /* 0x000fe200008e0600 */
[----:B---3--:R-:W-:-:S04]  /*7ac0*/  ISETP.GE.AND P1, PT, R12, 0x81, PT ;  /* 0x000000810c00780c */ /* 0x008fc80003f26270 */
[----:B------:R-:W-:-:S13]  /*7ad0*/  R2UR UR7, R3 ;  /* 0x00000000030772ca */ /* 0x000fda00000e0000 */
[----:B------:R-:W-:Y:S01]  /*7ae0*/  UTMALDG.4D [UR16], [UR6], desc[UR14] ;  /* 0x00000e10060075b4 */ /* 0x000fe20008019000 */
[----:B------:R1:W-:Y:S01]  /*7af0*/  UBLKCP.S.G [UR30], [UR4], UR25 ;  /* 0x0000001e040073ba */ /* 0x0003e20008000219 */
[----:B------:R2:W-:Y:S01]  /*7b00*/  SYNCS.ARRIVE.TRANS64 RZ, [R11+URZ+0x30c00], R4 ;  /* 0x030c00040bff79a7 */ /* 0x0005e2000800003f */
[----:B------:R2:W-:Y:S01]  /*7b10*/  UTMALDG.4D [UR8], [UR32], desc[UR22] ;  /* 0x00001608200075b4 */ /* 0x0005e20008019000 */
[----:B-1----:R-:W-:Y:S02]  /*7b20*/  UMOV UR25, UR9 ;  /* 0x0000000900197c82 */ /* 0x002fe40008000000 */
[----:B------:R2:W-:Y:S01]  /*7b30*/  UTMALDG.4D [UR24], [UR34], desc[UR22] ;  /* 0x00001618220075b4 */ /* 0x0005e20008019000 */
[----:B------:R-:W-:Y:S05]  /*7b40*/  @!P1 BRA `(.L_x_58) ;  /* 0x0000000c002c9947 */ /* 0x000fea0003800000 */
[----:B------:R-:W1:Y:S01]  /*7b50*/  S2R R13, SR_TID.X ;  /* 0x00000000000d7919 */ /* 0x000e620000002100 */
[C---:B--2---:R-:W-:Y:S01]  /*7b60*/  VIADD R4, R12.reuse, 0x7f ;  /* 0x0000007f0c047836 */ /* 0x044fe20000000000 */
[----:B------:R-:W-:Y:S01]  /*7b70*/  ISETP.GE.AND P1, PT, R12, 0x101, PT ;  /* 0x000001010c00780c */ /* 0x000fe20003f26270 */
[----:B------:R-:W-:Y:S01]  /*7b80*/  IMAD.MOV.U32 R20, RZ, RZ, RZ ;  /* 0x000000ffff147224 */ /* 0x000fe200078e00ff */
[----:B------:R-:W-:Y:S02]  /*7b90*/  MOV R15, RZ ;  /* 0x000000ff000f7202 */ /* 0x000fe40000000f00 */
[----:B------:R-:W-:-:S04]  /*7ba0*/  SHF.R.S32.HI R9, RZ, 0x1f, R4 ;  /* 0x0000001fff097819 */ /* 0x000fc80000011404 */
[----:B------:R-:W-:Y:S02]  /*7bb0*/  LEA.HI R4, R9, R4, RZ, 0x7 ;  /* 0x0000000409047211 */ /* 0x000fe400078f38ff */
[----:B------:R-:W-:Y:S02]  /*7bc0*/  MOV R9, 0x1 ;  /* 0x0000000100097802 */ /* 0x000fe40000000f00 */
[----:B------:R-:W-:-:S04]  /*7bd0*/  LEA.HI.SX32 R4, R4, 0xffffffff, 0x19 ;  /* 0xffffffff04047811 */ /* 0x000fc800078fcaff */
[----:B------:R-:W-:-:S04]  /*7be0*/  VIMNMX R4, R4, 0x1, !PT ;  /* 0x0000000104047848 */ /* 0x000fc80007fe0100 */
[----:B------:R-:W-:Y:S02]  /*7bf0*/  LOP3.LUT R19, R4, 0x1, RZ, 0xc0, !PT ;  /* 0x0000000104137812 */ /* 0x000fe400078ec0ff */
[----:B-1----:R-:W-:Y:S01]  /*7c00*/  LOP3.LUT R14, R13, 0x1f, RZ, 0xc0, !PT ;  /* 0x0000001f0d0e7812 */ /* 0x002fe200078ec0ff */
[----:B------:R-:W-:Y:S06]  /*7c10*/  @!P1 BRA `(.L_x_59) ;  /* 0x0000000800009947 */ /* 0x000fec0003800000 */
[----:B------:R-:W-:Y:S01]  /*7c20*/  IMAD.IADD R18, R4, 0x1, -R19 ;  /* 0x0000000104127824 */ /* 0x000fe200078e0a13 */
[----:B------:R-:W-:Y:S01]  /*7c30*/  MOV R9, 0x1 ;  /* 0x0000000100097802 */ /* 0x000fe20000000f00 */
[----:B------:R-:W-:-:S07]  /*7c40*/  IMAD.MOV.U32 R15, RZ, RZ, RZ ;  /* 0x000000ffff0f7224 */ /* 0x000fce00078e00ff */
.L_x_68:
[----:B------:R-:W-:-:S04]  /*7c50*/  SHF.L.U32 R21, R9, 0x1f, RZ ;  /* 0x0000001f09157819 */ /* 0x000fc800000006ff */
[----:B-1----:R-:W1:Y:S02]  /*7c60*/  SYNCS.PHASECHK.TRANS64.TRYWAIT P1, [R11+URZ+0x30c40], R21 ;  /* 0x030c40150b0075a7 */ /* 0x002e64000802017f */
[----:B-12---:R-:W-:Y:S05]  /*7c70*/  @!P1 BRA `(.L_x_60) ;  /* 0x0000001000a49947 */ /* 0x006fea0003800000 */
.L_x_85:
[----:B------:R-:W-:Y:S05]  /*7c80*/  @P0 BRA `(.L_x_61) ;  /* 0x0000000000140947 */ /* 0x000fea0003800000 */
[----:B------:R-:W-:Y:S02]  /*7c90*/  ISETP.NE.AND P1, PT, R14, RZ, PT ;  /* 0x000000ff0e00720c */ /* 0x000fe40003f25270 */
[----:B------:R-:W-:-:S04]  /*7ca0*/  MOV R0, 0x4200 ;  /* 0x0000420000007802 */ /* 0x000fc80000000f00 */
[----:B------:R2:W-:Y:S07]  /*7cb0*/  SYNCS.ARRIVE.TRANS64 RZ, [R11+URZ+0x30c30], R0 ;  /* 0x030c30000bff79a7 */ /* 0x0005ee000800003f */
[----:B------:R-:W-:Y:S05]  /*7cc0*/  @!P1 BRA `(.L_x_61) ;  /* 0x0000000000049947 */ /* 0x000fea0003800000 */
[----:B------:R-:W-:Y:S01]  /*7cd0*/  BPT.TRAP 0x1 ;  /* 0x000000040000795c */ /* 0x000fe20000300000 */
.L_x_61:
[----:B------:R-:W3:Y:S01]  /*7ce0*/  LDC.64 R12, c[0x0][0x728] ;  /* 0x0001ca00ff0c7b82 */ /* 0x000ee20000000a00 */
[----:B------:R-:W-:Y:S01]  /*7cf0*/  IMAD.SHL.U32 R17, R15, 0x80, RZ ;  /* 0x000000800f117824 */ /* 0x000fe200078e00ff */
[----:B------:R-:W-:Y:S01]  /*7d00*/  R2UR UR6, R11 ;  /* 0x000000000b0672ca */ /* 0x000fe200000e0000 */
[----:B------:R-:W-:Y:S01]  /*7d10*/  UMOV UR14, 0x0 ;  /* 0x00000000000e7882 */ /* 0x000fe20000000000 */
[----:B------:R-:W-:Y:S01]  /*7d20*/  UMOV UR15, 0x14f00000 ;  /* 0x14f00000000f7882 */ /* 0x000fe20000000000 */
[----:B------:R-:W-:Y:S01]  /*7d30*/  UMOV UR18, URZ ;  /* 0x0000003f00127c82 */ /* 0x000fe20008000000 */
[C---:B--2---:R-:W-:Y:S01]  /*7d40*/  IADD3 R0, P1, R17.reuse, R6, RZ ;  /* 0x0000000611007210 */ /* 0x044fe20007f3e0ff */
[----:B------:R-:W-:Y:S01]  /*7d50*/  UMOV UR13, 0x20 ;  /* 0x00000020000d7882 */ /* 0x000fe20000000000 */
[----:B------:R-:W2:Y:S01]  /*7d60*/  LDC.64 R4, c[0x0][0x198] ;  /* 0x00006600ff047b82 */ /* 0x000ea20000000a00 */
[----:B------:R-:W-:-:S06]  /*7d70*/  R2UR UR19, R17 ;  /* 0x00000000111372ca */ /* 0x000fcc00000e0000 */
[----:B------:R-:W-:Y:S02]  /*7d80*/  UIADD3 UR16, UR6, 0x18000, URZ ;  /* 0x0001800006107890 */ /* 0x000fe4000fffe03f */
[----:B------:R-:W-:Y:S02]  /*7d90*/  UIADD3 UR17, UR6, 0x30c30, URZ ;  /* 0x00030c3006117890 */ /* 0x000fe4000fffe03f */
[----:B------:R-:W-:Y:S01]  /*7da0*/  UIADD3 UR6, UR6, 0x20400, URZ ;  /* 0x0002040006067890 */ /* 0x000fe2000fffe03f */
[----:B---3--:R-:W-:-:S04]  /*7db0*/  LEA R2, P2, R0, R12, 0x2 ;  /* 0x0000000c00027211 */ /* 0x008fc800078410ff */
[----:B------:R-:W-:Y:S01]  /*7dc0*/  UMOV UR7, UR17 ;  /* 0x0000001100077c82 */ /* 0x000fe20008000000 */
[----:B------:R-:W-:Y:S02]  /*7dd0*/  R2UR UR8, R2 ;  /* 0x00000000020872ca */ /* 0x000fe400000e0000 */
[----:B------:R-:W-:Y:S02]  /*7de0*/  LEA.HI.X.SX32 R2, R17, R10, 0x1, P1 ;  /* 0x0000000a11027211 */ /* 0x000fe400008f0eff */
[----:B--2---:R-:W-:Y:S02]  /*7df0*/  MOV R8, R4 ;  /* 0x0000000400087202 */ /* 0x004fe40000000f00 */
[----:B------:R-:W-:Y:S02]  /*7e00*/  LEA.HI.X R0, R0, R13, R2, 0x2, P2 ;  /* 0x0000000d00007211 */ /* 0x000fe400010f1402 */
[----:B------:R-:W-:Y:S02]  /*7e10*/  IADD3 R4, P1, R8, 0x1f0, RZ ;  /* 0x000001f008047810 */ /* 0x000fe40007f3e0ff */
[----:B------:R-:W-:Y:S01]  /*7e20*/  R2UR UR9, R0 ;  /* 0x00000000000972ca */ /* 0x000fe200000e0000 */
[----:B------:R-:W-:Y:S01]  /*7e30*/  IMAD.MOV.U32 R0, RZ, RZ, R5 ;  /* 0x000000ffff007224 */ /* 0x000fe200078e0005 */
[----:B------:R-:W-:-:S04]  /*7e40*/  R2UR UR10, R4 ;  /* 0x00000000040a72ca */ /* 0x000fc800000e0000 */
[----:B------:R-:W-:-:S04]  /*7e50*/  IADD3.X R5, RZ, R0, RZ, P1, !PT ;  /* 0x00000000ff057210 */ /* 0x000fc80000ffe4ff */
[----:B------:R-:W-:-:S13]  /*7e60*/  R2UR UR11, R5 ;  /* 0x00000000050b72ca */ /* 0x000fda00000e0000 */
[----:B------:R2:W-:Y:S01]  /*7e70*/  UTMALDG.4D [UR16], [UR10], desc[UR14] ;  /* 0x00000e100a0075b4 */ /* 0x0005e20008019000 */
[----:B------:R2:W-:Y:S01]  /*7e80*/  UBLKCP.S.G [UR6], [UR8], UR13 ;  /* 0x00000006080073ba */ /* 0x0005e2000800020d */
[----:B------:R-:W3:Y:S02]  /*7e90*/  SYNCS.PHASECHK.TRANS64.TRYWAIT P1, [R11+URZ+0x30c28], R21 ;  /* 0x030c28150b0075a7 */ /* 0x000ee4000802017f */
[----:B--23--:R-:W-:Y:S05]  /*7ea0*/  @!P1 BRA `(.L_x_62) ;  /* 0x00000010002c9947 */ /* 0x00cfea0003800000 */
.L_x_86:
[----:B------:R-:W-:Y:S05]  /*7eb0*/  @P0 BRA `(.L_x_63) ;  /* 0x0000000000140947 */ /* 0x000fea0003800000 */
[----:B------:R-:W-:Y:S01]  /*7ec0*/  ISETP.NE.AND P1, PT, R14, RZ, PT ;  /* 0x000000ff0e00720c */ /* 0x000fe20003f25270 */
[----:B------:R-:W-:-:S04]  /*7ed0*/  IMAD.MOV.U32 R2, RZ, RZ, 0x4200 ;  /* 0x00004200ff027424 */ /* 0x000fc800078e00ff */
[----:B------:R3:W-:Y:S08]  /*7ee0*/  SYNCS.ARRIVE.TRANS64 RZ, [R11+URZ+0x30c18], R2 ;  /* 0x030c18020bff79a7 */ /* 0x0007f0000800003f */
[----:B------:R-:W-:Y:S05]  /*7ef0*/  @!P1 BRA `(.L_x_63) ;  /* 0x0000000000049947 */ /* 0x000fea0003800000 */
[----:B------:R-:W-:Y:S01]  /*7f00*/  BPT.TRAP 0x1 ;  /* 0x000000040000795c */ /* 0x000fe20000300000 */
.L_x_63:
[----:B------:R-:W-:Y:S01]  /*7f10*/  IADD3 R17, R17, 0x80, RZ ;  /* 0x0000008011117810 */ /* 0x000fe20007ffe0ff */
[----:B------:R-:W-:Y:S01]  /*7f20*/  UMOV UR14, 0x0 ;  /* 0x00000000000e7882 */ /* 0x000fe20000000000 */
[----:B------:R-:W-:Y:S01]  /*7f30*/  R2UR UR17, R11 ;  /* 0x000000000b1172ca */ /* 0x000fe200000e0000 */
[----:B------:R-:W-:Y:S01]  /*7f40*/  UMOV UR15, 0x14f00000 ;  /* 0x14f00000000f7882 */ /* 0x000fe20000000000 */
[----:B---3--:R-:W-:Y:S01]  /*7f50*/  IADD3 R2, P1, R8, 0xf0, RZ ;  /* 0x000000f008027810 */ /* 0x008fe20007f3e0ff */
[----:B------:R-:W-:Y:S01]  /*7f60*/  UMOV UR18, URZ ;  /* 0x0000003f00127c82 */ /* 0x000fe20008000000 */
[----:B------:R-:W-:Y:S01]  /*7f70*/  R2UR UR19, R17 ;  /* 0x00000000111372ca */ /* 0x000fe200000e0000 */
[----:B------:R-:W-:Y:S01]  /*7f80*/  UMOV UR13, 0x20 ;  /* 0x00000020000d7882 */ /* 0x000fe20000000000 */
[----:B------:R-:W-:Y:S01]  /*7f90*/  R2UR UR10, R2 ;  /* 0x00000000020a72ca */ /* 0x000fe200000e0000 */
[----:B------:R-:W-:-:S05]  /*7fa0*/  IMAD.X R3, RZ, RZ, R0, P1 ;  /* 0x000000ffff037224 */ /* 0x000fca00008e0600 */
[----:B------:R-:W-:Y:S01]  /*7fb0*/  R2UR UR11, R3 ;  /* 0x00000000030b72ca */ /* 0x000fe200000e0000 */
[----:B------:R-:W-:Y:S02]  /*7fc0*/  UIADD3 UR8, UR17, 0x20200, URZ ;  /* 0x0002020011087890 */ /* 0x000fe4000fffe03f */
[----:B------:R-:W-:Y:S02]  /*7fd0*/  UIADD3 UR16, UR17, 0x14000, URZ ;  /* 0x0001400011107890 */ /* 0x000fe4000fffe03f */
[----:B------:R-:W-:Y:S02]  /*7fe0*/  UIADD3 UR17, UR17, 0x30c18, URZ ;  /* 0x00030c1811117890 */ /* 0x000fe4000fffe03f */
[----:B------:R-:W-:-:S05]  /*7ff0*/  UIMAD.WIDE UR6, UR19, 0x4, UR4 ;  /* 0x00000004130678a5 */ /* 0x000fca000f8e0204 */
[----:B------:R-:W-:Y:S02]  /*8000*/  UMOV UR9, UR17 ;  /* 0x0000001100097c82 */ /* 0x000fe40008000000 */
[----:B------:R3:W-:Y:S02]  /*8010*/  UTMALDG.4D [UR16], [UR10], desc[UR14] ;  /* 0x00000e100a0075b4 */ /* 0x0007e40008019000 */
[----:B------:R3:W-:Y:S01]  /*8020*/  UBLKCP.S.G [UR8], [UR6], UR13 ;  /* 0x00000008060073ba */ /* 0x0007e2000800020d */
[----:B------:R-:W4:Y:S02]  /*8030*/  SYNCS.PHASECHK.TRANS64.TRYWAIT P1, [R11+URZ+0x30c48], R21 ;  /* 0x030c48150b0075a7 */ /* 0x000f24000802017f */
[----:B---34-:R-:W-:Y:S05]  /*8040*/  @!P1 BRA `(.L_x_64) ;  /* 0x0000000c00d89947 */ /* 0x018fea0003800000 */
.L_x_87:
[----:B-123--:R-:W-:Y:S01]  /*8050*/  SHF.R.S32.HI R21, RZ, 0x1f, R17 ;  /* 0x0000001fff157819 */ /* 0x00efe20000011411 */
[----:B------:R-:W-:Y:S06]  /*8060*/  @P0 BRA `(.L_x_65) ;  /* 0x00000000001c0947 */ /* 0x000fec0003800000 */
[----:B------:R-:W-:-:S04]  /*8070*/  MOV R14, 0x4200 ;  /* 0x00004200000e7802 */ /* 0x000fc80000000f00 */
[----:B------:R1:W-:Y:S02]  /*8080*/  SYNCS.ARRIVE.TRANS64 RZ, [R11+URZ+0x30c38], R14 ;  /* 0x030c380e0bff79a7 */ /* 0x0003e4000800003f */
[----:B-1----:R-:W1:Y:S02]  /*8090*/  S2R R14, SR_TID.X ;  /* 0x00000000000e7919 */ /* 0x002e640000002100 */
[----:B-1----:R-:W-:-:S04]  /*80a0*/  LOP3.LUT R14, R14, 0x1f, RZ, 0xc0, !PT ;  /* 0x0000001f0e0e7812 */ /* 0x002fc800078ec0ff */
[----:B------:R-:W-:-:S13]  /*80b0*/  ISETP.NE.AND P1, PT, R14, RZ, PT ;  /* 0x000000ff0e00720c */ /* 0x000fda0003f25270 */
[----:B------:R-:W-:Y:S05]  /*80c0*/  @!P1 BRA `(.L_x_65) ;  /* 0x0000000000049947 */ /* 0x000fea0003800000 */
[----:B------:R-:W-:Y:S01]  /*80d0*/  BPT.TRAP 0x1 ;  /* 0x000000040000795c */ /* 0x000fe20000300000 */
.L_x_65:
[C---:B------:R-:W-:Y:S01]  /*80e0*/  R2UR UR19, R17.reuse ;  /* 0x00000000111372ca */ /* 0x040fe200000e0000 */
[----:B------:R-:W-:Y:S01]  /*80f0*/  UMOV UR8, 0x0 ;  /* 0x0000000000087882 */ /* 0x000fe20000000000 */
[----:B------:R-:W-:Y:S01]  /*8100*/  IADD3 R17, P1, R17, R6, RZ ;  /* 0x0000000611117210 */ /* 0x000fe20007f3e0ff */
[----:B------:R-:W-:Y:S01]  /*8110*/  UMOV UR9, 0x14f00000 ;  /* 0x14f0000000097882 */ /* 0x000fe20000000000 */
[----:B------:R-:W-:Y:S01]  /*8120*/  R2UR UR10, R11 ;  /* 0x000000000b0a72ca */ /* 0x000fe200000e0000 */
[----:B------:R-:W-:Y:S01]  /*8130*/  UMOV UR18, URZ ;  /* 0x0000003f00127c82 */ /* 0x000fe20008000000 */
[----:B------:R-:W-:Y:S01]  /*8140*/  R2UR UR6, R4 ;  /* 0x00000000040672ca */ /* 0x000fe200000e0000 */
[----:B------:R-:W-:Y:S01]  /*8150*/  IMAD.X R21, R21, 0x1, R10, P1 ;  /* 0x0000000115157824 */ /* 0x000fe200008e060a */
[----:B------:R-:W-:Y:S01]  /*8160*/  LEA R12, P1, R17, R12, 0x2 ;  /* 0x0000000c110c7211 */ /* 0x000fe200078210ff */
[----:B------:R-:W-:Y:S01]  /*8170*/  UMOV UR13, 0x20 ;  /* 0x00000020000d7882 */ /* 0x000fe20000000000 */
[----:B------:R-:W-:-:S02]  /*8180*/  R2UR UR7, R5 ;  /* 0x00000000050772ca */ /* 0x000fc400000e0000 */
[----:B------:R-:W-:Y:S02]  /*8190*/  LEA.HI.X R21, R17, R13, R21, 0x2, P1 ;  /* 0x0000000d11157211 */ /* 0x000fe400008f1415 */
[----:B------:R-:W-:Y:S02]  /*81a0*/  R2UR UR14, R12 ;  /* 0x000000000c0e72ca */ /* 0x000fe400000e0000 */
[----:B------:R-:W-:Y:S01]  /*81b0*/  R2UR UR15, R21 ;  /* 0x00000000150f72ca */ /* 0x000fe200000e0000 */
[----:B------:R-:W-:Y:S01]  /*81c0*/  UIADD3 UR16, UR10, 0x1c000, URZ ;  /* 0x0001c0000a107890 */ /* 0x000fe2000fffe03f */
[----:B------:R-:W-:Y:S01]  /*81d0*/  LOP3.LUT R9, R9, 0x1, RZ, 0x3c, !PT ;  /* 0x0000000109097812 */ /* 0x000fe200078e3cff */
[----:B------:R-:W-:Y:S02]  /*81e0*/  UIADD3 UR17, UR10, 0x30c38, URZ ;  /* 0x00030c380a117890 */ /* 0x000fe4000fffe03f */
[----:B------:R-:W-:Y:S01]  /*81f0*/  UIADD3 UR10, UR10, 0x20600, URZ ;  /* 0x000206000a0a7890 */ /* 0x000fe2000fffe03f */
[----:B------:R-:W-:-:S04]  /*8200*/  SHF.L.U32 R4, R9, 0x1f, RZ ;  /* 0x0000001f09047819 */ /* 0x000fc800000006ff */
[----:B------:R-:W-:Y:S02]  /*8210*/  UMOV UR11, UR17 ;  /* 0x00000011000b7c82 */ /* 0x000fe40008000000 */
[----:B------:R1:W-:Y:S02]  /*8220*/  UTMALDG.4D [UR16], [UR6], desc[UR8] ;  /* 0x00000810060075b4 */ /* 0x0003e40008019000 */
[----:B------:R1:W-:Y:S01]  /*8230*/  UBLKCP.S.G [UR10], [UR14], UR13 ;  /* 0x0000000a0e0073ba */ /* 0x0003e2000800020d */
[----:B------:R-:W2:Y:S02]  /*8240*/  SYNCS.PHASECHK.TRANS64.TRYWAIT P1, [R11+URZ+0x30c20], R4 ;  /* 0x030c20040b0075a7 */ /* 0x000ea4000802017f */
[----:B-12---:R-:W-:Y:S05]  /*8250*/  @!P1 BRA `(.L_x_66) ;  /* 0x0000000c00689947 */ /* 0x006fea0003800000 */
.L_x_89:
[----:B------:R-:W-:Y:S05]  /*8260*/  @P0 BRA `(.L_x_67) ;  /* 0x0000000000140947 */ /* 0x000fea0003800000 */
[----:B------:R-:W-:Y:S02]  /*8270*/  ISETP.NE.AND P1, PT, R14, RZ, PT ;  /* 0x000000ff0e00720c */ /* 0x000fe40003f25270 */
[----:B-1----:R-:W-:-:S04]  /*8280*/  MOV R4, 0x4200 ;  /* 0x0000420000047802 */ /* 0x002fc80000000f00 */
[----:B------:R2:W-:Y:S07]  /*8290*/  SYNCS.ARRIVE.TRANS64 RZ, [R11+URZ+0x30c10], R4 ;  /* 0x030c10040bff79a7 */ /* 0x0005ee000800003f */
[----:B------:R-:W-:Y:S05]  /*82a0*/  @!P1 BRA `(.L_x_67) ;  /* 0x0000000000049947 */ /* 0x000fea0003800000 */
[----:B------:R-:W-:Y:S01]  /*82b0*/  BPT.TRAP 0x1 ;  /* 0x000000040000795c */ /* 0x000fe20000300000 */
.L_x_67:
[----:B------:R-:W-:Y:S01]  /*82c0*/  R2UR UR6, R15 ;  /* 0x000000000f0672ca */ /* 0x000fe200000e0000 */
[----:B------:R-:W-:Y:S01]  /*82d0*/  VIADD R18, R18, 0xfffffffe ;  /* 0xfffffffe12127836 */ /* 0x000fe20000000000 */
[----:B------:R-:W-:Y:S01]  /*82e0*/  R2UR UR17, R11 ;  /* 0x000000000b1172ca */ /* 0x000fe200000e0000 */
[----:B------:R-:W-:Y:S01]  /*82f0*/  UMOV UR22, 0x0 ;  /* 0x0000000000167882 */ /* 0x000fe20000000000 */
[----:B------:R-:W-:Y:S01]  /*8300*/  R2UR UR14, R2 ;  /* 0x00000000020e72ca */ /* 0x000fe200000e0000 */
[----:B------:R-:W-:Y:S01]  /*8310*/  UMOV UR23, 0x14f00000 ;  /* 0x14f0000000177882 */ /* 0x000fe20000000000 */
[----:B------:R-:W-:Y:S01]  /*8320*/  R2UR UR15, R3 ;  /* 0x00000000030f72ca */ /* 0x000fe200000e0000 */
[----:B------:R-:W-:Y:S01]  /*8330*/  UMOV UR18, URZ ;  /* 0x0000003f00127c82 */ /* 0x000fe20008000000 */
[----:B------:R-:W-:Y:S01]  /*8340*/  ISETP.NE.AND P1, PT, R18, RZ, PT ;  /* 0x000000ff1200720c */ /* 0x000fe20003f25270 */
[----:B------:R-:W-:-:S04]  /*8350*/  UMOV UR7, 0x20 ;  /* 0x0000002000077882 */ /* 0x000fc80000000000 */
[----:B------:R-:W-:Y:S02]  /*8360*/  UIADD3 UR6, UR6, 0x2, URZ ;  /* 0x0000000206067890 */ /* 0x000fe4000fffe03f */
[----:B------:R-:W-:Y:S02]  /*8370*/  UIADD3 UR10, UR17, 0x20000, URZ ;  /* 0x00020000110a7890 */ /* 0x000fe4000fffe03f */
[----:B------:R-:W-:Y:S02]  /*8380*/  USHF.L.U32 UR19, UR6, 0x7, URZ ;  /* 0x0000000706137899 */ /* 0x000fe4000800063f */
[----:B------:R-:W-:Y:S01]  /*8390*/  UIADD3 UR16, UR17, 0x10000, URZ ;  /* 0x0001000011107890 */ /* 0x000fe2000fffe03f */
[----:B------:R-:W-:Y:S01]  /*83a0*/  MOV R15, UR6 ;  /* 0x00000006000f7c02 */ /* 0x000fe20008000f00 */
[----:B------:R-:W-:Y:S02]  /*83b0*/  UIADD3 UR17, UR17, 0x30c10, URZ ;  /* 0x00030c1011117890 */ /* 0x000fe4000fffe03f */
[----:B------:R-:W-:-:S05]  /*83c0*/  UIMAD.WIDE UR8, UR19, 0x4, UR4 ;  /* 0x00000004130878a5 */ /* 0x000fca000f8e0204 */
[----:B------:R-:W-:Y:S02]  /*83d0*/  UMOV UR11, UR17 ;  /* 0x00000011000b7c82 */ /* 0x000fe40008000000 */
[----:B------:R3:W-:Y:S02]  /*83e0*/  UTMALDG.4D [UR16], [UR14], desc[UR22] ;  /* 0x000016100e0075b4 */ /* 0x0007e40008019000 */
[----:B------:R3:W-:Y:S02]  /*83f0*/  UBLKCP.S.G [UR10], [UR8], UR7 ;  /* 0x0000000a080073ba */ /* 0x0007e40008000207 */
[----:B---3--:R-:W-:Y:S05]  /*8400*/  @P1 BRA `(.L_x_68) ;  /* 0xfffffff800101947 */ /* 0x008fea000383ffff */
[----:B------:R-:W-:-:S07]  /*8410*/  IMAD.U32 R5, RZ, RZ, UR19 ;  /* 0x00000013ff057e24 */ /* 0x000fce000f8e00ff */
.L_x_59:
[----:B------:R-:W-:-:S13]  /*8420*/  ISETP.NE.AND P1, PT, R19, RZ, PT ;  /* 0x000000ff1300720c */ /* 0x000fda0003f25270 */
[----:B------:R-:W-:Y:S05]  /*8430*/  @!P1 BRA `(.L_x_58) ;  /* 0x0000000000f09947 */ /* 0x000fea0003800000 */
[----:B------:R-:W-:-:S04]  /*8440*/  SHF.L.U32 R12, R9, 0x1f, RZ ;  /* 0x0000001f090c7819 */ /* 0x000fc800000006ff */
[----:B------:R-:W3:Y:S02]  /*8450*/  SYNCS.PHASECHK.TRANS64.TRYWAIT P1, [R11+URZ+0x30c40], R12 ;  /* 0x030c400c0b0075a7 */ /* 0x000ee4000802017f */
[----:B---3--:R-:W-:Y:S05]  /*8460*/  @!P1 BRA `(.L_x_69) ;  /* 0x0000000800fc9947 */ /* 0x008fea0003800000 */
.L_x_90:
[----:B------:R-:W-:Y:S05]  /*8470*/  @P0 BRA `(.L_x_70) ;  /* 0x0000000000140947 */ /* 0x000fea0003800000 */
[----:B------:R-:W-:Y:S02]  /*8480*/  ISETP.NE.AND P1, PT, R14, RZ, PT ;  /* 0x000000ff0e00720c */ /* 0x000fe40003f25270 */
[----:B-12---:R-:W-:-:S04]  /*8490*/  MOV R4, 0x4200 ;  /* 0x0000420000047802 */ /* 0x006fc80000000f00 */
[----:B------:R4:W-:Y:S07]  /*84a0*/  SYNCS.ARRIVE.TRANS64 RZ, [R11+URZ+0x30c30], R4 ;  /* 0x030c30040bff79a7 */ /* 0x0009ee000800003f */
[----:B------:R-:W-:Y:S05]  /*84b0*/  @!P1 BRA `(.L_x_70) ;  /* 0x0000000000049947 */ /* 0x000fea0003800000 */
[----:B------:R-:W-:Y:S01]  /*84c0*/  BPT.TRAP 0x1 ;  /* 0x000000040000795c */ /* 0x000fe20000300000 */
.L_x_70:
[----:B-12-4-:R-:W1:Y:S01]  /*84d0*/  LDC.64 R4, c[0x0][0x728] ;  /* 0x0001ca00ff047b82 */ /* 0x016e620000000a00 */
[----:B------:R-:W-:Y:S01]  /*84e0*/  IMAD.SHL.U32 R15, R15, 0x80, RZ ;  /* 0x000000800f0f7824 */ /* 0x000fe200078e00ff */
[----:B------:R-:W-:Y:S01]  /*84f0*/  R2UR UR10, R11 ;  /* 0x000000000b0a72ca */ /* 0x000fe200000e0000 */
[----:B------:R-:W-:Y:S01]  /*8500*/  UMOV UR8, 0x0 ;  /* 0x0000000000087882 */ /* 0x000fe20000000000 */
[----:B------:R-:W-:Y:S01]  /*8510*/  UMOV UR9, 0x14f00000 ;  /* 0x14f0000000097882 */ /* 0x000fe20000000000 */
[----:B------:R-:W-:Y:S01]  /*8520*/  UMOV UR18, URZ ;  /* 0x0000003f00127c82 */ /* 0x000fe20008000000 */
[C---:B------:R-:W-:Y:S01]  /*8530*/  IADD3 R13, P1, R15.reuse, R6, RZ ;  /* 0x000000060f0d7210 */ /* 0x040fe20007f3e0ff */
[----:B------:R-:W-:Y:S01]  /*8540*/  UMOV UR13, 0x20 ;  /* 0x00000020000d7882 */ /* 0x000fe20000000000 */
[----:B------:R-:W-:-:S07]  /*8550*/  R2UR UR19, R15 ;  /* 0x000000000f1372ca */ /* 0x000fce00000e0000 */
[----:B------:R-:W-:Y:S02]  /*8560*/  UIADD3 UR16, UR10, 0x18000, URZ ;  /* 0x000180000a107890 */ /* 0x000fe4000fffe03f */
[----:B------:R-:W-:Y:S02]  /*8570*/  UIADD3 UR17, UR10, 0x30c30, URZ ;  /* 0x00030c300a117890 */ /* 0x000fe4000fffe03f */
[----:B------:R-:W-:Y:S01]  /*8580*/  UIADD3 UR10, UR10, 0x20400, URZ ;  /* 0x000204000a0a7890 */ /* 0x000fe2000fffe03f */
[----:B-1----:R-:W-:-:S04]  /*8590*/  LEA R4, P2, R13, R4, 0x2 ;  /* 0x000000040d047211 */ /* 0x002fc800078410ff */
[----:B------:R-:W-:Y:S01]  /*85a0*/  UMOV UR11, UR17 ;  /* 0x00000011000b7c82 */ /* 0x000fe20008000000 */
[----:B------:R-:W-:Y:S02]  /*85b0*/  R2UR UR14, R4 ;  /* 0x00000000040e72ca */ /* 0x000fe400000e0000 */
[----:B------:R-:W-:-:S04]  /*85c0*/  LEA.HI.X.SX32 R4, R15, R10, 0x1, P1 ;  /* 0x0000000a0f047211 */ /* 0x000fc800008f0eff */
[----:B------:R-:W-:Y:S02]  /*85d0*/  LEA.HI.X R5, R13, R5, R4, 0x2, P2 ;  /* 0x000000050d057211 */ /* 0x000fe400010f1404 */
[----:B------:R-:W-:Y:S02]  /*85e0*/  IADD3 R4, P1, R8, 0x1f0, RZ ;  /* 0x000001f008047810 */ /* 0x000fe40007f3e0ff */
[----:B------:R-:W-:Y:S02]  /*85f0*/  R2UR UR15, R5 ;  /* 0x00000000050f72ca */ /* 0x000fe400000e0000 */
[----:B------:R-:W-:Y:S02]  /*8600*/  R2UR UR6, R4 ;  /* 0x00000000040672ca */ /* 0x000fe400000e0000 */
[----:B------:R-:W-:-:S04]  /*8610*/  IADD3.X R4, RZ, R0, RZ, P1, !PT ;  /* 0x00000000ff047210 */ /* 0x000fc80000ffe4ff */
[----:B------:R-:W-:-:S13]  /*8620*/  R2UR UR7, R4 ;  /* 0x00000000040772ca */ /* 0x000fda00000e0000 */
[----:B------:R1:W-:Y:S01]  /*8630*/  UTMALDG.4D [UR16], [UR6], desc[UR8] ;  /* 0x00000810060075b4 */ /* 0x0003e20008019000 */
[----:B------:R1:W-:Y:S01]  /*8640*/  UBLKCP.S.G [UR10], [UR14], UR13 ;  /* 0x0000000a0e0073ba */ /* 0x0003e2000800020d */
[----:B------:R-:W2:Y:S02]  /*8650*/  SYNCS.PHASECHK.TRANS64.TRYWAIT P1, [R11+URZ+0x30c28], R12 ;  /* 0x030c280c0b0075a7 */ /* 0x000ea4000802017f */
[----:B-12---:R-:W-:Y:S05]  /*8660*/  @!P1 BRA `(.L_x_71) ;  /* 0x0000000800909947 */ /* 0x006fea0003800000 */
.L_x_91:
[----:B------:R-:W-:Y:S05]  /*8670*/  @P0 BRA `(.L_x_72) ;  /* 0x0000000000140947 */ /* 0x000fea0003800000 */
[----:B------:R-:W-:Y:S01]  /*8680*/  ISETP.NE.AND P0, PT, R14, RZ, PT ;  /* 0x000000ff0e00720c */ /* 0x000fe20003f05270 */
[----:B------:R-:W-:-:S04]  /*8690*/  IMAD.MOV.U32 R4, RZ, RZ, 0x4200 ;  /* 0x00004200ff047424 */ /* 0x000fc800078e00ff */
[----:B------:R2:W-:Y:S08]  /*86a0*/  SYNCS.ARRIVE.TRANS64 RZ, [R11+URZ+0x30c18], R4 ;  /* 0x030c18040bff79a7 */ /* 0x0005f0000800003f */
[----:B------:R-:W-:Y:S05]  /*86b0*/  @!P0 BRA `(.L_x_72) ;  /* 0x0000000000048947 */ /* 0x000fea0003800000 */
[----:B------:R-:W-:Y:S01]  /*86c0*/  BPT.TRAP 0x1 ;  /* 0x000000040000795c */ /* 0x000fe20000300000 */
.L_x_72:
[----:B------:R-:W-:Y:S01]  /*86d0*/  R2UR UR19, R15 ;  /* 0x000000000f1372ca */ /* 0x000fe200000e0000 */
[----:B------:R-:W-:Y:S01]  /*86e0*/  UMOV UR14, 0x0 ;  /* 0x00000000000e7882 */ /* 0x000fe20000000000 */
[----:B------:R-:W-:Y:S01]  /*86f0*/  R2UR UR17, R11 ;  /* 0x000000000b1172ca */ /* 0x000fe200000e0000 */
[----:B------:R-:W-:Y:S01]  /*8700*/  UMOV UR15, 0x14f00000 ;  /* 0x14f00000000f7882 */ /* 0x000fe20000000000 */
[----:B------:R-:W-:Y:S01]  /*8710*/  R2UR UR10, R2 ;  /* 0x00000000020a72ca */ /* 0x000fe200000e0000 */
[----:B------:R-:W-:Y:S01]  /*8720*/  UMOV UR18, URZ ;  /* 0x0000003f00127c82 */ /* 0x000fe20008000000 */
[----:B------:R-:W-:Y:S01]  /*8730*/  R2UR UR11, R3 ;  /* 0x00000000030b72ca */ /* 0x000fe200000e0000 */
[----:B------:R-:W-:Y:S01]  /*8740*/  UMOV UR13, 0x20 ;  /* 0x00000020000d7882 */ /* 0x000fe20000000000 */
[----:B------:R-:W-:-:S05]  /*8750*/  MOV R20, 0x1 ;  /* 0x0000000100147802 */ /* 0x000fca0000000f00 */
[----:B------:R-:W-:Y:S02]  /*8760*/  UIADD3 UR19, UR19, 0x80, URZ ;  /* 0x0000008013137890 */ /* 0x000fe4000fffe03f */
[----:B------:R-:W-:Y:S02]  /*8770*/  UIADD3 UR8, UR17, 0x20200, URZ ;  /* 0x0002020011087890 */ /* 0x000fe4000fffe03f */
[----:B------:R-:W-:Y:S02]  /*8780*/  UIADD3 UR16, UR17, 0x14000, URZ ;  /* 0x0001400011107890 */ /* 0x000fe4000fffe03f */
[----:B------:R-:W-:Y:S01]  /*8790*/  UIADD3 UR17, UR17, 0x30c18, URZ ;  /* 0x00030c1811117890 */ /* 0x000fe2000fffe03f */
[----:B------:R-:W-:Y:S01]  /*87a0*/  IMAD.U32 R5, RZ, RZ, UR19 ;  /* 0x00000013ff057e24 */ /* 0x000fe2000f8e00ff */
[----:B------:R-:W-:-:S05]  /*87b0*/  UIMAD.WIDE UR6, UR19, 0x4, UR4 ;  /* 0x00000004130678a5 */ /* 0x000fca000f8e0204 */
[----:B------:R-:W-:Y:S02]  /*87c0*/  UMOV UR9, UR17 ;  /* 0x0000001100097c82 */ /* 0x000fe40008000000 */
[----:B------:R4:W-:Y:S02]  /*87d0*/  UTMALDG.4D [UR16], [UR10], desc[UR14] ;  /* 0x00000e100a0075b4 */ /* 0x0009e40008019000 */
[----:B------:R4:W-:Y:S02]  /*87e0*/  UBLKCP.S.G [UR8], [UR6], UR13 ;  /* 0x00000008060073ba */ /* 0x0009e4000800020d */
[----:B----4-:R-:W-:Y:S01]  /*87f0*/  NOP ;  /* 0x0000000000007918 */ /* 0x010fe20000000000 */
.L_x_58:
[----:B------:R-:W4:Y:S01]  /*8800*/  S2R R2, SR_TID.X ;  /* 0x0000000000027919 */ /* 0x000f220000002100 */
[----:B------:R-:W-:Y:S02]  /*8810*/  LEA R13, R20, R11, 0x3 ;  /* 0x0000000b140d7211 */ /* 0x000fe400078e18ff */
[----:B----4-:R-:W-:Y:S02]  /*8820*/  LOP3.LUT R3, R2, 0x7f, RZ, 0xc0, !PT ;  /* 0x0000007f02037812 */ /* 0x010fe400078ec0ff */
[----:B------:R-:W-:Y:S02]  /*8830*/  SHF.L.U32 R2, R9, 0x1f, RZ ;  /* 0x0000001f09027819 */ /* 0x000fe400000006ff */
[----:B------:R-:W-:Y:S02]  /*8840*/  ISETP.NE.AND P1, PT, R3, RZ, PT ;  /* 0x000000ff0300720c */ /* 0x000fe40003f25270 */
[----:B------:R-:W4:Y:S02]  /*8850*/  SYNCS.PHASECHK.TRANS64.TRYWAIT P0, [R13+URZ+0x30c40], R2 ;  /* 0x030c40020d0075a7 */ /* 0x000f24000800017f */
[----:B----4-:R-:W-:Y:S09]  /*8860*/  @!P0 BRA `(.L_x_73) ;  /* 0x0000000800248947 */ /* 0x010ff20003800000 */
.L_x_92:
[----:B------:R-:W-:Y:S05]  /*8870*/  @P1 BRA `(.L_x_74) ;  /* 0x0000000000181947 */ /* 0x000fea0003800000 */
[----:B------:R-:W5:Y:S01]  /*8880*/  S2R R3, SR_TID.X ;  /* 0x0000000000037919 */ /* 0x000f620000002100 */
[----:B----4-:R-:W-:-:S04]  /*8890*/  IMAD.MOV.U32 R2, RZ, RZ, 0x4200 ;  /* 0x00004200ff027424 */ /* 0x010fc800078e00ff */
[----:B------:R4:W-:Y:S01]  /*88a0*/  SYNCS.ARRIVE.TRANS64 RZ, [R13+URZ+0x30c30], R2 ;  /* 0x030c30020dff79a7 */ /* 0x0009e2000800003f */
[----:B-----5:R-:W-:-:S13]  /*88b0*/  LOP3.LUT P0, RZ, R3, 0x1f, RZ, 0xc0, !PT ;  /* 0x0000001f03ff7812 */ /* 0x020fda000780c0ff */
[----:B----4-:R-:W-:Y:S05]  /*88c0*/  @!P0 BRA `(.L_x_74) ;  /* 0x0000000000048947 */ /* 0x010fea0003800000 */
[----:B--2---:R-:W-:Y:S01]  /*88d0*/  BPT.TRAP 0x1 ;  /* 0x000000040000795c */ /* 0x004fe20000300000 */
.L_x_74:
[----:B----4-:R-:W4:Y:S01]  /*88e0*/  LDC.64 R2, c[0x0][0x728] ;  /* 0x0001ca00ff027b82 */ /* 0x010f220000000a00 */
[C---:B------:R-:W-:Y:S01]  /*88f0*/  IADD3 R6, P0, R5.reuse, R6, RZ ;  /* 0x0000000605067210 */ /* 0x040fe20007f1e0ff */
[----:B--2---:R-:W-:Y:S01]  /*8900*/  UMOV UR8, 0x0 ;  /* 0x0000000000087882 */ /* 0x004fe20000000000 */
[C---:B-1----:R-:W-:Y:S01]  /*8910*/  LEA R4, R20.reuse, R11, 0xe ;  /* 0x0000000b14047211 */ /* 0x042fe200078e70ff */
[----:B---3--:R-:W-:Y:S01]  /*8920*/  IMAD R11, R20, 0x200, R11 ;  /* 0x00000200140b7824 */ /* 0x008fe200078e020b */
[----:B------:R-:W-:Y:S01]  /*8930*/  LEA.HI.X.SX32 R10, R5, R10, 0x1, P0 ;  /* 0x0000000a050a7211 */ /* 0x000fe200000f0eff */
[----:B------:R-:W-:Y:S01]  /*8940*/  UMOV UR9, 0x14f00000 ;  /* 0x14f0000000097882 */ /* 0x000fe20000000000 */
[----:B------:R-:W-:Y:S01]  /*8950*/  R2UR UR17, R13 ;  /* 0x000000000d1172ca */ /* 0x000fe200000e0000 */
[----:B------:R-:W-:Y:S01]  /*8960*/  UMOV UR18, URZ ;  /* 0x0000003f00127c82 */ /* 0x000fe20008000000 */
[----:B------:R-:W-:Y:S01]  /*8970*/  R2UR UR16, R4 ;  /* 0x00000000041072ca */ /* 0x000fe200000e0000 */
[----:B------:R-:W-:Y:S01]  /*8980*/  UMOV UR13, 0x20 ;  /* 0x00000020000d7882 */ /* 0x000fe20000000000 */
[----:B------:R-:W-:-:S02]  /*8990*/  R2UR UR10, R11 ;  /* 0x000000000b0a72ca */ /* 0x000fc400000e0000 */
[----:B------:R-:W-:-:S07]  /*89a0*/  R2UR UR19, R5 ;  /* 0x00000000051372ca */ /* 0x000fce00000e0000 */
[----:B------:R-:W-:Y:S02]  /*89b0*/  UIADD3 UR17, UR17, 0x30c30, URZ ;  /* 0x00030c3011117890 */ /* 0x000fe4000fffe03f */
[----:B------:R-:W-:Y:S01]  /*89c0*/  UIADD3 UR16, UR16, 0x18000, URZ ;  /* 0x0001800010107890 */ /* 0x000fe2000fffe03f */
[----:B----4-:R-:W-:Y:S01]  /*89d0*/  LEA R2, P0, R6, R2, 0x2 ;  /* 0x0000000206027211 */ /* 0x010fe200078010ff */
[----:B------:R-:W-:-:S03]  /*89e0*/  UIADD3 UR10, UR10, 0x20400, URZ ;  /* 0x000204000a0a7890 */ /* 0x000fc6000fffe03f */
[----:B------:R-:W-:Y:S01]  /*89f0*/  UMOV UR11, UR17 ;  /* 0x00000011000b7c82 */ /* 0x000fe20008000000 */
[----:B------:R-:W-:Y:S02]  /*8a00*/  LEA.HI.X R3, R6, R3, R10, 0x2, P0 ;  /* 0x0000000306037211 */ /* 0x000fe400000f140a */
[----:B------:R-:W-:Y:S02]  /*8a10*/  IADD3 R8, P0, R8, 0x1f0, RZ ;  /* 0x000001f008087810 */ /* 0x000fe40007f1e0ff */
[----:B------:R-:W-:Y:S02]  /*8a20*/  R2UR UR14, R2 ;  /* 0x00000000020e72ca */ /* 0x000fe400000e0000 */
[----:B------:R-:W-:Y:S02]  /*8a30*/  IADD3.X R0, RZ, R0, RZ, P0, !PT ;  /* 0x00000000ff007210 */ /* 0x000fe400007fe4ff */
[----:B------:R-:W-:Y:S02]  /*8a40*/  R2UR UR6, R8 ;  /* 0x00000000080672ca */ /* 0x000fe400000e0000 */
[----:B------:R-:W-:Y:S01]  /*8a50*/  R2UR UR7, R0 ;  /* 0x00000000000772ca */ /* 0x000fe200000e0000 */
[----:B------:R-:W-:Y:S01]  /*8a60*/  VIADD R0, R20, 0x1 ;  /* 0x0000000114007836 */ /* 0x000fe20000000000 */
[----:B------:R-:W-:-:S04]  /*8a70*/  R2UR UR15, R3 ;  /* 0x00000000030f72ca */ /* 0x000fc800000e0000 */
[----:B------:R-:W-:-:S04]  /*8a80*/  ISETP.NE.AND P0, PT, R0, 0x2, PT ;  /* 0x000000020000780c */ /* 0x000fc80003f05270 */
[----:B------:R-:W-:Y:S02]  /*8a90*/  SEL R2, RZ, 0x1, P0 ;  /* 0x00000001ff027807 */ /* 0x000fe40000000000 */
[----:B------:R-:W-:Y:S01]  /*8aa0*/  SEL R0, R0, RZ, P0 ;  /* 0x000000ff00007207 */ /* 0x000fe20000000000 */
[----:B------:R1:W-:Y:S01]  /*8ab0*/  UTMALDG.4D [UR16], [UR6], desc[UR8] ;  /* 0x00000810060075b4 */ /* 0x0003e20008019000 */
[----:B------:R-:W-:Y:S01]  /*8ac0*/  LOP3.LUT R9, R9, R2, RZ, 0x3c, !PT ;  /* 0x0000000209097212 */ /* 0x000fe200078e3cff */
[----:B------:R1:W-:Y:S02]  /*8ad0*/  UBLKCP.S.G [UR10], [UR14], UR13 ;  /* 0x0000000a0e0073ba */ /* 0x0003e4000800020d */
[----:B-1----:R-:W-:-:S04]  /*8ae0*/  NOP ;  /* 0x0000000000007918 */ /* 0x002fc80000000000 */
.L_x_55:
[----:B------:R-:W-:Y:S05]  /*8af0*/  BSYNC B0 ;  /* 0x0000000000007941 */ /* 0x000fea0003800000 */
.L_x_54:
[----:B------:R-:W-:-:S03]  /*8b00*/  UMOV UR6, 0xffffffff ;  /* 0xffffffff00067882 */ /* 0x000fc60000000000 */
[----:B------:R-:W-:Y:S05]  /*8b10*/  BRA.DIV UR6, `(.L_x_75) ;  /* 0x00000006068c7947 */ /* 0x000fea000b800000 */
[----:B------:R-:W-:-:S13]  /*8b20*/  ELECT P0, URZ, PT ;  /* 0x00000000003f782f */ /* 0x000fda0003800000 */
.L_x_95:
[----:B------:R-:W-:Y:S05]  /*8b30*/  @!P0 BRA `(.L_x_7) ;  /* 0x0000000000808947 */ /* 0x000fea0003800000 */
[----:B------:R-:W-:-:S04]  /*8b40*/  LOP3.LUT R16, R16, 0x2, RZ, 0xfc, !PT ;  /* 0x0000000210107812 */ /* 0x000fc800078efcff */
[----:B------:R-:W-:-:S13]  /*8b50*/  ISETP.NE.AND P0, PT, R16, 0x3, PT ;  /* 0x000000031000780c */ /* 0x000fda0003f05270 */
[----:B------:R-:W-:Y:S05]  /*8b60*/  @!P0 BRA `(.L_x_76) ;  /* 0x0000000000048947 */ /* 0x000fea0003800000 */
[----:B------:R-:W-:Y:S01]  /*8b70*/  BPT.TRAP 0x1 ;  /* 0x000000040000795c */ /* 0x000fe20000300000 */
.L_x_76:
[----:B------:R-:W1:Y:S01]  /*8b80*/  S2R R3, SR_CgaCtaId ;  /* 0x0000000000037919 */ /* 0x000e620000008800 */
[----:B------:R-:W-:Y:S02]  /*8b90*/  MOV R2, 0x400 ;  /* 0x0000040000027802 */ /* 0x000fe40000000f00 */
[----:B------:R-:W-:Y:S02]  /*8ba0*/  SHF.L.U32 R5, R9, 0x1f, RZ ;  /* 0x0000001f09057819 */ /* 0x000fe400000006ff */
[----:B-1----:R-:W-:Y:S02]  /*8bb0*/  LEA R7, R3, R2, 0x18 ;  /* 0x0000000203077211 */ /* 0x002fe400078ec0ff */
[----:B------:R-:W-:Y:S02]  /*8bc0*/  IADD3 R2, R0, 0x1, RZ ;  /* 0x0000000100027810 */ /* 0x000fe40007ffe0ff */
[----:B------:R-:W-:Y:S02]  /*8bd0*/  IADD3 R3, R7, 0x30c20, RZ ;  /* 0x00030c2007037810 */ /* 0x000fe40007ffe0ff */
[----:B------:R-:W-:-:S03]  /*8be0*/  ISETP.NE.AND P2, PT, R2, 0x2, PT ;  /* 0x000000020200780c */ /* 0x000fc60003f45270 */
[----:B------:R-:W-:Y:S01]  /*8bf0*/  IMAD R6, R0, 0x8, R3 ;  /* 0x0000000800067824 */ /* 0x000fe200078e0203 */
[----:B------:R-:W-:-:S03]  /*8c00*/  SEL R4, RZ, 0x1, P2 ;  /* 0x00000001ff047807 */ /* 0x000fc60001000000 */
[----:B------:R-:W1:Y:S01]  /*8c10*/  SYNCS.PHASECHK.TRANS64.TRYWAIT P1, [R6+URZ], R5 ;  /* 0x00000005060075a7 */ /* 0x000e62000802017f */
[----:B------:R-:W-:Y:S02]  /*8c20*/  LOP3.LUT R9, R9, R4, RZ, 0x3c, !PT ;  /* 0x0000000409097212 */ /* 0x000fe400078e3cff */
[----:B------:R-:W-:Y:S02]  /*8c30*/  SEL R4, R2, RZ, P2 ;  /* 0x000000ff02047207 */ /* 0x000fe40001000000 */
[----:B------:R-:W-:-:S03]  /*8c40*/  SHF.L.U32 R2, R9, 0x1f, RZ ;  /* 0x0000001f09027819 */ /* 0x000fc600000006ff */
[----:B------:R-:W-:Y:S01]  /*8c50*/  IMAD R3, R4, 0x8, R3 ;  /* 0x0000000804037824 */ /* 0x000fe200078e0203 */
[----:B-1----:R-:W-:Y:S06]  /*8c60*/  @!P1 BRA `(.L_x_77) ;  /* 0x00000004005c9947 */ /* 0x002fec0003800000 */
.L_x_96:
[----:B------:R-:W2:Y:S02]  /*8c70*/  SYNCS.PHASECHK.TRANS64.TRYWAIT P1, [R3+URZ], R2 ;  /* 0x00000002030075a7 */ /* 0x000ea4000802017f */
[----:B--2---:R-:W-:Y:S05]  /*8c80*/  @!P1 BRA `(.L_x_78) ;  /* 0x0000000400689947 */ /* 0x004fea0003800000 */
.L_x_97:
[----:B------:R-:W-:Y:S05]  /*8c90*/  @!P0 BRA `(.L_x_79) ;  /* 0x0000000000048947 */ /* 0x000fea0003800000 */
[----:B------:R-:W-:Y:S01]  /*8ca0*/  BPT.TRAP 0x1 ;  /* 0x000000040000795c */ /* 0x000fe20000300000 */
.L_x_79:
[----:B--2---:R-:W-:-:S05]  /*8cb0*/  IADD3 R3, R7, 0x30c40, RZ ;  /* 0x00030c4007037810 */ /* 0x004fca0007ffe0ff */
[----:B------:R-:W-:-:S04]  /*8cc0*/  IMAD R0, R0, 0x8, R3 ;  /* 0x0000000800007824 */ /* 0x000fc800078e0203 */
[----:B------:R-:W2:Y:S02]  /*8cd0*/  SYNCS.PHASECHK.TRANS64.TRYWAIT P0, [R0+URZ], R5 ;  /* 0x00000005000075a7 */ /* 0x000ea4000800017f */
[----:B--2---:R-:W-:Y:S05]  /*8ce0*/  @!P0 BRA `(.L_x_80) ;  /* 0x0000000400648947 */ /* 0x004fea0003800000 */
.L_x_98:
[----:B------:R-:W-:-:S07]  /*8cf0*/  LEA R3, R4, R3, 0x3 ;  /* 0x0000000304037211 */ /* 0x000fce00078e18ff */
.L_x_81:
[----:B---3--:R3:W4:Y:S02]  /*8d00*/  SYNCS.PHASECHK.TRANS64.TRYWAIT P0, [R3+URZ], R2 ;  /* 0x00000002030075a7 */ /* 0x008724000800017f */
[----:B----4-:R-:W-:Y:S05]  /*8d10*/  @!P0 NANOSLEEP.SYNCS 0x989680 ;  /* 0x009896800000895d */ /* 0x010fea0003900000 */
[----:B------:R-:W4:Y:S02]  /*8d20*/  @!P0 SYNCS.PHASECHK.TRANS64 P0, [R3+URZ], R2 ;  /* 0x00000002030085a7 */ /* 0x000f24000800007f */
[----:B----4-:R-:W-:Y:S05]  /*8d30*/  @!P0 BRA `(.L_x_81) ;  /* 0xfffffffc00f08947 */ /* 0x010fea000383ffff */
.L_x_7:
[----:B------:R-:W-:Y:S05]  /*8d40*/  BSYNC B6 ;  /* 0x0000000000067941 */ /* 0x000fea0003800000 */
.L_x_4:
[----:B------:R-:W-:Y:S05]  /*8d50*/  EXIT ;  /* 0x000000000000794d */ /* 0x000fea0003800000 */
.L_x_12:
[----:B------:R-:W-:Y:S01]  /*8d60*/  IMAD.MOV.U32 R12, RZ, RZ, RZ ;  /* 0x000000ffff0c7224 */ /* 0x000fe200078e00ff */
[----:B------:R-:W-:Y:S01]  /*8d70*/  MOV R11, 0x1f ;  /* 0x0000001f000b7802 */ /* 0x000fe20000000f00 */
[----:B------:R-:W-:-:S07]  /*8d80*/  IMAD.MOV.U32 R15, RZ, RZ, -0x1 ;  /* 0xffffffffff0f7424 */ /* 0x000fce00078e00ff */
[----:B------:R-:W-:Y:S05]  /*8d90*/  WARPSYNC.COLLECTIVE R15, `(.L_x_82) ;  /* 0x000000000f087348 */ /* 0x000fea0003c00000 */
[----:B------:R1:W2:Y:S02]  /*8da0*/  SHFL.IDX P6, R14, R13, R12, R11 ;  /* 0x0000000c0d0e7389 */ /* 0x0002a400000c000b */
[----:B-12---:R-:W-:Y:S01]  /*8db0*/  ENDCOLLECTIVE ;  /* 0x000000000000791b */ /* 0x006fe20003800000 */
.L_x_82:
[----:B------:R-:W-:Y:S05]  /*8dc0*/  BRA `(.L_x_83) ;  /* 0xffffff7c00747947 */ /* 0x000fea000383ffff */
.L_x_14:
[----:B--2---:R2:W3:Y:S02]  /*8dd0*/  SYNCS.PHASECHK.TRANS64.TRYWAIT P0, [R2+URZ+0x30c00], R9 ;  /* 0x030c0009020075a7 */ /* 0x0044e4000800017f */
[----:B---3--:R-:W-:Y:S05]  /*8de0*/  @!P0 NANOSLEEP.SYNCS 0x989680 ;  /* 0x009896800000895d */ /* 0x008fea0003900000 */
[----:B------:R-:W3:Y:S02]  /*8df0*/  @!P0 SYNCS.PHASECHK.TRANS64 P0, [R2+URZ+0x30c00], R9 ;  /* 0x030c0009020085a7 */ /* 0x000ee4000800007f */
[----:B---3--:R-:W-:Y:S05]  /*8e00*/  @!P0 BRA `(.L_x_14) ;  /* 0xfffffffc00f08947 */ /* 0x008fea000383ffff */
[----:B------:R-:W-:Y:S05]  /*8e10*/  BRA `(.L_x_13) ;  /* 0xffffff7c00947947 */ /* 0x000fea000383ffff */
.L_x_19:
[----:B-1----:R1:W3:Y:S02]  /*8e20*/  SYNCS.PHASECHK.TRANS64.TRYWAIT P1, [R3+URZ+0x30c10], R20 ;  /* 0x030c1014030075a7 */ /* 0x0022e4000802017f */
[----:B---3--:R-:W-:Y:S05]  /*8e30*/  @!P1 NANOSLEEP.SYNCS 0x989680 ;  /* 0x009896800000995d */ /* 0x008fea0003900000 */
[----:B------:R-:W3:Y:S02]  /*8e40*/  @!P1 SYNCS.PHASECHK.TRANS64 P1, [R3+URZ+0x30c10], R20 ;  /* 0x030c1014030095a7 */ /* 0x000ee4000802007f */
[----:B---3--:R-:W-:Y:S05]  /*8e50*/  @!P1 BRA `(.L_x_19) ;  /* 0xfffffffc00f09947 */ /* 0x008fea000383ffff */
[----:B------:R-:W-:Y:S05]  /*8e60*/  BRA `(.L_x_18) ;  /* 0xffffff8400d07947 */ /* 0x000fea000383ffff */
.L_x_23:
[----:B------:R1:W1:Y:S02]  /*8e70*/  SYNCS.PHASECHK.TRANS64.TRYWAIT P1, [R3+URZ+0x30c30], R20 ;  /* 0x030c3014030075a7 */ /* 0x000264000802017f */
[----:B-1----:R-:W-:Y:S05]  /*8e80*/  @!P1 NANOSLEEP.SYNCS 0x989680 ;  /* 0x009896800000995d */ /* 0x002fea0003900000 */
[----:B------:R-:W1:Y:S02]  /*8e90*/  @!P1 SYNCS.PHASECHK.TRANS64 P1, [R3+URZ+0x30c30], R20 ;  /* 0x030c3014030095a7 */ /* 0x000e64000802007f */
[----:B-1----:R-:W-:Y:S05]  /*8ea0*/  @!P1 BRA `(.L_x_23) ;  /* 0xfffffffc00f09947 */ /* 0x002fea000383ffff */
[----:B------:R-:W-:Y:S05]  /*8eb0*/  BRA `(.L_x_22) ;  /* 0xffffff8800d47947 */ /* 0x000fea000383ffff */
.L_x_56:
[----:B-1----:R1:W2:Y:S02]  /*8ec0*/  SYNCS.PHASECHK.TRANS64.TRYWAIT P1, [R11+URZ+0x30c20], R0 ;  /* 0x030c20000b0075a7 */ /* 0x0022a4000802017f */
[----:B--2---:R-:W-:Y:S05]  /*8ed0*/  @!P1 NANOSLEEP.SYNCS 0x989680 ;  /* 0x009896800000995d */ /* 0x004fea0003900000 */
[----:B------:R-:W2:Y:S02]  /*8ee0*/  @!P1 SYNCS.PHASECHK.TRANS64 P1, [R11+URZ+0x30c20], R0 ;  /* 0x030c20000b0095a7 */ /* 0x000ea4000802007f */
[----:B--2---:R-:W-:Y:S05]  /*8ef0*/  @!P1 BRA `(.L_x_56) ;  /* 0xfffffffc00f09947 */ /* 0x004fea000383ffff */
[----:B------:R-:W-:Y:S05]  /*8f00*/  BRA `(.L_x_84) ;  /* 0xffffffe800287947 */ /* 0x000fea000383ffff */
.L_x_60:
[----:B-1----:R1:W2:Y:S02]  /*8f10*/  SYNCS.PHASECHK.TRANS64.TRYWAIT P1, [R11+URZ+0x30c40], R21 ;  /* 0x030c40150b0075a7 */ /* 0x0022a4000802017f */
[----:B--2---:R-:W-:Y:S05]  /*8f20*/  @!P1 NANOSLEEP.SYNCS 0x989680 ;  /* 0x009896800000995d */ /* 0x004fea0003900000 */
[----:B------:R-:W2:Y:S02]  /*8f30*/  @!P1 SYNCS.PHASECHK.TRANS64 P1, [R11+URZ+0x30c40], R21 ;  /* 0x030c40150b0095a7 */ /* 0x000ea4000802007f */
[----:B--2---:R-:W-:Y:S05]  /*8f40*/  @!P1 BRA `(.L_x_60) ;  /* 0xfffffffc00f09947 */ /* 0x004fea000383ffff */
[----:B------:R-:W-:Y:S05]  /*8f50*/  BRA `(.L_x_85) ;  /* 0xffffffec00487947 */ /* 0x000fea000383ffff */
.L_x_62:
[----:B--2---:R2:W3:Y:S02]  /*8f60*/  SYNCS.PHASECHK.TRANS64.TRYWAIT P1, [R11+URZ+0x30c28], R21 ;  /* 0x030c28150b0075a7 */ /* 0x0044e4000802017f */
[----:B---3--:R-:W-:Y:S05]  /*8f70*/  @!P1 NANOSLEEP.SYNCS 0x989680 ;  /* 0x009896800000995d */ /* 0x008fea0003900000 */
[----:B------:R-:W3:Y:S02]  /*8f80*/  @!P1 SYNCS.PHASECHK.TRANS64 P1, [R11+URZ+0x30c28], R21 ;  /* 0x030c28150b0095a7 */ /* 0x000ee4000802007f */
[----:B---3--:R-:W-:Y:S05]  /*8f90*/  @!P1 BRA `(.L_x_62) ;  /* 0xfffffffc00f09947 */ /* 0x008fea000383ffff */
[----:B------:R-:W-:Y:S05]  /*8fa0*/  BRA `(.L_x_86) ;  /* 0xffffffec00c07947 */ /* 0x000fea000383ffff */
.L_x_64:
[----:B---3--:R3:W4:Y:S02]  /*8fb0*/  SYNCS.PHASECHK.TRANS64.TRYWAIT P1, [R11+URZ+0x30c48], R21 ;  /* 0x030c48150b0075a7 */ /* 0x008724000802017f */
[----:B----4-:R-:W-:Y:S05]  /*8fc0*/  @!P1 NANOSLEEP.SYNCS 0x989680 ;  /* 0x009896800000995d */ /* 0x010fea0003900000 */
[----:B------:R-:W4:Y:S02]  /*8fd0*/  @!P1 SYNCS.PHASECHK.TRANS64 P1, [R11+URZ+0x30c48], R21 ;  /* 0x030c48150b0095a7 */ /* 0x000f24000802007f */
[----:B----4-:R-:W-:Y:S05]  /*8fe0*/  @!P1 BRA `(.L_x_64) ;  /* 0xfffffffc00f09947 */ /* 0x010fea000383ffff */
[----:B------:R-:W-:Y:S05]  /*8ff0*/  BRA `(.L_x_87) ;  /* 0xfffffff000147947 */ /* 0x000fea000383ffff */
.L_x_66:
[----:B------:R-:W-:-:S07]  /*9000*/  SHF.L.U32 R4, R9, 0x1f, RZ ;  /* 0x0000001f09047819 */ /* 0x000fce00000006ff */
.L_x_88:
[----:B-1----:R1:W2:Y:S02]  /*9010*/  SYNCS.PHASECHK.TRANS64.TRYWAIT P1, [R11+URZ+0x30c20], R4 ;  /* 0x030c20040b0075a7 */ /* 0x0022a4000802017f */
[----:B--2---:R-:W-:Y:S05]  /*9020*/  @!P1 NANOSLEEP.SYNCS 0x989680 ;  /* 0x009896800000995d */ /* 0x004fea0003900000 */
[----:B------:R-:W2:Y:S02]  /*9030*/  @!P1 SYNCS.PHASECHK.TRANS64 P1, [R11+URZ+0x30c20], R4 ;  /* 0x030c20040b0095a7 */ /* 0x000ea4000802007f */
[----:B--2---:R-:W-:Y:S05]  /*9040*/  @!P1 BRA `(.L_x_88) ;  /* 0xfffffffc00f09947 */ /* 0x004fea000383ffff */
[----:B------:R-:W-:Y:S05]  /*9050*/  BRA `(.L_x_89) ;  /* 0xfffffff000807947 */ /* 0x000fea000383ffff */
.L_x_69:
[----:B---3--:R3:W4:Y:S02]  /*9060*/  SYNCS.PHASECHK.TRANS64.TRYWAIT P1, [R11+URZ+0x30c40], R12 ;  /* 0x030c400c0b0075a7 */ /* 0x008724000802017f */
[----:B----4-:R-:W-:Y:S05]  /*9070*/  @!P1 NANOSLEEP.SYNCS 0x989680 ;  /* 0x009896800000995d */ /* 0x010fea0003900000 */
[----:B------:R-:W4:Y:S02]  /*9080*/  @!P1 SYNCS.PHASECHK.TRANS64 P1, [R11+URZ+0x30c40], R12 ;  /* 0x030c400c0b0095a7 */ /* 0x000f24000802007f */
[----:B----4-:R-:W-:Y:S05]  /*9090*/  @!P1 BRA `(.L_x_69) ;  /* 0xfffffffc00f09947 */ /* 0x010fea000383ffff */
[----:B------:R-:W-:Y:S05]  /*90a0*/  BRA `(.L_x_90) ;  /* 0xfffffff000f07947 */ /* 0x000fea000383ffff */
.L_x_71:
[----:B-1----:R1:W2:Y:S02]  /*90b0*/  SYNCS.PHASECHK.TRANS64.TRYWAIT P1, [R11+URZ+0x30c28], R12 ;  /* 0x030c280c0b0075a7 */ /* 0x0022a4000802017f */
[----:B--2---:R-:W-:Y:S05]  /*90c0*/  @!P1 NANOSLEEP.SYNCS 0x989680 ;  /* 0x009896800000995d */ /* 0x004fea0003900000 */
[----:B------:R-:W2:Y:S02]  /*90d0*/  @!P1 SYNCS.PHASECHK.TRANS64 P1, [R11+URZ+0x30c28], R12 ;  /* 0x030c280c0b0095a7 */ /* 0x000ea4000802007f */
[----:B--2---:R-:W-:Y:S05]  /*90e0*/  @!P1 BRA `(.L_x_71) ;  /* 0xfffffffc00f09947 */ /* 0x004fea000383ffff */
[----:B------:R-:W-:Y:S05]  /*90f0*/  BRA `(.L_x_91) ;  /* 0xfffffff4005c7947 */ /* 0x000fea000383ffff */
.L_x_73:
[----:B----4-:R4:W1:Y:S02]  /*9100*/  SYNCS.PHASECHK.TRANS64.TRYWAIT P0, [R13+URZ+0x30c40], R2 ;  /* 0x030c40020d0075a7 */ /* 0x010864000800017f */
[----:B-1----:R-:W-:Y:S05]  /*9110*/  @!P0 NANOSLEEP.SYNCS 0x989680 ;  /* 0x009896800000895d */ /* 0x002fea0003900000 */
[----:B------:R-:W1:Y:S02]  /*9120*/  @!P0 SYNCS.PHASECHK.TRANS64 P0, [R13+URZ+0x30c40], R2 ;  /* 0x030c40020d0085a7 */ /* 0x000e64000800007f */
[----:B-1----:R-:W-:Y:S05]  /*9130*/  @!P0 BRA `(.L_x_73) ;  /* 0xfffffffc00f08947 */ /* 0x002fea000383ffff */
[----:B------:R-:W-:Y:S05]  /*9140*/  BRA `(.L_x_92) ;  /* 0xfffffff400c87947 */ /* 0x000fea000383ffff */
.L_x_75:
[----:B------:R-:W-:Y:S01]  /*9150*/  BSSY B0, `(.L_x_93) ;  /* 0x0000006000007945 */ /* 0x000fe20003800000 */
[----:B------:R-:W-:-:S07]  /*9160*/  MOV R15, 0xffffffff ;  /* 0xffffffff000f7802 */ /* 0x000fce0000000f00 */
[----:B------:R-:W-:Y:S05]  /*9170*/  WARPSYNC.COLLECTIVE R15, `(.L_x_94) ;  /* 0x000000000f0c7348 */ /* 0x000fea0003c00000 */
[----:B------:R-:W-:Y:S02]  /*9180*/  ELECT P6, UR62, PT ;  /* 0x00000000003e782f */ /* 0x000fe400038c0000 */
[----:B------:R-:W-:Y:S01]  /*9190*/  MOV R14, UR62 ;  /* 0x0000003e000e7c02 */ /* 0x000fe20008000f00 */
[----:B------:R-:W-:Y:S10]  /*91a0*/  ENDCOLLECTIVE ;  /* 0x000000000000791b */ /* 0x000ff40003800000 */
.L_x_94:
[----:B------:R-:W-:Y:S05]  /*91b0*/  BSYNC B0 ;  /* 0x0000000000007941 */ /* 0x000fea0003800000 */
.L_x_93:
[----:B------:R-:W-:Y:S01]  /*91c0*/  PLOP3.LUT P0, PT, P6, PT, PT, 0x80, 0x0 ;  /* 0x000000000000781c */ /* 0x000fe2000370f070 */
[----:B------:R-:W-:-:S12]  /*91d0*/  BRA `(.L_x_95) ;  /* 0xfffffff800547947 */ /* 0x000fd8000383ffff */
.L_x_77:
[----:B-1----:R1:W2:Y:S02]  /*91e0*/  SYNCS.PHASECHK.TRANS64.TRYWAIT P1, [R6+URZ], R5 ;  /* 0x00000005060075a7 */ /* 0x0022a4000802017f */
[----:B--2---:R-:W-:Y:S05]  /*91f0*/  @!P1 NANOSLEEP.SYNCS 0x989680 ;  /* 0x009896800000995d */ /* 0x004fea0003900000 */
[----:B------:R-:W2:Y:S02]  /*9200*/  @!P1 SYNCS.PHASECHK.TRANS64 P1, [R6+URZ], R5 ;  /* 0x00000005060095a7 */ /* 0x000ea4000802007f */
[----:B--2---:R-:W-:Y:S05]  /*9210*/  @!P1 BRA `(.L_x_77) ;  /* 0xfffffffc00f09947 */ /* 0x004fea000383ffff */
[----:B------:R-:W-:Y:S05]  /*9220*/  BRA `(.L_x_96) ;  /* 0xfffffff800907947 */ /* 0x000fea000383ffff */
.L_x_78:
[----:B--2---:R2:W3:Y:S02]  /*9230*/  SYNCS.PHASECHK.TRANS64.TRYWAIT P1, [R3+URZ], R2 ;  /* 0x00000002030075a7 */ /* 0x0044e4000802017f */
[----:B---3--:R-:W-:Y:S05]  /*9240*/  @!P1 NANOSLEEP.SYNCS 0x989680 ;  /* 0x009896800000995d */ /* 0x008fea0003900000 */
[----:B------:R-:W3:Y:S02]  /*9250*/  @!P1 SYNCS.PHASECHK.TRANS64 P1, [R3+URZ], R2 ;  /* 0x00000002030095a7 */ /* 0x000ee4000802007f */
[----:B---3--:R-:W-:Y:S05]  /*9260*/  @!P1 BRA `(.L_x_78) ;  /* 0xfffffffc00f09947 */ /* 0x008fea000383ffff */
[----:B------:R-:W-:Y:S05]  /*9270*/  BRA `(.L_x_97) ;  /* 0xfffffff800847947 */ /* 0x000fea000383ffff */
.L_x_80:
[----:B--2---:R2:W3:Y:S02]  /*9280*/  SYNCS.PHASECHK.TRANS64.TRYWAIT P0, [R0+URZ], R5 ;  /* 0x00000005000075a7 */ /* 0x0044e4000800017f */
[----:B---3--:R-:W-:Y:S05]  /*9290*/  @!P0 NANOSLEEP.SYNCS 0x989680 ;  /* 0x009896800000895d */ /* 0x008fea0003900000 */
[----:B------:R-:W3:Y:S02]  /*92a0*/  @!P0 SYNCS.PHASECHK.TRANS64 P0, [R0+URZ], R5 ;  /* 0x00000005000085a7 */ /* 0x000ee4000800007f */
[----:B---3--:R-:W-:Y:S05]  /*92b0*/  @!P0 BRA `(.L_x_80) ;  /* 0xfffffffc00f08947 */ /* 0x008fea000383ffff */
[----:B------:R-:W-:Y:S05]  /*92c0*/  BRA `(.L_x_98) ;  /* 0xfffffff800887947 */ /* 0x000fea000383ffff */
.L_x_99:
[----:B------:R-:W-:-:S00]  /*92d0*/  BRA `(.L_x_99) ;  /* 0xfffffffc00fc7947 */ /* 0x000fc0000383ffff */
[----:B------:R-:W-:-:S00]  /*92e0*/  NOP ;  /* 0x0000000000007918 */ /* 0x000fc00000000000 */
        /* <DEDUP_REMOVED lines=9> */
.L_x_3718:


//--------------------- .text._ZN7cutlass13device_kernelIN5flash11enable_sm90INS1_16FlashAttnBwdSm90INS1_25CollectiveMainloopBwdSm90ILi2ELi2ELi2EN4cute5tupleIJNS5_1CILi1EEES8_S8_EEENS6_IJNS7_ILi128EEESA_NS7_ILi64EEEEEENS_10bfloat16_tEfNS_4arch4Sm90ELb0ELb0ELb1ELb0ELb1ELb1ELb0ELb0ELi2ELi1ELi2ELi2ELb0EEENS1_21CollectiveEpilogueBwdISC_SD_SF_Li256ELb0ELb0ELi1EEENS1_19SingleTileSchedulerILb0ELb0ELb0ELi128EEEEEEEEEvNT_6ParamsE --------------------------
	.section	.text._ZN7cutlass13device_kernelIN5flash11enable_sm90INS1_16FlashAttnBwdSm90INS1_25CollectiveMainloopBwdSm90ILi2ELi2ELi2EN4cute5tupleIJNS5_1CILi1EEES8_S8_EEENS6_IJNS7_ILi128EEESA_NS7_ILi64EEEEEENS_10bfloat16_tEfNS_4arch4Sm90ELb0ELb0ELb1ELb0ELb1ELb1ELb0ELb0ELi2ELi1ELi2ELi2ELb0EEENS1_21CollectiveEpilogueBwdISC_SD_SF_Li256ELb0ELb0ELi1EEENS1_19SingleTileSchedulerILb0ELb0ELb0ELi128EEEEEEEEEvNT_6ParamsE,"ax",@progbits
	.align	128
.text._ZN7cutlass13device_kernelIN5flash11enable_sm90INS1_16FlashAttnBwdSm90INS1_25CollectiveMainloopBwdSm90ILi2ELi2ELi2EN4cute5tupleIJNS5_1CILi1EEES8_S8_EEENS6_IJNS7_ILi128EEESA_NS7_ILi64EEEEEENS_10bfloat16_tEfNS_4arch4Sm90ELb0ELb0ELb1ELb0ELb1ELb1ELb0ELb0ELi2ELi1ELi2ELi2ELb0EEENS1_21CollectiveEpilogueBwdISC_SD_SF_Li256ELb0ELb0ELi1EEENS1_19SingleTileSchedulerILb0ELb0ELb0ELi128EEEEEEEEEvNT_6ParamsE:
        .type           _ZN7cutlass13device_kernelIN5flash11enable_sm90INS1_16FlashAttnBwdSm90INS1_25CollectiveMainloopBwdSm90ILi2ELi2ELi2EN4cute5tupleIJNS5_1CILi1EEES8_S8_EEENS6_IJNS7_ILi128EEESA_NS7_ILi64EEEEEENS_10bfloat16_tEfNS_4arch4Sm90ELb0ELb0ELb1ELb0ELb1ELb1ELb0ELb0ELi2ELi1ELi2ELi2ELb0EEENS1_21CollectiveEpilogueBwdISC_SD_SF_Li256ELb0ELb0ELi1EEENS1_19SingleTileSchedulerILb0ELb0ELb0ELi128EEEEEEEEEvNT_6ParamsE,@function
        .size           _ZN7cutlass13device_kernelIN5flash11enable_sm90INS1_16FlashAttnBwdSm90INS1_25CollectiveMainloopBwdSm90ILi2ELi2ELi2EN4cute5tupleIJNS5_1CILi1EEES8_S8_EEENS6_IJNS7_ILi128EEESA_NS7_ILi64EEEEEENS_10bfloat16_tEfNS_4arch4Sm90ELb0ELb0ELb1ELb0ELb1ELb1ELb0ELb0ELi2ELi1ELi2ELi2ELb0EEENS1_21CollectiveEpilogueBwdISC_SD_SF_Li256ELb0ELb0ELi1EEENS1_19SingleTileSchedulerILb0ELb0ELb0ELi128EEEEEEEEEvNT_6ParamsE,(.L_x_3719 - _ZN7cutlass13device_kernelIN5flash11enable_sm90INS1_16FlashAttnBwdSm90INS1_25CollectiveMainloopBwdSm90ILi2ELi2ELi2EN4cute5tupleIJNS5_1CILi1EEES8_S8_EEENS6_IJNS7_ILi128EEESA_NS7_ILi64EEEEEENS_10bfloat16_tEfNS_4arch4Sm90ELb0ELb0ELb1ELb0ELb1ELb1ELb0ELb0ELi2ELi1ELi2ELi2ELb0EEENS1_21CollectiveEpilogueBwdISC_SD_SF_Li256ELb0ELb0ELi1EEENS1_19SingleTileSchedulerILb0ELb0ELb0ELi128EEEEEEEEEvNT_6ParamsE)
        .other          _ZN7cutlass13device_kernelIN5flash11enable_sm90INS1_16FlashAttnBwdSm90INS1_25CollectiveMainloopBwdSm90ILi2ELi2ELi2EN4cute5tupleIJNS5_1CILi1EEES8_S8_EEENS6_IJNS7_ILi128EEESA_NS7_ILi64EEEEEENS_10bfloat16_tEfNS_4arch4Sm90ELb0ELb0ELb1ELb0ELb1ELb1ELb0ELb0ELi2ELi1ELi2ELi2ELb0EEENS1_21CollectiveEpilogueBwdISC_SD_SF_Li256ELb0ELb0ELi1EEENS1_19SingleTileSchedulerILb0ELb0ELb0ELi128EEEEEEEEEvNT_6ParamsE,@"STO_CUDA_ENTRY STV_DEFAULT"
_ZN7cutlass13device_kernelIN5flash11enable_sm90INS1_16FlashAttnBwdSm90INS1_25CollectiveMainloopBwdSm90ILi2ELi2ELi2EN4cute5tupleIJNS5_1CILi1EEES8_S8_EEENS6_IJNS7_ILi128EEESA_NS7_ILi64EEEEEENS_10bfloat16_tEfNS_4arch4Sm90ELb0ELb0ELb1ELb0ELb1ELb1ELb0ELb0ELi2ELi1ELi2ELi2ELb0EEENS1_21CollectiveEpilogueBwdISC_SD_SF_Li256ELb0ELb0ELi1EEENS1_19SingleTileSchedulerILb0ELb0ELb0ELi128EEEEEEEEEvNT_6ParamsE:
        /* <DEDUP_REMOVED lines=29> */
.L_x_101:
[----:B------:R-:W-:Y:S05]  /*01d0*/  BSYNC B0 ;  /* 0x0000000000007941 */ /* 0x000fea0003800000 */
.L_x_100:
        /* <DEDUP_REMOVED lines=34> */
.L_x_102:
        /* <DEDUP_REMOVED lines=22> */
.L_x_103:
[----:B---3--:R-:W-:Y:S01]  /*0560*/  ISETP.NE.AND P0, PT, R2, RZ, PT ;  /* 0x000000ff0200720c */ /* 0x008fe20003f05270 */
[----:B------:R-:W-:Y:S01]  /*0570*/  IMAD.MOV.U32 R16, RZ, RZ, 0x1 ;  /* 0x00000001ff107424 */ /* 0x000fe200078e00ff */
[----:B------:R-:W-:Y:S01]  /*0580*/  NOP ;  /* 0x0000000000007918 */ /* 0x000fe20000000000 */
[----:B------:R-:W-:Y:S03]  /*0590*/  BSSY B6, `(.L_x_104) ;  /* 0x00008fc000067945 */ /* 0x000fe60003800000 */
[----:B------:R-:W-:Y:S01]  /*05a0*/  SEL R16, R16, 0x2, !P0 ;  /* 0x0000000210107807 */ /* 0x000fe20004000000 */
[----:B-12-4-:R-:W-:Y:S06]  /*05b0*/  BAR.SYNC.DEFER_BLOCKING 0x0 ;  /* 0x0000000000007b1d */ /* 0x016fec0000010000 */
[----:B------:R-:W-:Y:S05]  /*05c0*/  @!P0 BRA `(.L_x_105) ;  /* 0x0000006000cc8947 */ /* 0x000fea0003800000 */
.L_x_106:
        /* <DEDUP_REMOVED lines=35> */
.L_x_109:
        /* <DEDUP_REMOVED lines=15> */
.L_x_108:
        /* <DEDUP_REMOVED lines=22> */
.L_x_111:
        /* <DEDUP_REMOVED lines=15> */
.L_x_110:
[----:B------:R-:W-:Y:S01]  /*0b40*/  SHF.R.S32.HI R3, RZ, 0x1f, R18 ;  /* 0x0000001fff037819 */ /* 0x000fe20000011412 */
[----:B------:R-:W-:-:S03]  /*0b50*/  UMOV UR4, 0xffffffff ;  /* 0xffffffff00047882 */ /* 0x000fc60000000000 */
[----:B------:R-:W-:-:S04]  /*0b60*/  LEA.HI R0, R3, R18, RZ, 0x7 ;  /* 0x0000001203007211 */ /* 0x000fc800078f38ff */
[----:B------:R-:W-:Y:S01]  /*0b70*/  SHF.R.S32.HI R13, RZ, 0x7, R0 ;  /* 0x00000007ff0d7819 */ /* 0x000fe20000011400 */
[----:B------:R-:W-:Y:S06]  /*0b80*/  BRA.DIV UR4, `(.L_x_112) ;  /* 0x0000008a04787947 */ /* 0x000fec000b800000 */
[----:B------:R1:W2:Y:S02]  /*0b90*/  SHFL.IDX PT, R14, R13, RZ, 0x1f ;  /* 0x00001fff0d0e7589 */ /* 0x0002a400000e0000 */
.L_x_199:
[----:B------:R-:W-:Y:S02]  /*0ba0*/  SHF.L.U32 R7, RZ, 0x1f, RZ ;  /* 0x0000001fff077819 */ /* 0x000fe400000006ff */
[----:B------:R-:W-:Y:S02]  /*0bb0*/  LEA.HI R5, R3, R18, RZ, 0x4 ;  /* 0x0000001203057211 */ /* 0x000fe400078f20ff */
[----:B------:R-:W3:Y:S01]  /*0bc0*/  SYNCS.PHASECHK.TRANS64.TRYWAIT P0, [R2+URZ+0x30c00], R7 ;  /* 0x030c0007020075a7 */ /* 0x000ee2000800017f */
[----:B--2---:R-:W-:Y:S02]  /*0bd0*/  LEA.HI R4, R14, R14, RZ, 0x1 ;  /* 0x0000000e0e047211 */ /* 0x004fe400078f08ff */
[----:B------:R-:W-:Y:S02]  /*0be0*/  SHF.R.S32.HI R6, RZ, 0x4, R5 ;  /* 0x00000004ff067819 */ /* 0x000fe40000011405 */
[----:B------:R-:W-:Y:S02]  /*0bf0*/  LOP3.LUT R11, R4, 0xffffe, RZ, 0xc0, !PT ;  /* 0x000ffffe040b7812 */ /* 0x000fe400078ec0ff */
[----:B------:R-:W-:-:S02]  /*0c00*/  LEA.HI R5, R5, R6, RZ, 0x1 ;  /* 0x0000000605057211 */ /* 0x000fc400078f08ff */
[----:B------:R-:W-:Y:S02]  /*0c10*/  IADD3 R11, R14, -R11, RZ ;  /* 0x8000000b0e0b7210 */ /* 0x000fe40007ffe0ff */
[----:B------:R-:W-:-:S05]  /*0c20*/  LOP3.LUT R5, R5, 0xfffffffe, RZ, 0xc0, !PT ;  /* 0xfffffffe05057812 */ /* 0x000fca00078ec0ff */
[----:B------:R-:W-:Y:S01]  /*0c30*/  IMAD.IADD R6, R6, 0x1, -R5 ;  /* 0x0000000106067824 */ /* 0x000fe200078e0a05 */
[----:B---3--:R-:W-:Y:S06]  /*0c40*/  @P0 BRA `(.L_x_113) ;  /* 0x0000000000080947 */ /* 0x008fec0003800000 */
[----:B------:R-:W2:Y:S02]  /*0c50*/  SYNCS.PHASECHK.TRANS64.TRYWAIT P0, [R2+URZ+0x30c00], R7 ;  /* 0x030c0007020075a7 */ /* 0x000ea4000800017f */
[----:B--2---:R-:W-:Y:S05]  /*0c60*/  @!P0 BRA `(.L_x_114) ;  /* 0x00000088005c8947 */ /* 0x004fea0003800000 */
.L_x_113:
        /* <DEDUP_REMOVED lines=37> */
[----:B--2---:R-:W-:Y:S01]  /*0ec0*/  IMAD.SHL.U32 R7, R18, 0x40, RZ ;  /* 0x0000004012077824 */ /* 0x004fe200078e00ff */
[----:B------:R-:W-:Y:S01]  /*0ed0*/  SHF.L.U32 R8, R5, 0x4, RZ ;  /* 0x0000000405087819 */ /* 0x000fe200000006ff */
[----:B------:R-:W-:Y:S01]  /*0ee0*/  VIADD R12, R12, 0x7f ;  /* 0x0000007f0c0c7836 */ /* 0x000fe20000000000 */
[-C--:B------:R-:W-:Y:S01]  /*0ef0*/  LEA.HI R9, R3, R18.reuse, RZ, 0x3 ;  /* 0x0000001203097211 */ /* 0x080fe200078f18ff */
[----:B------:R-:W2:Y:S01]  /*0f00*/  S2R R19, SR_CTAID.X ;  /* 0x0000000000137919 */ /* 0x000ea20000002500 */
[----:B------:R-:W-:Y:S01]  /*0f10*/  LOP3.LUT R7, R7, 0x1c0, RZ, 0xc0, !PT ;  /* 0x000001c007077812 */ /* 0x000fe200078ec0ff */
[----:B------:R-:W2:Y:S01]  /*0f20*/  LDC R24, c[0x0][0x290] ;  /* 0x0000a400ff187b82 */ /* 0x000ea20000000800 */
[----:B------:R-:W-:Y:S02]  /*0f30*/  LOP3.LUT R5, R0, 0xffffff80, RZ, 0xc0, !PT ;  /* 0xffffff8000057812 */ /* 0x000fe400078ec0ff */
[----:B------:R-:W-:Y:S02]  /*0f40*/  LOP3.LUT R10, R7, 0x30, R8, 0xf8, !PT ;  /* 0x00000030070a7812 */ /* 0x000fe400078ef808 */
[----:B------:R-:W-:Y:S01]  /*0f50*/  LEA.HI R8, R3, R18, RZ, 0x2 ;  /* 0x0000001203087211 */ /* 0x000fe200078f10ff */
[----:B------:R-:W-:Y:S01]  /*0f60*/  IMAD.IADD R0, R18, 0x1, -R5 ;  /* 0x0000000112007824 */ /* 0x000fe200078e0a05 */
[----:B------:R-:W-:-:S02]  /*0f70*/  LOP3.LUT R3, R4, 0xffffffe0, RZ, 0xc0, !PT ;  /* 0xffffffe004037812 */ /* 0x000fc400078ec0ff */
[----:B------:R-:W-:Y:S01]  /*0f80*/  LOP3.LUT R9, R10, 0x8, R9, 0xf8, !PT ;  /* 0x000000080a097812 */ /* 0x000fe200078ef809 */
[C---:B------:R-:W-:Y:S01]  /*0f90*/  IMAD R23, R13.reuse, 0x400, R0 ;  /* 0x000004000d177824 */ /* 0x040fe200078e0200 */
[----:B------:R-:W-:Y:S02]  /*0fa0*/  SHF.R.U32.HI R4, RZ, 0x3, R7 ;  /* 0x00000003ff047819 */ /* 0x000fe40000011607 */
[----:B------:R-:W-:Y:S02]  /*0fb0*/  IADD3 R3, R18, -R3, RZ ;  /* 0x8000000312037210 */ /* 0x000fe40007ffe0ff */
[----:B------:R-:W-:Y:S01]  /*0fc0*/  LOP3.LUT R5, R8, 0xfffffffc, RZ, 0xc0, !PT ;  /* 0xfffffffc08057812 */ /* 0x000fe200078ec0ff */
[----:B------:R-:W-:Y:S01]  /*0fd0*/  IMAD R8, R13, 0x10, R6 ;  /* 0x000000100d087824 */ /* 0x000fe200078e0206 */
[----:B------:R-:W-:Y:S02]  /*0fe0*/  LOP3.LUT R9, R9, R4, RZ, 0x3c, !PT ;  /* 0x0000000409097212 */ /* 0x000fe400078e3cff */
[----:B------:R-:W-:Y:S01]  /*0ff0*/  SHF.R.S32.HI R4, RZ, 0x1f, R3 ;  /* 0x0000001fff047819 */ /* 0x000fe20000011403 */
[----:B------:R-:W-:Y:S01]  /*1000*/  IMAD.IADD R10, R18, 0x1, -R5 ;  /* 0x00000001120a7824 */ /* 0x000fe200078e0a05 */
[----:B------:R-:W-:-:S02]  /*1010*/  LEA.HI R6, R13, R13, RZ, 0x1 ;  /* 0x0000000d0d067211 */ /* 0x000fc400078f08ff */
[CC--:B------:R-:W-:Y:S02]  /*1020*/  LEA.HI R5, R4.reuse, R3.reuse, RZ, 0x3 ;  /* 0x0000000304057211 */ /* 0x0c0fe400078f18ff */
[----:B------:R-:W-:Y:S02]  /*1030*/  LEA.HI R7, R4, R3, RZ, 0x2 ;  /* 0x0000000304077211 */ /* 0x000fe400078f10ff */
[----:B------:R-:W-:Y:S02]  /*1040*/  LEA R8, R8, R9, 0x9 ;  /* 0x0000000908087211 */ /* 0x000fe400078e48ff */
[----:B------:R-:W-:Y:S01]  /*1050*/  LOP3.LUT R4, R6, 0xfffffffe, RZ, 0xc0, !PT ;  /* 0xfffffffe06047812 */ /* 0x000fe200078ec0ff */
[----:B--2---:R-:W-:Y:S01]  /*1060*/  IMAD R19, R19, -0x80, R24 ;  /* 0xffffff8013137824 */ /* 0x004fe200078e0218 */
[----:B------:R-:W-:Y:S01]  /*1070*/  SHF.R.S32.HI R3, RZ, 0x1f, R0 ;  /* 0x0000001fff037819 */ /* 0x000fe20000011400 */
[----:B------:R2:W-:Y:S01]  /*1080*/  STL [R1+0x4], R8 ;  /* 0x0000040801007387 */ /* 0x0005e20000100800 */
[----:B------:R-:W-:Y:S01]  /*1090*/  SHF.R.S32.HI R6, RZ, 0x3, R5 ;  /* 0x00000003ff067819 */ /* 0x000fe20000011405 */
[----:B------:R-:W-:Y:S01]  /*10a0*/  IMAD.IADD R20, R13, 0x1, -R4 ;  /* 0x000000010d147824 */ /* 0x000fe200078e0a04 */
[----:B------:R-:W-:-:S02]  /*10b0*/  LEA.HI R4, R3, R0, RZ, 0x2 ;  /* 0x0000000003047211 */ /* 0x000fc400078f10ff */
[----:B------:R-:W-:Y:S02]  /*10c0*/  SHF.R.S32.HI R15, RZ, 0x1f, R12 ;  /* 0x0000001fff0f7819 */ /* 0x000fe4000001140c */
[----:B------:R-:W-:Y:S02]  /*10d0*/  SHF.R.S32.HI R5, RZ, 0x1f, R5 ;  /* 0x0000001fff057819 */ /* 0x000fe40000011405 */
[----:B------:R-:W-:Y:S02]  /*10e0*/  LOP3.LUT R9, R4, 0x7ffffffc, RZ, 0xc0, !PT ;  /* 0x7ffffffc04097812 */ /* 0x000fe400078ec0ff */
[----:B--2---:R-:W-:Y:S02]  /*10f0*/  SHF.R.S32.HI R8, RZ, 0x2, R7 ;  /* 0x00000002ff087819 */ /* 0x004fe40000011407 */
[----:B------:R-:W-:Y:S02]  /*1100*/  LEA.HI R22, R15, R12, RZ, 0x7 ;  /* 0x0000000c0f167211 */ /* 0x000fe400078f38ff */
[----:B------:R-:W-:Y:S01]  /*1110*/  LEA.HI R7, R7, R8, RZ, 0x1 ;  /* 0x0000000807077211 */ /* 0x000fe200078f08ff */
[----:B------:R-:W-:Y:S01]  /*1120*/  VIADD R14, R8, 0x18 ;  /* 0x00000018080e7836 */ /* 0x000fe20000000000 */
[----:B------:R-:W-:-:S02]  /*1130*/  LEA.HI R5, R5, R6, RZ, 0x4 ;  /* 0x0000000605057211 */ /* 0x000fc400078f20ff */
[----:B------:R-:W-:Y:S02]  /*1140*/  LOP3.LUT R7, R7, 0xfffffffe, RZ, 0xc0, !PT ;  /* 0xfffffffe07077812 */ /* 0x000fe400078ec0ff */
[----:B-1----:R-:W-:Y:S02]  /*1150*/  LEA.HI R13, R3, R0, RZ, 0x5 ;  /* 0x00000000030d7211 */ /* 0x002fe400078f28ff */
[----:B------:R-:W-:Y:S01]  /*1160*/  IADD3 R9, R0, -R9, RZ ;  /* 0x8000000900097210 */ /* 0x000fe20007ffe0ff */
[C---:B------:R-:W-:Y:S01]  /*1170*/  VIADD R0, R8.reuse, 0x8 ;  /* 0x0000000808007836 */ /* 0x040fe20000000000 */
[C---:B------:R-:W-:Y:S01]  /*1180*/  IADD3 R12, R8.reuse, 0x10, RZ ;  /* 0x00000010080c7810 */ /* 0x040fe20007ffe0ff */
[----:B------:R-:W-:Y:S01]  /*1190*/  IMAD.IADD R7, R8, 0x1, -R7 ;  /* 0x0000000108077824 */ /* 0x000fe200078e0a07 */
[----:B------:R-:W-:Y:S02]  /*11a0*/  LOP3.LUT R5, R5, 0x1ffffff0, RZ, 0xc0, !PT ;  /* 0x1ffffff005057812 */ /* 0x000fe400078ec0ff */
[----:B------:R-:W-:-:S02]  /*11b0*/  LEA.HI R8, R12, R12, RZ, 0x1 ;  /* 0x0000000c0c087211 */ /* 0x000fc400078f08ff */
[----:B------:R-:W-:Y:S01]  /*11c0*/  LEA.HI R17, R14, R14, RZ, 0x1 ;  /* 0x0000000e0e117211 */ /* 0x000fe200078f08ff */
[----:B------:R-:W-:Y:S01]  /*11d0*/  IMAD.IADD R6, R6, 0x1, -R5 ;  /* 0x0000000106067824 */ /* 0x000fe200078e0a05 */
[----:B------:R-:W-:Y:S02]  /*11e0*/  LEA.HI R3, R0, R0, RZ, 0x1 ;  /* 0x0000000000037211 */ /* 0x000fe400078f08ff */
[----:B------:R-:W-:Y:S02]  /*11f0*/  SHF.R.S32.HI R18, RZ, 0x5, R13 ;  /* 0x00000005ff127819 */ /* 0x000fe4000001140d */
[----:B------:R-:W-:Y:S02]  /*1200*/  LOP3.LUT R13, R8, 0xfffffffe, RZ, 0xc0, !PT ;  /* 0xfffffffe080d7812 */ /* 0x000fe400078ec0ff */
[----:B------:R-:W-:Y:S01]  /*1210*/  LOP3.LUT R15, R17, 0xfffffffe, RZ, 0xc0, !PT ;  /* 0xfffffffe110f7812 */ /* 0x000fe200078ec0ff */
[----:B------:R-:W-:Y:S01]  /*1220*/  IMAD R21, R18, -0x10, R19 ;  /* 0xfffffff012157824 */ /* 0x000fe200078e0213 */
[----:B------:R-:W-:Y:S01]  /*1230*/  LOP3.LUT R5, R3, 0xfffffffe, RZ, 0xc0, !PT ;  /* 0xfffffffe03057812 */ /* 0x000fe200078ec0ff */
[----:B------:R-:W-:Y:S01]  /*1240*/  IMAD.IADD R13, R12, 0x1, -R13 ;  /* 0x000000010c0d7824 */ /* 0x000fe200078e0a0d */
[----:B------:R-:W-:Y:S01]  /*1250*/  SHF.R.S32.HI R12, RZ, 0x1, R8 ;  /* 0x00000001ff0c7819 */ /* 0x000fe20000011408 */
[----:B------:R-:W-:Y:S01]  /*1260*/  IMAD.IADD R14, R14, 0x1, -R15 ;  /* 0x000000010e0e7824 */ /* 0x000fe200078e0a0f */
[----:B------:R-:W-:-:S02]  /*1270*/  IADD3 R5, R0, -R5, RZ ;  /* 0x8000000500057210 */ /* 0x000fc40007ffe0ff */
[--C-:B------:R-:W-:Y:S02]  /*1280*/  SHF.R.S32.HI R0, RZ, 0x1, R3.reuse ;  /* 0x00000001ff007819 */ /* 0x100fe40000011403 */
[----:B------:R-:W-:Y:S02]  /*1290*/  SHF.R.S32.HI R15, RZ, 0x1f, R8 ;  /* 0x0000001fff0f7819 */ /* 0x000fe40000011408 */
[----:B------:R-:W-:Y:S02]  /*12a0*/  SHF.R.S32.HI R3, RZ, 0x1f, R3 ;  /* 0x0000001fff037819 */ /* 0x000fe40000011403 */
[--C-:B------:R-:W-:Y:S02]  /*12b0*/  SHF.R.S32.HI R8, RZ, 0x1, R17.reuse ;  /* 0x00000001ff087819 */ /* 0x100fe40000011411 */
[----:B------:R-:W-:Y:S02]  /*12c0*/  SHF.R.S32.HI R17, RZ, 0x1f, R17 ;  /* 0x0000001fff117819 */ /* 0x000fe40000011411 */
[----:B------:R-:W-:-:S02]  /*12d0*/  LEA.HI R3, R3, R0, RZ, 0x4 ;  /* 0x0000000003037211 */ /* 0x000fc400078f20ff */
[----:B------:R-:W-:Y:S02]  /*12e0*/  LEA.HI R15, R15, R12, RZ, 0x4 ;  /* 0x0000000c0f0f7211 */ /* 0x000fe400078f20ff */
[----:B------:R-:W-:Y:S02]  /*12f0*/  LEA.HI R17, R17, R8, RZ, 0x4 ;  /* 0x0000000811117211 */ /* 0x000fe400078f20ff */
[----:B------:R-:W-:Y:S02]  /*1300*/  LOP3.LUT R3, R3, 0x1ffffff0, RZ, 0xc0, !PT ;  /* 0x1ffffff003037812 */ /* 0x000fe400078ec0ff */
[----:B------:R-:W-:Y:S02]  /*1310*/  LOP3.LUT R15, R15, 0x1ffffff0, RZ, 0xc0, !PT ;  /* 0x1ffffff00f0f7812 */ /* 0x000fe400078ec0ff */
[----:B------:R-:W-:Y:S02]  /*1320*/  LOP3.LUT R17, R17, 0x1ffffff0, RZ, 0xc0, !PT ;  /* 0x1ffffff011117812 */ /* 0x000fe400078ec0ff */
[----:B------:R-:W-:Y:S01]  /*1330*/  IADD3 R0, R0, -R3, RZ ;  /* 0x8000000300007210 */ /* 0x000fe20007ffe0ff */
[----:B------:R-:W-:Y:S01]  /*1340*/  IMAD.IADD R12, R12, 0x1, -R15 ;  /* 0x000000010c0c7824 */ /* 0x000fe200078e0a0f */
[--C-:B------:R-:W-:Y:S01]  /*1350*/  SHF.R.S32.HI R18, RZ, 0x2, R4.reuse ;  /* 0x00000002ff127819 */ /* 0x100fe20000011404 */
[----:B------:R-:W-:Y:S01]  /*1360*/  IMAD.IADD R17, R8, 0x1, -R17 ;  /* 0x0000000108117824 */ /* 0x000fe200078e0a11 */
[----:B------:R-:W-:Y:S01]  /*1370*/  SHF.R.S32.HI R19, RZ, 0x1f, R4 ;  /* 0x0000001fff137819 */ /* 0x000fe20000011404 */
[----:B------:R-:W-:Y:S01]  /*1380*/  IMAD R4, R0, 0x8, R5 ;  /* 0x0000000800047824 */ /* 0x000fe200078e0205 */
[----:B------:R-:W-:Y:S01]  /*1390*/  LEA R6, R6, R7, 0x3 ;  /* 0x0000000706067211 */ /* 0x000fe200078e18ff */
[----:B------:R-:W-:Y:S01]  /*13a0*/  IMAD R3, R12, 0x8, R13 ;  /* 0x000000080c037824 */ /* 0x000fe200078e020d */
[----:B------:R-:W-:-:S02]  /*13b0*/  LEA R0, R17, R14, 0x3 ;  /* 0x0000000e11007211 */ /* 0x000fc400078e18ff */
[----:B------:R-:W-:Y:S01]  /*13c0*/  LEA.HI R19, R19, R18, RZ, 0x3 ;  /* 0x0000001213137211 */ /* 0x000fe200078f18ff */
[----:B------:R1:W-:Y:S01]  /*13d0*/  STL [R1+0x14], R6 ;  /* 0x0000140601007387 */ /* 0x0003e20000100800 */
[----:B------:R-:W-:Y:S02]  /*13e0*/  LOP3.LUT R7, R16, 0x1, RZ, 0xfc, !PT ;  /* 0x0000000110077812 */ /* 0x000fe400078efcff */
[----:B------:R-:W-:Y:S01]  /*13f0*/  LOP3.LUT R19, R19, 0xfffffff8, RZ, 0xc0, !PT ;  /* 0xfffffff813137812 */ /* 0x000fe200078ec0ff */
[----:B------:R2:W-:Y:S01]  /*1400*/  STL [R1+0x10], R4 ;  /* 0x0000100401007387 */ /* 0x0005e20000100800 */
[----:B------:R-:W-:Y:S02]  /*1410*/  MOV R199, RZ ;  /* 0x000000ff00c77202 */ /* 0x000fe40000000f00 */
[----:B------:R-:W-:Y:S01]  /*1420*/  IADD3 R19, R21, R19, -R18 ;  /* 0x0000001315137210 */ /* 0x000fe20007ffe812 */
[----:B------:R3:W-:Y:S01]  /*1430*/  STL [R1+0xc], R3 ;  /* 0x00000c0301007387 */ /* 0x0007e20000100800 */
[----:B-1----:R-:W-:-:S03]  /*1440*/  IMAD.MOV.U32 R6, RZ, RZ, RZ ;  /* 0x000000ffff067224 */ /* 0x002fc600078e00ff */
[----:B------:R1:W-:Y:S01]  /*1450*/  STL [R1+0x8], R0 ;  /* 0x0000080001007387 */ /* 0x0003e20000100800 */
[----:B------:R-:W-:Y:S01]  /*1460*/  IMAD R8, R20, -0x40, R19 ;  /* 0xffffffc014087824 */ /* 0x000fe200078e0213 */
[----:B--2---:R-:W-:Y:S01]  /*1470*/  CS2R R4, SRZ ;  /* 0x0000000000047805 */ /* 0x004fe2000001ff00 */
[----:B---3--:R-:W-:Y:S01]  /*1480*/  IMAD.SHL.U32 R3, R23, 0x4, RZ ;  /* 0x0000000417037824 */ /* 0x008fe200078e00ff */
[----:B-1----:R-:W-:-:S03]  /*1490*/  SHF.R.S32.HI R0, RZ, 0x7, R22 ;  /* 0x00000007ff007819 */ /* 0x002fc60000011416 */
[----:B------:R-:W-:Y:S02]  /*14a0*/  IMAD R3, R3, 0x4, R2 ;  /* 0x0000000403037824 */ /* 0x000fe400078e0202 */
[----:B------:R1:W-:Y:S05]  /*14b0*/  STL [R1], R0 ;  /* 0x0000000001007387 */ /* 0x0003ea0000100800 */
.L_x_126:
[----:B------:R-:W-:Y:S01]  /*14c0*/  ISETP.NE.AND P0, PT, R7, 0x3, PT ;  /* 0x000000030700780c */ /* 0x000fe20003f05270 */
[----:B------:R-:W-:-:S12]  /*14d0*/  YIELD ;  /* 0x0000000000007946 */ /* 0x000fd80003800000 */
[----:B------:R-:W-:Y:S05]  /*14e0*/  @!P0 BRA `(.L_x_116) ;  /* 0x0000000000048947 */ /* 0x000fea0003800000 */
[----:B------:R-:W-:Y:S01]  /*14f0*/  BPT.TRAP 0x1 ;  /* 0x000000040000795c */ /* 0x000fe20000300000 */
.L_x_116:
[----:B------:R-:W-:Y:S01]  /*1500*/  IMAD R21, R4, 0x8, R2 ;  /* 0x0000000804157824 */ /* 0x000fe200078e0202 */
[----:B------:R-:W-:-:S04]  /*1510*/  SHF.L.U32 R20, R5, 0x1f, RZ ;  /* 0x0000001f05147819 */ /* 0x000fc800000006ff */
[----:B------:R2:W3:Y:S01]  /*1520*/  SYNCS.PHASECHK.TRANS64.TRYWAIT P1, [R21+URZ+0x30c10], R20 ;  /* 0x030c1014150075a7 */ /* 0x0004e2000802017f */
[----:B------:R-:W-:Y:S05]  /*1530*/  @!P0 BRA `(.L_x_117) ;  /* 0x0000000000048947 */ /* 0x000fea0003800000 */
[----:B------:R-:W-:Y:S01]  /*1540*/  BPT.TRAP 0x1 ;  /* 0x000000040000795c */ /* 0x000fe20000300000 */
.L_x_117:
[----:B-1----:R-:W-:-:S04]  /*1550*/  IADD3 R0, R2, 0x10000, RZ ;  /* 0x0001000002007810 */ /* 0x002fc80007ffe0ff */
[----:B------:R-:W-:-:S04]  /*1560*/  SHF.R.U32.HI R0, RZ, 0x4, R0 ;  /* 0x00000004ff007819 */ /* 0x000fc80000011600 */
[----:B------:R-:W-:Y:S01]  /*1570*/  LOP3.LUT R0, R0, 0x3fff, RZ, 0xc0, !PT ;  /* 0x00003fff00007812 */ /* 0x000fe200078ec0ff */
[----:B---3--:R-:W-:Y:S06]  /*1580*/  @P1 BRA `(.L_x_118) ;  /* 0x0000000000081947 */ /* 0x008fec0003800000 */
[----:B------:R-:W1:Y:S02]  /*1590*/  SYNCS.PHASECHK.TRANS64.TRYWAIT P1, [R21+URZ+0x30c10], R20 ;  /* 0x030c1014150075a7 */ /* 0x000e64000802017f */
[----:B-1----:R-:W-:Y:S05]  /*15a0*/  @!P1 BRA `(.L_x_119) ;  /* 0x0000008000209947 */ /* 0x002fea0003800000 */
.L_x_118:
        /* <DEDUP_REMOVED lines=64> */
.L_x_120:
[----:B------:R1:W1:Y:S01]  /*19b0*/  SYNCS.PHASECHK.TRANS64.TRYWAIT P1, [R21+URZ+0x30c30], R20 ;  /* 0x030c3014150075a7 */ /* 0x000262000802017f */
[----:B------:R-:W-:Y:S05]  /*19c0*/  @!P0 BRA `(.L_x_121) ;  /* 0x0000000000048947 */ /* 0x000fea0003800000 */
[----:B------:R-:W-:Y:S01]  /*19d0*/  BPT.TRAP 0x1 ;  /* 0x000000040000795c */ /* 0x000fe20000300000 */
.L_x_121:
[----:B-1----:R-:W-:Y:S05]  /*19e0*/  @P1 BRA `(.L_x_122) ;  /* 0x0000000000081947 */ /* 0x002fea0003800000 */
[----:B------:R-:W1:Y:S02]  /*19f0*/  SYNCS.PHASECHK.TRANS64.TRYWAIT P1, [R21+URZ+0x30c30], R20 ;  /* 0x030c3014150075a7 */ /* 0x000e64000802017f */
[----:B-1----:R-:W-:Y:S05]  /*1a00*/  @!P1 BRA `(.L_x_123) ;  /* 0x0000007c001c9947 */ /* 0x002fea0003800000 */
.L_x_122:
        /* <DEDUP_REMOVED lines=35> */
[----:B------:R-:W-:Y:S01]  /*1c40*/  FMUL.FTZ R106, R106, UR10 ;  /* 0x0000000a6a6a7c20 */ /* 0x000fe20008410000 */
[----:B------:R-:W-:Y:S01]  /*1c50*/  HGMMA.64x128x16.F32.BF16 R24, gdesc[UR4], RZ, !UPT, gsb0 ;  /* 0x01e00000041879f0 */ /* 0x000fe2000c0018ff */
[----:B------:R-:W-:Y:S01]  /*1c60*/  UIADD3 UR6, UR8, 0x2, URZ ;  /* 0x0000000208067890 */ /* 0x000fe2000fffe03f */
[----:B------:R-:W-:Y:S01]  /*1c70*/  STL [R1+0xa8], R198 ;  /* 0x0000a8c601007387 */ /* 0x000fe20000100800 */
[----:B------:R-:W-:Y:S01]  /*1c80*/  UIADD3 UR4, UR9, 0x2, URZ ;  /* 0x0000000209047890 */ /* 0x000fe2000fffe03f */
[----:B-1----:R-:W-:Y:S01]  /*1c90*/  MUFU.TANH R11, R92 ;  /* 0x0000005c000b7308 */ /* 0x002fe20000002400 */
[----:B------:R-:W-:Y:S01]  /*1ca0*/  UMOV UR7, 0x40000040 ;  /* 0x4000004000077882 */ /* 0x000fe20000000000 */
[----:B------:R-:W-:Y:S01]  /*1cb0*/  UMOV UR5, 0x40000040 ;  /* 0x4000004000057882 */ /* 0x000fe20000000000 */
[----:B------:R-:W-:Y:S01]  /*1cc0*/  STL [R1+0xa4], R197 ;  /* 0x0000a4c501007387 */ /* 0x000fe20000100800 */
[----:B------:R-:W-:Y:S01]  /*1cd0*/  FMUL.FTZ R109, R109, UR10 ;  /* 0x0000000a6d6d7c20 */ /* 0x000fe20008410000 */
[----:B------:R-:W-:Y:S01]  /*1ce0*/  FMUL.FTZ R236, R89, UR10 ;  /* 0x0000000a59ec7c20 */ /* 0x000fe20008410000 */
[----:B------:R-:W-:Y:S01]  /*1cf0*/  FMUL.FTZ R232, R88, UR10 ;  /* 0x0000000a58e87c20 */ /* 0x000fe20008410000 */
[----:B------:R-:W-:Y:S01]  /*1d00*/  STL [R1+0xa0], R196 ;  /* 0x0000a0c401007387 */ /* 0x000fe20000100800 */
[----:B------:R-:W1:Y:S01]  /*1d10*/  MUFU.TANH R17, R17 ;  /* 0x0000001100117308 */ /* 0x000e620000002400 */
[----:B------:R-:W-:Y:S01]  /*1d20*/  FMUL.FTZ R108, R108, UR10 ;  /* 0x0000000a6c6c7c20 */ /* 0x000fe20008410000 */
[C---:B------:R-:W-:Y:S01]  /*1d30*/  ISETP.GT.AND P2, PT, R8.reuse, RZ, PT ;  /* 0x000000ff0800720c */ /* 0x040fe20003f44270 */
[----:B------:R-:W-:Y:S01]  /*1d40*/  STL [R1+0x9c], R195 ;  /* 0x00009cc301007387 */ /* 0x000fe20000100800 */
[----:B------:R-:W-:Y:S01]  /*1d50*/  ISETP.GT.AND P1, PT, R8, 0x8, PT ;  /* 0x000000080800780c */ /* 0x000fe20003f24270 */
[----:B------:R-:W-:Y:S01]  /*1d60*/  FMUL.FTZ R235, R90, UR10 ;  /* 0x0000000a5aeb7c20 */ /* 0x000fe20008410000 */
[----:B------:R-:W-:Y:S01]  /*1d70*/  FMUL.FTZ R231, R91, UR10 ;  /* 0x0000000a5be77c20 */ /* 0x000fe20008410000 */
[----:B------:R-:W-:Y:S01]  /*1d80*/  STL [R1+0x98], R194 ;  /* 0x000098c201007387 */ /* 0x000fe20000100800 */
[----:B------:R-:W2:Y:S01]  /*1d90*/  MUFU.TANH R19, R19 ;  /* 0x0000001300137308 */ /* 0x000ea20000002400 */
[----:B------:R-:W-:Y:S01]  /*1da0*/  FMUL.FTZ R101, R101, UR10 ;  /* 0x0000000a65657c20 */ /* 0x000fe20008410000 */
[----:B------:R-:W-:Y:S01]  /*1db0*/  FMUL.FTZ R113, R113, UR10 ;  /* 0x0000000a71717c20 */ /* 0x000fe20008410000 */
[----:B------:R-:W-:Y:S01]  /*1dc0*/  STL [R1+0x94], R193 ;  /* 0x000094c101007387 */ /* 0x000fe20000100800 */
[----:B------:R-:W-:Y:S01]  /*1dd0*/  ULDC UR11, c[0x0][0x744] ;  /* 0x0001d100000b7ab9 */ /* 0x000fe20000000800 */
[----:B------:R-:W-:Y:S01]  /*1de0*/  FMUL.FTZ R110, R110, UR10 ;  /* 0x0000000a6e6e7c20 */ /* 0x000fe20008410000 */
[----:B------:R-:W-:Y:S01]  /*1df0*/  FMUL.FTZ R114, R114, UR10 ;  /* 0x0000000a72727c20 */ /* 0x000fe20008410000 */
[----:B------:R-:W-:Y:S01]  /*1e00*/  STL [R1+0x90], R192 ;  /* 0x000090c001007387 */ /* 0x000fe20000100800 */
[----:B------:R-:W3:Y:S01]  /*1e10*/  MUFU.TANH R18, R18 ;  /* 0x0000001200127308 */ /* 0x000ee20000002400 */
[----:B-1----:R-:W-:Y:S01]  /*1e20*/  FSEL R90, R17, -INF , P2 ;  /* 0xff800000115a7808 */ /* 0x002fe20001000000 */
[----:B------:R-:W-:Y:S01]  /*1e30*/  FMUL.FTZ R102, R102, UR10 ;  /* 0x0000000a66667c20 */ /* 0x000fe20008410000 */
[----:B------:R-:W-:Y:S01]  /*1e40*/  STL [R1+0x8c], R191 ;  /* 0x00008cbf01007387 */ /* 0x000fe20000100800 */
[----:B------:R-:W-:Y:S01]  /*1e50*/  FMUL.FTZ R107, R107, UR10 ;  /* 0x0000000a6b6b7c20 */ /* 0x000fe20008410000 */
[----:B------:R-:W-:Y:S01]  /*1e60*/  FMUL.FTZ R234, R94, UR10 ;  /* 0x0000000a5eea7c20 */ /* 0x000fe20008410000 */
[----:B------:R-:W-:Y:S01]  /*1e70*/  FMUL.FTZ R112, R112, UR10 ;  /* 0x0000000a70707c20 */ /* 0x000fe20008410000 */
[----:B------:R-:W-:Y:S01]  /*1e80*/  STL [R1+0x88], R190 ;  /* 0x000088be01007387 */ /* 0x000fe20000100800 */
[----:B------:R-:W1:Y:S01]  /*1e90*/  MUFU.TANH R20, R20 ;  /* 0x0000001400147308 */ /* 0x000e620000002400 */
[----:B--2---:R-:W-:Y:S01]  /*1ea0*/  FSEL R91, R19, -INF , P1 ;  /* 0xff800000135b7808 */ /* 0x004fe20000800000 */
[----:B------:R-:W-:Y:S01]  /*1eb0*/  FMUL.FTZ R116, R116, UR10 ;  /* 0x0000000a74747c20 */ /* 0x000fe20008410000 */
[----:B------:R2:W-:Y:S01]  /*1ec0*/  STL [R1+0x84], R189 ;  /* 0x000084bd01007387 */ /* 0x0005e20000100800 */
[----:B------:R-:W-:Y:S01]  /*1ed0*/  FMUL.FTZ R93, R93, UR10 ;  /* 0x0000000a5d5d7c20 */ /* 0x000fe20008410000 */
[----:B------:R-:W-:Y:S01]  /*1ee0*/  FMUL.FTZ R237, R97, UR10 ;  /* 0x0000000a61ed7c20 */ /* 0x000fe20008410000 */
[----:B------:R-:W-:Y:S01]  /*1ef0*/  FMUL.FTZ R103, R103, UR10 ;  /* 0x0000000a67677c20 */ /* 0x000fe20008410000 */
[----:B------:R-:W4:Y:S01]  /*1f00*/  SHFL.IDX PT, R92, R202, R10, 0x1f ;  /* 0x00001f0aca5c7589 */ /* 0x000f2200000e0000 */
[----:B------:R-:W1:Y:S01]  /*1f10*/  MUFU.TANH R21, R21 ;  /* 0x0000001500157308 */ /* 0x000e620000002400 */
[----:B------:R-:W-:Y:S01]  /*1f20*/  FMUL.FTZ R111, R111, UR10 ;  /* 0x0000000a6f6f7c20 */ /* 0x000fe20008410000 */
[----:B------:R-:W-:Y:S01]  /*1f30*/  FMUL.FTZ R118, R118, UR10 ;  /* 0x0000000a76767c20 */ /* 0x000fe20008410000 */
[----:B------:R-:W-:Y:S01]  /*1f40*/  STL [R1+0x80], R188 ;  /* 0x000080bc01007387 */ /* 0x000fe20000100800 */
[----:B------:R-:W-:Y:S01]  /*1f50*/  FMUL.FTZ R95, R95, UR10 ;  /* 0x0000000a5f5f7c20 */ /* 0x000fe20008410000 */
[----:B------:R-:W-:Y:S01]  /*1f60*/  FMUL.FTZ R129, R129, UR10 ;  /* 0x0000000a81817c20 */ /* 0x000fe20008410000 */
[----:B------:R-:W-:Y:S01]  /*1f70*/  FMUL.FTZ R217, R135, UR10 ;  /* 0x0000000a87d97c20 */ /* 0x000fe20008410000 */
[----:B------:R3:W-:Y:S01]  /*1f80*/  STL [R1+0x7c], R187 ;  /* 0x00007cbb01007387 */ /* 0x0007e20000100800 */
[----:B--2---:R2:W-:Y:S01]  /*1f90*/  MUFU.TANH R189, R106 ;  /* 0x0000006a00bd7308 */ /* 0x0045e20000002400 */
[----:B------:R-:W-:Y:S01]  /*1fa0*/  FMUL.FTZ R126, R126, UR10 ;  /* 0x0000000a7e7e7c20 */ /* 0x000fe20008410000 */
[----:B------:R-:W-:Y:S01]  /*1fb0*/  FMUL.FTZ R96, R96, UR10 ;  /* 0x0000000a60607c20 */ /* 0x000fe20008410000 */
[----:B------:R-:W-:Y:S01]  /*1fc0*/  STL [R1+0x78], R186 ;  /* 0x000078ba01007387 */ /* 0x000fe20000100800 */
[----:B------:R-:W-:Y:S01]  /*1fd0*/  FMUL.FTZ R99, R99, UR10 ;  /* 0x0000000a63637c20 */ /* 0x000fe20008410000 */
[----:B------:R-:W-:Y:S01]  /*1fe0*/  FMUL.FTZ R105, R105, UR10 ;  /* 0x0000000a69697c20 */ /* 0x000fe20008410000 */
[----:B------:R-:W-:Y:S01]  /*1ff0*/  FMUL.FTZ R122, R122, UR10 ;  /* 0x0000000a7a7a7c20 */ /* 0x000fe20008410000 */
[----:B------:R1:W-:Y:S01]  /*2000*/  STL [R1+0x74], R185 ;  /* 0x000074b901007387 */ /* 0x0003e20000100800 */
[----:B------:R-:W1:Y:S01]  /*2010*/  MUFU.TANH R200, R200 ;  /* 0x000000c800c87308 */ /* 0x000e620000002400 */
[----:B--2---:R-:W-:-:S02]  /*2020*/  VIADD R106, R10, 0x4 ;  /* 0x000000040a6a7836 */ /* 0x004fc40000000000 */
[----:B------:R-:W-:Y:S01]  /*2030*/  FMUL.FTZ R100, R100, UR10 ;  /* 0x0000000a64647c20 */ /* 0x000fe20008410000 */
[----:B------:R-:W-:Y:S01]  /*2040*/  STL [R1+0x70], R184 ;  /* 0x000070b801007387 */ /* 0x000fe20000100800 */
[----:B------:R-:W-:Y:S01]  /*2050*/  FMUL.FTZ R233, R98, UR10 ;  /* 0x0000000a62e97c20 */ /* 0x000fe20008410000 */
[----:B------:R-:W-:Y:S01]  /*2060*/  FMUL.FTZ R128, R128, UR10 ;  /* 0x0000000a80807c20 */ /* 0x000fe20008410000 */
[----:B------:R-:W-:Y:S01]  /*2070*/  FMUL.FTZ R132, R132, UR10 ;  /* 0x0000000a84847c20 */ /* 0x000fe20008410000 */
[----:B------:R-:W2:Y:S01]  /*2080*/  SHFL.IDX PT, R89, R202, R106, 0x1f ;  /* 0x00001f6aca597589 */ /* 0x000ea200000e0000 */
[----:B---3--:R3:W-:Y:S01]  /*2090*/  MUFU.TANH R187, R108 ;  /* 0x0000006c00bb7308 */ /* 0x0087e20000002400 */
[----:B----4-:R-:W-:Y:S01]  /*20a0*/  FFMA.FTZ R91, R91, UR11, -R92 ;  /* 0x0000000b5b5b7c23 */ /* 0x010fe2000801085c */
[----:B------:R-:W-:Y:S01]  /*20b0*/  FMUL.FTZ R104, R104, UR10 ;  /* 0x0000000a68687c20 */ /* 0x000fe20008410000 */
[----:B------:R-:W-:Y:S01]  /*20c0*/  STL [R1+0x6c], R183 ;  /* 0x00006cb701007387 */ /* 0x000fe20000100800 */
[----:B------:R-:W-:Y:S01]  /*20d0*/  FMUL.FTZ R117, R117, UR10 ;  /* 0x0000000a75757c20 */ /* 0x000fe20008410000 */
[----:B------:R-:W-:Y:S01]  /*20e0*/  FMUL.FTZ R119, R119, UR10 ;  /* 0x0000000a77777c20 */ /* 0x000fe20008410000 */
[----:B------:R-:W-:Y:S01]  /*20f0*/  FMUL.FTZ R131, R131, UR10 ;  /* 0x0000000a83837c20 */ /* 0x000fe20008410000 */
[----:B------:R-:W-:Y:S01]  /*2100*/  STL [R1+0x68], R182 ;  /* 0x000068b601007387 */ /* 0x000fe20000100800 */
[----:B-1----:R1:W-:Y:S01]  /*2110*/  MUFU.TANH R185, R109 ;  /* 0x0000006d00b97308 */ /* 0x0023e20000002400 */
[----:B---3--:R-:W-:Y:S01]  /*2120*/  IADD3 R108, R10, 0xc, RZ ;  /* 0x0000000c0a6c7810 */ /* 0x008fe20007ffe0ff */
[----:B------:R-:W-:Y:S01]  /*2130*/  FMUL.FTZ R121, R121, UR10 ;  /* 0x0000000a79797c20 */ /* 0x000fe20008410000 */
[----:B------:R3:W-:Y:S01]  /*2140*/  STL [R1+0x64], R181 ;  /* 0x000064b501007387 */ /* 0x0007e20000100800 */
[----:B------:R-:W-:Y:S01]  /*2150*/  FMUL.FTZ R127, R127, UR10 ;  /* 0x0000000a7f7f7c20 */ /* 0x000fe20008410000 */
[----:B------:R-:W-:Y:S01]  /*2160*/  FMUL.FTZ R115, R115, UR10 ;  /* 0x0000000a73737c20 */ /* 0x000fe20008410000 */
[----:B------:R-:W-:Y:S01]  /*2170*/  LEA R203, R4, R203, 0xa ;  /* 0x000000cb04cb7211 */ /* 0x000fe200078e50ff */
[----:B------:R-:W-:Y:S01]  /*2180*/  STL [R1+0x60], R180 ;  /* 0x000060b401007387 */ /* 0x000fe20000100800 */
[----:B------:R4:W-:Y:S01]  /*2190*/  MUFU.TANH R194, R101 ;  /* 0x0000006500c27308 */ /* 0x0009e20000002400 */
[----:B-1----:R-:W-:-:S02]  /*21a0*/  VIADD R109, R10, 0x8 ;  /* 0x000000080a6d7836 */ /* 0x002fc40000000000 */
[----:B------:R-:W-:Y:S01]  /*21b0*/  FMUL.FTZ R130, R130, UR10 ;  /* 0x0000000a82827c20 */ /* 0x000fe20008410000 */
[----:B------:R-:W-:Y:S01]  /*21c0*/  STL [R1+0x5c], R179 ;  /* 0x00005cb301007387 */ /* 0x000fe20000100800 */
[----:B------:R-:W-:Y:S01]  /*21d0*/  FMUL.FTZ R120, R120, UR10 ;  /* 0x0000000a78787c20 */ /* 0x000fe20008410000 */
[----:B------:R-:W-:Y:S01]  /*21e0*/  FMUL.FTZ R123, R123, UR10 ;  /* 0x0000000a7b7b7c20 */ /* 0x000fe20008410000 */
[----:B------:R-:W-:Y:S01]  /*21f0*/  FMUL.FTZ R124, R124, UR10 ;  /* 0x0000000a7c7c7c20 */ /* 0x000fe20008410000 */
[----:B------:R-:W1:Y:S01]  /*2200*/  SHFL.IDX PT, R88, R202, R109, 0x1f ;  /* 0x00001f6dca587589 */ /* 0x000e6200000e0000 */
[----:B---3--:R3:W-:Y:S01]  /*2210*/  MUFU.TANH R181, R113 ;  /* 0x0000007100b57308 */ /* 0x0087e20000002400 */
[----:B------:R-:W-:Y:S01]  /*2220*/  FMUL.FTZ R125, R125, UR10 ;  /* 0x0000000a7d7d7c20 */ /* 0x000fe20008410000 */
[----:B------:R-:W-:Y:S01]  /*2230*/  FMUL.FTZ R133, R133, UR10 ;  /* 0x0000000a85857c20 */ /* 0x000fe20008410000 */
[----:B----4-:R-:W-:Y:S01]  /*2240*/  SHFL.IDX PT, R101, R202, R108, 0x1f ;  /* 0x00001f6cca657589 */ /* 0x010fe200000e0000 */
[----:B------:R-:W-:Y:S01]  /*2250*/  FMUL.FTZ R218, R134, UR10 ;  /* 0x0000000a86da7c20 */ /* 0x000fe20008410000 */
[----:B------:R-:W-:Y:S01]  /*2260*/  R2UR UR10, R203 ;  /* 0x00000000cb0a72ca */ /* 0x000fe200000e0000 */
[----:B------:R-:W-:Y:S01]  /*2270*/  FFMA.FTZ R19, -R19, R19, 1 ;  /* 0x3f80000013137423 */ /* 0x000fe20000010113 */
[----:B------:R-:W-:Y:S01]  /*2280*/  STL [R1+0x58], R178 ;  /* 0x000058b201007387 */ /* 0x000fe20000100800 */
[----:B------:R-:W4:Y:S01]  /*2290*/  MUFU.TANH R201, R201 ;  /* 0x000000c900c97308 */ /* 0x000f220000002400 */
[----:B---3--:R-:W-:Y:S01]  /*22a0*/  FFMA.FTZ R113, R90, UR11, -R92 ;  /* 0x0000000b5a717c23 */ /* 0x008fe2000801085c */
[----:B------:R-:W-:Y:S01]  /*22b0*/  FSEL R90, R18, -INF , P2 ;  /* 0xff800000125a7808 */ /* 0x000fe20001000000 */
[----:B------:R-:W-:Y:S01]  /*22c0*/  STL [R1+0x54], R177 ;  /* 0x000054b101007387 */ /* 0x000fe20000100800 */
[C---:B------:R-:W-:Y:S01]  /*22d0*/  FSEL R92, R20.reuse, -INF , P1 ;  /* 0xff800000145c7808 */ /* 0x040fe20000800000 */
[----:B------:R-:W-:-:S02]  /*22e0*/  FFMA.FTZ R20, -R20, R20, 1 ;  /* 0x3f80000014147423 */ /* 0x000fc40000010114 */
[--C-:B--2---:R-:W-:Y:S01]  /*22f0*/  FFMA.FTZ R90, R90, UR11, -R89.reuse ;  /* 0x0000000b5a5a7c23 */ /* 0x104fe20008010859 */
[----:B------:R2:W-:Y:S01]  /*2300*/  MUFU.TANH R186, R110 ;  /* 0x0000006e00ba7308 */ /* 0x0005e20000002400 */
[----:B------:R-:W-:Y:S01]  /*2310*/  FFMA.FTZ R92, R92, UR11, -R89 ;  /* 0x0000000b5c5c7c23 */ /* 0x000fe20008010859 */
[----:B------:R-:W-:Y:S01]  /*2320*/  FSEL R89, R21, -INF , P2 ;  /* 0xff80000015597808 */ /* 0x000fe20001000000 */
[----:B------:R-:W-:Y:S04]  /*2330*/  STL [R1+0x50], R176 ;  /* 0x000050b001007387 */ /* 0x000fe80000100800 */
[----:B------:R-:W-:Y:S01]  /*2340*/  STL [R1+0x4c], R175 ;  /* 0x00004caf01007387 */ /* 0x000fe20000100800 */
[----:B------:R-:W-:Y:S01]  /*2350*/  MUFU.TANH R221, R221 ;  /* 0x000000dd00dd7308 */ /* 0x000fe20000002400 */
[----:B--2---:R-:W-:-:S02]  /*2360*/  VIADD R110, R10, 0x14 ;  /* 0x000000140a6e7836 */ /* 0x004fc40000000000 */
[----:B------:R-:W-:Y:S04]  /*2370*/  STL [R1+0x48], R174 ;  /* 0x000048ae01007387 */ /* 0x000fe80000100800 */
[----:B------:R-:W-:Y:S01]  /*2380*/  SHFL.IDX PT, R94, R202, R110, 0x1f ;  /* 0x00001f6eca5e7589 */ /* 0x000fe200000e0000 */
[----:B------:R2:W-:Y:S03]  /*2390*/  MUFU.TANH R182, R114 ;  /* 0x0000007200b67308 */ /* 0x0005e60000002400 */
[----:B------:R-:W-:Y:S04]  /*23a0*/  STL [R1+0x44], R173 ;  /* 0x000044ad01007387 */ /* 0x000fe80000100800 */
[----:B------:R-:W-:Y:S01]  /*23b0*/  STL [R1+0x40], R172 ;  /* 0x000040ac01007387 */ /* 0x000fe20000100800 */
[----:B------:R1:W-:Y:S01]  /*23c0*/  MUFU.TANH R193, R102 ;  /* 0x0000006600c17308 */ /* 0x0003e20000002400 */
[----:B--2---:R-:W-:Y:S01]  /*23d0*/  VIADD R114, R10, 0x1c ;  /* 0x0000001c0a727836 */ /* 0x004fe20000000000 */
[----:B------:R-:W-:-:S02]  /*23e0*/  WARPGROUP.DEPBAR.LE gsb0, 0x0 ;  /* 0x00008000000079c5 */ /* 0x000fc40000010000 */
[----:B------:R-:W-:Y:S01]  /*23f0*/  WARPGROUP.ARRIVE ;  /* 0x00000000000079c5 */ /* 0x000fe20000000000 */
[----:B------:R-:W-:Y:S03]  /*2400*/  STL [R1+0x3c], R171 ;  /* 0x00003cab01007387 */ /* 0x000fe60000100800 */
[----:B------:R-:W-:Y:S01]  /*2410*/  MUFU.TANH R219, R219 ;  /* 0x000000db00db7308 */ /* 0x000fe20000002400 */
[--C-:B-1----:R-:W-:Y:S01]  /*2420*/  FFMA.FTZ R102, R89, UR11, -R88.reuse ;  /* 0x0000000b59667c23 */ /* 0x102fe20008010858 */
[----:B------:R-:W-:Y:S01]  /*2430*/  HGMMA.64x128x16.F32.BF16 R24, gdesc[UR4], R24, gsb0 ;  /* 0x01e00000041879f0 */ /* 0x000fe20008001818 */
[----:B------:R-:W-:Y:S01]  /*2440*/  UIADD3 UR6, UR8, 0x4, URZ ;  /* 0x0000000408067890 */ /* 0x000fe2000fffe03f */
[----:B------:R-:W-:Y:S01]  /*2450*/  FSEL R89, R200, -INF , P1 ;  /* 0xff800000c8597808 */ /* 0x000fe20000800000 */
[----:B------:R-:W-:Y:S01]  /*2460*/  UIADD3 UR4, UR9, 0x4, URZ ;  /* 0x0000000409047890 */ /* 0x000fe2000fffe03f */
[----:B------:R-:W-:Y:S01]  /*2470*/  STL [R1+0x38], R170 ;  /* 0x000038aa01007387 */ /* 0x000fe20000100800 */
[----:B------:R-:W-:Y:S01]  /*2480*/  UMOV UR7, 0x40000040 ;  /* 0x4000004000077882 */ /* 0x000fe20000000000 */
[----:B------:R-:W-:Y:S01]  /*2490*/  UMOV UR5, 0x40000040 ;  /* 0x4000004000057882 */ /* 0x000fe20000000000 */
[----:B------:R-:W-:Y:S01]  /*24a0*/  MUFU.TANH R188, R107 ;  /* 0x0000006b00bc7308 */ /* 0x000fe20000002400 */
[----:B------:R-:W-:Y:S01]  /*24b0*/  FFMA.FTZ R97, R89, UR11, -R88 ;  /* 0x0000000b59617c23 */ /* 0x000fe20008010858 */
[----:B----4-:R-:W-:Y:S01]  /*24c0*/  FSEL R88, R201, -INF , P2 ;  /* 0xff800000c9587808 */ /* 0x010fe20001000000 */
[----:B------:R-:W-:Y:S04]  /*24d0*/  STL [R1+0x34], R169 ;  /* 0x000034a901007387 */ /* 0x000fe80000100800 */
[----:B------:R-:W-:Y:S01]  /*24e0*/  SHFL.IDX PT, R135, R22, R108, 0x1f ;  /* 0x00001f6c16877589 */ /* 0x000fe200000e0000 */
[----:B------:R-:W-:Y:S03]  /*24f0*/  MUFU.TANH R228, R228 ;  /* 0x000000e400e47308 */ /* 0x000fe60000002400 */
[----:B------:R-:W-:Y:S04]  /*2500*/  STL [R1+0x30], R168 ;  /* 0x000030a801007387 */ /* 0x000fe80000100800 */
[----:B------:R-:W-:Y:S01]  /*2510*/  STL [R1+0x2c], R9 ;  /* 0x00002c0901007387 */ /* 0x000fe20000100800 */
[----:B------:R1:W-:Y:S03]  /*2520*/  MUFU.EX2 R107, R90 ;  /* 0x0000005a006b7308 */ /* 0x0003e60000000800 */
[----:B------:R-:W-:Y:S04]  /*2530*/  STL [R1+0x28], R7 ;  /* 0x0000280701007387 */ /* 0x000fe80000100800 */
[----:B------:R-:W-:Y:S01]  /*2540*/  SHFL.IDX PT, R205, R22, R114, 0x1f ;  /* 0x00001f7216cd7589 */ /* 0x000fe200000e0000 */
[----:B------:R2:W3:Y:S03]  /*2550*/  MUFU.TANH R184, R112 ;  /* 0x0000007000b87308 */ /* 0x0004e60000002400 */
[----:B-1----:R-:W-:Y:S04]  /*2560*/  SHFL.IDX PT, R90, R202, R114, 0x1f ;  /* 0x00001f72ca5a7589 */ /* 0x002fe800000e0000 */
[----:B------:R-:W-:Y:S01]  /*2570*/  STL [R1+0x24], R6 ;  /* 0x0000240601007387 */ /* 0x000fe20000100800 */
[----:B------:R-:W-:Y:S01]  /*2580*/  MUFU.TANH R230, R230 ;  /* 0x000000e600e67308 */ /* 0x000fe20000002400 */
[----:B--2---:R-:W-:-:S02]  /*2590*/  VIADD R112, R10, 0x10 ;  /* 0x000000100a707836 */ /* 0x004fc40000000000 */
[----:B------:R-:W-:Y:S04]  /*25a0*/  STL [R1+0x20], R5 ;  /* 0x0000200501007387 */ /* 0x000fe80000100800 */
[----:B------:R-:W-:Y:S01]  /*25b0*/  STL [R1+0x1c], R3 ;  /* 0x00001c0301007387 */ /* 0x000fe20000100800 */
[----:B------:R1:W2:Y:S01]  /*25c0*/  MUFU.TANH R179, R116 ;  /* 0x0000007400b37308 */ /* 0x0002a20000002400 */
[----:B---3--:R-:W-:Y:S02]  /*25d0*/  FSEL R214, R184, -INF , P2 ;  /* 0xff800000b8d67808 */ /* 0x008fe40001000000 */
[----:B------:R-:W-:Y:S04]  /*25e0*/  SHFL.IDX PT, R215, R16, R108, 0x1f ;  /* 0x00001f6c10d77589 */ /* 0x000fe800000e0000 */
[----:B------:R-:W3:Y:S01]  /*25f0*/  SHFL.IDX PT, R213, R16, R112, 0x1f ;  /* 0x00001f7010d57589 */ /* 0x000ee200000e0000 */
[----:B------:R-:W-:Y:S03]  /*2600*/  MUFU.TANH R227, R227 ;  /* 0x000000e300e37308 */ /* 0x000fe60000002400 */
[----:B-1----:R-:W-:Y:S04]  /*2610*/  SHFL.IDX PT, R116, R22, R10, 0x1f ;  /* 0x00001f0a16747589 */ /* 0x002fe800000e0000 */
[----:B------:R-:W-:Y:S01]  /*2620*/  STL [R1+0x18], R0 ;  /* 0x0000180001007387 */ /* 0x000fe20000100800 */
[----:B------:R-:W-:Y:S01]  /*2630*/  MUFU.TANH R232, R232 ;  /* 0x000000e800e87308 */ /* 0x000fe20000002400 */
[----:B--2---:R-:W-:-:S02]  /*2640*/  FSEL R208, R179, -INF , P2 ;  /* 0xff800000b3d07808 */ /* 0x004fc40001000000 */
[----:B------:R-:W-:Y:S05]  /*2650*/  SHFL.IDX PT, R225, R13, R109, 0x1f ;  /* 0x00001f6d0de17589 */ /* 0x000fea00000e0000 */
[----:B------:R-:W1:Y:S01]  /*2660*/  MUFU.TANH R235, R235 ;  /* 0x000000eb00eb7308 */ /* 0x000e620000002400 */
[----:B---3--:R-:W-:-:S07]  /*2670*/  FFMA.FTZ R214, R214, UR11, -R213 ;  /* 0x0000000bd6d67c23 */ /* 0x008fce00080108d5 */
[----:B------:R2:W-:Y:S08]  /*2680*/  MUFU.TANH R199, R93 ;  /* 0x0000005d00c77308 */ /* 0x0005f00000002400 */
[----:B------:R3:W-:Y:S01]  /*2690*/  MUFU.TANH R192, R103 ;  /* 0x0000006700c07308 */ /* 0x0007e20000002400 */
[----:B--2---:R-:W2:Y:S01]  /*26a0*/  SHFL.IDX PT, R93, R202, R112, 0x1f ;  /* 0x00001f70ca5d7589 */ /* 0x004ea200000e0000 */
[----:B-1----:R-:W-:-:S06]  /*26b0*/  FSEL R98, R235, -INF , P1 ;  /* 0xff800000eb627808 */ /* 0x002fcc0000800000 */
[----:B------:R1:W-:Y:S01]  /*26c0*/  MUFU.TANH R183, R111 ;  /* 0x0000006f00b77308 */ /* 0x0003e20000002400 */
[----:B---3--:R-:W-:Y:S01]  /*26d0*/  FFMA.FTZ R103, R88, UR11, -R101 ;  /* 0x0000000b58677c23 */ /* 0x008fe20008010865 */
[----:B------:R-:W-:-:S05]  /*26e0*/  FSEL R88, R221, -INF , P1 ;  /* 0xff800000dd587808 */ /* 0x000fca0000800000 */
[----:B------:R-:W-:Y:S01]  /*26f0*/  FFMA.FTZ R101, R88, UR11, -R101 ;  /* 0x0000000b58657c23 */ /* 0x000fe20008010865 */
[----:B------:R-:W-:Y:S01]  /*2700*/  MUFU.TANH R220, R220 ;  /* 0x000000dc00dc7308 */ /* 0x000fe20000002400 */
[----:B-1----:R-:W-:Y:S01]  /*2710*/  VIADD R111, R10, 0x18 ;  /* 0x000000180a6f7836 */ /* 0x002fe20000000000 */
[----:B------:R-:W-:-:S04]  /*2720*/  FSEL R88, R228, -INF , P1 ;  /* 0xff800000e4587808 */ /* 0x000fc80000800000 */
[----:B------:R1:W-:Y:S02]  /*2730*/  SHFL.IDX PT, R89, R202, R111, 0x1f ;  /* 0x00001f6fca597589 */ /* 0x0003e400000e0000 */
[----:B------:R3:W4:Y:S08]  /*2740*/  MUFU.TANH R177, R118 ;  /* 0x0000007600b17308 */ /* 0x0007300000002400 */
[----:B------:R-:W-:Y:S01]  /*2750*/  MUFU.TANH R216, R216 ;  /* 0x000000d800d87308 */ /* 0x000fe20000002400 */
[----:B---3--:R-:W3:Y:S01]  /*2760*/  SHFL.IDX PT, R118, R22, R109, 0x1f ;  /* 0x00001f6d16767589 */ /* 0x008ee200000e0000 */
[----:B-1----:R-:W-:-:S05]  /*2770*/  FSEL R202, R194, -INF , P2 ;  /* 0xff800000c2ca7808 */ /* 0x002fca0001000000 */
[----:B------:R-:W-:Y:S01]  /*2780*/  FFMA.FTZ R202, R202, UR11, -R205 ;  /* 0x0000000bcaca7c23 */ /* 0x000fe200080108cd */
[----:B------:R1:W-:Y:S01]  /*2790*/  MUFU.TANH R197, R95 ;  /* 0x0000005f00c57308 */ /* 0x0003e20000002400 */
[----:B----4-:R-:W-:Y:S01]  /*27a0*/  FSEL R207, R177, -INF , P1 ;  /* 0xff800000b1cf7808 */ /* 0x010fe20000800000 */
[----:B------:R-:W-:Y:S02]  /*27b0*/  WARPGROUP.DEPBAR.LE gsb0, 0x0 ;  /* 0x00008000000079c5 */ /* 0x000fe40000010000 */
[----:B------:R-:W-:-:S04]  /*27c0*/  WARPGROUP.ARRIVE ;  /* 0x00000000000079c5 */ /* 0x000fc80000000000 */
[----:B------:R4:W-:Y:S01]  /*27d0*/  MUFU.TANH R7, R129 ;  /* 0x0000008100077308 */ /* 0x0009e20000002400 */
[C---:B-1----:R-:W-:Y:S01]  /*27e0*/  FSEL R95, R220.reuse, -INF , P2 ;  /* 0xff800000dc5f7808 */ /* 0x042fe20001000000 */
[----:B------:R-:W-:Y:S01]  /*27f0*/  FFMA.FTZ R220, -R220, R220, 1 ;  /* 0x3f800000dcdc7423 */ /* 0x000fe200000101dc */
[----:B------:R-:W-:Y:S01]  /*2800*/  HGMMA.64x128x16.F32.BF16 R24, gdesc[UR4], R24, gsb0 ;  /* 0x01e00000041879f0 */ /* 0x000fe20008001818 */
[----:B------:R-:W-:Y:S02]  /*2810*/  UIADD3 UR6, UR8, 0x6, URZ ;  /* 0x0000000608067890 */ /* 0x000fe4000fffe03f */
[----:B--2---:R-:W-:Y:S01]  /*2820*/  FFMA.FTZ R95, R95, UR11, -R93 ;  /* 0x0000000b5f5f7c23 */ /* 0x004fe2000801085d */
[----:B------:R-:W-:Y:S01]  /*2830*/  UIADD3 UR4, UR9, 0x6, URZ ;  /* 0x0000000609047890 */ /* 0x000fe2000fffe03f */
[----:B------:R1:W-:Y:S01]  /*2840*/  MUFU.TANH R169, R126 ;  /* 0x0000007e00a97308 */ /* 0x0003e20000002400 */
[----:B------:R-:W-:Y:S01]  /*2850*/  UMOV UR7, 0x40000040 ;  /* 0x4000004000077882 */ /* 0x000fe20000000000 */
[----:B------:R-:W-:Y:S01]  /*2860*/  UMOV UR5, 0x40000040 ;  /* 0x4000004000057882 */ /* 0x000fe20000000000 */
[----:B----4-:R-:W-:Y:S05]  /*2870*/  SHFL.IDX PT, R129, R22, R110, 0x1f ;  /* 0x00001f6e16817589 */ /* 0x010fea00000e0000 */
[----:B------:R-:W-:Y:S01]  /*2880*/  MUFU.TANH R234, R234 ;  /* 0x000000ea00ea7308 */ /* 0x000fe20000002400 */
[----:B-1----:R-:W-:Y:S07]  /*2890*/  SHFL.IDX PT, R126, R16, R109, 0x1f ;  /* 0x00001f6d107e7589 */ /* 0x002fee00000e0000 */
[----:B------:R1:W2:Y:S08]  /*28a0*/  MUFU.TANH R198, R96 ;  /* 0x0000006000c67308 */ /* 0x0002b00000002400 */
[----:B------:R-:W-:Y:S01]  /*28b0*/  MUFU.TANH R237, R237 ;  /* 0x000000ed00ed7308 */ /* 0x000fe20000002400 */
[----:B-1----:R-:W-:-:S05]  /*28c0*/  FSEL R96, R219, -INF , P2 ;  /* 0xff800000db607808 */ /* 0x002fca0001000000 */
[--C-:B------:R-:W-:Y:S01]  /*28d0*/  FFMA.FTZ R96, R96, UR11, -R94.reuse ;  /* 0x0000000b60607c23 */ /* 0x100fe2000801085e */
[----:B------:R-:W-:Y:S01]  /*28e0*/  FFMA.FTZ R94, R88, UR11, -R94 ;  /* 0x0000000b585e7c23 */ /* 0x000fe2000801085e */
[----:B------:R1:W-:Y:S01]  /*28f0*/  MUFU.TANH R196, R99 ;  /* 0x0000006300c47308 */ /* 0x0003e20000002400 */
[C---:B------:R-:W-:Y:S01]  /*2900*/  FSEL R88, R232.reuse, -INF , P2 ;  /* 0xff800000e8587808 */ /* 0x040fe20001000000 */
[----:B------:R-:W-:Y:S01]  /*2910*/  FFMA.FTZ R232, -R232, R232, 1 ;  /* 0x3f800000e8e87423 */ /* 0x000fe200000101e8 */
[----:B--2---:R-:W-:-:S03]  /*2920*/  FSEL R224, R198, -INF , P2 ;  /* 0xff800000c6e07808 */ /* 0x004fc60001000000 */
[--C-:B------:R-:W-:Y:S01]  /*2930*/  FFMA.FTZ R88, R88, UR11, -R116.reuse ;  /* 0x0000000b58587c23 */ /* 0x100fe20008010874 */
[----:B------:R-:W-:Y:S01]  /*2940*/  FFMA.FTZ R116, R98, UR11, -R116 ;  /* 0x0000000b62747c23 */ /* 0x000fe20008010874 */
[----:B------:R-:W-:Y:S01]  /*2950*/  MUFU.TANH R222, R222 ;  /* 0x000000de00de7308 */ /* 0x000fe20000002400 */
[C---:B-1----:R-:W-:Y:S01]  /*2960*/  FSEL R99, R227.reuse, -INF , P1 ;  /* 0xff800000e3637808 */ /* 0x042fe20000800000 */
[----:B------:R-:W-:Y:S01]  /*2970*/  FFMA.FTZ R227, -R227, R227, 1 ;  /* 0x3f800000e3e37423 */ /* 0x000fe200000101e3 */
[----:B------:R-:W-:-:S05]  /*2980*/  FSEL R98, R11, -INF , P2 ;  /* 0xff8000000b627808 */ /* 0x000fca0001000000 */
[----:B------:R-:W-:Y:S01]  /*2990*/  MUFU.TANH R229, R229 ;  /* 0x000000e500e57308 */ /* 0x000fe20000002400 */
[----:B---3--:R-:W-:-:S07]  /*29a0*/  FFMA.FTZ R98, R98, UR11, -R118 ;  /* 0x0000000b62627c23 */ /* 0x008fce0008010876 */
[----:B------:R-:W-:Y:S08]  /*29b0*/  MUFU.TANH R190, R105 ;  /* 0x0000006900be7308 */ /* 0x000ff00000002400 */
[----:B------:R1:W-:Y:S08]  /*29c0*/  MUFU.TANH R173, R122 ;  /* 0x0000007a00ad7308 */ /* 0x0003f00000002400 */
[----:B------:R2:W-:Y:S01]  /*29d0*/  MUFU.EX2 R105, R92 ;  /* 0x0000005c00697308 */ /* 0x0005e20000000800 */
[----:B-1----:R-:W1:Y:S07]  /*29e0*/  SHFL.IDX PT, R122, R22, R112, 0x1f ;  /* 0x00001f70167a7589 */ /* 0x002e6e00000e0000 */
[----:B------:R3:W4:Y:S01]  /*29f0*/  MUFU.TANH R195, R100 ;  /* 0x0000006400c37308 */ /* 0x0007220000002400 */
[----:B--2---:R-:W-:-:S05]  /*2a00*/  FSEL R92, R230, -INF , P2 ;  /* 0xff800000e65c7808 */ /* 0x004fca0001000000 */
[--C-:B------:R-:W-:Y:S01]  /*2a10*/  FFMA.FTZ R92, R92, UR11, -R90.reuse ;  /* 0x0000000b5c5c7c23 */ /* 0x100fe2000801085a */
[----:B------:R-:W-:Y:S01]  /*2a20*/  FFMA.FTZ R90, R99, UR11, -R90 ;  /* 0x0000000b635a7c23 */ /* 0x000fe2000801085a */
[----:B------:R-:W2:Y:S01]  /*2a30*/  MUFU.TANH R233, R233 ;  /* 0x000000e900e97308 */ /* 0x000ea20000002400 */
[----:B---3--:R-:W-:Y:S01]  /*2a40*/  SHFL.IDX PT, R100, R22, R106, 0x1f ;  /* 0x00001f6a16647589 */ /* 0x008fe200000e0000 */
[----:B------:R-:W-:-:S05]  /*2a50*/  FSEL R99, R199, -INF , P2 ;  /* 0xff800000c7637808 */ /* 0x000fca0001000000 */
[----:B------:R-:W-:Y:S01]  /*2a60*/  FFMA.FTZ R99, R99, UR11, -R135 ;  /* 0x0000000b63637c23 */ /* 0x000fe20008010887 */
[----:B------:R-:W3:Y:S01]  /*2a70*/  MUFU.TANH R236, R236 ;  /* 0x000000ec00ec7308 */ /* 0x000ee20000002400 */
[----:B-1----:R-:W-:Y:S01]  /*2a80*/  FFMA.FTZ R224, R224, UR11, -R122 ;  /* 0x0000000be0e07c23 */ /* 0x002fe2000801087a */
[----:B----4-:R-:W-:-:S06]  /*2a90*/  FSEL R134, R195, -INF , P2 ;  /* 0xff800000c3867808 */ /* 0x010fcc0001000000 */
[----:B------:R1:W-:Y:S08]  /*2aa0*/  MUFU.TANH R9, R128 ;  /* 0x0000008000097308 */ /* 0x0003f00000002400 */
[----:B------:R4:W-:Y:S01]  /*2ab0*/  MUFU.TANH R3, R132 ;  /* 0x0000008400037308 */ /* 0x0009e20000002400 */
[----:B-1----:R-:W-:Y:S07]  /*2ac0*/  SHFL.IDX PT, R128, R16, R106, 0x1f ;  /* 0x00001f6a10807589 */ /* 0x002fee00000e0000 */
[----:B------:R-:W-:Y:S01]  /*2ad0*/  MUFU.TANH R191, R104 ;  /* 0x0000006800bf7308 */ /* 0x000fe20000002400 */
[----:B----4-:R2:W1:Y:S07]  /*2ae0*/  SHFL.IDX PT, R132, R22, R111, 0x1f ;  /* 0x00001f6f16847589 */ /* 0x01046e00000e0000 */
[----:B------:R4:W-:Y:S01]  /*2af0*/  MUFU.TANH R178, R117 ;  /* 0x0000007500b27308 */ /* 0x0009e20000002400 */
[----:B------:R-:W-:-:S02]  /*2b00*/  WARPGROUP.DEPBAR.LE gsb0, 0x0 ;  /* 0x00008000000079c5 */ /* 0x000fc40000010000 */
[----:B------:R-:W-:Y:S01]  /*2b10*/  WARPGROUP.ARRIVE ;  /* 0x00000000000079c5 */ /* 0x000fe20000000000 */
[----:B--2---:R-:W-:-:S04]  /*2b20*/  FSEL R22, R233, -INF , P1 ;  /* 0xff800000e9167808 */ /* 0x004fc80000800000 */
[----:B------:R2:W-:Y:S01]  /*2b30*/  MUFU.EX2 R104, R91 ;  /* 0x0000005b00687308 */ /* 0x0005e20000000800 */
[----:B----4-:R-:W-:Y:S01]  /*2b40*/  FSEL R117, R197, -INF , P1 ;  /* 0xff800000c5757808 */ /* 0x010fe20000800000 */
[----:B------:R-:W-:Y:S01]  /*2b50*/  HGMMA.64x128x16.F32.BF16 R24, gdesc[UR4], R24, gsb0 ;  /* 0x01e00000041879f0 */ /* 0x000fe20008001818 */
[----:B------:R-:W-:Y:S01]  /*2b60*/  FFMA.FTZ R122, R22, UR11, -R122 ;  /* 0x0000000b167a7c23 */ /* 0x000fe2000801087a */
[----:B------:R-:W-:Y:S02]  /*2b70*/  FSEL R22, R193, -INF , P1 ;  /* 0xff800000c1167808 */ /* 0x000fe40000800000 */
[----:B------:R-:W-:Y:S01]  /*2b80*/  FFMA.FTZ R135, R117, UR11, -R135 ;  /* 0x0000000b75877c23 */ /* 0x000fe20008010887 */
[----:B------:R-:W-:Y:S01]  /*2b90*/  FSEL R117, R186, -INF , P1 ;  /* 0xff800000ba757808 */ /* 0x000fe20000800000 */
[----:B------:R4:W-:Y:S01]  /*2ba0*/  MUFU.TANH R176, R119 ;  /* 0x0000007700b07308 */ /* 0x0009e20000002400 */
[----:B--2---:R-:W-:Y:S01]  /*2bb0*/  FSEL R91, R216, -INF , P1 ;  /* 0xff800000d85b7808 */ /* 0x004fe20000800000 */
[--C-:B-1----:R-:W-:Y:S01]  /*2bc0*/  FFMA.FTZ R134, R134, UR11, -R132.reuse ;  /* 0x0000000b86867c23 */ /* 0x102fe20008010884 */
[----:B------:R-:W-:Y:S01]  /*2bd0*/  FFMA.FTZ R132, R22, UR11, -R132 ;  /* 0x0000000b16847c23 */ /* 0x000fe20008010884 */
[----:B------:R-:W-:-:S02]  /*2be0*/  FSEL R22, R189, -INF , P1 ;  /* 0xff800000bd167808 */ /* 0x000fc40000800000 */
[----:B------:R-:W-:Y:S01]  /*2bf0*/  FFMA.FTZ R93, R91, UR11, -R93 ;  /* 0x0000000b5b5d7c23 */ /* 0x000fe2000801085d */
[----:B------:R-:W-:Y:S01]  /*2c00*/  FSEL R91, R222, -INF , P2 ;  /* 0xff800000de5b7808 */ /* 0x000fe20001000000 */
[----:B------:R1:W-:Y:S01]  /*2c10*/  MUFU.TANH R174, R121 ;  /* 0x0000007900ae7308 */ /* 0x0003e20000002400 */
[----:B----4-:R-:W-:-:S03]  /*2c20*/  FSEL R119, R234, -INF , P1 ;  /* 0xff800000ea777808 */ /* 0x010fc60000800000 */
[----:B------:R-:W-:Y:S02]  /*2c30*/  FFMA.FTZ R91, R91, UR11, -R89 ;  /* 0x0000000b5b5b7c23 */ /* 0x000fe40008010859 */
[----:B------:R-:W-:Y:S02]  /*2c40*/  FFMA.FTZ R118, R119, UR11, -R118 ;  /* 0x0000000b77767c23 */ /* 0x000fe40008010876 */
[----:B------:R2:W-:Y:S01]  /*2c50*/  MUFU.TANH R5, R131 ;  /* 0x0000008300057308 */ /* 0x0005e20000002400 */
[----:B-1----:R-:W-:Y:S01]  /*2c60*/  FSEL R121, R237, -INF , P2 ;  /* 0xff800000ed797808 */ /* 0x002fe20001000000 */
[----:B------:R-:W1:Y:S04]  /*2c70*/  SHFL.IDX PT, R119, R16, R110, 0x1f ;  /* 0x00001f6e10777589 */ /* 0x000e6800000e0000 */
[----:B------:R-:W-:-:S02]  /*2c80*/  FFMA.FTZ R121, R121, UR11, -R129 ;  /* 0x0000000b79797c23 */ /* 0x000fc40008010881 */
[----:B------:R4:W-:Y:S01]  /*2c90*/  MUFU.TANH R168, R127 ;  /* 0x0000007f00a87308 */ /* 0x0009e20000002400 */
[----:B--2---:R-:W2:Y:S07]  /*2ca0*/  SHFL.IDX PT, R131, R16, R10, 0x1f ;  /* 0x00001f0a10837589 */ /* 0x004eae00000e0000 */
[----:B------:R-:W1:Y:S01]  /*2cb0*/  MUFU.TANH R231, R231 ;  /* 0x000000e700e77308 */ /* 0x000e620000002400 */
[----:B----4-:R-:W-:-:S05]  /*2cc0*/  FSEL R127, R187, -INF , P2 ;  /* 0xff800000bb7f7808 */ /* 0x010fca0001000000 */
[--C-:B------:R-:W-:Y:S01]  /*2cd0*/  FFMA.FTZ R127, R127, UR11, -R126.reuse ;  /* 0x0000000b7f7f7c23 */ /* 0x100fe2000801087e */
[----:B------:R-:W-:Y:S01]  /*2ce0*/  FFMA.FTZ R126, R117, UR11, -R126 ;  /* 0x0000000b757e7c23 */ /* 0x000fe2000801087e */
[----:B------:R4:W2:Y:S01]  /*2cf0*/  MUFU.TANH R180, R115 ;  /* 0x0000007300b47308 */ /* 0x0008a20000002400 */
[----:B------:R-:W-:Y:S07]  /*2d00*/  SHFL.IDX PT, R117, R16, R111, 0x1f ;  /* 0x00001f6f10757589 */ /* 0x000fee00000e0000 */
[----:B------:R1:W-:Y:S01]  /*2d10*/  MUFU.TANH R6, R130 ;  /* 0x0000008200067308 */ /* 0x0003e20000002400 */
[----:B----4-:R-:W-:-:S05]  /*2d20*/  FSEL R115, R229, -INF , P1 ;  /* 0xff800000e5737808 */ /* 0x010fca0000800000 */
[----:B------:R-:W-:Y:S01]  /*2d30*/  FFMA.FTZ R89, R115, UR11, -R89 ;  /* 0x0000000b73597c23 */ /* 0x000fe20008010859 */
[----:B---3--:R-:W-:Y:S01]  /*2d40*/  FSEL R115, R236, -INF , P2 ;  /* 0xff800000ec737808 */ /* 0x008fe20001000000 */
[----:B------:R3:W4:Y:S01]  /*2d50*/  MUFU.TANH R175, R120 ;  /* 0x0000007800af7308 */ /* 0x0007220000002400 */
[----:B-1----:R-:W-:-:S03]  /*2d60*/  FSEL R130, R190, -INF , P2 ;  /* 0xff800000be827808 */ /* 0x002fc60001000000 */
[----:B------:R-:W-:Y:S02]  /*2d70*/  FFMA.FTZ R115, R115, UR11, -R100 ;  /* 0x0000000b73737c23 */ /* 0x000fe40008010864 */
[----:B------:R-:W-:Y:S02]  /*2d80*/  FFMA.FTZ R130, R130, UR11, -R128 ;  /* 0x0000000b82827c23 */ /* 0x000fe40008010880 */
[----:B------:R1:W-:Y:S01]  /*2d90*/  MUFU.TANH R0, R133 ;  /* 0x0000008500007308 */ /* 0x0003e20000002400 */
[C---:B---3--:R-:W-:Y:S01]  /*2da0*/  FSEL R120, R231.reuse, -INF , P1 ;  /* 0xff800000e7787808 */ /* 0x048fe20000800000 */
[----:B------:R-:W-:-:S04]  /*2db0*/  FFMA.FTZ R231, -R231, R231, 1 ;  /* 0x3f800000e7e77423 */ /* 0x000fc800000101e7 */
[----:B------:R-:W-:Y:S01]  /*2dc0*/  FFMA.FTZ R100, R120, UR11, -R100 ;  /* 0x0000000b78647c23 */ /* 0x000fe20008010864 */
[----:B------:R-:W-:Y:S01]  /*2dd0*/  FSEL R120, R181, -INF , P2 ;  /* 0xff800000b5787808 */ /* 0x000fe20001000000 */
[----:B------:R3:W-:Y:S01]  /*2de0*/  MUFU.TANH R170, R125 ;  /* 0x0000007d00aa7308 */ /* 0x0007e20000002400 */
[----:B-1----:R-:W-:-:S03]  /*2df0*/  FSEL R133, R191, -INF , P2 ;  /* 0xff800000bf857808 */ /* 0x002fc60001000000 */
[----:B------:R-:W-:Y:S02]  /*2e00*/  FFMA.FTZ R120, R120, UR11, -R119 ;  /* 0x0000000b78787c23 */ /* 0x000fe40008010877 */
[--C-:B--2---:R-:W-:Y:S01]  /*2e10*/  FFMA.FTZ R133, R133, UR11, -R131.reuse ;  /* 0x0000000b85857c23 */ /* 0x104fe20008010883 */
[----:B------:R-:W-:Y:S01]  /*2e20*/  FFMA.FTZ R131, R22, UR11, -R131 ;  /* 0x0000000b16837c23 */ /* 0x000fe20008010883 */
[----:B------:R1:W-:Y:S01]  /*2e30*/  MUFU.TANH R172, R123 ;  /* 0x0000007b00ac7308 */ /* 0x0003e20000002400 */
[----:B---3--:R-:W-:-:S05]  /*2e40*/  FSEL R125, R185, -INF , P2 ;  /* 0xff800000b97d7808 */ /* 0x008fca0001000000 */
[----:B------:R-:W-:Y:S02]  /*2e50*/  FFMA.FTZ R125, R125, UR11, -R215 ;  /* 0x0000000b7d7d7c23 */ /* 0x000fe400080108d7 */
[----:B------:R2:W-:Y:S01]  /*2e60*/  MUFU.EX2 R22, R116 ;  /* 0x0000007400167308 */ /* 0x0005e20000000800 */
[----:B-1----:R-:W-:-:S07]  /*2e70*/  FSEL R123, R176, -INF , P1 ;  /* 0xff800000b07b7808 */ /* 0x002fce0000800000 */
[----:B------:R1:W-:Y:S01]  /*2e80*/  MUFU.TANH R171, R124 ;  /* 0x0000007c00ab7308 */ /* 0x0003e20000002400 */
[----:B--2---:R-:W-:-:S05]  /*2e90*/  FSEL R116, R183, -INF , P1 ;  /* 0xff800000b7747808 */ /* 0x004fca0000800000 */
[----:B------:R-:W-:Y:S01]  /*2ea0*/  FFMA.FTZ R215, R116, UR11, -R215 ;  /* 0x0000000b74d77c23 */ /* 0x000fe200080108d7 */
[----:B------:R-:W-:Y:S01]  /*2eb0*/  FSEL R116, R182, -INF , P1 ;  /* 0xff800000b6747808 */ /* 0x000fe20000800000 */
[----:B------:R-:W2:Y:S01]  /*2ec0*/  MUFU.EX2 R113, R113 ;  /* 0x0000007100717308 */ /* 0x000ea20000000800 */
[----:B-1----:R-:W-:Y:S03]  /*2ed0*/  SHFL.IDX PT, R124, R13, R10, 0x1f ;  /* 0x00001f0a0d7c7589 */ /* 0x002fe600000e0000 */
[----:B------:R-:W-:Y:S01]  /*2ee0*/  FFMA.FTZ R213, R116, UR11, -R213 ;  /* 0x0000000b74d57c23 */ /* 0x000fe200080108d5 */
[----:B------:R-:W-:-:S03]  /*2ef0*/  FSEL R116, R178, -INF , P2 ;  /* 0xff800000b2747808 */ /* 0x000fc60001000000 */
[----:B------:R-:W1:Y:S08]  /*2f00*/  MUFU.EX2 R97, R97 ;  /* 0x0000006100617308 */ /* 0x000e700000000800 */
[----:B------:R-:W-:Y:S01]  /*2f10*/  MUFU.EX2 R103, R103 ;  /* 0x0000006700677308 */ /* 0x000fe20000000800 */
[----:B------:R-:W-:Y:S02]  /*2f20*/  WARPGROUP.DEPBAR.LE gsb0, 0x0 ;  /* 0x00008000000079c5 */ /* 0x000fe40000010000 */
[----:B------:R3:W4:Y:S05]  /*2f30*/  LDS R211, [R23+0x400] ;  /* 0x0004000017d37984 */ /* 0x00072a0000000800 */
[----:B------:R-:W-:Y:S01]  /*2f40*/  MUFU.EX2 R91, R91 ;  /* 0x0000005b005b7308 */ /* 0x000fe20000000800 */
[----:B------:R-:W-:Y:S01]  /*2f50*/  LDS R12, [R12+0x400] ;  /* 0x000400000c0c7984 */ /* 0x000fe20000000800 */
[----:B---3--:R-:W-:-:S06]  /*2f60*/  FSEL R23, R196, -INF , P1 ;  /* 0xff800000c4177808 */ /* 0x008fcc0000800000 */
[----:B------:R-:W3:Y:S01]  /*2f70*/  MUFU.EX2 R102, R102 ;  /* 0x0000006600667308 */ /* 0x000ee20000000800 */
[----:B------:R-:W-:Y:S01]  /*2f80*/  FFMA.FTZ R129, R23, UR11, -R129 ;  /* 0x0000000b17817c23 */ /* 0x000fe20008010881 */
[----:B------:R-:W-:-:S06]  /*2f90*/  FSEL R23, R192, -INF , P1 ;  /* 0xff800000c0177808 */ /* 0x000fcc0000800000 */
[----:B------:R-:W-:Y:S01]  /*2fa0*/  MUFU.TANH R218, R218 ;  /* 0x000000da00da7308 */ /* 0x000fe20000002400 */
[----:B------:R-:W-:Y:S01]  /*2fb0*/  FFMA.FTZ R205, R23, UR11, -R205 ;  /* 0x0000000b17cd7c23 */ /* 0x000fe200080108cd */
[----:B------:R-:W-:-:S05]  /*2fc0*/  FSEL R23, R188, -INF , P1 ;  /* 0xff800000bc177808 */ /* 0x000fca0000800000 */
[----:B------:R-:W-:Y:S01]  /*2fd0*/  FFMA.FTZ R128, R23, UR11, -R128 ;  /* 0x0000000b17807c23 */ /* 0x000fe20008010880 */
[----:B------:R-:W-:Y:S08]  /*2fe0*/  MUFU.TANH R217, R217 ;  /* 0x000000d900d97308 */ /* 0x000ff00000002400 */
[----:B------:R2:W-:Y:S01]  /*2ff0*/  MUFU.EX2 R23, R115 ;  /* 0x0000007300177308 */ /* 0x0005e20000000800 */
[----:B----4-:R-:W-:Y:S07]  /*3000*/  SHFL.IDX PT, R203, R211, R109, 0x1f ;  /* 0x00001f6dd3cb7589 */ /* 0x010fee00000e0000 */
[----:B------:R-:W4:Y:S01]  /*3010*/  MUFU.EX2 R94, R94 ;  /* 0x0000005e005e7308 */ /* 0x000f220000000800 */
[----:B------:R-:W-:Y:S04]  /*3020*/  SHFL.IDX PT, R212, R211, R108, 0x1f ;  /* 0x00001f6cd3d47589 */ /* 0x000fe800000e0000 */
[----:B--2---:R2:W1:Y:S03]  /*3030*/  SHFL.IDX PT, R115, R16, R114, 0x1f ;  /* 0x00001f7210737589 */ /* 0x00446600000e0000 */
[----:B------:R-:W4:Y:S01]  /*3040*/  MUFU.EX2 R101, R101 ;  /* 0x0000006500657308 */ /* 0x000f220000000800 */
[----:B------:R-:W3:Y:S04]  /*3050*/  SHFL.IDX PT, R206, R211, R10, 0x1f ;  /* 0x00001f0ad3ce7589 */ /* 0x000ee800000e0000 */
[----:B------:R-:W4:Y:S01]  /*3060*/  SHFL.IDX PT, R204, R211, R106, 0x1f ;  /* 0x00001f6ad3cc7589 */ /* 0x000f2200000e0000 */
[----:B--2---:R-:W-:-:S02]  /*3070*/  FSEL R16, R180, -INF , P1 ;  /* 0xff800000b4107808 */ /* 0x004fc40000800000 */
[----:B------:R-:W2:Y:S01]  /*3080*/  MUFU.EX2 R95, R95 ;  /* 0x0000005f005f7308 */ /* 0x000ea20000000800 */
[----:B------:R-:W2:Y:S02]  /*3090*/  SHFL.IDX PT, R226, R211, R112, 0x1f ;  /* 0x00001f70d3e27589 */ /* 0x000ea400000e0000 */
[----:B------:R-:W-:Y:S02]  /*30a0*/  FFMA.FTZ R119, R16, UR11, -R119 ;  /* 0x0000000b10777c23 */ /* 0x000fe40008010877 */
[----:B------:R-:W-:Y:S03]  /*30b0*/  SHFL.IDX PT, R223, R211, R110, 0x1f ;  /* 0x00001f6ed3df7589 */ /* 0x000fe600000e0000 */
[----:B------:R3:W-:Y:S01]  /*30c0*/  MUFU.EX2 R16, R118 ;  /* 0x0000007600107308 */ /* 0x0007e20000000800 */
[--C-:B-1----:R-:W-:Y:S01]  /*30d0*/  FFMA.FTZ R116, R116, UR11, -R115.reuse ;  /* 0x0000000b74747c23 */ /* 0x102fe20008010873 */
[----:B------:R-:W-:-:S02]  /*30e0*/  FFMA.FTZ R115, R123, UR11, -R115 ;  /* 0x0000000b7b737c23 */ /* 0x000fc40008010873 */
[----:B------:R-:W1:Y:S01]  /*30f0*/  SHFL.IDX PT, R123, R13, R106, 0x1f ;  /* 0x00001f6a0d7b7589 */ /* 0x000e6200000e0000 */
[--C-:B---3--:R-:W-:Y:S01]  /*3100*/  FFMA.FTZ R118, R208, UR11, -R117.reuse ;  /* 0x0000000bd0767c23 */ /* 0x108fe20008010875 */
[----:B------:R-:W-:Y:S01]  /*3110*/  FFMA.FTZ R117, R207, UR11, -R117 ;  /* 0x0000000bcf757c23 */ /* 0x000fe20008010875 */
[--C-:B------:R-:W-:Y:S01]  /*3120*/  FADD.FTZ R207, R28, -R203.reuse ;  /* 0x800000cb1ccf7221 */ /* 0x100fe20000010000 */
[----:B------:R-:W-:Y:S01]  /*3130*/  FADD.FTZ R208, R29, -R212 ;  /* 0x800000d41dd07221 */ /* 0x000fe20000010000 */
[----:B------:R3:W-:Y:S01]  /*3140*/  MUFU.EX2 R28, R135 ;  /* 0x00000087001c7308 */ /* 0x0007e20000000800 */
[----:B------:R-:W-:Y:S01]  /*3150*/  FADD.FTZ R203, R30, -R203 ;  /* 0x800000cb1ecb7221 */ /* 0x000fe20000010000 */
[----:B------:R-:W-:Y:S01]  /*3160*/  FADD.FTZ R210, R24, -R206 ;  /* 0x800000ce18d27221 */ /* 0x000fe20000010000 */
[----:B----4-:R-:W-:Y:S01]  /*3170*/  FADD.FTZ R209, R25, -R204 ;  /* 0x800000cc19d17221 */ /* 0x010fe20000010000 */
[----:B------:R-:W-:Y:S01]  /*3180*/  FADD.FTZ R206, R26, -R206 ;  /* 0x800000ce1ace7221 */ /* 0x000fe20000010000 */
[----:B------:R-:W-:Y:S01]  /*3190*/  FADD.FTZ R204, R27, -R204 ;  /* 0x800000cc1bcc7221 */ /* 0x000fe20000010000 */
[----:B------:R-:W-:Y:S01]  /*31a0*/  FSEL R27, R175, -INF , P2 ;  /* 0xff800000af1b7808 */ /* 0x000fe20001000000 */
[----:B------:R-:W-:Y:S01]  /*31b0*/  FMUL.FTZ R210, R113, R210 ;  /* 0x000000d271d27220 */ /* 0x000fe20000410000 */
[----:B------:R2:W-:Y:S01]  /*31c0*/  MUFU.EX2 R30, R224 ;  /* 0x000000e0001e7308 */ /* 0x0005e20000000800 */
[----:B---3--:R-:W-:Y:S01]  /*31d0*/  FADD.FTZ R135, R31, -R212 ;  /* 0x800000d41f877221 */ /* 0x008fe20000010000 */
[----:B------:R-:W-:Y:S01]  /*31e0*/  FSEL R26, R173, -INF , P1 ;  /* 0xff800000ad1a7808 */ /* 0x000fe20000800000 */
[----:B------:R-:W3:Y:S01]  /*31f0*/  SHFL.IDX PT, R212, R211, R111, 0x1f ;  /* 0x00001f6fd3d47589 */ /* 0x000ee200000e0000 */
[----:B------:R-:W-:Y:S01]  /*3200*/  FSEL R25, R174, -INF , P2 ;  /* 0xff800000ae197808 */ /* 0x000fe20001000000 */
[----:B------:R-:W-:Y:S01]  /*3210*/  FFMA.FTZ R27, R27, UR11, -R124 ;  /* 0x0000000b1b1b7c23 */ /* 0x000fe2000801087c */
[----:B------:R-:W-:Y:S01]  /*3220*/  FSEL R24, R172, -INF , P1 ;  /* 0xff800000ac187808 */ /* 0x000fe20000800000 */
[----:B------:R-:W4:Y:S01]  /*3230*/  SHFL.IDX PT, R211, R211, R114, 0x1f ;  /* 0x00001f72d3d37589 */ /* 0x000f2200000e0000 */
[----:B------:R1:W-:Y:S01]  /*3240*/  MUFU.EX2 R29, R122 ;  /* 0x0000007a001d7308 */ /* 0x0003e20000000800 */
[--C-:B--2---:R-:W-:Y:S01]  /*3250*/  FADD.FTZ R224, R32, -R226.reuse ;  /* 0x800000e220e07221 */ /* 0x104fe20000010000 */
[----:B------:R-:W-:Y:S01]  /*3260*/  FADD.FTZ R226, R34, -R226 ;  /* 0x800000e222e27221 */ /* 0x000fe20000010000 */
[----:B------:R-:W2:Y:S01]  /*3270*/  SHFL.IDX PT, R31, R13, R108, 0x1f ;  /* 0x00001f6c0d1f7589 */ /* 0x000ea200000e0000 */
[----:B------:R-:W-:Y:S01]  /*3280*/  FFMA.FTZ R26, R26, UR11, -R124 ;  /* 0x0000000b1a1a7c23 */ /* 0x000fe2000801087c */
[--C-:B-1----:R-:W-:Y:S01]  /*3290*/  FFMA.FTZ R25, R25, UR11, -R123.reuse ;  /* 0x0000000b19197c23 */ /* 0x102fe2000801087b */
[----:B------:R-:W-:Y:S01]  /*32a0*/  FFMA.FTZ R24, R24, UR11, -R123 ;  /* 0x0000000b18187c23 */ /* 0x000fe2000801087b */
[----:B------:R-:W-:Y:S01]  /*32b0*/  SHFL.IDX PT, R34, R13, R110, 0x1f ;  /* 0x00001f6e0d227589 */ /* 0x000fe200000e0000 */
[----:B------:R1:W-:Y:S01]  /*32c0*/  MUFU.EX2 R32, R121 ;  /* 0x0000007900207308 */ /* 0x0003e20000000800 */
[----:B------:R-:W-:Y:S01]  /*32d0*/  FSEL R122, R170, -INF , P2 ;  /* 0xff800000aa7a7808 */ /* 0x000fe20001000000 */
[----:B------:R-:W-:Y:S01]  /*32e0*/  FMUL.FTZ R206, R104, R206 ;  /* 0x000000ce68ce7220 */ /* 0x000fe20000410000 */
[----:B------:R-:W-:Y:S01]  /*32f0*/  FSEL R124, R171, -INF , P2 ;  /* 0xff800000ab7c7808 */ /* 0x000fe20001000000 */
[--C-:B------:R-:W-:Y:S01]  /*3300*/  FADD.FTZ R33, R33, -R223.reuse ;  /* 0x800000df21217221 */ /* 0x100fe20000010000 */
[----:B------:R-:W-:Y:S01]  /*3310*/  FSEL R123, R169, -INF , P1 ;  /* 0xff800000a97b7808 */ /* 0x000fe20000800000 */
[----:B------:R-:W-:Y:S01]  /*3320*/  FADD.FTZ R223, R35, -R223 ;  /* 0x800000df23df7221 */ /* 0x000fe20000010000 */
[----:B------:R-:W-:Y:S01]  /*3330*/  FMUL.FTZ R203, R97, R203 ;  /* 0x000000cb61cb7220 */ /* 0x000fe20000410000 */
[--C-:B------:R-:W-:Y:S01]  /*3340*/  FFMA.FTZ R124, R124, UR11, -R225.reuse ;  /* 0x0000000b7c7c7c23 */ /* 0x100fe200080108e1 */
[----:B-1----:R-:W-:Y:S01]  /*3350*/  FSEL R121, R168, -INF , P1 ;  /* 0xff800000a8797808 */ /* 0x002fe20000800000 */
[----:B------:R-:W-:Y:S01]  /*3360*/  FFMA.FTZ R123, R123, UR11, -R225 ;  /* 0x0000000b7b7b7c23 */ /* 0x000fe200080108e1 */
[--C-:B---3--:R-:W-:Y:S01]  /*3370*/  FADD.FTZ R225, R36, -R212.reuse ;  /* 0x800000d424e17221 */ /* 0x108fe20000010000 */
[----:B------:R-:W-:Y:S01]  /*3380*/  FMUL.FTZ R36, R105, R204 ;  /* 0x000000cc69247220 */ /* 0x000fe20000410000 */
[----:B------:R-:W1:Y:S01]  /*3390*/  SHFL.IDX PT, R35, R13, R111, 0x1f ;  /* 0x00001f6f0d237589 */ /* 0x000e6200000e0000 */
[----:B------:R-:W-:Y:S01]  /*33a0*/  FADD.FTZ R38, R38, -R212 ;  /* 0x800000d426267221 */ /* 0x000fe20000010000 */
[--C-:B----4-:R-:W-:Y:S01]  /*33b0*/  FADD.FTZ R37, R37, -R211.reuse ;  /* 0x800000d325257221 */ /* 0x110fe20000010000 */
[----:B------:R-:W-:Y:S01]  /*33c0*/  FADD.FTZ R39, R39, -R211 ;  /* 0x800000d327277221 */ /* 0x000fe20000010000 */
[----:B------:R-:W-:Y:S01]  /*33d0*/  FSEL R212, R9, -INF , P2 ;  /* 0xff80000009d47808 */ /* 0x000fe20001000000 */
[----:B------:R-:W3:Y:S01]  /*33e0*/  SHFL.IDX PT, R211, R13, R112, 0x1f ;  /* 0x00001f700dd37589 */ /* 0x000ee200000e0000 */
[--C-:B--2---:R-:W-:Y:S01]  /*33f0*/  FFMA.FTZ R122, R122, UR11, -R31.reuse ;  /* 0x0000000b7a7a7c23 */ /* 0x104fe2000801081f */
[----:B------:R-:W-:Y:S01]  /*3400*/  FFMA.FTZ R121, R121, UR11, -R31 ;  /* 0x0000000b79797c23 */ /* 0x000fe2000801081f */
[----:B------:R-:W-:Y:S01]  /*3410*/  FFMA.FTZ R204, -R21, R21, 1 ;  /* 0x3f80000015cc7423 */ /* 0x000fe20000010115 */
[----:B------:R2:W-:Y:S01]  /*3420*/  MUFU.EX2 R31, R129 ;  /* 0x00000081001f7308 */ /* 0x0005e20000000800 */
[----:B------:R-:W-:Y:S01]  /*3430*/  FMUL.FTZ R207, R102, R207 ;  /* 0x000000cf66cf7220 */ /* 0x000fe20000410000 */
[----:B------:R-:W-:Y:S01]  /*3440*/  FMUL.FTZ R223, R94, R223 ;  /* 0x000000df5edf7220 */ /* 0x000fe20000410000 */
[----:B------:R-:W-:Y:S01]  /*3450*/  FMUL.FTZ R135, R101, R135 ;  /* 0x0000008765877220 */ /* 0x000fe20000410000 */
[----:B------:R-:W-:Y:S01]  /*3460*/  FMUL.FTZ R224, R95, R224 ;  /* 0x000000e05fe07220 */ /* 0x000fe20000410000 */
[----:B------:R-:W-:Y:S01]  /*3470*/  FMUL.FTZ R204, R204, R207 ;  /* 0x000000cfcccc7220 */ /* 0x000fe20000410000 */
[----:B------:R-:W-:Y:S01]  /*3480*/  FSEL R207, R3, -INF , P2 ;  /* 0xff80000003cf7808 */ /* 0x000fe20001000000 */
[----:B------:R-:W-:Y:S01]  /*3490*/  FMUL.FTZ R209, R107, R209 ;  /* 0x000000d16bd17220 */ /* 0x000fe20000410000 */
[----:B------:R4:W-:Y:S01]  /*34a0*/  MUFU.EX2 R21, R131 ;  /* 0x0000008300157308 */ /* 0x0009e20000000800 */
[----:B--2---:R-:W-:-:S04]  /*34b0*/  FFMA.FTZ R129, -R17, R17, 1 ;  /* 0x3f80000011817423 */ /* 0x004fc80000010111 */
[----:B------:R-:W-:Y:S01]  /*34c0*/  FMUL.FTZ R129, R129, R210 ;  /* 0x000000d281817220 */ /* 0x000fe20000410000 */
[----:B------:R-:W-:Y:S01]  /*34d0*/  FSEL R210, R7, -INF , P2 ;  /* 0xff80000007d27808 */ /* 0x000fe20001000000 */
[----:B-1----:R-:W-:Y:S01]  /*34e0*/  FFMA.FTZ R207, R207, UR11, -R35 ;  /* 0x0000000bcfcf7c23 */ /* 0x002fe20008010823 */
[----:B------:R1:W-:Y:S01]  /*34f0*/  MUFU.EX2 R17, R134 ;  /* 0x0000008600117308 */ /* 0x0003e20000000800 */
[----:B----4-:R-:W-:Y:S02]  /*3500*/  FFMA.FTZ R131, -R216, R216, 1 ;  /* 0x3f800000d8837423 */ /* 0x010fe400000101d8 */
[----:B------:R-:W-:Y:S01]  /*3510*/  FFMA.FTZ R210, R210, UR11, -R34 ;  /* 0x0000000bd2d27c23 */ /* 0x000fe20008010822 */
[----:B---3--:R-:W-:Y:S01]  /*3520*/  FFMA.FTZ R212, R212, UR11, -R211 ;  /* 0x0000000bd4d47c23 */ /* 0x008fe200080108d3 */
[----:B------:R-:W2:Y:S03]  /*3530*/  SHFL.IDX PT, R216, R12, R10, 0x1f ;  /* 0x00001f0a0cd87589 */ /* 0x000ea600000e0000 */
[----:B------:R-:W3:Y:S01]  /*3540*/  MUFU.EX2 R96, R96 ;  /* 0x0000006000607308 */ /* 0x000ee20000000800 */
[----:B-1----:R-:W-:-:S04]  /*3550*/  FFMA.FTZ R134, -R18, R18, 1 ;  /* 0x3f80000012867423 */ /* 0x002fc80000010112 */
[----:B------:R-:W-:Y:S01]  /*3560*/  FMUL.FTZ R134, R134, R209 ;  /* 0x000000d186867220 */ /* 0x000fe20000410000 */
[----:B------:R-:W-:Y:S02]  /*3570*/  FSEL R209, R0, -INF , P2 ;  /* 0xff80000000d17808 */ /* 0x000fe40001000000 */
[----:B------:R1:W-:Y:S08]  /*3580*/  MUFU.EX2 R18, R132 ;  /* 0x0000008400127308 */ /* 0x0003f00000000800 */
[----:B------:R-:W4:Y:S01]  /*3590*/  MUFU.EX2 R89, R89 ;  /* 0x0000005900597308 */ /* 0x000f220000000800 */
[----:B-1----:R-:W-:Y:S01]  /*35a0*/  FMUL.FTZ R132, R19, R206 ;  /* 0x000000ce13847220 */ /* 0x002fe20000410000 */
[----:B------:R-:W-:Y:S01]  /*35b0*/  FSEL R206, R5, -INF , P1 ;  /* 0xff80000005ce7808 */ /* 0x000fe20000800000 */
[----:B------:R1:W4:Y:S01]  /*35c0*/  SHFL.IDX PT, R19, R13, R114, 0x1f ;  /* 0x00001f720d137589 */ /* 0x00032200000e0000 */
[----:B---3--:R-:W-:Y:S01]  /*35d0*/  FMUL.FTZ R33, R96, R33 ;  /* 0x0000002160217220 */ /* 0x008fe20000410000 */
[--C-:B--2---:R-:W-:Y:S01]  /*35e0*/  FADD.FTZ R40, R40, -R216.reuse ;  /* 0x800000d828287221 */ /* 0x104fe20000010000 */
[----:B------:R-:W-:Y:S01]  /*35f0*/  FADD.FTZ R42, R42, -R216 ;  /* 0x800000d82a2a7221 */ /* 0x000fe20000010000 */
[----:B------:R-:W-:Y:S01]  /*3600*/  FFMA.FTZ R206, R206, UR11, -R34 ;  /* 0x0000000bcece7c23 */ /* 0x000fe20008010822 */
[----:B------:R-:W2:Y:S02]  /*3610*/  MUFU.EX2 R92, R92 ;  /* 0x0000005c005c7308 */ /* 0x000ea40000000800 */
[----:B------:R-:W-:-:S06]  /*3620*/  FMUL.FTZ R42, R22, R42 ;  /* 0x0000002a162a7220 */ /* 0x000fcc0000410000 */
[----:B-1----:R1:W-:Y:S01]  /*3630*/  MUFU.EX2 R13, R202 ;  /* 0x000000ca000d7308 */ /* 0x0023e20000000800 */
[----:B----4-:R-:W-:-:S07]  /*3640*/  FMUL.FTZ R38, R89, R38 ;  /* 0x0000002659267220 */ /* 0x010fce0000410000 */
[----:B------:R3:W-:Y:S01]  /*3650*/  MUFU.EX2 R34, R133 ;  /* 0x0000008500227308 */ /* 0x0007e20000000800 */
[----:B-1----:R-:W-:Y:S01]  /*3660*/  FMUL.FTZ R202, R20, R36 ;  /* 0x0000002414ca7220 */ /* 0x002fe20000410000 */
[----:B------:R-:W-:Y:S01]  /*3670*/  FSEL R20, R6, -INF , P1 ;  /* 0xff80000006147808 */ /* 0x000fe20000800000 */
[----:B------:R-:W-:Y:S01]  /*3680*/  FFMA.FTZ R209, R209, UR11, -R19 ;  /* 0x0000000bd1d17c23 */ /* 0x000fe20008010813 */
[----:B--2---:R-:W-:-:S03]  /*3690*/  FMUL.FTZ R37, R92, R37 ;  /* 0x000000255c257220 */ /* 0x004fc60000410000 */
[----:B------:R-:W-:Y:S01]  /*36a0*/  FFMA.FTZ R211, R20, UR11, -R211 ;  /* 0x0000000b14d37c23 */ /* 0x000fe200080108d3 */
[----:B------:R-:W-:Y:S01]  /*36b0*/  FFMA.FTZ R20, -R201, R201, 1 ;  /* 0x3f800000c9147423 */ /* 0x000fe200000101c9 */
[----:B------:R-:W-:Y:S01]  /*36c0*/  FFMA.FTZ R201, -R200, R200, 1 ;  /* 0x3f800000c8c97423 */ /* 0x000fe200000101c8 */
[----:B---3--:R-:W-:Y:S01]  /*36d0*/  FMUL.FTZ R133, R103, R208 ;  /* 0x000000d067857220 */ /* 0x008fe20000410000 */
[----:B------:R1:W-:Y:S01]  /*36e0*/  MUFU.EX2 R36, R205 ;  /* 0x000000cd00247308 */ /* 0x0003e20000000800 */
[----:B------:R-:W-:Y:S01]  /*36f0*/  FFMA.FTZ R200, -R221, R221, 1 ;  /* 0x3f800000ddc87423 */ /* 0x000fe200000101dd */
[----:B------:R-:W-:Y:S01]  /*3700*/  FMUL.FTZ R201, R201, R203 ;  /* 0x000000cbc9c97220 */ /* 0x000fe20000410000 */
[----:B------:R-:W-:Y:S01]  /*3710*/  FMUL.FTZ R203, R20, R133 ;  /* 0x0000008514cb7220 */ /* 0x000fe20000410000 */
[----:B------:R-:W-:Y:S01]  /*3720*/  FMUL.FTZ R20, R91, R225 ;  /* 0x000000e15b147220 */ /* 0x000fe20000410000 */
[----:B------:R-:W-:Y:S01]  /*3730*/  FFMA.FTZ R133, -R219, R219, 1 ;  /* 0x3f800000db857423 */ /* 0x000fe200000101db */
[----:B------:R-:W2:Y:S01]  /*3740*/  SHFL.IDX PT, R225, R12, R108, 0x1f ;  /* 0x00001f6c0ce17589 */ /* 0x000ea200000e0000 */
[----:B------:R-:W-:Y:S01]  /*3750*/  FMUL.FTZ R200, R200, R135 ;  /* 0x00000087c8c87220 */ /* 0x000fe20000410000 */
[----:B------:R-:W-:Y:S01]  /*3760*/  FMUL.FTZ R135, R220, R224 ;  /* 0x000000e0dc877220 */ /* 0x000fe20000410000 */
[----:B-1----:R-:W-:Y:S01]  /*3770*/  FSEL R205, R218, -INF , P1 ;  /* 0xff800000dacd7808 */ /* 0x002fe20000800000 */
[----:B------:R-:W1:Y:S01]  /*3780*/  SHFL.IDX PT, R219, R12, R106, 0x1f ;  /* 0x00001f6a0cdb7589 */ /* 0x000e6200000e0000 */
[----:B------:R-:W3:Y:S01]  /*3790*/  MUFU.EX2 R90, R90 ;  /* 0x0000005a005a7308 */ /* 0x000ee20000000800 */
[----:B------:R-:W-:-:S02]  /*37a0*/  FMUL.FTZ R133, R133, R33 ;  /* 0x0000002185857220 */ /* 0x000fc40000410000 */
[----:B------:R-:W-:Y:S01]  /*37b0*/  FFMA.FTZ R205, R205, UR11, -R35 ;  /* 0x0000000bcdcd7c23 */ /* 0x000fe20008010823 */
[----:B------:R-:W-:Y:S01]  /*37c0*/  FSEL R35, R217, -INF , P1 ;  /* 0xff800000d9237808 */ /* 0x000fe20000800000 */
[----:B------:R-:W4:Y:S03]  /*37d0*/  SHFL.IDX PT, R220, R12, R109, 0x1f ;  /* 0x00001f6d0cdc7589 */ /* 0x000f2600000e0000 */
[----:B------:R-:W4:Y:S01]  /*37e0*/  MUFU.EX2 R100, R100 ;  /* 0x0000006400647308 */ /* 0x000f220000000800 */
[----:B------:R-:W-:Y:S01]  /*37f0*/  FFMA.FTZ R208, R35, UR11, -R19 ;  /* 0x0000000b23d07c23 */ /* 0x000fe20008010813 */
[----:B------:R-:W4:Y:S04]  /*3800*/  SHFL.IDX PT, R224, R12, R110, 0x1f ;  /* 0x00001f6e0ce07589 */ /* 0x000f2800000e0000 */
[----:B------:R-:W-:Y:S02]  /*3810*/  SHFL.IDX PT, R221, R12, R111, 0x1f ;  /* 0x00001f6f0cdd7589 */ /* 0x000fe400000e0000 */
[----:B------:R1:W-:Y:S01]  /*3820*/  MUFU.EX2 R35, R130 ;  /* 0x0000008200237308 */ /* 0x0003e20000000800 */
[----:B---3--:R-:W-:Y:S01]  /*3830*/  FMUL.FTZ R39, R90, R39 ;  /* 0x000000275a277220 */ /* 0x008fe20000410000 */
[----:B--2---:R-:W-:-:S06]  /*3840*/  FADD.FTZ R216, R45, -R225 ;  /* 0x800000e12dd87221 */ /* 0x004fcc0000010000 */
[----:B------:R-:W2:Y:S01]  /*3850*/  MUFU.EX2 R88, R88 ;  /* 0x0000005800587308 */ /* 0x000ea20000000800 */
[----:B-1----:R-:W-:Y:S01]  /*3860*/  FFMA.FTZ R130, -R228, R228, 1 ;  /* 0x3f800000e4827423 */ /* 0x002fe200000101e4 */
[----:B------:R-:W-:Y:S01]  /*3870*/  LDS R45, [R15+0x400] ;  /* 0x000400000f2d7984 */ /* 0x000fe20000000800 */
[--C-:B------:R-:W-:Y:S01]  /*3880*/  FADD.FTZ R43, R43, -R219.reuse ;  /* 0x800000db2b2b7221 */ /* 0x100fe20000010000 */
[----:B------:R-:W-:Y:S01]  /*3890*/  FADD.FTZ R41, R41, -R219 ;  /* 0x800000db29297221 */ /* 0x000fe20000010000 */
[----:B------:R-:W-:Y:S01]  /*38a0*/  FMUL.FTZ R130, R130, R223 ;  /* 0x000000df82827220 */ /* 0x000fe20000410000 */
[----:B----4-:R-:W-:Y:S01]  /*38b0*/  FADD.FTZ R44, R44, -R220 ;  /* 0x800000dc2c2c7221 */ /* 0x010fe20000010000 */
[----:B------:R-:W1:Y:S01]  /*38c0*/  SHFL.IDX PT, R223, R12, R112, 0x1f ;  /* 0x00001f700cdf7589 */ /* 0x000e6200000e0000 */
[----:B------:R3:W-:Y:S01]  /*38d0*/  MUFU.EX2 R33, R128 ;  /* 0x0000008000217308 */ /* 0x0007e20000000800 */
[----:B------:R-:W-:Y:S01]  /*38e0*/  FMUL.FTZ R43, R100, R43 ;  /* 0x0000002b642b7220 */ /* 0x000fe20000410000 */
[----:B------:R-:W-:Y:S01]  /*38f0*/  FADD.FTZ R49, R49, -R224 ;  /* 0x800000e031317221 */ /* 0x000fe20000010000 */
[----:B------:R-:W-:-:S05]  /*3900*/  FMUL.FTZ R41, R23, R41 ;  /* 0x0000002917297220 */ /* 0x000fca0000410000 */
[----:B------:R-:W4:Y:S01]  /*3910*/  MUFU.EX2 R98, R98 ;  /* 0x0000006200627308 */ /* 0x000f220000000800 */
[----:B---3--:R-:W-:Y:S01]  /*3920*/  FFMA.FTZ R128, -R222, R222, 1 ;  /* 0x3f800000de807423 */ /* 0x008fe200000101de */
[----:B--2---:R-:W-:Y:S01]  /*3930*/  FMUL.FTZ R40, R88, R40 ;  /* 0x0000002858287220 */ /* 0x004fe20000410000 */
[----:B------:R2:W3:Y:S05]  /*3940*/  SHFL.IDX PT, R222, R12, R114, 0x1f ;  /* 0x00001f720cde7589 */ /* 0x0004ea00000e0000 */
[----:B------:R-:W3:Y:S01]  /*3950*/  MUFU.EX2 R99, R99 ;  /* 0x0000006300637308 */ /* 0x000ee20000000800 */
[----:B------:R-:W-:Y:S01]  /*3960*/  FMUL.FTZ R128, R128, R20 ;  /* 0x0000001480807220 */ /* 0x000fe20000410000 */
[----:B------:R-:W-:Y:S01]  /*3970*/  FFMA.FTZ R233, -R233, R233, 1 ;  /* 0x3f800000e9e97423 */ /* 0x000fe200000101e9 */
[----:B------:R-:W-:Y:S01]  /*3980*/  FFMA.FTZ R237, -R237, R237, 1 ;  /* 0x3f800000eded7423 */ /* 0x000fe200000101ed */
[----:B------:R-:W-:Y:S01]  /*3990*/  FADD.FTZ R46, R46, -R220 ;  /* 0x800000dc2e2e7221 */ /* 0x000fe20000010000 */
[----:B------:R-:W-:Y:S01]  /*39a0*/  FADD.FTZ R47, R47, -R225 ;  /* 0x800000e12f2f7221 */ /* 0x000fe20000010000 */
[----:B------:R-:W-:Y:S01]  /*39b0*/  FADD.FTZ R51, R51, -R224 ;  /* 0x800000e033337221 */ /* 0x000fe20000010000 */
[--C-:B-1----:R-:W-:Y:S01]  /*39c0*/  FADD.FTZ R50, R50, -R223.reuse ;  /* 0x800000df32327221 */ /* 0x102fe20000010000 */
[----:B--2---:R1:W-:Y:S08]  /*39d0*/  MUFU.EX2 R12, R126 ;  /* 0x0000007e000c7308 */ /* 0x0043f00000000800 */
[----:B------:R2:W-:Y:S01]  /*39e0*/  MUFU.EX2 R19, R127 ;  /* 0x0000007f00137308 */ /* 0x0005e20000000800 */
[----:B-1----:R-:W-:Y:S01]  /*39f0*/  FFMA.FTZ R126, -R229, R229, 1 ;  /* 0x3f800000e57e7423 */ /* 0x002fe200000101e5 */
[----:B----4-:R-:W-:Y:S01]  /*3a00*/  FMUL.FTZ R44, R98, R44 ;  /* 0x0000002c622c7220 */ /* 0x010fe20000410000 */
[----:B------:R-:W-:Y:S01]  /*3a10*/  FADD.FTZ R48, R48, -R223 ;  /* 0x800000df30307221 */ /* 0x000fe20000010000 */
[----:B------:R-:W-:Y:S01]  /*3a20*/  FADD.FTZ R52, R52, -R221 ;  /* 0x800000dd34347221 */ /* 0x000fe20000010000 */
[----:B------:R-:W-:Y:S01]  /*3a30*/  FMUL.FTZ R126, R126, R38 ;  /* 0x000000267e7e7220 */ /* 0x000fe20000410000 */
[----:B---3--:R-:W-:-:S02]  /*3a40*/  FADD.FTZ R219, R53, -R222 ;  /* 0x800000de35db7221 */ /* 0x008fc40000010000 */
[----:B------:R1:W-:Y:S01]  /*3a50*/  MUFU.EX2 R20, R125 ;  /* 0x0000007d00147308 */ /* 0x0003e20000000800 */
[----:B--2---:R-:W-:Y:S01]  /*3a60*/  FFMA.FTZ R127, -R230, R230, 1 ;  /* 0x3f800000e67f7423 */ /* 0x004fe200000101e6 */
[----:B------:R-:W-:Y:S01]  /*3a70*/  FMUL.FTZ R50, R29, R50 ;  /* 0x000000321d327220 */ /* 0x000fe20000410000 */
[----:B------:R-:W-:Y:S01]  /*3a80*/  FMUL.FTZ R216, R99, R216 ;  /* 0x000000d863d87220 */ /* 0x000fe20000410000 */
[----:B------:R-:W-:Y:S01]  /*3a90*/  FADD.FTZ R221, R54, -R221 ;  /* 0x800000dd36dd7221 */ /* 0x000fe20000010000 */
[----:B------:R-:W-:Y:S01]  /*3aa0*/  FMUL.FTZ R127, R127, R37 ;  /* 0x000000257f7f7220 */ /* 0x000fe20000410000 */
[----:B------:R-:W-:Y:S02]  /*3ab0*/  FADD.FTZ R222, R55, -R222 ;  /* 0x800000de37de7221 */ /* 0x000fe40000010000 */
[----:B------:R2:W-:Y:S01]  /*3ac0*/  MUFU.EX2 R38, R213 ;  /* 0x000000d500267308 */ /* 0x0005e20000000800 */
[----:B-1----:R-:W-:-:S07]  /*3ad0*/  FMUL.FTZ R125, R227, R39 ;  /* 0x00000027e37d7220 */ /* 0x002fce0000410000 */
[----:B------:R1:W-:Y:S01]  /*3ae0*/  MUFU.EX2 R37, R215 ;  /* 0x000000d700257308 */ /* 0x0003e20000000800 */
[----:B--2---:R-:W-:-:S04]  /*3af0*/  FFMA.FTZ R213, -R235, R235, 1 ;  /* 0x3f800000ebd57423 */ /* 0x004fc800000101eb */
[----:B------:R-:W-:Y:S01]  /*3b00*/  FMUL.FTZ R213, R213, R42 ;  /* 0x0000002ad5d57220 */ /* 0x000fe20000410000 */
[----:B------:R-:W-:Y:S02]  /*3b10*/  FFMA.FTZ R42, -R11, R11, 1 ;  /* 0x3f8000000b2a7423 */ /* 0x000fe4000001010b */
[----:B------:R2:W-:Y:S01]  /*3b20*/  MUFU.EX2 R39, R120 ;  /* 0x0000007800277308 */ /* 0x0005e20000000800 */
[----:B-1----:R-:W-:Y:S01]  /*3b30*/  FFMA.FTZ R215, -R236, R236, 1 ;  /* 0x3f800000ecd77423 */ /* 0x002fe200000101ec */
[----:B------:R-:W-:Y:S01]  /*3b40*/  FMUL.FTZ R46, R16, R46 ;  /* 0x0000002e102e7220 */ /* 0x000fe20000410000 */
[----:B------:R-:W-:-:S05]  /*3b50*/  FMUL.FTZ R47, R28, R47 ;  /* 0x0000002f1c2f7220 */ /* 0x000fca0000410000 */
[----:B------:R1:W3:Y:S01]  /*3b60*/  MUFU.EX2 R15, R214 ;  /* 0x000000d6000f7308 */ /* 0x0002e20000000800 */
[----:B--2---:R-:W-:Y:S01]  /*3b70*/  FMUL.FTZ R120, R231, R43 ;  /* 0x0000002be7787220 */ /* 0x004fe20000410000 */
[----:B------:R-:W-:Y:S01]  /*3b80*/  FMUL.FTZ R43, R32, R49 ;  /* 0x00000031202b7220 */ /* 0x000fe20000410000 */
[----:B------:R-:W-:Y:S01]  /*3b90*/  FMUL.FTZ R215, R215, R41 ;  /* 0x00000029d7d77220 */ /* 0x000fe20000410000 */
[----:B------:R-:W-:Y:S01]  /*3ba0*/  FFMA.FTZ R41, -R199, R199, 1 ;  /* 0x3f800000c7297423 */ /* 0x000fe200000101c7 */
[----:B------:R-:W-:Y:S01]  /*3bb0*/  FMUL.FTZ R49, R233, R50 ;  /* 0x00000032e9317220 */ /* 0x000fe20000410000 */
[----:B------:R-:W-:Y:S01]  /*3bc0*/  FMUL.FTZ R50, R237, R43 ;  /* 0x0000002bed327220 */ /* 0x000fe20000410000 */
[----:B------:R-:W-:Y:S01]  /*3bd0*/  FMUL.FTZ R48, R30, R48 ;  /* 0x000000301e307220 */ /* 0x000fe20000410000 */
[----:B------:R-:W-:Y:S01]  /*3be0*/  FMUL.FTZ R51, R31, R51 ;  /* 0x000000331f337220 */ /* 0x000fe20000410000 */
[----:B-1----:R-:W-:Y:S01]  /*3bf0*/  FMUL.FTZ R214, R232, R40 ;  /* 0x00000028e8d67220 */ /* 0x002fe20000410000 */
[----:B------:R-:W-:Y:S01]  /*3c00*/  FFMA.FTZ R55, -R234, R234, 1 ;  /* 0x3f800000ea377423 */ /* 0x000fe200000101ea */
[----:B------:R1:W-:Y:S01]  /*3c10*/  MUFU.EX2 R40, R119 ;  /* 0x0000007700287308 */ /* 0x0003e20000000800 */
[----:B------:R-:W-:Y:S01]  /*3c20*/  FFMA.FTZ R43, -R196, R196, 1 ;  /* 0x3f800000c42b7423 */ /* 0x000fe200000101c4 */
[----:B------:R-:W-:Y:S01]  /*3c30*/  FFMA.FTZ R54, -R198, R198, 1 ;  /* 0x3f800000c6367423 */ /* 0x000fe200000101c6 */
[----:B------:R-:W-:Y:S01]  /*3c40*/  FMUL.FTZ R216, R41, R216 ;  /* 0x000000d829d87220 */ /* 0x000fe20000410000 */
[----:B------:R-:W-:Y:S04]  /*3c50*/  SHFL.IDX PT, R224, R45, R108, 0x1f ;  /* 0x00001f6c2de07589 */ /* 0x000fe800000e0000 */
[----:B------:R-:W-:Y:S01]  /*3c60*/  SHFL.IDX PT, R223, R45, R110, 0x1f ;  /* 0x00001f6e2ddf7589 */ /* 0x000fe200000e0000 */
[----:B-1----:R-:W-:Y:S01]  /*3c70*/  FMUL.FTZ R119, R42, R44 ;  /* 0x0000002c2a777220 */ /* 0x002fe20000410000 */
[----:B------:R-:W-:Y:S01]  /*3c80*/  FFMA.FTZ R42, -R197, R197, 1 ;  /* 0x3f800000c52a7423 */ /* 0x000fe200000101c5 */
[----:B------:R1:W-:Y:S01]  /*3c90*/  MUFU.EX2 R41, R118 ;  /* 0x0000007600297308 */ /* 0x0003e20000000800 */
[----:B------:R-:W-:Y:S01]  /*3ca0*/  FMUL.FTZ R51, R43, R51 ;  /* 0x000000332b337220 */ /* 0x000fe20000410000 */
[----:B------:R-:W-:Y:S01]  /*3cb0*/  FMUL.FTZ R55, R55, R46 ;  /* 0x0000002e37377220 */ /* 0x000fe20000410000 */
[----:B------:R-:W-:Y:S01]  /*3cc0*/  FMUL.FTZ R54, R54, R48 ;  /* 0x0000003036367220 */ /* 0x000fe20000410000 */
[----:B------:R-:W2:Y:S04]  /*3cd0*/  SHFL.IDX PT, R46, R45, R10, 0x1f ;  /* 0x00001f0a2d2e7589 */ /* 0x000ea800000e0000 */
[----:B------:R4:W-:Y:S01]  /*3ce0*/  MUFU.EX2 R43, R116 ;  /* 0x00000074002b7308 */ /* 0x0009e20000000800 */
[----:B-1----:R-:W-:Y:S01]  /*3cf0*/  FMUL.FTZ R118, R42, R47 ;  /* 0x0000002f2a767220 */ /* 0x002fe20000410000 */
[----:B------:R-:W1:Y:S04]  /*3d00*/  SHFL.IDX PT, R48, R45, R109, 0x1f ;  /* 0x00001f6d2d307589 */ /* 0x000e6800000e0000 */
[----:B------:R-:W3:Y:S02]  /*3d10*/  SHFL.IDX PT, R47, R45, R106, 0x1f ;  /* 0x00001f6a2d2f7589 */ /* 0x000ee400000e0000 */
[----:B------:R2:W-:Y:S02]  /*3d20*/  MUFU.EX2 R42, R117 ;  /* 0x00000075002a7308 */ /* 0x0005e40000000800 */
[----:B----4-:R-:W-:Y:S04]  /*3d30*/  SHFL.IDX PT, R116, R45, R111, 0x1f ;  /* 0x00001f6f2d747589 */ /* 0x010fe800000e0000 */
[----:B------:R-:W-:Y:S02]  /*3d40*/  SHFL.IDX PT, R220, R45, R114, 0x1f ;  /* 0x00001f722ddc7589 */ /* 0x000fe400000e0000 */
[----:B------:R4:W-:Y:S02]  /*3d50*/  MUFU.EX2 R44, R115 ;  /* 0x00000073002c7308 */ /* 0x0009e40000000800 */
[----:B--2---:R2:W3:Y:S01]  /*3d60*/  SHFL.IDX PT, R117, R45, R112, 0x1f ;  /* 0x00001f702d757589 */ /* 0x0044e200000e0000 */
[----:B------:R-:W-:Y:S01]  /*3d70*/  FMUL.FTZ R222, R36, R222 ;  /* 0x000000de24de7220 */ /* 0x000fe20000410000 */
[----:B------:R-:W-:Y:S01]  /*3d80*/  FFMA.FTZ R53, -R195, R195, 1 ;  /* 0x3f800000c3357423 */ /* 0x000fe200000101c3 */
[----:B------:R-:W-:Y:S01]  /*3d90*/  FMUL.FTZ R52, R17, R52 ;  /* 0x0000003411347220 */ /* 0x000fe20000410000 */
[----:B------:R-:W3:Y:S02]  /*3da0*/  LDL.LU R11, [R1+0xb0] ;  /* 0x0000b000010b7983 */ /* 0x000ee40000300800 */
[----:B------:R-:W3:Y:S01]  /*3db0*/  MUFU.EX2 R93, R93 ;  /* 0x0000005d005d7308 */ /* 0x000ee20000000800 */
[----:B----4-:R-:W-:Y:S01]  /*3dc0*/  FMUL.FTZ R115, R13, R219 ;  /* 0x000000db0d737220 */ /* 0x010fe20000410000 */
[----:B------:R-:W-:Y:S01]  /*3dd0*/  FFMA.FTZ R219, -R192, R192, 1 ;  /* 0x3f800000c0db7423 */ /* 0x000fe200000101c0 */
[----:B------:R-:W-:Y:S01]  /*3de0*/  FADD.FTZ R56, R56, -R46 ;  /* 0x8000002e38387221 */ /* 0x000fe20000010000 */
[----:B--2---:R-:W-:Y:S01]  /*3df0*/  FFMA.FTZ R45, -R194, R194, 1 ;  /* 0x3f800000c22d7423 */ /* 0x004fe200000101c2 */
[----:B-1----:R-:W-:Y:S01]  /*3e00*/  FADD.FTZ R60, R60, -R48 ;  /* 0x800000303c3c7221 */ /* 0x002fe20000010000 */
[----:B---3--:R-:W-:Y:S01]  /*3e10*/  FADD.FTZ R57, R57, -R47 ;  /* 0x8000002f39397221 */ /* 0x008fe20000010000 */
[----:B------:R1:W5:Y:S01]  /*3e20*/  LDL.LU R199, [R1+0xac] ;  /* 0x0000ac0001c77983 */ /* 0x0003620000300800 */
[----:B------:R-:W-:-:S02]  /*3e30*/  FMUL.FTZ R115, R45, R115 ;  /* 0x000000732d737220 */ /* 0x000fc40000410000 */
[----:B------:R2:W3:Y:S01]  /*3e40*/  MUFU.EX2 R45, R27 ;  /* 0x0000001b002d7308 */ /* 0x0004e20000000800 */
[----:B------:R-:W-:Y:S01]  /*3e50*/  FADD.FTZ R64, R64, -R117 ;  /* 0x8000007540407221 */ /* 0x000fe20000010000 */
[----:B--2---:R-:W-:Y:S01]  /*3e60*/  FMUL.FTZ R27, R219, R222 ;  /* 0x000000dedb1b7220 */ /* 0x004fe20000410000 */
[----:B------:R-:W-:Y:S01]  /*3e70*/  FADD.FTZ R48, R62, -R48 ;  /* 0x800000303e307221 */ /* 0x000fe20000010000 */
[----:B------:R2:W4:Y:S01]  /*3e80*/  LDS R219, [R14+0x400] ;  /* 0x000400000edb7984 */ /* 0x0005220000000800 */
[----:B------:R-:W-:Y:S01]  /*3e90*/  FMUL.FTZ R64, R15, R64 ;  /* 0x000000400f407220 */ /* 0x000fe20000410000 */
[----:B------:R-:W-:Y:S01]  /*3ea0*/  FADD.FTZ R58, R58, -R46 ;  /* 0x8000002e3a3a7221 */ /* 0x000fe20000010000 */
[----:B------:R-:W-:Y:S01]  /*3eb0*/  FMUL.FTZ R56, R34, R56 ;  /* 0x0000003822387220 */ /* 0x000fe20000410000 */
[----:B------:R1:W5:Y:S01]  /*3ec0*/  LDL.LU R198, [R1+0xa8] ;  /* 0x0000a80001c67983 */ /* 0x0003620000300800 */
[----:B------:R-:W-:Y:S01]  /*3ed0*/  FADD.FTZ R59, R59, -R47 ;  /* 0x8000002f3b3b7221 */ /* 0x000fe20000010000 */
[----:B------:R-:W-:Y:S01]  /*3ee0*/  FMUL.FTZ R53, R53, R52 ;  /* 0x0000003435357220 */ /* 0x000fe20000410000 */
[--C-:B------:R-:W-:Y:S01]  /*3ef0*/  FADD.FTZ R63, R63, -R224.reuse ;  /* 0x800000e03f3f7221 */ /* 0x100fe20000010000 */
[----:B--2---:R2:W-:Y:S01]  /*3f00*/  MUFU.EX2 R14, R24 ;  /* 0x00000018000e7308 */ /* 0x0045e20000000800 */
[----:B------:R-:W-:Y:S01]  /*3f10*/  FADD.FTZ R62, R61, -R224 ;  /* 0x800000e03d3e7221 */ /* 0x000fe20000010000 */
[----:B------:R1:W5:Y:S01]  /*3f20*/  LDL.LU R197, [R1+0xa4] ;  /* 0x0000a40001c57983 */ /* 0x0003620000300800 */
[----:B------:R-:W-:Y:S01]  /*3f30*/  FADD.FTZ R67, R67, -R223 ;  /* 0x800000df43437221 */ /* 0x000fe20000010000 */
[----:B------:R-:W-:Y:S01]  /*3f40*/  FMUL.FTZ R221, R18, R221 ;  /* 0x000000dd12dd7220 */ /* 0x000fe20000410000 */
[----:B------:R-:W-:Y:S01]  /*3f50*/  FMUL.FTZ R226, R93, R226 ;  /* 0x000000e25de27220 */ /* 0x000fe20000410000 */
[----:B--2---:R-:W-:-:S02]  /*3f60*/  FFMA.FTZ R24, -R184, R184, 1 ;  /* 0x3f800000b8187423 */ /* 0x004fc400000101b8 */
[----:B------:R2:W-:Y:S01]  /*3f70*/  MUFU.EX2 R46, R26 ;  /* 0x0000001a002e7308 */ /* 0x0005e20000000800 */
[----:B------:R-:W-:Y:S01]  /*3f80*/  FADD.FTZ R61, R68, -R116 ;  /* 0x80000074443d7221 */ /* 0x000fe20000010000 */
[----:B------:R1:W5:Y:S01]  /*3f90*/  LDL.LU R196, [R1+0xa0] ;  /* 0x0000a00001c47983 */ /* 0x0003620000300800 */
[----:B------:R-:W-:Y:S01]  /*3fa0*/  FMUL.FTZ R64, R24, R64 ;  /* 0x0000004018407220 */ /* 0x000fe20000410000 */
[----:B------:R-:W-:Y:S01]  /*3fb0*/  FFMA.FTZ R68, -R191, R191, 1 ;  /* 0x3f800000bf447423 */ /* 0x000fe200000101bf */
[----:B------:R-:W-:Y:S01]  /*3fc0*/  FMUL.FTZ R57, R35, R57 ;  /* 0x0000003923397220 */ /* 0x000fe20000410000 */
[----:B------:R1:W5:Y:S01]  /*3fd0*/  LDL.LU R195, [R1+0x9c] ;  /* 0x00009c0001c37983 */ /* 0x0003620000300800 */
[----:B------:R-:W-:Y:S01]  /*3fe0*/  FFMA.FTZ R52, -R193, R193, 1 ;  /* 0x3f800000c1347423 */ /* 0x000fe200000101c1 */
[----:B------:R1:W3:Y:S01]  /*3ff0*/  MUFU.EX2 R47, R25 ;  /* 0x00000019002f7308 */ /* 0x0002e20000000800 */
[----:B--2---:R-:W-:Y:S01]  /*4000*/  FADD.FTZ R26, R65, -R223 ;  /* 0x800000df411a7221 */ /* 0x004fe20000010000 */
[----:B------:R-:W-:Y:S01]  /*4010*/  FFMA.FTZ R65, -R190, R190, 1 ;  /* 0x3f800000be417423 */ /* 0x000fe200000101be */
[----:B------:R2:W5:Y:S01]  /*4020*/  LDL.LU R194, [R1+0x98] ;  /* 0x0000980001c27983 */ /* 0x0005620000300800 */
[----:B------:R-:W-:Y:S01]  /*4030*/  FADD.FTZ R117, R66, -R117 ;  /* 0x8000007542757221 */ /* 0x000fe20000010000 */
[----:B------:R-:W-:-:S02]  /*4040*/  FMUL.FTZ R58, R21, R58 ;  /* 0x0000003a153a7220 */ /* 0x000fc40000410000 */
[----:B----4-:R-:W-:Y:S04]  /*4050*/  SHFL.IDX PT, R108, R219, R108, 0x1f ;  /* 0x00001f6cdb6c7589 */ /* 0x010fe800000e0000 */
[----:B------:R-:W-:Y:S04]  /*4060*/  SHFL.IDX PT, R106, R219, R106, 0x1f ;  /* 0x00001f6adb6a7589 */ /* 0x000fe800000e0000 */
[----:B------:R-:W-:Y:S04]  /*4070*/  SHFL.IDX PT, R111, R219, R111, 0x1f ;  /* 0x00001f6fdb6f7589 */ /* 0x000fe800000e0000 */
[----:B------:R-:W-:Y:S04]  /*4080*/  SHFL.IDX PT, R112, R219, R112, 0x1f ;  /* 0x00001f70db707589 */ /* 0x000fe800000e0000 */
[----:B------:R-:W-:Y:S01]  /*4090*/  SHFL.IDX PT, R109, R219, R109, 0x1f ;  /* 0x00001f6ddb6d7589 */ /* 0x000fe200000e0000 */
[----:B------:R-:W-:-:S03]  /*40a0*/  FMUL.FTZ R62, R20, R62 ;  /* 0x0000003e143e7220 */ /* 0x000fc60000410000 */
[----:B------:R-:W-:Y:S01]  /*40b0*/  SHFL.IDX PT, R110, R219, R110, 0x1f ;  /* 0x00001f6edb6e7589 */ /* 0x000fe200000e0000 */
[----:B------:R-:W-:Y:S01]  /*40c0*/  FMUL.FTZ R60, R19, R60 ;  /* 0x0000003c133c7220 */ /* 0x000fe20000410000 */
[----:B------:R-:W-:Y:S02]  /*40d0*/  FMUL.FTZ R59, R33, R59 ;  /* 0x0000003b213b7220 */ /* 0x000fe40000410000 */
[----:B------:R-:W-:Y:S01]  /*40e0*/  SHFL.IDX PT, R114, R219, R114, 0x1f ;  /* 0x00001f72db727589 */ /* 0x000fe200000e0000 */
[----:B------:R-:W-:Y:S01]  /*40f0*/  FMUL.FTZ R63, R37, R63 ;  /* 0x0000003f253f7220 */ /* 0x000fe20000410000 */
[----:B------:R-:W-:Y:S01]  /*4100*/  FMUL.FTZ R48, R12, R48 ;  /* 0x000000300c307220 */ /* 0x000fe20000410000 */
[----:B------:R-:W-:Y:S01]  /*4110*/  FMUL.FTZ R67, R40, R67 ;  /* 0x0000004328437220 */ /* 0x000fe20000410000 */
[----:B------:R-:W4:Y:S01]  /*4120*/  SHFL.IDX PT, R24, R219, R10, 0x1f ;  /* 0x00001f0adb187589 */ /* 0x000f2200000e0000 */
[----:B-1----:R-:W-:Y:S01]  /*4130*/  FFMA.FTZ R25, -R189, R189, 1 ;  /* 0x3f800000bd197423 */ /* 0x002fe200000101bd */
[----:B------:R-:W-:Y:S01]  /*4140*/  FMUL.FTZ R68, R68, R56 ;  /* 0x0000003844447220 */ /* 0x000fe20000410000 */
[----:B------:R-:W-:Y:S01]  /*4150*/  FMUL.FTZ R56, R65, R57 ;  /* 0x0000003941387220 */ /* 0x000fe20000410000 */
[----:B------:R2:W5:Y:S01]  /*4160*/  LDL.LU R193, [R1+0x94] ;  /* 0x0000940001c17983 */ /* 0x0005620000300800 */
[----:B------:R-:W-:Y:S01]  /*4170*/  FADD.FTZ R116, R70, -R116 ;  /* 0x8000007446747221 */ /* 0x000fe20000010000 */
[----:B------:R-:W-:Y:S01]  /*4180*/  FFMA.FTZ R57, -R185, R185, 1 ;  /* 0x3f800000b9397423 */ /* 0x000fe200000101b9 */
[----:B------:R-:W1:Y:S01]  /*4190*/  MUFU.EX2 R211, R211 ;  /* 0x000000d300d37308 */ /* 0x000e620000000800 */
[----:B------:R2:W5:Y:S01]  /*41a0*/  LDL.LU R192, [R1+0x90] ;  /* 0x0000900001c07983 */ /* 0x0005620000300800 */
[--C-:B------:R-:W-:Y:S01]  /*41b0*/  FADD.FTZ R66, R69, -R220.reuse ;  /* 0x800000dc45427221 */ /* 0x100fe20000010000 */
[----:B------:R-:W-:Y:S01]  /*41c0*/  FMUL.FTZ R25, R25, R58 ;  /* 0x0000003a19197220 */ /* 0x000fe20000410000 */
[----:B------:R-:W-:Y:S01]  /*41d0*/  FFMA.FTZ R70, -R187, R187, 1 ;  /* 0x3f800000bb467423 */ /* 0x000fe200000101bb */
[----:B------:R2:W5:Y:S01]  /*41e0*/  LDL.LU R191, [R1+0x8c] ;  /* 0x00008c0001bf7983 */ /* 0x0005620000300800 */
[----:B------:R-:W-:Y:S01]  /*41f0*/  FFMA.FTZ R65, -R182, R182, 1 ;  /* 0x3f800000b6417423 */ /* 0x000fe200000101b6 */
[----:B------:R-:W-:Y:S01]  /*4200*/  FMUL.FTZ R117, R38, R117 ;  /* 0x0000007526757220 */ /* 0x000fe20000410000 */
[----:B------:R-:W-:Y:S01]  /*4210*/  FADD.FTZ R220, R71, -R220 ;  /* 0x800000dc47dc7221 */ /* 0x000fe20000010000 */
[----:B------:R2:W5:Y:S01]  /*4220*/  LDL.LU R190, [R1+0x88] ;  /* 0x0000880001be7983 */ /* 0x0005620000300800 */
[----:B------:R-:W-:Y:S01]  /*4230*/  FFMA.FTZ R69, -R188, R188, 1 ;  /* 0x3f800000bc457423 */ /* 0x000fe200000101bc */
[----:B------:R-:W-:Y:S01]  /*4240*/  FFMA.FTZ R58, -R183, R183, 1 ;  /* 0x3f800000b73a7423 */ /* 0x000fe200000101b7 */
[----:B------:R-:W-:Y:S01]  /*4250*/  FFMA.FTZ R71, -R186, R186, 1 ;  /* 0x3f800000ba477423 */ /* 0x000fe200000101ba */
[----:B------:R2:W5:Y:S01]  /*4260*/  LDL.LU R189, [R1+0x84] ;  /* 0x0000840001bd7983 */ /* 0x0005620000300800 */
[----:B------:R-:W-:Y:S01]  /*4270*/  FMUL.FTZ R57, R57, R62 ;  /* 0x0000003e39397220 */ /* 0x000fe20000410000 */
[----:B------:R-:W-:Y:S01]  /*4280*/  FMUL.FTZ R70, R70, R60 ;  /* 0x0000003c46467220 */ /* 0x000fe20000410000 */
[----:B------:R-:W2:Y:S01]  /*4290*/  MUFU.EX2 R205, R205 ;  /* 0x000000cd00cd7308 */ /* 0x000ea20000000800 */
[----:B------:R1:W5:Y:S01]  /*42a0*/  LDL.LU R188, [R1+0x80] ;  /* 0x0000800001bc7983 */ /* 0x0003620000300800 */
[----:B------:R-:W-:Y:S01]  /*42b0*/  FMUL.FTZ R65, R65, R117 ;  /* 0x0000007541417220 */ /* 0x000fe20000410000 */
[----:B------:R-:W-:Y:S01]  /*42c0*/  FFMA.FTZ R62, -R179, R179, 1 ;  /* 0x3f800000b33e7423 */ /* 0x000fe200000101b3 */
[----:B------:R-:W-:Y:S01]  /*42d0*/  FMUL.FTZ R61, R41, R61 ;  /* 0x0000003d293d7220 */ /* 0x000fe20000410000 */
[----:B------:R1:W5:Y:S01]  /*42e0*/  LDL.LU R187, [R1+0x7c] ;  /* 0x00007c0001bb7983 */ /* 0x0003620000300800 */
[----:B------:R-:W-:Y:S01]  /*42f0*/  FMUL.FTZ R69, R69, R59 ;  /* 0x0000003b45457220 */ /* 0x000fe20000410000 */
[----:B------:R-:W-:Y:S01]  /*4300*/  FMUL.FTZ R58, R58, R63 ;  /* 0x0000003f3a3a7220 */ /* 0x000fe20000410000 */
[----:B------:R-:W-:Y:S01]  /*4310*/  FFMA.FTZ R60, -R178, R178, 1 ;  /* 0x3f800000b23c7423 */ /* 0x000fe200000101b2 */
[----:B------:R1:W5:Y:S01]  /*4320*/  LDL.LU R186, [R1+0x78] ;  /* 0x0000780001ba7983 */ /* 0x0003620000300800 */
[----:B------:R-:W-:Y:S01]  /*4330*/  FMUL.FTZ R117, R43, R66 ;  /* 0x000000422b757220 */ /* 0x000fe20000410000 */
[----:B------:R-:W-:Y:S01]  /*4340*/  FMUL.FTZ R71, R71, R48 ;  /* 0x0000003047477220 */ /* 0x000fe20000410000 */
[----:B------:R-:W-:Y:S01]  /*4350*/  FFMA.FTZ R59, -R181, R181, 1 ;  /* 0x3f800000b53b7423 */ /* 0x000fe200000101b5 */
[----:B------:R1:W5:Y:S01]  /*4360*/  LDL.LU R185, [R1+0x74] ;  /* 0x0000740001b97983 */ /* 0x0003620000300800 */
[----:B------:R-:W-:Y:S01]  /*4370*/  FMUL.FTZ R26, R39, R26 ;  /* 0x0000001a271a7220 */ /* 0x000fe20000410000 */
[----:B------:R-:W-:Y:S01]  /*4380*/  FFMA.FTZ R63, -R176, R176, 1 ;  /* 0x3f800000b03f7423 */ /* 0x000fe200000101b0 */
[----:B------:R-:W-:Y:S01]  /*4390*/  FMUL.FTZ R220, R44, R220 ;  /* 0x000000dc2cdc7220 */ /* 0x000fe20000410000 */
[----:B------:R1:W5:Y:S01]  /*43a0*/  LDL.LU R184, [R1+0x70] ;  /* 0x0000700001b87983 */ /* 0x0003620000300800 */
[----:B------:R-:W-:Y:S01]  /*43b0*/  FFMA.FTZ R48, -R180, R180, 1 ;  /* 0x3f800000b4307423 */ /* 0x000fe200000101b4 */
[----:B----4-:R-:W-:Y:S01]  /*43c0*/  FADD.FTZ R72, R72, -R24 ;  /* 0x8000001848487221 */ /* 0x010fe20000010000 */
[----:B------:R-:W-:Y:S01]  /*43d0*/  FMUL.FTZ R66, R62, R61 ;  /* 0x0000003d3e427220 */ /* 0x000fe20000410000 */
[----:B------:R4:W5:Y:S01]  /*43e0*/  LDL.LU R183, [R1+0x6c] ;  /* 0x00006c0001b77983 */ /* 0x0009620000300800 */
[----:B------:R-:W-:Y:S01]  /*43f0*/  FMUL.FTZ R61, R60, R117 ;  /* 0x000000753c3d7220 */ /* 0x000fe20000410000 */
[----:B------:R-:W-:Y:S01]  /*4400*/  FMUL.FTZ R59, R59, R26 ;  /* 0x0000001a3b3b7220 */ /* 0x000fe20000410000 */
[----:B------:R-:W4:Y:S01]  /*4410*/  MUFU.EX2 R207, R207 ;  /* 0x000000cf00cf7308 */ /* 0x000f220000000800 */
[----:B------:R1:W5:Y:S01]  /*4420*/  LDL.LU R182, [R1+0x68] ;  /* 0x0000680001b67983 */ /* 0x0003620000300800 */
[----:B------:R-:W-:Y:S01]  /*4430*/  FMUL.FTZ R60, R63, R220 ;  /* 0x000000dc3f3c7220 */ /* 0x000fe20000410000 */
[----:B------:R-:W-:-:S05]  /*4440*/  FMUL.FTZ R26, R48, R67 ;  /* 0x00000043301a7220 */ /* 0x000fca0000410000 */
[----:B------:R-:W4:Y:S01]  /*4450*/  MUFU.EX2 R209, R209 ;  /* 0x000000d100d17308 */ /* 0x000f220000000800 */
[----:B------:R1:W5:Y:S01]  /*4460*/  LDL.LU R181, [R1+0x64] ;  /* 0x0000640001b57983 */ /* 0x0003620000300800 */
[----:B------:R-:W-:Y:S01]  /*4470*/  FFMA.FTZ R62, -R175, R175, 1 ;  /* 0x3f800000af3e7423 */ /* 0x000fe200000101af */
[----:B---3--:R-:W-:-:S05]  /*4480*/  FMUL.FTZ R63, R45, R72 ;  /* 0x000000482d3f7220 */ /* 0x008fca0000410000 */
[----:B------:R-:W-:Y:S01]  /*4490*/  MUFU.EX2 R210, R210 ;  /* 0x000000d200d27308 */ /* 0x000fe20000000800 */
[----:B------:R3:W5:Y:S01]  /*44a0*/  LDL.LU R180, [R1+0x60] ;  /* 0x0000600001b47983 */ /* 0x0007620000300800 */
[----:B------:R-:W-:-:S06]  /*44b0*/  FFMA.FTZ R67, -R177, R177, 1 ;  /* 0x3f800000b1437423 */ /* 0x000fcc00000101b1 */
[----:B------:R-:W-:Y:S01]  /*44c0*/  MUFU.EX2 R206, R206 ;  /* 0x000000ce00ce7308 */ /* 0x000fe20000000800 */
[----:B------:R3:W5:Y:S01]  /*44d0*/  LDL.LU R179, [R1+0x5c] ;  /* 0x00005c0001b37983 */ /* 0x0007620000300800 */
[--C-:B------:R-:W-:Y:S01]  /*44e0*/  FADD.FTZ R77, R77, -R108.reuse ;  /* 0x8000006c4d4d7221 */ /* 0x100fe20000010000 */
[----:B------:R-:W-:-:S05]  /*44f0*/  FADD.FTZ R79, R79, -R108 ;  /* 0x8000006c4f4f7221 */ /* 0x000fca0000010000 */
[----:B------:R-:W-:Y:S01]  /*4500*/  MUFU.EX2 R124, R124 ;  /* 0x0000007c007c7308 */ /* 0x000fe20000000800 */
[----:B------:R3:W5:Y:S01]  /*4510*/  LDL.LU R178, [R1+0x58] ;  /* 0x0000580001b27983 */ /* 0x0007620000300800 */
[----:B------:R-:W-:Y:S01]  /*4520*/  FMUL.FTZ R62, R62, R63 ;  /* 0x0000003f3e3e7220 */ /* 0x000fe20000410000 */
[----:B------:R-:W-:-:S05]  /*4530*/  FFMA.FTZ R108, -R174, R174, 1 ;  /* 0x3f800000ae6c7423 */ /* 0x000fca00000101ae */
[----:B------:R-:W-:Y:S01]  /*4540*/  MUFU.EX2 R123, R123 ;  /* 0x0000007b007b7308 */ /* 0x000fe20000000800 */
[----:B------:R3:W5:Y:S01]  /*4550*/  LDL.LU R177, [R1+0x54] ;  /* 0x0000540001b17983 */ /* 0x0007620000300800 */
[--C-:B------:R-:W-:Y:S01]  /*4560*/  FADD.FTZ R73, R73, -R106.reuse ;  /* 0x8000006a49497221 */ /* 0x100fe20000010000 */
[----:B------:R-:W-:-:S05]  /*4570*/  FADD.FTZ R75, R75, -R106 ;  /* 0x8000006a4b4b7221 */ /* 0x000fca0000010000 */
[----:B------:R-:W-:Y:S01]  /*4580*/  MUFU.EX2 R122, R122 ;  /* 0x0000007a007a7308 */ /* 0x000fe20000000800 */
[----:B------:R3:W5:Y:S01]  /*4590*/  LDL.LU R176, [R1+0x50] ;  /* 0x0000500001b07983 */ /* 0x0007620000300800 */
[----:B------:R-:W-:Y:S01]  /*45a0*/  FFMA.FTZ R63, -R173, R173, 1 ;  /* 0x3f800000ad3f7423 */ /* 0x000fe200000101ad */
[----:B------:R-:W-:-:S05]  /*45b0*/  FADD.FTZ R84, R84, -R111 ;  /* 0x8000006f54547221 */ /* 0x000fca0000010000 */
[----:B------:R-:W-:Y:S01]  /*45c0*/  MUFU.EX2 R121, R121 ;  /* 0x0000007900797308 */ /* 0x000fe20000000800 */
[----:B------:R3:W5:Y:S01]  /*45d0*/  LDL.LU R175, [R1+0x4c] ;  /* 0x00004c0001af7983 */ /* 0x0007620000300800 */
[----:B------:R-:W-:Y:S01]  /*45e0*/  FADD.FTZ R86, R86, -R111 ;  /* 0x8000006f56567221 */ /* 0x000fe20000010000 */
[----:B------:R-:W-:Y:S01]  /*45f0*/  FFMA.FTZ R106, -R172, R172, 1 ;  /* 0x3f800000ac6a7423 */ /* 0x000fe200000101ac */
        /* <DEDUP_REMOVED lines=11> */
[--C-:B------:R-:W-:Y:S01]  /*46b0*/  FADD.FTZ R81, R81, -R110.reuse ;  /* 0x8000006e51517221 */ /* 0x100fe20000010000 */
[----:B------:R-:W-:Y:S01]  /*46c0*/  FADD.FTZ R83, R83, -R110 ;  /* 0x8000006e53537221 */ /* 0x000fe20000010000 */
[----:B------:R3:W5:Y:S01]  /*46d0*/  LDL.LU R171, [R1+0x3c] ;  /* 0x00003c0001ab7983 */ /* 0x0007620000300800 */
[----:B------:R-:W-:Y:S01]  /*46e0*/  FFMA.FTZ R109, -R169, R169, 1 ;  /* 0x3f800000a96d7423 */ /* 0x000fe200000101a9 */
[----:B------:R-:W-:Y:S01]  /*46f0*/  FFMA.FTZ R110, -R168, R168, 1 ;  /* 0x3f800000a86e7423 */ /* 0x000fe200000101a8 */
[----:B------:R-:W4:Y:S01]  /*4700*/  MUFU.EX2 R208, R208 ;  /* 0x000000d000d07308 */ /* 0x000f220000000800 */
[----:B------:R3:W5:Y:S01]  /*4710*/  LDL.LU R170, [R1+0x38] ;  /* 0x0000380001aa7983 */ /* 0x0007620000300800 */
[----:B------:R-:W-:Y:S01]  /*4720*/  FFMA.FTZ R117, -R9, R9, 1 ;  /* 0x3f80000009757423 */ /* 0x000fe20000010109 */
[--C-:B------:R-:W-:Y:S01]  /*4730*/  FADD.FTZ R85, R85, -R114.reuse ;  /* 0x8000007255557221 */ /* 0x100fe20000010000 */
[----:B------:R-:W-:Y:S01]  /*4740*/  FMUL.FTZ R131, R131, R226 ;  /* 0x000000e283837220 */ /* 0x000fe20000410000 */
[----:B------:R3:W5:Y:S01]  /*4750*/  LDL.LU R169, [R1+0x34] ;  /* 0x0000340001a97983 */ /* 0x0007620000300800 */
[----:B------:R-:W-:-:S02]  /*4760*/  FADD.FTZ R87, R87, -R114 ;  /* 0x8000007257577221 */ /* 0x000fc40000010000 */
[----:B------:R2:W4:Y:S01]  /*4770*/  MUFU.EX2 R48, R212 ;  /* 0x000000d400307308 */ /* 0x0005220000000800 */
[----:B------:R3:W5:Y:S01]  /*4780*/  LDL.LU R168, [R1+0x30] ;  /* 0x0000300001a87983 */ /* 0x0007620000300800 */
[----:B------:R-:W-:Y:S01]  /*4790*/  FMUL.FTZ R67, R67, R116 ;  /* 0x0000007443437220 */ /* 0x000fe20000410000 */
[----:B------:R-:W-:Y:S02]  /*47a0*/  FFMA.FTZ R114, -R6, R6, 1 ;  /* 0x3f80000006727423 */ /* 0x000fe40000010106 */
[----:B------:R3:W5:Y:S01]  /*47b0*/  LDL.LU R9, [R1+0x2c] ;  /* 0x00002c0001097983 */ /* 0x0007620000300800 */
[----:B------:R-:W-:Y:S01]  /*47c0*/  FFMA.FTZ R116, -R5, R5, 1 ;  /* 0x3f80000005747423 */ /* 0x000fe20000010105 */
[----:B--2---:R-:W-:Y:S02]  /*47d0*/  FFMA.FTZ R212, -R7, R7, 1 ;  /* 0x3f80000007d47423 */ /* 0x004fe40000010107 */
[----:B------:R3:W5:Y:S01]  /*47e0*/  LDL.LU R7, [R1+0x28] ;  /* 0x0000280001077983 */ /* 0x0007620000300800 */
[----:B------:R-:W-:Y:S01]  /*47f0*/  FFMA.FTZ R219, -R3, R3, 1 ;  /* 0x3f80000003db7423 */ /* 0x000fe20000010103 */
[----:B------:R-:W-:-:S02]  /*4800*/  FFMA.FTZ R220, -R0, R0, 1 ;  /* 0x3f80000000dc7423 */ /* 0x000fc40000010100 */
[----:B------:R3:W5:Y:S01]  /*4810*/  LDL.LU R6, [R1+0x24] ;  /* 0x0000240001067983 */ /* 0x0007620000300800 */
[----:B------:R-:W-:-:S03]  /*4820*/  FMUL.FTZ R52, R52, R221 ;  /* 0x000000dd34347220 */ /* 0x000fc60000410000 */
[----:B------:R3:W5:Y:S04]  /*4830*/  LDL.LU R5, [R1+0x20] ;  /* 0x0000200001057983 */ /* 0x0007680000300800 */
[----:B------:R3:W5:Y:S04]  /*4840*/  LDL.LU R3, [R1+0x1c] ;  /* 0x00001c0001037983 */ /* 0x0007680000300800 */
[----:B------:R3:W5:Y:S04]  /*4850*/  LDL.LU R0, [R1+0x18] ;  /* 0x0000180001007983 */ /* 0x0007680000300800 */
[----:B------:R-:W2:Y:S01]  /*4860*/  LDL R221, [R1+0x4] ;  /* 0x0000040001dd7983 */ /* 0x000ea20000100800 */
[----:B------:R-:W-:Y:S01]  /*4870*/  FADD.FTZ R24, R74, -R24 ;  /* 0x800000184a187221 */ /* 0x000fe20000010000 */
[----:B------:R-:W-:-:S03]  /*4880*/  FMUL.FTZ R73, R47, R73 ;  /* 0x000000492f497220 */ /* 0x000fc60000410000 */
[----:B------:R-:W-:Y:S01]  /*4890*/  FMUL.FTZ R24, R46, R24 ;  /* 0x000000182e187220 */ /* 0x000fe20000410000 */
[----:B------:R-:W-:Y:S01]  /*48a0*/  FMUL.FTZ R108, R108, R73 ;  /* 0x000000496c6c7220 */ /* 0x000fe20000410000 */
[----:B-1----:R-:W-:Y:S02]  /*48b0*/  FMUL.FTZ R73, R211, R82 ;  /* 0x00000052d3497220 */ /* 0x002fe40000410000 */
[----:B------:R-:W-:Y:S01]  /*48c0*/  FMUL.FTZ R63, R63, R24 ;  /* 0x000000183f3f7220 */ /* 0x000fe20000410000 */
[----:B------:R-:W-:Y:S01]  /*48d0*/  FFMA.FTZ R24, -R217, R217, 1 ;  /* 0x3f800000d9187423 */ /* 0x000fe200000101d9 */
[----:B------:R-:W-:Y:S01]  /*48e0*/  FMUL.FTZ R217, R205, R86 ;  /* 0x00000056cdd97220 */ /* 0x000fe20000410000 */
[----:B------:R-:W-:Y:S01]  /*48f0*/  F2FP.BF16.F32.PACK_AB R69, R69, R25 ;  /* 0x000000194545723e */ /* 0x000fe200000010ff */
[----:B----4-:R-:W-:Y:S01]  /*4900*/  FMUL.FTZ R84, R207, R84 ;  /* 0x00000054cf547220 */ /* 0x010fe20000410000 */
[----:B------:R-:W-:Y:S01]  /*4910*/  FMUL.FTZ R85, R209, R85 ;  /* 0x00000055d1557220 */ /* 0x000fe20000410000 */
        /* <DEDUP_REMOVED lines=14> */
[----:B------:R-:W-:Y:S01]  /*4a00*/  F2FP.BF16.F32.PACK_AB R73, R51, R49 ;  /* 0x000000313349723e */ /* 0x000fe200000010ff */
[----:B------:R-:W-:Y:S01]  /*4a10*/  FMUL.FTZ R106, R106, R75 ;  /* 0x0000004b6a6a7220 */ /* 0x000fe20000410000 */
[----:B------:R-:W-:Y:S01]  /*4a20*/  FMUL.FTZ R117, R117, R80 ;  /* 0x0000005075757220 */ /* 0x000fe20000410000 */
[----:B------:R-:W-:Y:S01]  /*4a30*/  FMUL.FTZ R212, R212, R81 ;  /* 0x00000051d4d47220 */ /* 0x000fe20000410000 */
[----:B------:R-:W-:Y:S01]  /*4a40*/  FMUL.FTZ R116, R116, R83 ;  /* 0x0000005374747220 */ /* 0x000fe20000410000 */
[----:B------:R-:W-:Y:S01]  /*4a50*/  F2FP.BF16.F32.PACK_AB R84, R134, R129 ;  /* 0x000000818654723e */ /* 0x000fe200000010ff */
[----:B------:R-:W-:Y:S01]  /*4a60*/  FMUL.FTZ R111, R111, R76 ;  /* 0x0000004c6f6f7220 */ /* 0x000fe20000410000 */
[----:B------:R-:W-:Y:S01]  /*4a70*/  F2FP.BF16.F32.PACK_AB R85, R202, R132 ;  /* 0x00000084ca55723e */ /* 0x000fe200000010ff */
[----:B------:R-:W-:Y:S01]  /*4a80*/  FMUL.FTZ R109, R109, R78 ;  /* 0x0000004e6d6d7220 */ /* 0x000fe20000410000 */
[----:B------:R-:W-:Y:S01]  /*4a90*/  F2FP.BF16.F32.PACK_AB R86, R203, R204 ;  /* 0x000000cccb56723e */ /* 0x000fe200000010ff */
[----:B------:R-:W-:Y:S01]  /*4aa0*/  FMUL.FTZ R112, R112, R77 ;  /* 0x0000004d70707220 */ /* 0x000fe20000410000 */
[----:B------:R-:W-:Y:S01]  /*4ab0*/  F2FP.BF16.F32.PACK_AB R87, R200, R201 ;  /* 0x000000c9c857723e */ /* 0x000fe200000010ff */
[----:B------:R-:W-:Y:S01]  /*4ac0*/  FMUL.FTZ R110, R110, R79 ;  /* 0x0000004f6e6e7220 */ /* 0x000fe20000410000 */
        /* <DEDUP_REMOVED lines=29> */
[----:B------:R-:W-:Y:S01]  /*4ca0*/  UMOV UR11, 0x40000040 ;  /* 0x40000040000b7882 */ /* 0x000fe20000000000 */
[----:B------:R-:W-:Y:S01]  /*4cb0*/  UIADD3 UR4, UR10, 0x80, URZ ;  /* 0x000000800a047890 */ /* 0x000fe2000fffe03f */
[----:B------:R-:W-:-:S06]  /*4cc0*/  UMOV UR7, 0x40000040 ;  /* 0x4000004000077882 */ /* 0x000fcc0000000000 */
[----:B------:R-:W-:Y:S01]  /*4cd0*/  UMOV UR6, UR4 ;  /* 0x0000000400067c82 */ /* 0x000fe20008000000 */
[----:B------:R-:W-:Y:S01]  /*4ce0*/  F2FP.BF16.F32.PACK_AB R88, R23, R88 ;  /* 0x000000581758723e */ /* 0x000fe200000010ff */
[----:B------:R-:W-:Y:S01]  /*4cf0*/  UIADD3 UR4, UR10, 0x100, URZ ;  /* 0x000001000a047890 */ /* 0x000fe2000fffe03f */
[----:B--2---:R-:W-:-:S05]  /*4d00*/  LEA R25, R4, R221, 0xe ;  /* 0x000000dd04197211 */ /* 0x004fca00078e70ff */
        /* <DEDUP_REMOVED lines=20> */
[----:B------:R-:W-:Y:S02]  /*4e50*/  F2FP.BF16.F32.PACK_AB R90, R99, R98 ;  /* 0x00000062635a723e */ /* 0x000fe400000010ff */
[----:B------:R-:W-:Y:S01]  /*4e60*/  F2FP.BF16.F32.PACK_AB R91, R28, R16 ;  /* 0x000000101c5b723e */ /* 0x000fe200000010ff */
[----:B------:R-:W-:Y:S01]  /*4e70*/  UMOV UR6, UR4 ;  /* 0x0000000400067c82 */ /* 0x000fe20008000000 */
[----:B------:R-:W-:Y:S01]  /*4e80*/  UMOV UR7, 0x40000040 ;  /* 0x4000004000077882 */ /* 0x000fe20000000000 */
[----:B------:R-:W-:Y:S01]  /*4e90*/  F2FP.BF16.F32.PACK_AB R28, R32, R30 ;  /* 0x0000001e201c723e */ /* 0x000fe200000010ff */
[----:B------:R-:W-:Y:S02]  /*4ea0*/  WARPGROUP.DEPBAR.LE gsb0, 0x0 ;  /* 0x00008000000079c5 */ /* 0x000fe40000010000 */
[----:B------:R-:W-:-:S06]  /*4eb0*/  WARPGROUP.ARRIVE ;  /* 0x00000000000079c5 */ /* 0x000fcc0000000000 */
[----:B------:R-:W-:Y:S01]  /*4ec0*/  HGMMA.64x64x16.F32.BF16 R136, R88, gdesc[UR4].tnspB, R136, gsb0 ;  /* 0x40e0000458887df0 */ /* 0x000fe20008001888 */
[----:B------:R-:W-:Y:S01]  /*4ed0*/  F2FP.BF16.F32.PACK_AB R29, R31, R29 ;  /* 0x0000001d1f1d723e */ /* 0x000fe200000010ff */
[----:B------:R-:W-:Y:S01]  /*4ee0*/  UIADD3 UR4, UR10, 0x180, URZ ;  /* 0x000001800a047890 */ /* 0x000fe2000fffe03f */
[----:B------:R-:W-:Y:S02]  /*4ef0*/  F2FP.BF16.F32.PACK_AB R30, R13, R17 ;  /* 0x000000110d1e723e */ /* 0x000fe400000010ff */
[----:B------:R-:W-:Y:S01]  /*4f00*/  F2FP.BF16.F32.PACK_AB R31, R36, R18 ;  /* 0x00000012241f723e */ /* 0x000fe200000010ff */
[----:B------:R-:W-:-:S03]  /*4f10*/  UMOV UR7, 0x40000040 ;  /* 0x4000004000077882 */ /* 0x000fc60000000000 */
        /* <DEDUP_REMOVED lines=38> */
[----:B-1----:R-:W-:Y:S02]  /*5180*/  F2FP.BF16.F32.PACK_AB R49, R206, R211 ;  /* 0x000000d3ce31723e */ /* 0x002fe400000010ff */
[----:B------:R-:W-:Y:S02]  /*5190*/  F2FP.BF16.F32.PACK_AB R50, R209, R207 ;  /* 0x000000cfd132723e */ /* 0x000fe400000010ff */
        /* <DEDUP_REMOVED lines=73> */
[----:B---3--:R-:W-:Y:S05]  /*5630*/  @!P0 BRA `(.L_x_124) ;  /* 0x0000000000048947 */ /* 0x008fea0003800000 */
[----:B------:R-:W-:Y:S01]  /*5640*/  BPT.TRAP 0x1 ;  /* 0x000000040000795c */ /* 0x000fe20000300000 */
.L_x_124:
[C---:B-----5:R-:W-:Y:S01]  /*5650*/  IMAD R0, R4.reuse, 0x400, R0 ;  /* 0x0000040004007824 */ /* 0x060fe200078e0200 */
[----:B------:R-:W-:Y:S01]  /*5660*/  LEA R13, R4, R2, 0x3 ;  /* 0x00000002040d7211 */ /* 0x000fe200078e18ff */
[----:B------:R-:W-:Y:S01]  /*5670*/  UMOV UR7, 0x40000040 ;  /* 0x4000004000077882 */ /* 0x000fe20000000000 */
[----:B------:R-:W1:Y:S02]  /*5680*/  S2R R12, SR_TID.X ;  /* 0x00000000000c7919 */ /* 0x000e640000002100 */
[----:B------:R-:W-:Y:S01]  /*5690*/  R2UR UR4, R0 ;  /* 0x00000000000472ca */ /* 0x000fe200000e0000 */
[----:B------:R-:W-:-:S05]  /*56a0*/  VIADD R0, R13, 0x30c40 ;  /* 0x00030c400d007836 */ /* 0x000fca0000000000 */
[----:B------:R-:W-:-:S04]  /*56b0*/  PRMT R0, RZ, 0x654, R0 ;  /* 0x00000654ff007816 */ /* 0x000fc80000000000 */
[----:B------:R2:W-:Y:S01]  /*56c0*/  SYNCS.ARRIVE.TRANS64.RED.A1T0 RZ, [R0+URZ], RZ ;  /* 0x000000ff00ff79a7 */ /* 0x0005e2000810043f */
[----:B------:R-:W-:Y:S02]  /*56d0*/  WARPGROUP.ARRIVE ;  /* 0x00000000000079c5 */ /* 0x000fe40000000000 */
[----:B------:R-:W-:-:S04]  /*56e0*/  UMOV UR6, UR4 ;  /* 0x0000000400067c82 */ /* 0x000fc80008000000 */
[----:B------:R-:W-:Y:S01]  /*56f0*/  HGMMA.64x64x16.F32.BF16 R168, R84, gdesc[UR4].tnspB, R168, gsb0 ;  /* 0x40e0000454a87df0 */ /* 0x000fe200080018a8 */
[----:B------:R-:W-:Y:S01]  /*5700*/  UIADD3 UR6, UR4, 0x80, URZ ;  /* 0x0000008004067890 */ /* 0x000fe2000fffe03f */
[----:B------:R-:W-:Y:S01]  /*5710*/  UMOV UR7, 0x40000040 ;  /* 0x4000004000077882 */ /* 0x000fe20000000000 */
[----:B-1----:R-:W-:-:S04]  /*5720*/  SHF.R.U32.HI R14, RZ, 0x7, R12 ;  /* 0x00000007ff0e7819 */ /* 0x002fc8000001160c */
[C---:B--2---:R-:W-:Y:S01]  /*5730*/  IADD3 R0, R14.reuse, 0xc, RZ ;  /* 0x0000000c0e007810 */ /* 0x044fe20007ffe0ff */
[----:B------:R-:W-:Y:S01]  /*5740*/  VIADD R12, R14, 0x9 ;  /* 0x000000090e0c7836 */ /* 0x000fe20000000000 */
        /* <DEDUP_REMOVED lines=53> */
.L_x_125:
[----:B-1----:R-:W2:Y:S01]  /*5aa0*/  LDL R12, [R1] ;  /* 0x00000000010c7983 */ /* 0x002ea20000100800 */
[----:B------:R-:W-:Y:S01]  /*5ab0*/  IADD3 R6, R6, 0x1, RZ ;  /* 0x0000000106067810 */ /* 0x000fe20007ffe0ff */
[----:B------:R-:W-:Y:S02]  /*5ac0*/  VIADD R0, R13, 0x30c20 ;  /* 0x00030c200d007836 */ /* 0x000fe40000000000 */
        /* <DEDUP_REMOVED lines=9> */
.L_x_115:
        /* <DEDUP_REMOVED lines=43> */
[----:B--2---:R-:W-:Y:S01]  /*5e10*/  IMAD.U32 R7, RZ, RZ, UR7 ;  /* 0x00000007ff077e24 */ /* 0x004fe2000f8e00ff */
[----:B------:R-:W-:Y:S01]  /*5e20*/  MOV R11, UR5 ;  /* 0x00000005000b7c02 */ /* 0x000fe20008000f00 */
[----:B------:R-:W-:Y:S01]  /*5e30*/  IMAD.U32 R10, RZ, RZ, UR4 ;  /* 0x00000004ff0a7e24 */ /* 0x000fe2000f8e00ff */
[----:B-1----:R-:W-:Y:S01]  /*5e40*/  MOV R13, RZ ;  /* 0x000000ff000d7202 */ /* 0x002fe20000000f00 */
[----:B------:R-:W-:-:S02]  /*5e50*/  IMAD.MOV.U32 R8, RZ, RZ, 0x70 ;  /* 0x00000070ff087424 */ /* 0x000fc400078e00ff */
[----:B---3--:R-:W-:-:S07]  /*5e60*/  IMAD.MOV.U32 R12, RZ, RZ, 0x1 ;  /* 0x00000001ff0c7424 */ /* 0x008fce00078e00ff */
[----:B------:R-:W-:-:S07]  /*5e70*/  LEPC R20, `(.L_x_127) ;  /* 0x000000001014794e */ /* 0x000fce0000000000 */
[----:B----4-:R-:W-:Y:S05]  /*5e80*/  CALL.ABS.NOINC R14 ;  /* 0x000000000e007343 */ /* 0x010fea0003c00000 */
.L_x_127:
[----:B------:R-:W-:-:S05]  /*5e90*/  VIADD R22, R2, 0x4000 ;  /* 0x0000400002167836 */ /* 0x000fca0000000000 */
[----:B------:R-:W-:-:S13]  /*5ea0*/  LOP3.LUT P0, RZ, R22, 0x3ff, RZ, 0xc0, !PT ;  /* 0x000003ff16ff7812 */ /* 0x000fda000780c0ff */
[----:B------:R-:W-:Y:S05]  /*5eb0*/  @!P0 BRA `(.L_x_128) ;  /* 0x0000000000408947 */ /* 0x000fea0003800000 */
[----:B------:R-:W-:Y:S01]  /*5ec0*/  MOV R0, 0x0 ;  /* 0x0000000000007802 */ /* 0x000fe20000000f00 */
[----:B------:R-:W-:Y:S01]  /*5ed0*/  ULDC.64 UR4, c[0x4][0x90] ;  /* 0x0100240000047ab9 */ /* 0x000fe20000000a00 */
[----:B------:R-:W-:Y:S01]  /*5ee0*/  ULDC.64 UR6, c[0x4][0x18] ;  /* 0x0100060000067ab9 */ /* 0x000fe20000000a00 */
[----:B------:R-:W-:Y:S01]  /*5ef0*/  IMAD.U32 R4, RZ, RZ, UR4 ;  /* 0x00000004ff047e24 */ /* 0x000fe2000f8e00ff */
[----:B------:R3:W4:Y:S01]  /*5f00*/  LDC.64 R14, c[0x4][R0] ;  /* 0x01000000000e7b82 */ /* 0x0007220000000a00 */
[----:B------:R-:W-:Y:S01]  /*5f10*/  MOV R5, UR5 ;  /* 0x0000000500057c02 */ /* 0x000fe20008000f00 */
[----:B------:R-:W-:Y:S01]  /*5f20*/  ULDC.64 UR4, c[0x4][0x98] ;  /* 0x0100260000047ab9 */ /* 0x000fe20000000a00 */
[----:B------:R-:W-:Y:S01]  /*5f30*/  MOV R10, UR6 ;  /* 0x00000006000a7c02 */ /* 0x000fe20008000f00 */
[----:B------:R-:W-:Y:S01]  /*5f40*/  IMAD.U32 R6, RZ, RZ, UR4 ;  /* 0x00000004ff067e24 */ /* 0x000fe2000f8e00ff */
[----:B------:R-:W-:Y:S01]  /*5f50*/  MOV R12, 0x1 ;  /* 0x00000001000c7802 */ /* 0x000fe20000000f00 */
[----:B--2---:R-:W-:-:S02]  /*5f60*/  IMAD.U32 R7, RZ, RZ, UR5 ;  /* 0x00000005ff077e24 */ /* 0x004fc4000f8e00ff */
[----:B------:R-:W-:Y:S02]  /*5f70*/  IMAD.U32 R11, RZ, RZ, UR7 ;  /* 0x00000007ff0b7e24 */ /* 0x000fe4000f8e00ff */
[----:B------:R-:W-:Y:S02]  /*5f80*/  IMAD.MOV.U32 R8, RZ, RZ, 0x70 ;  /* 0x00000070ff087424 */ /* 0x000fe400078e00ff */
[----:B-1-3--:R-:W-:-:S07]  /*5f90*/  IMAD.MOV.U32 R13, RZ, RZ, RZ ;  /* 0x000000ffff0d7224 */ /* 0x00afce00078e00ff */
[----:B------:R-:W-:-:S07]  /*5fa0*/  LEPC R20, `(.L_x_128) ;  /* 0x000000001014794e */ /* 0x000fce0000000000 */
[----:B----4-:R-:W-:Y:S05]  /*5fb0*/  CALL.ABS.NOINC R14 ;  /* 0x000000000e007343 */ /* 0x010fea0003c00000 */
.L_x_128:
        /* <DEDUP_REMOVED lines=9> */
[----:B------:R-:W-:Y:S01]  /*6050*/  IMAD.U32 R6, RZ, RZ, UR6 ;  /* 0x00000006ff067e24 */ /* 0x000fe2000f8e00ff */
[----:B------:R-:W-:Y:S01]  /*6060*/  MOV R10, UR4 ;  /* 0x00000004000a7c02 */ /* 0x000fe20008000f00 */
[----:B--2---:R-:W-:Y:S01]  /*6070*/  IMAD.U32 R7, RZ, RZ, UR7 ;  /* 0x00000007ff077e24 */ /* 0x004fe2000f8e00ff */
[----:B------:R-:W-:Y:S01]  /*6080*/  MOV R12, 0x1 ;  /* 0x00000001000c7802 */ /* 0x000fe20000000f00 */
[----:B------:R-:W-:-:S02]  /*6090*/  IMAD.U32 R11, RZ, RZ, UR5 ;  /* 0x00000005ff0b7e24 */ /* 0x000fc4000f8e00ff */
[----:B------:R-:W-:Y:S02]  /*60a0*/  IMAD.MOV.U32 R8, RZ, RZ, 0x70 ;  /* 0x00000070ff087424 */ /* 0x000fe400078e00ff */
[----:B-1-3--:R-:W-:-:S07]  /*60b0*/  IMAD.MOV.U32 R13, RZ, RZ, RZ ;  /* 0x000000ffff0d7224 */ /* 0x00afce00078e00ff */
[----:B------:R-:W-:-:S07]  /*60c0*/  LEPC R20, `(.L_x_129) ;  /* 0x000000001014794e */ /* 0x000fce0000000000 */
[----:B----4-:R-:W-:Y:S05]  /*60d0*/  CALL.ABS.NOINC R14 ;  /* 0x000000000e007343 */ /* 0x010fea0003c00000 */
.L_x_129:
        /* <DEDUP_REMOVED lines=18> */
.L_x_130:
[----:B------:R-:W2:Y:S01]  /*6200*/  S2R R0, SR_TID.X ;  /* 0x0000000000007919 */ /* 0x000ea20000002100 */
[----:B------:R-:W-:Y:S02]  /*6210*/  F2FP.BF16.F32.PACK_AB R136, R137, R136 ;  /* 0x000000888988723e */ /* 0x000fe400000010ff */
[----:B------:R-:W-:Y:S01]  /*6220*/  F2FP.BF16.F32.PACK_AB R137, R139, R138 ;  /* 0x0000008a8b89723e */ /* 0x000fe200000010ff */
[----:B------:R-:W3:Y:S01]  /*6230*/  S2R R3, SR_TID.X ;  /* 0x0000000000037919 */ /* 0x000ee20000002100 */
        /* <DEDUP_REMOVED lines=15> */
[----:B--2---:R-:W-:Y:S01]  /*6330*/  VIADD R7, R0, 0xffffff80 ;  /* 0xffffff8000077836 */ /* 0x004fe20000000000 */
[----:B------:R-:W-:Y:S02]  /*6340*/  F2FP.BF16.F32.PACK_AB R8, R177, R176 ;  /* 0x000000b0b108723e */ /* 0x000fe400000010ff */
[----:B------:R-:W-:-:S02]  /*6350*/  F2FP.BF16.F32.PACK_AB R10, R181, R180 ;  /* 0x000000b4b50a723e */ /* 0x000fc400000010ff */
[----:B------:R-:W-:Y:S02]  /*6360*/  SHF.R.S32.HI R4, RZ, 0x1f, R7 ;  /* 0x0000001fff047819 */ /* 0x000fe40000011407 */
[----:B---3--:R-:W-:Y:S02]  /*6370*/  IADD3 R3, R3, -0x80, RZ ;  /* 0xffffff8003037810 */ /* 0x008fe40007ffe0ff */
[----:B------:R-:W-:Y:S02]  /*6380*/  LEA.HI R0, R4, R7, RZ, 0x4 ;  /* 0x0000000704007211 */ /* 0x000fe400078f20ff */
[----:B------:R-:W-:Y:S02]  /*6390*/  SHF.R.S32.HI R6, RZ, 0x1f, R3 ;  /* 0x0000001fff067819 */ /* 0x000fe40000011403 */
[----:B------:R-:W-:Y:S02]  /*63a0*/  LOP3.LUT R0, R0, 0xfffffff0, RZ, 0xc0, !PT ;  /* 0xfffffff000007812 */ /* 0x000fe400078ec0ff */
[----:B------:R-:W-:-:S02]  /*63b0*/  LEA.HI R6, R6, R3, RZ, 0x4 ;  /* 0x0000000306067211 */ /* 0x000fc400078f20ff */
[----:B------:R-:W-:Y:S01]  /*63c0*/  LEA.HI R4, R4, R7, RZ, 0x5 ;  /* 0x0000000704047211 */ /* 0x000fe200078f28ff */
[----:B------:R-:W-:Y:S01]  /*63d0*/  IMAD.IADD R0, R7, 0x1, -R0 ;  /* 0x0000000107007824 */ /* 0x000fe200078e0a00 */
[----:B------:R-:W-:Y:S02]  /*63e0*/  SHF.R.S32.HI R9, RZ, 0x4, R6 ;  /* 0x00000004ff097819 */ /* 0x000fe40000011406 */
[----:B------:R-:W-:Y:S01]  /*63f0*/  SHF.R.S32.HI R22, RZ, 0x5, R4 ;  /* 0x00000005ff167819 */ /* 0x000fe20000011404 */
[----:B------:R-:W-:Y:S01]  /*6400*/  IMAD.MOV.U32 R4, RZ, RZ, 0x40 ;  /* 0x00000040ff047424 */ /* 0x000fe200078e00ff */
[----:B------:R-:W-:Y:S02]  /*6410*/  SHF.R.S32.HI R3, RZ, 0x1f, R0 ;  /* 0x0000001fff037819 */ /* 0x000fe40000011400 */
[----:B------:R-:W-:Y:S02]  /*6420*/  LEA.HI R6, R6, R9, RZ, 0x1 ;  /* 0x0000000906067211 */ /* 0x000fe400078f08ff */
[----:B------:R-:W-:-:S02]  /*6430*/  LEA.HI R3, R3, R0, RZ, 0x3 ;  /* 0x0000000003037211 */ /* 0x000fc400078f18ff */
[----:B------:R-:W-:Y:S02]  /*6440*/  LOP3.LUT R6, R6, 0xfffffffe, RZ, 0xc0, !PT ;  /* 0xfffffffe06067812 */ /* 0x000fe400078ec0ff */
[----:B------:R-:W-:Y:S02]  /*6450*/  LOP3.LUT R5, R3, 0xfffffff8, RZ, 0xc0, !PT ;  /* 0xfffffff803057812 */ /* 0x000fe400078ec0ff */
[----:B------:R-:W-:Y:S02]  /*6460*/  IADD3 R6, R9, -R6, RZ ;  /* 0x8000000609067210 */ /* 0x000fe40007ffe0ff */
[----:B------:R-:W-:Y:S01]  /*6470*/  SHF.L.U32 R3, R3, 0x6, RZ ;  /* 0x0000000603037819 */ /* 0x000fe200000006ff */
[----:B------:R-:W-:Y:S01]  /*6480*/  IMAD.IADD R5, R0, 0x1, -R5 ;  /* 0x0000000100057824 */ /* 0x000fe200078e0a05 */
[----:B------:R-:W-:Y:S01]  /*6490*/  F2FP.BF16.F32.PACK_AB R9, R179, R178 ;  /* 0x000000b2b309723e */ /* 0x000fe200000010ff */
[----:B------:R-:W-:Y:S01]  /*64a0*/  IMAD.SHL.U32 R7, R6, 0x8, RZ ;  /* 0x0000000806077824 */ /* 0x000fe200078e00ff */
[----:B------:R-:W-:Y:S01]  /*64b0*/  LOP3.LUT R3, R3, 0x7ffffe00, RZ, 0xc0, !PT ;  /* 0x7ffffe0003037812 */ /* 0x000fe200078ec0ff */
[C---:B------:R-:W-:Y:S01]  /*64c0*/  IMAD.SHL.U32 R0, R5.reuse, 0x40, RZ ;  /* 0x0000004005007824 */ /* 0x040fe200078e00ff */
[----:B------:R-:W-:-:S02]  /*64d0*/  R2P PR, R5, 0x6 ;  /* 0x0000000605007804 */ /* 0x000fc40000000000 */
[----:B------:R-:W-:Y:S01]  /*64e0*/  F2FP.BF16.F32.PACK_AB R5, R171, R170 ;  /* 0x000000aaab05723e */ /* 0x000fe200000010ff */
[----:B------:R-:W-:Y:S01]  /*64f0*/  IMAD R3, R22, 0x400, R3 ;  /* 0x0000040016037824 */ /* 0x000fe200078e0203 */
[----:B------:R-:W-:Y:S01]  /*6500*/  LOP3.LUT R0, R0, 0x1c0, RZ, 0xc0, !PT ;  /* 0x000001c000007812 */ /* 0x000fe200078ec0ff */
[----:B------:R-:W2:Y:S01]  /*6510*/  SHFL.IDX PT, R22, R22, RZ, 0x1f ;  /* 0x00001fff16167589 */ /* 0x000ea200000e0000 */
[----:B------:R-:W-:Y:S02]  /*6520*/  SEL R4, R4, 0xffffffc0, !P2 ;  /* 0xffffffc004047807 */ /* 0x000fe40005000000 */
[----:B------:R-:W-:Y:S02]  /*6530*/  LOP3.LUT R7, R0, 0x8, R7, 0xf8, !PT ;  /* 0x0000000800077812 */ /* 0x000fe400078ef807 */
[----:B------:R-:W-:Y:S02]  /*6540*/  SHF.R.U32.HI R0, RZ, 0x3, R0 ;  /* 0x00000003ff007819 */ /* 0x000fe40000011600 */
[----:B------:R-:W-:-:S02]  /*6550*/  F2FP.BF16.F32.PACK_AB R6, R173, R172 ;  /* 0x000000acad06723e */ /* 0x000fc400000010ff */
[----:B------:R-:W-:Y:S02]  /*6560*/  LOP3.LUT R0, R7, R0, RZ, 0x3c, !PT ;  /* 0x0000000007007212 */ /* 0x000fe400078e3cff */
[----:B------:R-:W-:Y:S02]  /*6570*/  F2FP.BF16.F32.PACK_AB R7, R175, R174 ;  /* 0x000000aeaf07723e */ /* 0x000fe400000010ff */
[----:B------:R-:W-:Y:S01]  /*6580*/  F2FP.BF16.F32.PACK_AB R11, R183, R182 ;  /* 0x000000b6b70b723e */ /* 0x000fe200000010ff */
[----:B------:R-:W-:Y:S01]  /*6590*/  IMAD.IADD R3, R0, 0x1, R3 ;  /* 0x0000000100037824 */ /* 0x000fe200078e0203 */
[----:B------:R-:W-:Y:S02]  /*65a0*/  MOV R0, 0x20 ;  /* 0x0000002000007802 */ /* 0x000fe40000000f00 */
[----:B------:R-:W-:Y:S01]  /*65b0*/  F2FP.BF16.F32.PACK_AB R12, R185, R184 ;  /* 0x000000b8b90c723e */ /* 0x000fe200000010ff */
[----:B------:R-:W-:Y:S01]  /*65c0*/  IMAD R3, R3, 0x2, R2 ;  /* 0x0000000203037824 */ /* 0x000fe200078e0202 */
[----:B------:R-:W-:-:S02]  /*65d0*/  SEL R0, R0, 0xffffffe0, !P1 ;  /* 0xffffffe000007807 */ /* 0x000fc40004800000 */
[----:B-1----:R-:W-:Y:S02]  /*65e0*/  F2FP.BF16.F32.PACK_AB R13, R187, R186 ;  /* 0x000000babb0d723e */ /* 0x002fe400000010ff */
[--C-:B------:R-:W-:Y:S01]  /*65f0*/  IADD3 R21, R4, 0x4000, R3.reuse ;  /* 0x0000400004157810 */ /* 0x100fe20007ffe003 */
[----:B------:R1:W-:Y:S01]  /*6600*/  STSM.16.M88.4 [R3+0x4000], R136 ;  /* 0x0040008803007844 */ /* 0x0003e20000000200 */
[C---:B------:R-:W-:Y:S02]  /*6610*/  IADD3 R20, R0.reuse, 0x4000, R3 ;  /* 0x0000400000147810 */ /* 0x040fe40007ffe003 */
[----:B------:R-:W-:Y:S02]  /*6620*/  IADD3 R0, R0, R21, RZ ;  /* 0x0000001500007210 */ /* 0x000fe40007ffe0ff */
[----:B------:R-:W-:Y:S01]  /*6630*/  F2FP.BF16.F32.PACK_AB R4, R169, R168 ;  /* 0x000000a8a904723e */ /* 0x000fe200000010ff */
        /* <DEDUP_REMOVED lines=18> */
[----:B--2---:R-:W2:Y:S02]  /*6760*/  FENCE.VIEW.ASYNC.S ;  /* 0x00000000000073c6 */ /* 0x004ea40000000000 */
[----:B--2---:R-:W-:Y:S06]  /*6770*/  BAR.ARV 0x1, 0x120 ;  /* 0x0044800000007b1d */ /* 0x004fec0000002000 */
[----:B------:R-:W-:Y:S05]  /*6780*/  @P0 BRA `(.L_x_131) ;  /* 0x0000000000540947 */ /* 0x000fea0003800000 */
[----:B------:R-:W-:Y:S01]  /*6790*/  BAR.SYNC.DEFER_BLOCKING 0x1, 0x120 ;  /* 0x0044800000007b1d */ /* 0x000fe20000010000 */
[----:B------:R-:W-:-:S05]  /*67a0*/  ELECT P0, URZ, PT ;  /* 0x00000000003f782f */ /* 0x000fca0003800000 */
[----:B------:R-:W-:Y:S08]  /*67b0*/  BSSY B0, `(.L_x_131) ;  /* 0x0000012000007945 */ /* 0x000ff00003800000 */
[----:B------:R-:W-:Y:S05]  /*67c0*/  @!P0 BRA `(.L_x_132) ;  /* 0x0000000000408947 */ /* 0x000fea0003800000 */
[----:B------:R-:W2:Y:S01]  /*67d0*/  S2UR UR10, SR_CTAID.X ;  /* 0x00000000000a79c3 */ /* 0x000ea20000002500 */
        /* <DEDUP_REMOVED lines=9> */
[----:B------:R-:W3:Y:S01]  /*6870*/  S2UR UR11, SR_CTAID.Y ;  /* 0x00000000000b79c3 */ /* 0x000ee20000002600 */
[----:B--2---:R-:W-:-:S09]  /*6880*/  USHF.L.U32 UR10, UR10, 0x7, URZ ;  /* 0x000000070a0a7899 */ /* 0x004fd2000800063f */
[----:B---3--:R2:W-:Y:S02]  /*6890*/  UTMASTG.4D [UR8], [UR4] ;  /* 0x00000008040073b5 */ /* 0x0085e40008018000 */
[----:B--2---:R-:W-:Y:S02]  /*68a0*/  UMOV UR8, UR6 ;  /* 0x0000000600087c82 */ /* 0x004fe40008000000 */
[----:B------:R2:W-:Y:S02]  /*68b0*/  UTMASTG.4D [UR8], [UR14] ;  /* 0x000000080e0073b5 */ /* 0x0005e40008018000 */
[----:B--2---:R0:W-:Y:S02]  /*68c0*/  UTMACMDFLUSH ;  /* 0x00000000000079b7 */ /* 0x0041e40000000000 */
.L_x_132:
[----:B------:R-:W-:Y:S05]  /*68d0*/  BSYNC B0 ;  /* 0x0000000000007941 */ /* 0x000fea0003800000 */
.L_x_131:
[----:B------:R-:W-:-:S04]  /*68e0*/  DEPBAR.LE SB0, 0x0 ;  /* 0x000080000000791a */ /* 0x000fc80000000000 */
[----:B------:R-:W-:Y:S05]  /*68f0*/  BRA `(.L_x_107) ;  /* 0x0000002c00147947 */ /* 0x000fea0003800000 */
.L_x_105:
[----:B------:R-:W-:-:S08]  /*6900*/  NOP ;  /* 0x0000000000007918 */ /* 0x000fd00000000000 */
[----:B------:R-:W1:-:S00]  /*6910*/  USETMAXREG.DEALLOC.CTAPOOL 0x18 ;  /* 0x00000018000079c8 */ /* 0x000e4000080e0500 */
[----:B-1----:R-:W-:Y:S01]  /*6920*/  LOP3.LUT R2, R0, 0x3, RZ, 0xc0, !PT ;  /* 0x0000000300027812 */ /* 0x002fe200078ec0ff */
[----:B------:R-:W-:-:S05]  /*6930*/  IMAD.MOV.U32 R0, RZ, RZ, RZ ;  /* 0x000000ffff007224 */ /* 0x000fca00078e00ff */
        /* <DEDUP_REMOVED lines=10> */
[----:B------:R-:W-:Y:S01]  /*69e0*/  ULDC UR13, c[0x0][0x288] ;  /* 0x0000a200000d7ab9 */ /* 0x000fe20000000800 */
[----:B------:R-:W-:Y:S01]  /*69f0*/  ULDC.64 UR14, c[0x0][0x2e0] ;  /* 0x0000b800000e7ab9 */ /* 0x000fe20000000a00 */
[----:B------:R-:W-:-:S04]  /*6a00*/  ELECT P0, URZ, PT ;  /* 0x00000000003f782f */ /* 0x000fc80003800000 */
[----:B------:R-:W2:Y:S01]  /*6a10*/  LDC R4, c[0x0][0x280] ;  /* 0x0000a000ff047b82 */ /* 0x000ea20000000800 */
[----:B-1----:R-:W-:Y:S02]  /*6a20*/  USHF.R.S32.HI UR8, URZ, 0x1f, UR16 ;  /* 0x0000001f3f087899 */ /* 0x002fe40008011410 */
[----:B------:R-:W-:Y:S02]  /*6a30*/  UIMAD.WIDE.U32 UR4, UR16, UR10, URZ ;  /* 0x0000000a100472a5 */ /* 0x000fe4000f8e003f */
[----:B------:R-:W-:Y:S01]  /*6a40*/  UIMAD UR6, UR8, UR10, URZ ;  /* 0x0000000a080672a4 */ /* 0x000fe2000f8e023f */
[----:B--2---:R-:W-:-:S03]  /*6a50*/  ISETP.GE.AND P1, PT, R4, 0x1, PT ;  /* 0x000000010400780c */ /* 0x004fc60003f26270 */
[----:B------:R-:W-:Y:S02]  /*6a60*/  UIMAD UR7, UR16, UR11, UR6 ;  /* 0x0000000b100772a4 */ /* 0x000fe4000f8e0206 */
[----:B------:R-:W-:Y:S02]  /*6a70*/  USHF.R.S32.HI UR6, URZ, 0x1f, UR9 ;  /* 0x0000001f3f067899 */ /* 0x000fe40008011409 */
[----:B------:R-:W-:Y:S02]  /*6a80*/  UIMAD UR11, UR9, UR13, URZ ;  /* 0x0000000d090b72a4 */ /* 0x000fe4000f8e023f */
[----:B------:R-:W-:Y:S02]  /*6a90*/  UIMAD UR6, UR6, UR14, URZ ;  /* 0x0000000e060672a4 */ /* 0x000fe4000f8e023f */
[----:B------:R-:W-:Y:S02]  /*6aa0*/  UIADD3 UR5, UR5, UR7, URZ ;  /* 0x0000000705057290 */ /* 0x000fe4000fffe03f */
[----:B------:R-:W-:-:S02]  /*6ab0*/  UIADD3 UR10, UP0, UR11, UR16, URZ ;  /* 0x000000100b0a7290 */ /* 0x000fc4000ff1e03f */
[----:B------:R-:W-:Y:S02]  /*6ac0*/  UIMAD UR12, UR9, UR15, UR6 ;  /* 0x0000000f090c72a4 */ /* 0x000fe4000f8e0206 */
[----:B------:R-:W-:Y:S02]  /*6ad0*/  UIMAD.WIDE.U32 UR6, UR9, UR14, UR4 ;  /* 0x0000000e090672a5 */ /* 0x000fe4000f8e0004 */
[----:B------:R-:W-:Y:S01]  /*6ae0*/  ULEA.HI.X.SX32 UR11, UR11, UR8, 0x1, UP0 ;  /* 0x000000080b0b7291 */ /* 0x000fe200080f0e3f */
[----:B------:R-:W-:Y:S11]  /*6af0*/  @!P1 BRA `(.L_x_107) ;  /* 0x0000002800949947 */ /* 0x000ff60003800000 */
[----:B------:R-:W1:Y:S01]  /*6b00*/  S2R R5, SR_TID.X ;  /* 0x0000000000057919 */ /* 0x000e620000002100 */
[C---:B------:R-:W-:Y:S01]  /*6b10*/  VIADD R0, R4.reuse, 0x7f ;  /* 0x0000007f04007836 */ /* 0x040fe20000000000 */
[----:B------:R-:W-:Y:S01]  /*6b20*/  ISETP.GE.AND P1, PT, R4, 0x81, PT ;  /* 0x000000810400780c */ /* 0x000fe20003f26270 */
[----:B------:R-:W-:Y:S01]  /*6b30*/  ULDC UR4, c[0x0][0x760] ;  /* 0x0001d80000047ab9 */ /* 0x000fe20000000800 */
[----:B------:R-:W2:Y:S01]  /*6b40*/  S2UR UR28, SR_CTAID.X ;  /* 0x00000000001c79c3 */ /* 0x000ea20000002500 */
[----:B------:R-:W-:Y:S01]  /*6b50*/  UIMAD UR13, UR13, UR4, URZ ;  /* 0x000000040d0d72a4 */ /* 0x000fe2000f8e023f */
[----:B------:R-:W-:Y:S01]  /*6b60*/  SHF.R.S32.HI R3, RZ, 0x1f, R0 ;  /* 0x0000001fff037819 */ /* 0x000fe20000011400 */
[----:B------:R-:W-:Y:S01]  /*6b70*/  UIADD3 UR12, UR7, UR12, URZ ;  /* 0x0000000c070c7290 */ /* 0x000fe2000fffe03f */
[----:B------:R-:W-:Y:S02]  /*6b80*/  UMOV UR4, URZ ;  /* 0x0000003f00047c82 */ /* 0x000fe40008000000 */
[----:B------:R-:W-:Y:S01]  /*6b90*/  LEA.HI R3, R3, R0, RZ, 0x7 ;  /* 0x0000000003037211 */ /* 0x000fe200078f38ff */
[----:B------:R-:W-:-:S03]  /*6ba0*/  ULDC.64 UR26, c[0x0][0x208] ;  /* 0x00008200001a7ab9 */ /* 0x000fc60000000a00 */
[----:B------:R-:W-:-:S04]  /*6bb0*/  SHF.R.S32.HI R2, RZ, 0x7, R3 ;  /* 0x00000007ff027819 */ /* 0x000fc80000011403 */
[----:B------:R-:W-:Y:S02]  /*6bc0*/  VIMNMX R2, R2, 0x1, !PT ;  /* 0x0000000102027848 */ /* 0x000fe40007fe0100 */
[----:B-1----:R-:W-:Y:S02]  /*6bd0*/  LOP3.LUT R0, R5, 0x1f, RZ, 0xc0, !PT ;  /* 0x0000001f05007812 */ /* 0x002fe400078ec0ff */
[----:B------:R-:W-:Y:S01]  /*6be0*/  LOP3.LUT R5, R2, 0x1, RZ, 0xc0, !PT ;  /* 0x0000000102057812 */ /* 0x000fe200078ec0ff */
[----:B--2---:R-:W-:Y:S06]  /*6bf0*/  @!P1 BRA `(.L_x_134) ;  /* 0x0000000800ac9947 */ /* 0x004fec0003800000 */
[----:B------:R-:W-:Y:S01]  /*6c00*/  ULDC.64 UR20, c[0x0][0x2c0] ;  /* 0x0000b00000147ab9 */ /* 0x000fe20000000a00 */
[----:B------:R-:W-:Y:S01]  /*6c10*/  IADD3 R4, R2, -R5, RZ ;  /* 0x8000000502047210 */ /* 0x000fe20007ffe0ff */
        /* <DEDUP_REMOVED lines=9> */
[----:B------:R-:W-:-:S12]  /*6cb0*/  UIADD3.X UR21, URZ, UR21, URZ, UP2, !UPT ;  /* 0x000000153f157290 */ /* 0x000fd800097fe43f */
.L_x_159:
[----:B------:R-:W-:Y:S01]  /*6cc0*/  UIMAD UR22, UR13, UR4, URZ ;  /* 0x000000040d1672a4 */ /* 0x000fe2000f8e023f */
[----:B------:R-:W-:Y:S01]  /*6cd0*/  ISETP.NE.AND P1, PT, R0, RZ, PT ;  /* 0x000000ff0000720c */ /* 0x000fe20003f25270 */
[----:B------:R-:W-:Y:S01]  /*6ce0*/  ULDC.64 UR8, c[0x0][0x768] ;  /* 0x0001da0000087ab9 */ /* 0x000fe20000000a00 */
[----:B------:R-:W-:Y:S01]  /*6cf0*/  USHF.L.U32 UR14, UR5, 0xe, URZ ;  /* 0x0000000e050e7899 */ /* 0x000fe2000800063f */
[----:B------:R-:W-:Y:S01]  /*6d00*/  VIADD R4, R4, 0xfffffffe ;  /* 0xfffffffe04047836 */ /* 0x000fe20000000000 */
[----:B------:R-:W-:Y:S01]  /*6d10*/  UIADD3 UR15, UP0, UR22, UR10, URZ ;  /* 0x0000000a160f7290 */ /* 0x000fe2000ff1e03f */
[----:B------:R-:W-:Y:S01]  /*6d20*/  BSSY B0, `(.L_x_135) ;  /* 0x0000010000007945 */ /* 0x000fe20003800000 */
[----:B------:R-:W-:Y:S02]  /*6d30*/  UIMAD.WIDE UR32, UR14, 0x4, UR16 ;  /* 0x000000040e2078a5 */ /* 0x000fe4000f8e0210 */
[----:B------:R-:W-:Y:S01]  /*6d40*/  ULEA.HI.X.SX32 UR23, UR22, UR11, 0x1, UP0 ;  /* 0x0000000b16177291 */ /* 0x000fe200080f0e3f */
[----:B------:R-:W-:Y:S01]  /*6d50*/  ISETP.NE.AND P2, PT, R4, RZ, PT ;  /* 0x000000ff0400720c */ /* 0x000fe20003f45270 */
[----:B------:R-:W-:-:S02]  /*6d60*/  ULEA UR24, UP0, UR15, UR8, 0x2 ;  /* 0x000000080f187291 */ /* 0x000fc4000f80103f */
[----:B------:R-:W-:Y:S02]  /*6d70*/  UIMAD.WIDE UR30, UR14, 0x4, UR18 ;  /* 0x000000040e1e78a5 */ /* 0x000fe4000f8e0212 */
[----:B------:R-:W-:Y:S02]  /*6d80*/  ULEA.HI.X UR23, UR15, UR9, UR23, 0x2, UP0 ;  /* 0x000000090f177291 */ /* 0x000fe400080f1417 */
[----:B-1----:R-:W-:Y:S01]  /*6d90*/  IMAD.U32 R2, RZ, RZ, UR24 ;  /* 0x00000018ff027e24 */ /* 0x002fe2000f8e00ff */
[----:B------:R-:W-:-:S03]  /*6da0*/  UIMAD.WIDE UR14, UR14, 0x4, UR20 ;  /* 0x000000040e0e78a5 */ /* 0x000fc6000f8e0214 */
[----:B------:R-:W-:Y:S01]  /*6db0*/  MOV R3, UR23 ;  /* 0x0000001700037c02 */ /* 0x000fe20008000f00 */
[----:B------:R-:W-:Y:S08]  /*6dc0*/  @P1 BRA `(.L_x_136) ;  /* 0x0000000000141947 */ /* 0x000ff00003800000 */
.L_x_137:
[----:B------:R-:W2:Y:S04]  /*6dd0*/  LDG.E.STRONG.GPU R6, desc[UR26][R2.64] ;  /* 0x0000001a02067981 */ /* 0x000ea8000c1ef900 */
[----:B--2---:R-:W-:Y:S01]  /*6de0*/  CCTL.IVALL ;  /* 0x00000000ff00798f */ /* 0x004fe20002000000 */
[----:B------:R-:W-:Y:S05]  /*6df0*/  YIELD ;  /* 0x0000000000007946 */ /* 0x000fea0003800000 */
[----:B------:R-:W-:-:S13]  /*6e00*/  ISETP.NE.AND P3, PT, R6, UR28, PT ;  /* 0x0000001c06007c0c */ /* 0x000fda000bf65270 */
[----:B------:R-:W-:Y:S05]  /*6e10*/  @P3 BRA `(.L_x_137) ;  /* 0xfffffffc00ec3947 */ /* 0x000fea000383ffff */
.L_x_136:
[----:B------:R-:W-:Y:S05]  /*6e20*/  BSYNC B0 ;  /* 0x0000000000007941 */ /* 0x000fea0003800000 */
.L_x_135:
[----:B------:R-:W-:-:S03]  /*6e30*/  UMOV UR23, 0xffffffff ;  /* 0xffffffff00177882 */ /* 0x000fc60000000000 */
[----:B------:R-:W-:Y:S05]  /*6e40*/  BRA.DIV UR23, `(.L_x_138) ;  /* 0x0000002a17207947 */ /* 0x000fea000b800000 */
[----:B------:R-:W-:Y:S01]  /*6e50*/  NOP ;  /* 0x0000000000007918 */ /* 0x000fe20000000000 */
.L_x_202:
[----:B------:R-:W-:Y:S05]  /*6e60*/  WARPSYNC.ALL ;  /* 0x0000000000007948 */ /* 0x000fea0003800000 */
[----:B------:R-:W-:Y:S06]  /*6e70*/  BAR.SYNC.DEFER_BLOCKING 0xd, 0xa0 ;  /* 0x0342800000007b1d */ /* 0x000fec0000010000 */
[----:B------:R-:W-:Y:S04]  /*6e80*/  BSSY B0, `(.L_x_139) ;  /* 0x0000011000007945 */ /* 0x000fe80003800000 */
[----:B------:R-:W-:Y:S05]  /*6e90*/  @!P0 BRA `(.L_x_140) ;  /* 0x00000000003c8947 */ /* 0x000fea0003800000 */
[----:B------:R-:W1:Y:S01]  /*6ea0*/  S2UR UR34, SR_CgaCtaId ;  /* 0x00000000002279c3 */ /* 0x000e620000008800 */
[----:B------:R-:W-:Y:S01]  /*6eb0*/  USHF.L.U32 UR23, UR4, 0xd, URZ ;  /* 0x0000000d04177899 */ /* 0x000fe2000800063f */
        /* <DEDUP_REMOVED lines=13> */
.L_x_140:
[----:B------:R-:W-:Y:S05]  /*6f90*/  BSYNC B0 ;  /* 0x0000000000007941 */ /* 0x000fea0003800000 */
.L_x_139:
        /* <DEDUP_REMOVED lines=13> */
.L_x_142:
[----:B------:R-:W-:Y:S05]  /*7070*/  BSYNC B0 ;  /* 0x0000000000007941 */ /* 0x000fea0003800000 */
.L_x_141:
[----:B------:R-:W-:Y:S06]  /*7080*/  BAR.ARV 0xa, 0xa0 ;  /* 0x0282800000007b1d */ /* 0x000fec0000002000 */
[----:B------:R-:W-:Y:S04]  /*7090*/  BSSY B0, `(.L_x_143) ;  /* 0x0000003000007945 */ /* 0x000fe80003800000 */
[----:B------:R-:W-:Y:S05]  /*70a0*/  @!P0 BRA `(.L_x_144) ;  /* 0x0000000000048947 */ /* 0x000fea0003800000 */
[----:B------:R-:W-:-:S04]  /*70b0*/  DEPBAR.LE SB0, 0x0 ;  /* 0x000080000000791a */ /* 0x000fc80000000000 */
.L_x_144:
[----:B------:R-:W-:Y:S05]  /*70c0*/  BSYNC B0 ;  /* 0x0000000000007941 */ /* 0x000fea0003800000 */
.L_x_143:
[----:B------:R-:W-:Y:S06]  /*70d0*/  BAR.ARV 0xb, 0xa0 ;  /* 0x02c2800000007b1d */ /* 0x000fec0000002000 */
[----:B------:R-:W-:Y:S01]  /*70e0*/  NOP ;  /* 0x0000000000007918 */ /* 0x000fe20000000000 */
[----:B------:R-:W-:Y:S04]  /*70f0*/  BSSY B0, `(.L_x_145) ;  /* 0x0000011000007945 */ /* 0x000fe80003800000 */
[----:B------:R-:W-:Y:S05]  /*7100*/  @P1 BRA `(.L_x_146) ;  /* 0x00000000003c1947 */ /* 0x000fea0003800000 */
[----:B------:R-:W-:Y:S01]  /*7110*/  @!PT LDS RZ, [RZ] ;  /* 0x00000000fffff984 */ /* 0x000fe20000000800 */
[----:B------:R-:W-:Y:S01]  /*7120*/  @!PT LDS RZ, [RZ] ;  /* 0x00000000fffff984 */ /* 0x000fe20000000800 */
[----:B------:R-:W-:Y:S01]  /*7130*/  @!PT LDS RZ, [RZ] ;  /* 0x00000000fffff984 */ /* 0x000fe20000000800 */
[----:B------:R-:W-:Y:S01]  /*7140*/  @!PT LDS RZ, [RZ] ;  /* 0x00000000fffff984 */ /* 0x000fe20000000800 */
[----:B------:R1:W-:Y:S06]  /*7150*/  MEMBAR.ALL.CTA ;  /* 0x0000000000007992 */ /* 0x0003ec0000008000 */
[----:B-1----:R-:W-:Y:S06]  /*7160*/  MEMBAR.ALL.GPU ;  /* 0x0000000000007992 */ /* 0x002fec000000a000 */
[----:B------:R-:W-:-:S00]  /*7170*/  ERRBAR ;  /* 0x00000000000079ab */ /* 0x000fc00000000000 */
[----:B------:R-:W-:Y:S06]  /*7180*/  CGAERRBAR ;  /* 0x00000000000075ab */ /* 0x000fec0000000000 */
[----:B012345:R-:W-:Y:S01]  /*7190*/  CCTL.IVALL ;  /* 0x00000000ff00798f */ /* 0x03ffe20002000000 */
[----:B------:R-:W1:Y:S01]  /*71a0*/  S2R R6, SR_LANEID ;  /* 0x0000000000067919 */ /* 0x000e620000000000 */
[----:B------:R-:W-:Y:S02]  /*71b0*/  VOTEU.ANY UR23, UPT, PT ;  /* 0x0000000000177886 */ /* 0x000fe400038e0100 */
[----:B------:R-:W-:-:S02]  /*71c0*/  UFLO.U32 UR24, UR23 ;  /* 0x00000017001872bd */ /* 0x000fc400080e0000 */
[----:B------:R-:W2:Y:S04]  /*71d0*/  POPC R7, UR23 ;  /* 0x0000001700077d09 */ /* 0x000ea80008000000 */
[----:B-1----:R-:W-:-:S13]  /*71e0*/  ISETP.EQ.U32.AND P3, PT, R6, UR24, PT ;  /* 0x0000001806007c0c */ /* 0x002fda000bf62070 */
[----:B--2---:R1:W-:Y:S02]  /*71f0*/  @P3 REDG.E.ADD.S32.STRONG.GPU desc[UR26][R2.64], R7 ;  /* 0x000000070200398e */ /* 0x0043e4000c10e39a */
.L_x_146:
[----:B------:R-:W-:Y:S05]  /*7200*/  BSYNC B0 ;  /* 0x0000000000007941 */ /* 0x000fea0003800000 */
.L_x_145:
[----:B------:R-:W-:Y:S01]  /*7210*/  UIADD3 UR22, UR13, UR22, URZ ;  /* 0x000000160d167290 */ /* 0x000fe2000fffe03f */
[----:B------:R-:W-:Y:S03]  /*7220*/  BSSY B0, `(.L_x_147) ;  /* 0x000000d000007945 */ /* 0x000fe60003800000 */
[----:B------:R-:W-:-:S04]  /*7230*/  UIADD3 UR23, UP0, UR22, UR10, URZ ;  /* 0x0000000a16177290 */ /* 0x000fc8000ff1e03f */
[----:B------:R-:W-:Y:S02]  /*7240*/  ULEA.HI.X.SX32 UR22, UR22, UR11, 0x1, UP0 ;  /* 0x0000000b16167291 */ /* 0x000fe400080f0e3f */
[----:B------:R-:W-:-:S04]  /*7250*/  ULEA UR8, UP0, UR23, UR8, 0x2 ;  /* 0x0000000817087291 */ /* 0x000fc8000f80103f */
[----:B------:R-:W-:Y:S02]  /*7260*/  ULEA.HI.X UR22, UR23, UR9, UR22, 0x2, UP0 ;  /* 0x0000000917167291 */ /* 0x000fe400080f1416 */
[----:B-1----:R-:W-:-:S04]  /*7270*/  IMAD.U32 R2, RZ, RZ, UR8 ;  /* 0x00000008ff027e24 */ /* 0x002fc8000f8e00ff */
[----:B------:R-:W-:Y:S01]  /*7280*/  IMAD.U32 R3, RZ, RZ, UR22 ;  /* 0x00000016ff037e24 */ /* 0x000fe2000f8e00ff */
[----:B------:R-:W-:Y:S06]  /*7290*/  @P1 BRA `(.L_x_148) ;  /* 0x0000000000141947 */ /* 0x000fec0003800000 */
.L_x_149:
[----:B------:R-:W2:Y:S04]  /*72a0*/  LDG.E.STRONG.GPU R6, desc[UR26][R2.64] ;  /* 0x0000001a02067981 */ /* 0x000ea8000c1ef900 */
[----:B--2---:R-:W-:Y:S01]  /*72b0*/  CCTL.IVALL ;  /* 0x00000000ff00798f */ /* 0x004fe20002000000 */
[----:B------:R-:W-:Y:S05]  /*72c0*/  YIELD ;  /* 0x0000000000007946 */ /* 0x000fea0003800000 */
[----:B------:R-:W-:-:S13]  /*72d0*/  ISETP.NE.AND P3, PT, R6, UR28, PT ;  /* 0x0000001c06007c0c */ /* 0x000fda000bf65270 */
[----:B------:R-:W-:Y:S05]  /*72e0*/  @P3 BRA `(.L_x_149) ;  /* 0xfffffffc00ec3947 */ /* 0x000fea000383ffff */
.L_x_148:
[----:B------:R-:W-:Y:S05]  /*72f0*/  BSYNC B0 ;  /* 0x0000000000007941 */ /* 0x000fea0003800000 */
.L_x_147:
[----:B------:R-:W-:-:S03]  /*7300*/  UMOV UR8, 0xffffffff ;  /* 0xffffffff00087882 */ /* 0x000fc60000000000 */
[----:B------:R-:W-:Y:S05]  /*7310*/  BRA.DIV UR8, `(.L_x_150) ;  /* 0x0000002608087947 */ /* 0x000fea000b800000 */
[----:B------:R-:W-:Y:S01]  /*7320*/  NOP ;  /* 0x0000000000007918 */ /* 0x000fe20000000000 */
.L_x_205:
[----:B------:R-:W-:Y:S05]  /*7330*/  WARPSYNC.ALL ;  /* 0x0000000000007948 */ /* 0x000fea0003800000 */
        /* <DEDUP_REMOVED lines=12> */
.L_x_152:
[----:B------:R-:W-:Y:S05]  /*7400*/  BSYNC B0 ;  /* 0x0000000000007941 */ /* 0x000fea0003800000 */
.L_x_151:
        /* <DEDUP_REMOVED lines=13> */
.L_x_154:
[----:B------:R-:W-:Y:S05]  /*74e0*/  BSYNC B0 ;  /* 0x0000000000007941 */ /* 0x000fea0003800000 */
.L_x_153:
[----:B------:R-:W-:Y:S06]  /*74f0*/  BAR.ARV 0xa, 0xa0 ;  /* 0x0282800000007b1d */ /* 0x000fec0000002000 */
[----:B------:R-:W-:Y:S04]  /*7500*/  BSSY B0, `(.L_x_155) ;  /* 0x0000003000007945 */ /* 0x000fe80003800000 */
[----:B------:R-:W-:Y:S05]  /*7510*/  @!P0 BRA `(.L_x_156) ;  /* 0x0000000000048947 */ /* 0x000fea0003800000 */
[----:B------:R-:W-:-:S04]  /*7520*/  DEPBAR.LE SB0, 0x0 ;  /* 0x000080000000791a */ /* 0x000fc80000000000 */
.L_x_156:
[----:B------:R-:W-:Y:S05]  /*7530*/  BSYNC B0 ;  /* 0x0000000000007941 */ /* 0x000fea0003800000 */
.L_x_155:
[----:B------:R-:W-:Y:S06]  /*7540*/  BAR.ARV 0xb, 0xa0 ;  /* 0x02c2800000007b1d */ /* 0x000fec0000002000 */
[----:B------:R-:W-:Y:S01]  /*7550*/  NOP ;  /* 0x0000000000007918 */ /* 0x000fe20000000000 */
[----:B------:R-:W-:Y:S04]  /*7560*/  BSSY B0, `(.L_x_157) ;  /* 0x0000011000007945 */ /* 0x000fe80003800000 */
[----:B------:R-:W-:Y:S05]  /*7570*/  @P1 BRA `(.L_x_158) ;  /* 0x00000000003c1947 */ /* 0x000fea0003800000 */
[----:B------:R-:W1:Y:S01]  /*7580*/  S2R R6, SR_LANEID ;  /* 0x0000000000067919 */ /* 0x000e620000000000 */
[----:B------:R-:W-:Y:S01]  /*7590*/  @!PT LDS RZ, [RZ] ;  /* 0x00000000fffff984 */ /* 0x000fe20000000800 */
[----:B------:R-:W-:Y:S01]  /*75a0*/  @!PT LDS RZ, [RZ] ;  /* 0x00000000fffff984 */ /* 0x000fe20000000800 */
[----:B------:R-:W-:Y:S01]  /*75b0*/  @!PT LDS RZ, [RZ] ;  /* 0x00000000fffff984 */ /* 0x000fe20000000800 */
[----:B------:R-:W-:Y:S01]  /*75c0*/  @!PT LDS RZ, [RZ] ;  /* 0x00000000fffff984 */ /* 0x000fe20000000800 */
[----:B------:R2:W-:Y:S06]  /*75d0*/  MEMBAR.ALL.CTA ;  /* 0x0000000000007992 */ /* 0x0005ec0000008000 */
[----:B--2---:R-:W-:Y:S06]  /*75e0*/  MEMBAR.ALL.GPU ;  /* 0x0000000000007992 */ /* 0x004fec000000a000 */
[----:B------:R-:W-:-:S00]  /*75f0*/  ERRBAR ;  /* 0x00000000000079ab */ /* 0x000fc00000000000 */
[----:B------:R-:W-:Y:S06]  /*7600*/  CGAERRBAR ;  /* 0x00000000000075ab */ /* 0x000fec0000000000 */
[----:B012345:R-:W-:Y:S01]  /*7610*/  CCTL.IVALL ;  /* 0x00000000ff00798f */ /* 0x03ffe20002000000 */
[----:B------:R-:W-:Y:S02]  /*7620*/  VOTEU.ANY UR8, UPT, PT ;  /* 0x0000000000087886 */ /* 0x000fe400038e0100 */
[----:B------:R-:W-:Y:S02]  /*7630*/  UFLO.U32 UR9, UR8 ;  /* 0x00000008000972bd */ /* 0x000fe400080e0000 */
[----:B------:R-:W2:Y:S04]  /*7640*/  POPC R7, UR8 ;  /* 0x0000000800077d09 */ /* 0x000ea80008000000 */
[----:B-1----:R-:W-:-:S13]  /*7650*/  ISETP.EQ.U32.AND P1, PT, R6, UR9, PT ;  /* 0x0000000906007c0c */ /* 0x002fda000bf22070 */
[----:B--2---:R1:W-:Y:S02]  /*7660*/  @P1 REDG.E.ADD.S32.STRONG.GPU desc[UR26][R2.64], R7 ;  /* 0x000000070200198e */ /* 0x0043e4000c10e39a */
.L_x_158:
[----:B------:R-:W-:Y:S05]  /*7670*/  BSYNC B0 ;  /* 0x0000000000007941 */ /* 0x000fea0003800000 */
.L_x_157:
[----:B------:R-:W-:Y:S02]  /*7680*/  UIADD3 UR4, UR4, 0x2, URZ ;  /* 0x0000000204047890 */ /* 0x000fe4000fffe03f */
[----:B------:R-:W-:Y:S01]  /*7690*/  UIADD3 UR5, UR5, 0x1, URZ ;  /* 0x0000000105057890 */ /* 0x000fe2000fffe03f */
[----:B------:R-:W-:Y:S11]  /*76a0*/  @P2 BRA `(.L_x_159) ;  /* 0xfffffff400842947 */ /* 0x000ff6000383ffff */
.L_x_134:
[----:B------:R-:W-:-:S13]  /*76b0*/  ISETP.NE.AND P1, PT, R5, RZ, PT ;  /* 0x000000ff0500720c */ /* 0x000fda0003f25270 */
[----:B------:R-:W-:Y:S05]  /*76c0*/  @!P1 BRA `(.L_x_107) ;  /* 0x0000001c00a09947 */ /* 0x000fea0003800000 */
[----:B------:R-:W-:Y:S01]  /*76d0*/  UIMAD UR5, UR13, UR4, URZ ;  /* 0x000000040d0572a4 */ /* 0x000fe2000f8e023f */
[----:B------:R-:W-:Y:S01]  /*76e0*/  ISETP.NE.AND P1, PT, R0, RZ, PT ;  /* 0x000000ff0000720c */ /* 0x000fe20003f25270 */
[----:B------:R-:W-:Y:S01]  /*76f0*/  ULDC.64 UR14, c[0x0][0x768] ;  /* 0x0001da00000e7ab9 */ /* 0x000fe20000000a00 */
[----:B------:R-:W-:Y:S01]  /*7700*/  BSSY B0, `(.L_x_160) ;  /* 0x000000d000007945 */ /* 0x000fe20003800000 */
[----:B------:R-:W-:-:S04]  /*7710*/  UIADD3 UR8, UP0, UR5, UR10, URZ ;  /* 0x0000000a05087290 */ /* 0x000fc8000ff1e03f */
[----:B------:R-:W-:Y:S02]  /*7720*/  ULEA.HI.X.SX32 UR5, UR5, UR11, 0x1, UP0 ;  /* 0x0000000b05057291 */ /* 0x000fe400080f0e3f */
[----:B------:R-:W-:-:S04]  /*7730*/  ULEA UR9, UP0, UR8, UR14, 0x2 ;  /* 0x0000000e08097291 */ /* 0x000fc8000f80103f */
[----:B------:R-:W-:Y:S02]  /*7740*/  ULEA.HI.X UR5, UR8, UR15, UR5, 0x2, UP0 ;  /* 0x0000000f08057291 */ /* 0x000fe400080f1405 */
[----:B-1----:R-:W-:-:S04]  /*7750*/  MOV R2, UR9 ;  /* 0x0000000900027c02 */ /* 0x002fc80008000f00 */
[----:B------:R-:W-:Y:S01]  /*7760*/  IMAD.U32 R3, RZ, RZ, UR5 ;  /* 0x00000005ff037e24 */ /* 0x000fe2000f8e00ff */
[----:B------:R-:W-:Y:S06]  /*7770*/  @P1 BRA `(.L_x_161) ;  /* 0x0000000000141947 */ /* 0x000fec0003800000 */
.L_x_162:
[----:B------:R-:W2:Y:S04]  /*7780*/  LDG.E.STRONG.GPU R0, desc[UR26][R2.64] ;  /* 0x0000001a02007981 */ /* 0x000ea8000c1ef900 */
[----:B--2---:R-:W-:Y:S01]  /*7790*/  CCTL.IVALL ;  /* 0x00000000ff00798f */ /* 0x004fe20002000000 */
[----:B------:R-:W-:Y:S05]  /*77a0*/  YIELD ;  /* 0x0000000000007946 */ /* 0x000fea0003800000 */
[----:B------:R-:W-:-:S13]  /*77b0*/  ISETP.NE.AND P2, PT, R0, UR28, PT ;  /* 0x0000001c00007c0c */ /* 0x000fda000bf45270 */
[----:B------:R-:W-:Y:S05]  /*77c0*/  @P2 BRA `(.L_x_162) ;  /* 0xfffffffc00ec2947 */ /* 0x000fea000383ffff */
.L_x_161:
[----:B------:R-:W-:Y:S05]  /*77d0*/  BSYNC B0 ;  /* 0x0000000000007941 */ /* 0x000fea0003800000 */
.L_x_160:
[----:B------:R-:W-:-:S03]  /*77e0*/  UMOV UR5, 0xffffffff ;  /* 0xffffffff00057882 */ /* 0x000fc60000000000 */
[----:B------:R-:W-:Y:S05]  /*77f0*/  BRA.DIV UR5, `(.L_x_163) ;  /* 0x0000001e05ec7947 */ /* 0x000fea000b800000 */
[----:B------:R-:W-:Y:S01]  /*7800*/  NOP ;  /* 0x0000000000007918 */ /* 0x000fe20000000000 */
.L_x_208:
[----:B------:R-:W-:Y:S01]  /*7810*/  IMAD.U32 R6, RZ, RZ, UR4 ;  /* 0x00000004ff067e24 */ /* 0x000fe2000f8e00ff */
[----:B------:R-:W-:Y:S05]  /*7820*/  WARPSYNC.ALL ;  /* 0x0000000000007948 */ /* 0x000fea0003800000 */
[----:B------:R-:W-:Y:S01]  /*7830*/  BAR.SYNC.DEFER_BLOCKING 0xd, 0xa0 ;  /* 0x0342800000007b1d */ /* 0x000fe20000010000 */
[----:B------:R-:W-:-:S05]  /*7840*/  SHF.L.U32 R6, R6, 0xd, RZ ;  /* 0x0000000d06067819 */ /* 0x000fca00000006ff */
[----:B------:R-:W-:Y:S04]  /*7850*/  BSSY B0, `(.L_x_164) ;  /* 0x0000012000007945 */ /* 0x000fe80003800000 */
[----:B------:R-:W-:Y:S05]  /*7860*/  @!P0 BRA `(.L_x_165) ;  /* 0x0000000000408947 */ /* 0x000fea0003800000 */
[----:B------:R-:W1:Y:S01]  /*7870*/  LDC.64 R8, c[0x0][0x2c0] ;  /* 0x0000b000ff087b82 */ /* 0x000e620000000a00 */
[C---:B------:R-:W-:Y:S01]  /*7880*/  IADD3 R4, P2, R6.reuse, UR6, RZ ;  /* 0x0000000606047c10 */ /* 0x040fe2000ff5e0ff */
[----:B------:R-:W-:Y:S01]  /*7890*/  UMOV UR5, 0x400 ;  /* 0x0000040000057882 */ /* 0x000fe20000000000 */
[----:B------:R-:W-:Y:S01]  /*78a0*/  UMOV UR16, 0x0 ;  /* 0x0000000000107882 */ /* 0x000fe20000000000 */
[----:B------:R-:W-:Y:S01]  /*78b0*/  UMOV UR17, 0x14f00000 ;  /* 0x14f0000000117882 */ /* 0x000fe20000000000 */
[----:B------:R-:W-:-:S03]  /*78c0*/  LEA.HI.X.SX32 R5, R6, UR12, 0x1, P2 ;  /* 0x0000000c06057c11 */ /* 0x000fc600090f0eff */
[----:B------:R-:W2:Y:S01]  /*78d0*/  S2UR UR8, SR_CgaCtaId ;  /* 0x00000000000879c3 */ /* 0x000ea20000008800 */
[----:B-1----:R-:W-:-:S04]  /*78e0*/  LEA R0, P3, R4, R8, 0x2 ;  /* 0x0000000804007211 */ /* 0x002fc800078610ff */
[----:B------:R-:W-:Y:S02]  /*78f0*/  LEA.HI.X R4, R4, R9, R5, 0x2, P3 ;  /* 0x0000000904047211 */ /* 0x000fe400018f1405 */
[----:B------:R-:W-:Y:S02]  /*7900*/  R2UR UR14, R0 ;  /* 0x00000000000e72ca */ /* 0x000fe400000e0000 */
[----:B------:R-:W-:Y:S01]  /*7910*/  R2UR UR15, R4 ;  /* 0x00000000040f72ca */ /* 0x000fe200000e0000 */
[----:B--2---:R-:W-:-:S03]  /*7920*/  ULEA UR5, UR8, UR5, 0x18 ;  /* 0x0000000508057291 */ /* 0x004fc6000f8ec03f */
[----:B------:R-:W-:Y:S01]  /*7930*/  UMOV UR8, 0x400 ;  /* 0x0000040000087882 */ /* 0x000fe20000000000 */
[----:B------:R-:W-:-:S09]  /*7940*/  UIADD3 UR5, UR5, 0x8000, URZ ;  /* 0x0000800005057890 */ /* 0x000fd2000fffe03f */
[----:B------:R1:W-:Y:S02]  /*7950*/  UBLKRED.G.S.ADD.F32.RN [UR14], [UR5], UR8, desc[UR16] ;  /* 0x0000100e050073bb */ /* 0x0003e400080a1408 */
[----:B-1----:R0:W-:Y:S02]  /*7960*/  UTMACMDFLUSH ;  /* 0x00000000000079b7 */ /* 0x0021e40000000000 */
.L_x_165:
[----:B------:R-:W-:Y:S05]  /*7970*/  BSYNC B0 ;  /* 0x0000000000007941 */ /* 0x000fea0003800000 */
.L_x_164:
[----:B------:R-:W-:Y:S06]  /*7980*/  BAR.SYNC.DEFER_BLOCKING 0xe, 0xa0 ;  /* 0x0382800000007b1d */ /* 0x000fec0000010000 */
[----:B------:R-:W-:Y:S04]  /*7990*/  BSSY B0, `(.L_x_166) ;  /* 0x0000013000007945 */ /* 0x000fe80003800000 */
[----:B------:R-:W-:Y:S05]  /*79a0*/  @!P0 BRA `(.L_x_167) ;  /* 0x0000000000448947 */ /* 0x000fea0003800000 */
[----:B------:R-:W1:Y:S01]  /*79b0*/  S2UR UR15, SR_CgaCtaId ;  /* 0x00000000000f79c3 */ /* 0x000e620000008800 */
[----:B------:R-:W-:Y:S01]  /*79c0*/  R2UR UR5, R6 ;  /* 0x00000000060572ca */ /* 0x000fe200000e0000 */
[----:B------:R-:W-:Y:S01]  /*79d0*/  UMOV UR14, 0x400 ;  /* 0x00000400000e7882 */ /* 0x000fe20000000000 */
[----:B------:R-:W-:Y:S01]  /*79e0*/  ULDC.64 UR8, c[0x0][0x2c0] ;  /* 0x0000b00000087ab9 */ /* 0x000fe20000000a00 */
[----:B------:R-:W-:-:S10]  /*79f0*/  UMOV UR17, 0x14f00000 ;  /* 0x14f0000000117882 */ /* 0x000fd40000000000 */
[----:B------:R-:W-:-:S04]  /*7a00*/  UIADD3 UR5, UR5, 0x1000, URZ ;  /* 0x0000100005057890 */ /* 0x000fc8000fffe03f */
[----:B------:R-:W-:-:S04]  /*7a10*/  UIADD3 UR16, UP0, UR5, UR6, URZ ;  /* 0x0000000605107290 */ /* 0x000fc8000ff1e03f */
[----:B------:R-:W-:Y:S02]  /*7a20*/  ULEA.HI.X.SX32 UR5, UR5, UR12, 0x1, UP0 ;  /* 0x0000000c05057291 */ /* 0x000fe400080f0e3f */
[----:B-1----:R-:W-:Y:S02]  /*7a30*/  ULEA UR14, UR15, UR14, 0x18 ;  /* 0x0000000e0f0e7291 */ /* 0x002fe4000f8ec03f */
[----:B------:R-:W-:Y:S02]  /*7a40*/  ULEA UR8, UP0, UR16, UR8, 0x2 ;  /* 0x0000000810087291 */ /* 0x000fe4000f80103f */
[----:B------:R-:W-:Y:S02]  /*7a50*/  UIADD3 UR14, UR14, 0xc000, URZ ;  /* 0x0000c0000e0e7890 */ /* 0x000fe4000fffe03f */
[----:B------:R-:W-:-:S03]  /*7a60*/  ULEA.HI.X UR9, UR16, UR9, UR5, 0x2, UP0 ;  /* 0x0000000910097291 */ /* 0x000fc600080f1405 */
[----:B------:R-:W-:Y:S01]  /*7a70*/  UMOV UR5, 0x400 ;  /* 0x0000040000057882 */ /* 0x000fe20000000000 */
[----:B------:R-:W-:-:S05]  /*7a80*/  UMOV UR16, 0x0 ;  /* 0x0000000000107882 */ /* 0x000fca0000000000 */
[----:B------:R1:W-:Y:S01]  /*7a90*/  UBLKRED.G.S.ADD.F32.RN [UR8], [UR14], UR5, desc[UR16] ;  /* 0x000010080e0073bb */ /* 0x0003e200080a1405 */
[----:B------:R0:W-:Y:S01]  /*7aa0*/  UTMACMDFLUSH ;  /* 0x00000000000079b7 */ /* 0x0001e20000000000 */
[----:B-1----:R-:W-:-:S04]  /*7ab0*/  DEPBAR.LE SB0, 0x1 ;  /* 0x000080400000791a */ /* 0x002fc80000000000 */
.L_x_167:
[----:B------:R-:W-:Y:S05]  /*7ac0*/  BSYNC B0 ;  /* 0x0000000000007941 */ /* 0x000fea0003800000 */
.L_x_166:
[----:B------:R-:W-:Y:S06]  /*7ad0*/  BAR.ARV 0xa, 0xa0 ;  /* 0x0282800000007b1d */ /* 0x000fec0000002000 */
[----:B------:R-:W-:Y:S04]  /*7ae0*/  BSSY B0, `(.L_x_168) ;  /* 0x0000003000007945 */ /* 0x000fe80003800000 */
[----:B------:R-:W-:Y:S05]  /*7af0*/  @!P0 BRA `(.L_x_169) ;  /* 0x0000000000048947 */ /* 0x000fea0003800000 */
[----:B------:R-:W-:-:S04]  /*7b00*/  DEPBAR.LE SB0, 0x0 ;  /* 0x000080000000791a */ /* 0x000fc80000000000 */
.L_x_169:
[----:B------:R-:W-:Y:S05]  /*7b10*/  BSYNC B0 ;  /* 0x0000000000007941 */ /* 0x000fea0003800000 */
.L_x_168:
[----:B------:R-:W-:Y:S06]  /*7b20*/  BAR.ARV 0xb, 0xa0 ;  /* 0x02c2800000007b1d */ /* 0x000fec0000002000 */
[----:B------:R-:W-:Y:S01]  /*7b30*/  NOP ;  /* 0x0000000000007918 */ /* 0x000fe20000000000 */
        /* <DEDUP_REMOVED lines=15> */
[----:B--2---:R4:W-:Y:S01]  /*7c30*/  @P0 REDG.E.ADD.S32.STRONG.GPU desc[UR26][R2.64], R5 ;  /* 0x000000050200098e */ /* 0x0049e2000c10e39a */
[----:B------:R-:W-:Y:S05]  /*7c40*/  BRA `(.L_x_107) ;  /* 0x0000001800407947 */ /* 0x000fea0003800000 */
.L_x_133:
        /* <DEDUP_REMOVED lines=55> */
.L_x_209:
[----:B------:R-:W-:Y:S01]  /*7fc0*/  IMAD.IADD R10, R7, 0x1, R3 ;  /* 0x00000001070a7824 */ /* 0x000fe200078e0203 */
[----:B------:R-:W-:Y:S01]  /*7fd0*/  MOV R9, 0x1 ;  /* 0x0000000100097802 */ /* 0x000fe20000000f00 */
[----:B------:R-:W-:Y:S01]  /*7fe0*/  IMAD.SHL.U32 R2, R2, 0x80, RZ ;  /* 0x0000008002027824 */ /* 0x000fe200078e00ff */
[----:B------:R-:W-:Y:S06]  /*7ff0*/  @P0 BRA `(.L_x_173) ;  /* 0x0000000000180947 */ /* 0x000fec0003800000 */
[----:B------:R-:W2:Y:S01]  /*8000*/  S2R R4, SR_TID.X ;  /* 0x0000000000047919 */ /* 0x000ea20000002100 */
[----:B-1----:R-:W-:-:S04]  /*8010*/  IMAD.MOV.U32 R0, RZ, RZ, 0x4200 ;  /* 0x00004200ff007424 */ /* 0x002fc800078e00ff */
[----:B------:R3:W-:Y:S01]  /*8020*/  SYNCS.ARRIVE.TRANS64 RZ, [R11+URZ+0x30c10], R0 ;  /* 0x030c10000bff79a7 */ /* 0x0007e2000800003f */
[----:B--2---:R-:W-:-:S13]  /*8030*/  LOP3.LUT P1, RZ, R4, 0x1f, RZ, 0xc0, !PT ;  /* 0x0000001f04ff7812 */ /* 0x004fda000782c0ff */
[----:B---3--:R-:W-:Y:S05]  /*8040*/  @!P1 BRA `(.L_x_173) ;  /* 0x0000000000049947 */ /* 0x008fea0003800000 */
[----:B------:R-:W-:Y:S01]  /*8050*/  BPT.TRAP 0x1 ;  /* 0x000000040000795c */ /* 0x000fe20000300000 */
.L_x_173:
        /* <DEDUP_REMOVED lines=23> */
[----:B------:R-:W-:Y:S01]  /*81d0*/  IMAD.MOV.U32 R4, RZ, RZ, 0x8000 ;  /* 0x00008000ff047424 */ /* 0x000fe200078e00ff */
        /* <DEDUP_REMOVED lines=9> */
[----:B------:R-:W-:Y:S01]  /*8270*/  R2UR UR33, R2 ;  /* 0x00000000022172ca */ /* 0x000fe200000e0000 */
[----:B------:R-:W-:-:S05]  /*8280*/  IMAD.X R2, RZ, RZ, R0, P2 ;  /* 0x000000ffff027224 */ /* 0x000fca00010e0600 */
[----:B------:R-:W-:Y:S02]  /*8290*/  R2UR UR35, R2 ;  /* 0x00000000022372ca */ /* 0x000fe400000e0000 */
[----:B------:R-:W-:-:S04]  /*82a0*/  IADD3 R2, P1, R8, 0xf0, RZ ;  /* 0x000000f008027810 */ /* 0x000fc80007f3e0ff */
[----:B------:R-:W-:Y:S02]  /*82b0*/  IADD3.X R3, RZ, R0, RZ, P1, !PT ;  /* 0x00000000ff037210 */ /* 0x000fe40000ffe4ff */
[----:B------:R-:W-:Y:S02]  /*82c0*/  R2UR UR6, R2 ;  /* 0x00000000020672ca */ /* 0x000fe400000e0000 */
[----:B------:R-:W-:Y:S02]  /*82d0*/  R2UR UR7, R3 ;  /* 0x00000000030772ca */ /* 0x000fe400000e0000 */
[----:B---3--:R-:W-:-:S11]  /*82e0*/  ISETP.GE.AND P1, PT, R12, 0x81, PT ;  /* 0x000000810c00780c */ /* 0x008fd60003f26270 */
        /* <DEDUP_REMOVED lines=13> */
[----:B------:R-:W-:Y:S01]  /*83c0*/  LEA.HI R4, R9, R4, RZ, 0x7 ;  /* 0x0000000409047211 */ /* 0x000fe200078f38ff */
[----:B------:R-:W-:-:S03]  /*83d0*/  IMAD.MOV.U32 R9, RZ, RZ, 0x1 ;  /* 0x00000001ff097424 */ /* 0x000fc600078e00ff */
        /* <DEDUP_REMOVED lines=8> */
.L_x_184:
[----:B------:R-:W-:-:S04]  /*8460*/  SHF.L.U32 R21, R9, 0x1f, RZ ;  /* 0x0000001f09157819 */ /* 0x000fc800000006ff */
[----:B-1----:R-:W1:Y:S02]  /*8470*/  SYNCS.PHASECHK.TRANS64.TRYWAIT P1, [R11+URZ+0x30c40], R21 ;  /* 0x030c40150b0075a7 */ /* 0x002e64000802017f */
[----:B-12---:R-:W-:Y:S05]  /*8480*/  @!P1 BRA `(.L_x_176) ;  /* 0x0000001000f89947 */ /* 0x006fea0003800000 */
.L_x_210:
[----:B------:R-:W-:Y:S05]  /*8490*/  @P0 BRA `(.L_x_177) ;  /* 0x0000000000140947 */ /* 0x000fea0003800000 */
[----:B------:R-:W-:Y:S01]  /*84a0*/  ISETP.NE.AND P1, PT, R14, RZ, PT ;  /* 0x000000ff0e00720c */ /* 0x000fe20003f25270 */
[----:B------:R-:W-:-:S04]  /*84b0*/  IMAD.MOV.U32 R0, RZ, RZ, 0x4200 ;  /* 0x00004200ff007424 */ /* 0x000fc800078e00ff */
[----:B------:R2:W-:Y:S08]  /*84c0*/  SYNCS.ARRIVE.TRANS64 RZ, [R11+URZ+0x30c30], R0 ;  /* 0x030c30000bff79a7 */ /* 0x0005f0000800003f */
[----:B------:R-:W-:Y:S05]  /*84d0*/  @!P1 BRA `(.L_x_177) ;  /* 0x0000000000049947 */ /* 0x000fea0003800000 */
[----:B------:R-:W-:Y:S01]  /*84e0*/  BPT.TRAP 0x1 ;  /* 0x000000040000795c */ /* 0x000fe20000300000 */
.L_x_177:
[----:B------:R-:W3:Y:S01]  /*84f0*/  LDC.64 R12, c[0x0][0x728] ;  /* 0x0001ca00ff0c7b82 */ /* 0x000ee20000000a00 */
[----:B------:R-:W-:Y:S01]  /*8500*/  SHF.L.U32 R17, R15, 0x7, RZ ;  /* 0x000000070f117819 */ /* 0x000fe200000006ff */
[----:B------:R-:W-:Y:S01]  /*8510*/  UMOV UR14, 0x0 ;  /* 0x00000000000e7882 */ /* 0x000fe20000000000 */
[----:B------:R-:W-:Y:S01]  /*8520*/  R2UR UR6, R11 ;  /* 0x000000000b0672ca */ /* 0x000fe200000e0000 */
[----:B------:R-:W-:Y:S01]  /*8530*/  UMOV UR15, 0x14f00000 ;  /* 0x14f00000000f7882 */ /* 0x000fe20000000000 */
[C---:B--2---:R-:W-:Y:S01]  /*8540*/  IADD3 R0, P1, R17.reuse, R6, RZ ;  /* 0x0000000611007210 */ /* 0x044fe20007f3e0ff */
[----:B------:R-:W-:Y:S01]  /*8550*/  UMOV UR18, URZ ;  /* 0x0000003f00127c82 */ /* 0x000fe20008000000 */
[----:B------:R-:W-:Y:S01]  /*8560*/  R2UR UR19, R17 ;  /* 0x00000000111372ca */ /* 0x000fe200000e0000 */
[----:B------:R-:W2:Y:S01]  /*8570*/  LDC.64 R4, c[0x0][0x198] ;  /* 0x00006600ff047b82 */ /* 0x000ea20000000a00 */
[----:B------:R-:W-:-:S07]  /*8580*/  UMOV UR13, 0x20 ;  /* 0x00000020000d7882 */ /* 0x000fce0000000000 */
[----:B------:R-:W-:Y:S02]  /*8590*/  UIADD3 UR16, UR6, 0x18000, URZ ;  /* 0x0001800006107890 */ /* 0x000fe4000fffe03f */
[----:B------:R-:W-:Y:S02]  /*85a0*/  UIADD3 UR17, UR6, 0x30c30, URZ ;  /* 0x00030c3006117890 */ /* 0x000fe4000fffe03f */
[----:B------:R-:W-:Y:S01]  /*85b0*/  UIADD3 UR6, UR6, 0x20400, URZ ;  /* 0x0002040006067890 */ /* 0x000fe2000fffe03f */
[----:B---3--:R-:W-:-:S04]  /*85c0*/  LEA R2, P2, R0, R12, 0x2 ;  /* 0x0000000c00027211 */ /* 0x008fc800078410ff */
[----:B------:R-:W-:Y:S01]  /*85d0*/  UMOV UR7, UR17 ;  /* 0x0000001100077c82 */ /* 0x000fe20008000000 */
[----:B------:R-:W-:Y:S02]  /*85e0*/  R2UR UR8, R2 ;  /* 0x00000000020872ca */ /* 0x000fe400000e0000 */
[----:B------:R-:W-:Y:S01]  /*85f0*/  LEA.HI.X.SX32 R2, R17, R10, 0x1, P1 ;  /* 0x0000000a11027211 */ /* 0x000fe200008f0eff */
[----:B--2---:R-:W-:-:S03]  /*8600*/  IMAD.MOV.U32 R8, RZ, RZ, R4 ;  /* 0x000000ffff087224 */ /* 0x004fc600078e0004 */
        /* <DEDUP_REMOVED lines=11> */
.L_x_211:
[----:B------:R-:W-:Y:S05]  /*86c0*/  @P0 BRA `(.L_x_179) ;  /* 0x0000000000140947 */ /* 0x000fea0003800000 */
[----:B------:R-:W-:Y:S01]  /*86d0*/  ISETP.NE.AND P1, PT, R14, RZ, PT ;  /* 0x000000ff0e00720c */ /* 0x000fe20003f25270 */
[----:B------:R-:W-:-:S04]  /*86e0*/  IMAD.MOV.U32 R2, RZ, RZ, 0x4200 ;  /* 0x00004200ff027424 */ /* 0x000fc800078e00ff */
[----:B------:R3:W-:Y:S08]  /*86f0*/  SYNCS.ARRIVE.TRANS64 RZ, [R11+URZ+0x30c18], R2 ;  /* 0x030c18020bff79a7 */ /* 0x0007f0000800003f */
[----:B------:R-:W-:Y:S05]  /*8700*/  @!P1 BRA `(.L_x_179) ;  /* 0x0000000000049947 */ /* 0x000fea0003800000 */
[----:B------:R-:W-:Y:S01]  /*8710*/  BPT.TRAP 0x1 ;  /* 0x000000040000795c */ /* 0x000fe20000300000 */
.L_x_179:
[----:B------:R-:W-:Y:S01]  /*8720*/  VIADD R17, R17, 0x80 ;  /* 0x0000008011117836 */ /* 0x000fe20000000000 */
[----:B------:R-:W-:Y:S01]  /*8730*/  R2UR UR17, R11 ;  /* 0x000000000b1172ca */ /* 0x000fe200000e0000 */
[----:B------:R-:W-:Y:S01]  /*8740*/  UMOV UR14, 0x0 ;  /* 0x00000000000e7882 */ /* 0x000fe20000000000 */
[----:B---3--:R-:W-:Y:S01]  /*8750*/  IADD3 R2, P1, R8, 0xf0, RZ ;  /* 0x000000f008027810 */ /* 0x008fe20007f3e0ff */
[----:B------:R-:W-:Y:S01]  /*8760*/  UMOV UR15, 0x14f00000 ;  /* 0x14f00000000f7882 */ /* 0x000fe20000000000 */
[----:B------:R-:W-:Y:S01]  /*8770*/  R2UR UR19, R17 ;  /* 0x00000000111372ca */ /* 0x000fe200000e0000 */
[----:B------:R-:W-:Y:S01]  /*8780*/  UMOV UR18, URZ ;  /* 0x0000003f00127c82 */ /* 0x000fe20008000000 */
[----:B------:R-:W-:Y:S01]  /*8790*/  IADD3.X R3, RZ, R0, RZ, P1, !PT ;  /* 0x00000000ff037210 */ /* 0x000fe20000ffe4ff */
[----:B------:R-:W-:Y:S01]  /*87a0*/  UMOV UR13, 0x20 ;  /* 0x00000020000d7882 */ /* 0x000fe20000000000 */
[----:B------:R-:W-:Y:S02]  /*87b0*/  R2UR UR10, R2 ;  /* 0x00000000020a72ca */ /* 0x000fe400000e0000 */
[----:B------:R-:W-:-:S03]  /*87c0*/  R2UR UR11, R3 ;  /* 0x00000000030b72ca */ /* 0x000fc600000e0000 */
        /* <DEDUP_REMOVED lines=9> */
.L_x_212:
[----:B-123--:R-:W-:Y:S01]  /*8860*/  SHF.R.S32.HI R21, RZ, 0x1f, R17 ;  /* 0x0000001fff157819 */ /* 0x00efe20000011411 */
[----:B------:R-:W-:Y:S06]  /*8870*/  @P0 BRA `(.L_x_181) ;  /* 0x00000000001c0947 */ /* 0x000fec0003800000 */
[----:B------:R-:W-:-:S04]  /*8880*/  IMAD.MOV.U32 R14, RZ, RZ, 0x4200 ;  /* 0x00004200ff0e7424 */ /* 0x000fc800078e00ff */
[----:B------:R1:W-:Y:S02]  /*8890*/  SYNCS.ARRIVE.TRANS64 RZ, [R11+URZ+0x30c38], R14 ;  /* 0x030c380e0bff79a7 */ /* 0x0003e4000800003f */
[----:B-1----:R-:W1:Y:S02]  /*88a0*/  S2R R14, SR_TID.X ;  /* 0x00000000000e7919 */ /* 0x002e640000002100 */
[----:B-1----:R-:W-:-:S04]  /*88b0*/  LOP3.LUT R14, R14, 0x1f, RZ, 0xc0, !PT ;  /* 0x0000001f0e0e7812 */ /* 0x002fc800078ec0ff */
[----:B------:R-:W-:-:S13]  /*88c0*/  ISETP.NE.AND P1, PT, R14, RZ, PT ;  /* 0x000000ff0e00720c */ /* 0x000fda0003f25270 */
[----:B------:R-:W-:Y:S05]  /*88d0*/  @!P1 BRA `(.L_x_181) ;  /* 0x0000000000049947 */ /* 0x000fea0003800000 */
[----:B------:R-:W-:Y:S01]  /*88e0*/  BPT.TRAP 0x1 ;  /* 0x000000040000795c */ /* 0x000fe20000300000 */
.L_x_181:
        /* <DEDUP_REMOVED lines=24> */
.L_x_214:
[----:B------:R-:W-:Y:S05]  /*8a70*/  @P0 BRA `(.L_x_183) ;  /* 0x0000000000140947 */ /* 0x000fea0003800000 */
[----:B------:R-:W-:Y:S02]  /*8a80*/  ISETP.NE.AND P1, PT, R14, RZ, PT ;  /* 0x000000ff0e00720c */ /* 0x000fe40003f25270 */
[----:B-1----:R-:W-:-:S04]  /*8a90*/  MOV R4, 0x4200 ;  /* 0x0000420000047802 */ /* 0x002fc80000000f00 */
[----:B------:R2:W-:Y:S07]  /*8aa0*/  SYNCS.ARRIVE.TRANS64 RZ, [R11+URZ+0x30c10], R4 ;  /* 0x030c10040bff79a7 */ /* 0x0005ee000800003f */
[----:B------:R-:W-:Y:S05]  /*8ab0*/  @!P1 BRA `(.L_x_183) ;  /* 0x0000000000049947 */ /* 0x000fea0003800000 */
[----:B------:R-:W-:Y:S01]  /*8ac0*/  BPT.TRAP 0x1 ;  /* 0x000000040000795c */ /* 0x000fe20000300000 */
.L_x_183:
        /* <DEDUP_REMOVED lines=14> */
[----:B------:R-:W-:Y:S01]  /*8bb0*/  IMAD.U32 R15, RZ, RZ, UR6 ;  /* 0x00000006ff0f7e24 */ /* 0x000fe2000f8e00ff */
[----:B------:R-:W-:Y:S02]  /*8bc0*/  UIADD3 UR17, UR17, 0x30c10, URZ ;  /* 0x00030c1011117890 */ /* 0x000fe4000fffe03f */
[----:B------:R-:W-:-:S05]  /*8bd0*/  UIMAD.WIDE UR8, UR19, 0x4, UR4 ;  /* 0x00000004130878a5 */ /* 0x000fca000f8e0204 */
[----:B------:R-:W-:Y:S02]  /*8be0*/  UMOV UR11, UR17 ;  /* 0x00000011000b7c82 */ /* 0x000fe40008000000 */
[----:B------:R3:W-:Y:S02]  /*8bf0*/  UTMALDG.4D [UR16], [UR14], desc[UR22] ;  /* 0x000016100e0075b4 */ /* 0x0007e40008019000 */
[----:B------:R3:W-:Y:S02]  /*8c00*/  UBLKCP.S.G [UR10], [UR8], UR7 ;  /* 0x0000000a080073ba */ /* 0x0007e40008000207 */
[----:B---3--:R-:W-:Y:S05]  /*8c10*/  @P1 BRA `(.L_x_184) ;  /* 0xfffffff800101947 */ /* 0x008fea000383ffff */
[----:B------:R-:W-:-:S07]  /*8c20*/  MOV R5, UR19 ;  /* 0x0000001300057c02 */ /* 0x000fce0008000f00 */
.L_x_175:
[----:B------:R-:W-:-:S13]  /*8c30*/  ISETP.NE.AND P1, PT, R19, RZ, PT ;  /* 0x000000ff1300720c */ /* 0x000fda0003f25270 */
[----:B------:R-:W-:Y:S05]  /*8c40*/  @!P1 BRA `(.L_x_174) ;  /* 0x0000000000f09947 */ /* 0x000fea0003800000 */
[----:B------:R-:W-:-:S04]  /*8c50*/  SHF.L.U32 R12, R9, 0x1f, RZ ;  /* 0x0000001f090c7819 */ /* 0x000fc800000006ff */
[----:B------:R-:W3:Y:S02]  /*8c60*/  SYNCS.PHASECHK.TRANS64.TRYWAIT P1, [R11+URZ+0x30c40], R12 ;  /* 0x030c400c0b0075a7 */ /* 0x000ee4000802017f */
[----:B---3--:R-:W-:Y:S05]  /*8c70*/  @!P1 BRA `(.L_x_185) ;  /* 0x0000000c00509947 */ /* 0x008fea0003800000 */
.L_x_215:
[----:B------:R-:W-:Y:S05]  /*8c80*/  @P0 BRA `(.L_x_186) ;  /* 0x0000000000140947 */ /* 0x000fea0003800000 */
[----:B------:R-:W-:Y:S01]  /*8c90*/  ISETP.NE.AND P1, PT, R14, RZ, PT ;  /* 0x000000ff0e00720c */ /* 0x000fe20003f25270 */
[----:B-12---:R-:W-:-:S04]  /*8ca0*/  IMAD.MOV.U32 R4, RZ, RZ, 0x4200 ;  /* 0x00004200ff047424 */ /* 0x006fc800078e00ff */
[----:B------:R4:W-:Y:S08]  /*8cb0*/  SYNCS.ARRIVE.TRANS64 RZ, [R11+URZ+0x30c30], R4 ;  /* 0x030c30040bff79a7 */ /* 0x0009f0000800003f */
[----:B------:R-:W-:Y:S05]  /*8cc0*/  @!P1 BRA `(.L_x_186) ;  /* 0x0000000000049947 */ /* 0x000fea0003800000 */
[----:B------:R-:W-:Y:S01]  /*8cd0*/  BPT.TRAP 0x1 ;  /* 0x000000040000795c */ /* 0x000fe20000300000 */
.L_x_186:
        /* <DEDUP_REMOVED lines=26> */
.L_x_216:
[----:B------:R-:W-:Y:S05]  /*8e80*/  @P0 BRA `(.L_x_188) ;  /* 0x0000000000140947 */ /* 0x000fea0003800000 */
[----:B------:R-:W-:Y:S01]  /*8e90*/  ISETP.NE.AND P0, PT, R14, RZ, PT ;  /* 0x000000ff0e00720c */ /* 0x000fe20003f05270 */
[----:B------:R-:W-:-:S04]  /*8ea0*/  IMAD.MOV.U32 R4, RZ, RZ, 0x4200 ;  /* 0x00004200ff047424 */ /* 0x000fc800078e00ff */
[----:B------:R2:W-:Y:S08]  /*8eb0*/  SYNCS.ARRIVE.TRANS64 RZ, [R11+URZ+0x30c18], R4 ;  /* 0x030c18040bff79a7 */ /* 0x0005f0000800003f */
[----:B------:R-:W-:Y:S05]  /*8ec0*/  @!P0 BRA `(.L_x_188) ;  /* 0x0000000000048947 */ /* 0x000fea0003800000 */
[----:B------:R-:W-:Y:S01]  /*8ed0*/  BPT.TRAP 0x1 ;  /* 0x000000040000795c */ /* 0x000fe20000300000 */
.L_x_188:
        /* <DEDUP_REMOVED lines=8> */
[----:B------:R-:W-:-:S05]  /*8f60*/  IMAD.MOV.U32 R20, RZ, RZ, 0x1 ;  /* 0x00000001ff147424 */ /* 0x000fca00078e00ff */
[----:B------:R-:W-:Y:S02]  /*8f70*/  UIADD3 UR19, UR19, 0x80, URZ ;  /* 0x0000008013137890 */ /* 0x000fe4000fffe03f */
[----:B------:R-:W-:Y:S02]  /*8f80*/  UIADD3 UR8, UR17, 0x20200, URZ ;  /* 0x0002020011087890 */ /* 0x000fe4000fffe03f */
[----:B------:R-:W-:Y:S02]  /*8f90*/  UIADD3 UR16, UR17, 0x14000, URZ ;  /* 0x0001400011107890 */ /* 0x000fe4000fffe03f */
[----:B------:R-:W-:Y:S01]  /*8fa0*/  UIADD3 UR17, UR17, 0x30c18, URZ ;  /* 0x00030c1811117890 */ /* 0x000fe2000fffe03f */
[----:B------:R-:W-:Y:S01]  /*8fb0*/  MOV R5, UR19 ;  /* 0x0000001300057c02 */ /* 0x000fe20008000f00 */
[----:B------:R-:W-:-:S05]  /*8fc0*/  UIMAD.WIDE UR6, UR19, 0x4, UR4 ;  /* 0x00000004130678a5 */ /* 0x000fca000f8e0204 */
[----:B------:R-:W-:Y:S02]  /*8fd0*/  UMOV UR9, UR17 ;  /* 0x0000001100097c82 */ /* 0x000fe40008000000 */
[----:B------:R4:W-:Y:S02]  /*8fe0*/  UTMALDG.4D [UR16], [UR10], desc[UR14] ;  /* 0x00000e100a0075b4 */ /* 0x0009e40008019000 */
[----:B------:R4:W-:Y:S02]  /*8ff0*/  UBLKCP.S.G [UR8], [UR6], UR13 ;  /* 0x00000008060073ba */ /* 0x0009e4000800020d */
[----:B----4-:R-:W-:Y:S01]  /*9000*/  NOP ;  /* 0x0000000000007918 */ /* 0x010fe20000000000 */
.L_x_174:
[----:B------:R-:W4:Y:S01]  /*9010*/  S2R R2, SR_TID.X ;  /* 0x0000000000027919 */ /* 0x000f220000002100 */
[----:B------:R-:W-:Y:S01]  /*9020*/  IMAD R13, R20, 0x8, R11 ;  /* 0x00000008140d7824 */ /* 0x000fe200078e020b */
[----:B----4-:R-:W-:Y:S02]  /*9030*/  LOP3.LUT R3, R2, 0x7f, RZ, 0xc0, !PT ;  /* 0x0000007f02037812 */ /* 0x010fe400078ec0ff */
[----:B------:R-:W-:Y:S02]  /*9040*/  SHF.L.U32 R2, R9, 0x1f, RZ ;  /* 0x0000001f09027819 */ /* 0x000fe400000006ff */
[----:B------:R-:W-:Y:S02]  /*9050*/  ISETP.NE.AND P1, PT, R3, RZ, PT ;  /* 0x000000ff0300720c */ /* 0x000fe40003f25270 */
[----:B------:R-:W4:Y:S02]  /*9060*/  SYNCS.PHASECHK.TRANS64.TRYWAIT P0, [R13+URZ+0x30c40], R2 ;  /* 0x030c40020d0075a7 */ /* 0x000f24000800017f */
[----:B----4-:R-:W-:Y:S09]  /*9070*/  @!P0 BRA `(.L_x_189) ;  /* 0x0000000800788947 */ /* 0x010ff20003800000 */
.L_x_217:
[----:B------:R-:W-:Y:S05]  /*9080*/  @P1 BRA `(.L_x_190) ;  /* 0x0000000000181947 */ /* 0x000fea0003800000 */
[----:B------:R-:W5:Y:S01]  /*9090*/  S2R R3, SR_TID.X ;  /* 0x0000000000037919 */ /* 0x000f620000002100 */
[----:B----4-:R-:W-:-:S04]  /*90a0*/  MOV R2, 0x4200 ;  /* 0x0000420000027802 */ /* 0x010fc80000000f00 */
[----:B------:R4:W-:Y:S01]  /*90b0*/  SYNCS.ARRIVE.TRANS64 RZ, [R13+URZ+0x30c30], R2 ;  /* 0x030c30020dff79a7 */ /* 0x0009e2000800003f */
[----:B-----5:R-:W-:-:S13]  /*90c0*/  LOP3.LUT P0, RZ, R3, 0x1f, RZ, 0xc0, !PT ;  /* 0x0000001f03ff7812 */ /* 0x020fda000780c0ff */
[----:B----4-:R-:W-:Y:S05]  /*90d0*/  @!P0 BRA `(.L_x_190) ;  /* 0x0000000000048947 */ /* 0x010fea0003800000 */
[----:B--2---:R-:W-:Y:S01]  /*90e0*/  BPT.TRAP 0x1 ;  /* 0x000000040000795c */ /* 0x004fe20000300000 */
.L_x_190:
[----:B----4-:R-:W4:Y:S01]  /*90f0*/  LDC.64 R2, c[0x0][0x728] ;  /* 0x0001ca00ff027b82 */ /* 0x010f220000000a00 */
[C---:B------:R-:W-:Y:S01]  /*9100*/  IADD3 R6, P0, R5.reuse, R6, RZ ;  /* 0x0000000605067210 */ /* 0x040fe20007f1e0ff */
[C---:B-12---:R-:W-:Y:S01]  /*9110*/  IMAD R4, R20.reuse, 0x4000, R11 ;  /* 0x0000400014047824 */ /* 0x046fe200078e020b */
[----:B---3--:R-:W-:Y:S01]  /*9120*/  LEA R11, R20, R11, 0x9 ;  /* 0x0000000b140b7211 */ /* 0x008fe200078e48ff */
[----:B------:R-:W-:Y:S01]  /*9130*/  UMOV UR8, 0x0 ;  /* 0x0000000000087882 */ /* 0x000fe20000000000 */
        /* <DEDUP_REMOVED lines=16> */
[----:B------:R-:W-:Y:S01]  /*9240*/  R2UR UR6, R8 ;  /* 0x00000000080672ca */ /* 0x000fe200000e0000 */
[----:B------:R-:W-:Y:S01]  /*9250*/  IMAD.X R0, RZ, RZ, R0, P0 ;  /* 0x000000ffff007224 */ /* 0x000fe200000e0600 */
[----:B------:R-:W-:-:S04]  /*9260*/  R2UR UR15, R3 ;  /* 0x00000000030f72ca */ /* 0x000fc800000e0000 */
[----:B------:R-:W-:Y:S02]  /*9270*/  R2UR UR7, R0 ;  /* 0x00000000000772ca */ /* 0x000fe400000e0000 */
[----:B------:R-:W-:-:S04]  /*9280*/  IADD3 R0, R20, 0x1, RZ ;  /* 0x0000000114007810 */ /* 0x000fc80007ffe0ff */
[----:B------:R-:W-:-:S04]  /*9290*/  ISETP.NE.AND P0, PT, R0, 0x2, PT ;  /* 0x000000020000780c */ /* 0x000fc80003f05270 */
[----:B------:R-:W-:Y:S02]  /*92a0*/  SEL R2, RZ, 0x1, P0 ;  /* 0x00000001ff027807 */ /* 0x000fe40000000000 */
[----:B------:R-:W-:Y:S01]  /*92b0*/  SEL R0, R0, RZ, P0 ;  /* 0x000000ff00007207 */ /* 0x000fe20000000000 */
[----:B------:R1:W-:Y:S01]  /*92c0*/  UTMALDG.4D [UR16], [UR6], desc[UR8] ;  /* 0x00000810060075b4 */ /* 0x0003e20008019000 */
[----:B------:R-:W-:Y:S01]  /*92d0*/  LOP3.LUT R9, R9, R2, RZ, 0x3c, !PT ;  /* 0x0000000209097212 */ /* 0x000fe200078e3cff */
[----:B------:R1:W-:Y:S02]  /*92e0*/  UBLKCP.S.G [UR10], [UR14], UR13 ;  /* 0x0000000a0e0073ba */ /* 0x0003e4000800020d */
[----:B-1----:R-:W-:-:S04]  /*92f0*/  NOP ;  /* 0x0000000000007918 */ /* 0x002fc80000000000 */
.L_x_171:
[----:B------:R-:W-:Y:S05]  /*9300*/  BSYNC B0 ;  /* 0x0000000000007941 */ /* 0x000fea0003800000 */
.L_x_170:
[----:B------:R-:W-:-:S03]  /*9310*/  UMOV UR6, 0xffffffff ;  /* 0xffffffff00067882 */ /* 0x000fc60000000000 */
[----:B------:R-:W-:Y:S05]  /*9320*/  BRA.DIV UR6, `(.L_x_191) ;  /* 0x0000000606e07947 */ /* 0x000fea000b800000 */
[----:B------:R-:W-:-:S13]  /*9330*/  ELECT P0, URZ, PT ;  /* 0x00000000003f782f */ /* 0x000fda0003800000 */
.L_x_220:
[----:B------:R-:W-:Y:S05]  /*9340*/  @!P0 BRA `(.L_x_107) ;  /* 0x0000000000808947 */ /* 0x000fea0003800000 */
[----:B------:R-:W-:-:S04]  /*9350*/  LOP3.LUT R16, R16, 0x2, RZ, 0xfc, !PT ;  /* 0x0000000210107812 */ /* 0x000fc800078efcff */
[----:B------:R-:W-:-:S13]  /*9360*/  ISETP.NE.AND P0, PT, R16, 0x3, PT ;  /* 0x000000031000780c */ /* 0x000fda0003f05270 */
[----:B------:R-:W-:Y:S05]  /*9370*/  @!P0 BRA `(.L_x_192) ;  /* 0x0000000000048947 */ /* 0x000fea0003800000 */
[----:B------:R-:W-:Y:S01]  /*9380*/  BPT.TRAP 0x1 ;  /* 0x000000040000795c */ /* 0x000fe20000300000 */
.L_x_192:
[----:B------:R-:W1:Y:S01]  /*9390*/  S2R R3, SR_CgaCtaId ;  /* 0x0000000000037919 */ /* 0x000e620000008800 */
[----:B------:R-:W-:Y:S02]  /*93a0*/  MOV R2, 0x400 ;  /* 0x0000040000027802 */ /* 0x000fe40000000f00 */
[----:B------:R-:W-:Y:S02]  /*93b0*/  SHF.L.U32 R5, R9, 0x1f, RZ ;  /* 0x0000001f09057819 */ /* 0x000fe400000006ff */
[----:B-1----:R-:W-:Y:S01]  /*93c0*/  LEA R7, R3, R2, 0x18 ;  /* 0x0000000203077211 */ /* 0x002fe200078ec0ff */
[----:B------:R-:W-:-:S04]  /*93d0*/  VIADD R2, R0, 0x1 ;  /* 0x0000000100027836 */ /* 0x000fc80000000000 */
[----:B------:R-:W-:Y:S01]  /*93e0*/  VIADD R3, R7, 0x30c20 ;  /* 0x00030c2007037836 */ /* 0x000fe20000000000 */
[----:B------:R-:W-:-:S04]  /*93f0*/  ISETP.NE.AND P2, PT, R2, 0x2, PT ;  /* 0x000000020200780c */ /* 0x000fc80003f45270 */
[----:B------:R-:W-:Y:S02]  /*9400*/  LEA R6, R0, R3, 0x3 ;  /* 0x0000000300067211 */ /* 0x000fe400078e18ff */
[----:B------:R-:W-:Y:S02]  /*9410*/  SEL R4, RZ, 0x1, P2 ;  /* 0x00000001ff047807 */ /* 0x000fe40001000000 */
[----:B------:R-:W1:Y:S02]  /*9420*/  SYNCS.PHASECHK.TRANS64.TRYWAIT P1, [R6+URZ], R5 ;  /* 0x00000005060075a7 */ /* 0x000e64000802017f */
[----:B------:R-:W-:Y:S02]  /*9430*/  LOP3.LUT R9, R9, R4, RZ, 0x3c, !PT ;  /* 0x0000000409097212 */ /* 0x000fe400078e3cff */
[----:B------:R-:W-:Y:S02]  /*9440*/  SEL R4, R2, RZ, P2 ;  /* 0x000000ff02047207 */ /* 0x000fe40001000000 */
[----:B------:R-:W-:-:S02]  /*9450*/  SHF.L.U32 R2, R9, 0x1f, RZ ;  /* 0x0000001f09027819 */ /* 0x000fc400000006ff */
[----:B------:R-:W-:Y:S01]  /*9460*/  LEA R3, R4, R3, 0x3 ;  /* 0x0000000304037211 */ /* 0x000fe200078e18ff */
[----:B-1----:R-:W-:Y:S06]  /*9470*/  @!P1 BRA `(.L_x_193) ;  /* 0x0000000400b09947 */ /* 0x002fec0003800000 */
.L_x_221:
[----:B------:R-:W2:Y:S02]  /*9480*/  SYNCS.PHASECHK.TRANS64.TRYWAIT P1, [R3+URZ], R2 ;  /* 0x00000002030075a7 */ /* 0x000ea4000802017f */
[----:B--2---:R-:W-:Y:S05]  /*9490*/  @!P1 BRA `(.L_x_194) ;  /* 0x0000000400bc9947 */ /* 0x004fea0003800000 */
.L_x_222:
[----:B------:R-:W-:Y:S05]  /*94a0*/  @!P0 BRA `(.L_x_195) ;  /* 0x0000000000048947 */ /* 0x000fea0003800000 */
[----:B------:R-:W-:Y:S01]  /*94b0*/  BPT.TRAP 0x1 ;  /* 0x000000040000795c */ /* 0x000fe20000300000 */
.L_x_195:
[----:B--2---:R-:W-:-:S05]  /*94c0*/  VIADD R3, R7, 0x30c40 ;  /* 0x00030c4007037836 */ /* 0x004fca0000000000 */
[----:B------:R-:W-:-:S04]  /*94d0*/  LEA R0, R0, R3, 0x3 ;  /* 0x0000000300007211 */ /* 0x000fc800078e18ff */
[----:B------:R-:W2:Y:S02]  /*94e0*/  SYNCS.PHASECHK.TRANS64.TRYWAIT P0, [R0+URZ], R5 ;  /* 0x00000005000075a7 */ /* 0x000ea4000800017f */
[----:B--2---:R-:W-:Y:S05]  /*94f0*/  @!P0 BRA `(.L_x_196) ;  /* 0x0000000400b88947 */ /* 0x004fea0003800000 */
.L_x_223:
[----:B------:R-:W-:-:S07]  /*9500*/  IMAD R3, R4, 0x8, R3 ;  /* 0x0000000804037824 */ /* 0x000fce00078e0203 */
.L_x_197:
[----:B---3--:R3:W4:Y:S02]  /*9510*/  SYNCS.PHASECHK.TRANS64.TRYWAIT P0, [R3+URZ], R2 ;  /* 0x00000002030075a7 */ /* 0x008724000800017f */
[----:B----4-:R-:W-:Y:S05]  /*9520*/  @!P0 NANOSLEEP.SYNCS 0x989680 ;  /* 0x009896800000895d */ /* 0x010fea0003900000 */
[----:B------:R-:W4:Y:S02]  /*9530*/  @!P0 SYNCS.PHASECHK.TRANS64 P0, [R3+URZ], R2 ;  /* 0x00000002030085a7 */ /* 0x000f24000800007f */
[----:B----4-:R-:W-:Y:S05]  /*9540*/  @!P0 BRA `(.L_x_197) ;  /* 0xfffffffc00f08947 */ /* 0x010fea000383ffff */
.L_x_107:
[----:B------:R-:W-:Y:S05]  /*9550*/  BSYNC B6 ;  /* 0x0000000000067941 */ /* 0x000fea0003800000 */
.L_x_104:
[----:B------:R-:W-:Y:S05]  /*9560*/  EXIT ;  /* 0x000000000000794d */ /* 0x000fea0003800000 */
.L_x_112:
[----:B------:R-:W-:Y:S01]  /*9570*/  MOV R12, RZ ;  /* 0x000000ff000c7202 */ /* 0x000fe20000000f00 */
[----:B------:R-:W-:Y:S01]  /*9580*/  IMAD.MOV.U32 R11, RZ, RZ, 0x1f ;  /* 0x0000001fff0b7424 */ /* 0x000fe200078e00ff */
[----:B------:R-:W-:-:S07]  /*9590*/  MOV R15, 0xffffffff ;  /* 0xffffffff000f7802 */ /* 0x000fce0000000f00 */
[----:B------:R-:W-:Y:S05]  /*95a0*/  WARPSYNC.COLLECTIVE R15, `(.L_x_198) ;  /* 0x000000000f087348 */ /* 0x000fea0003c00000 */
[----:B------:R1:W2:Y:S02]  /*95b0*/  SHFL.IDX P6, R14, R13, R12, R11 ;  /* 0x0000000c0d0e7389 */ /* 0x0002a400000c000b */
[----:B-12---:R-:W-:Y:S01]  /*95c0*/  ENDCOLLECTIVE ;  /* 0x000000000000791b */ /* 0x006fe20003800000 */
.L_x_198:
[----:B------:R-:W-:Y:S05]  /*95d0*/  BRA `(.L_x_199) ;  /* 0xffffff7400707947 */ /* 0x000fea000383ffff */
.L_x_114:
[----:B--2---:R2:W3:Y:S02]  /*95e0*/  SYNCS.PHASECHK.TRANS64.TRYWAIT P0, [R2+URZ+0x30c00], R7 ;  /* 0x030c0007020075a7 */ /* 0x0044e4000800017f */
[----:B---3--:R-:W-:Y:S05]  /*95f0*/  @!P0 NANOSLEEP.SYNCS 0x989680 ;  /* 0x009896800000895d */ /* 0x008fea0003900000 */
[----:B------:R-:W3:Y:S02]  /*9600*/  @!P0 SYNCS.PHASECHK.TRANS64 P0, [R2+URZ+0x30c00], R7 ;  /* 0x030c0007020085a7 */ /* 0x000ee4000800007f */
[----:B---3--:R-:W-:Y:S05]  /*9610*/  @!P0 BRA `(.L_x_114) ;  /* 0xfffffffc00f08947 */ /* 0x008fea000383ffff */
[----:B------:R-:W-:Y:S05]  /*9620*/  BRA `(.L_x_113) ;  /* 0xffffff7400907947 */ /* 0x000fea000383ffff */
.L_x_119:
[----:B-1----:R1:W3:Y:S02]  /*9630*/  SYNCS.PHASECHK.TRANS64.TRYWAIT P1, [R21+URZ+0x30c10], R20 ;  /* 0x030c1014150075a7 */ /* 0x0022e4000802017f */
[----:B---3--:R-:W-:Y:S05]  /*9640*/  @!P1 NANOSLEEP.SYNCS 0x989680 ;  /* 0x009896800000995d */ /* 0x008fea0003900000 */
[----:B------:R-:W3:Y:S02]  /*9650*/  @!P1 SYNCS.PHASECHK.TRANS64 P1, [R21+URZ+0x30c10], R20 ;  /* 0x030c1014150095a7 */ /* 0x000ee4000802007f */
[----:B---3--:R-:W-:Y:S05]  /*9660*/  @!P1 BRA `(.L_x_119) ;  /* 0xfffffffc00f09947 */ /* 0x008fea000383ffff */
[----:B------:R-:W-:Y:S05]  /*9670*/  BRA `(.L_x_118) ;  /* 0xffffff7c00cc7947 */ /* 0x000fea000383ffff */
.L_x_123:
[----:B------:R1:W1:Y:S02]  /*9680*/  SYNCS.PHASECHK.TRANS64.TRYWAIT P1, [R21+URZ+0x30c30], R20 ;  /* 0x030c3014150075a7 */ /* 0x000264000802017f */
[----:B-1----:R-:W-:Y:S05]  /*9690*/  @!P1 NANOSLEEP.SYNCS 0x989680 ;  /* 0x009896800000995d */ /* 0x002fea0003900000 */
[----:B------:R-:W1:Y:S02]  /*96a0*/  @!P1 SYNCS.PHASECHK.TRANS64 P1, [R21+URZ+0x30c30], R20 ;  /* 0x030c3014150095a7 */ /* 0x000e64000802007f */
[----:B-1----:R-:W-:Y:S05]  /*96b0*/  @!P1 BRA `(.L_x_123) ;  /* 0xfffffffc00f09947 */ /* 0x002fea000383ffff */
[----:B------:R-:W-:Y:S05]  /*96c0*/  BRA `(.L_x_122) ;  /* 0xffffff8000d07947 */ /* 0x000fea000383ffff */
.L_x_138:
[----:B------:R-:W-:Y:S01]  /*96d0*/  BSSY B0, `(.L_x_200) ;  /* 0x0000005000007945 */ /* 0x000fe20003800000 */
[----:B------:R-:W-:-:S07]  /*96e0*/  IMAD.MOV.U32 R15, RZ, RZ, -0x1 ;  /* 0xffffffffff0f7424 */ /* 0x000fce00078e00ff */
[----:B------:R-:W-:Y:S05]  /*96f0*/  WARPSYNC.COLLECTIVE R15, `(.L_x_201) ;  /* 0x000000000f087348 */ /* 0x000fea0003c00000 */
[----:B------:R-:W-:Y:S01]  /*9700*/  NOP ;  /* 0x0000000000007918 */ /* 0x000fe20000000000 */
[----:B------:R-:W-:Y:S01]  /*9710*/  ENDCOLLECTIVE ;  /* 0x000000000000791b */ /* 0x000fe20003800000 */
.L_x_201:
[----:B------:R-:W-:Y:S05]  /*9720*/  BSYNC B0 ;  /* 0x0000000000007941 */ /* 0x000fea0003800000 */
.L_x_200:
[----:B------:R-:W-:Y:S05]  /*9730*/  BRA `(.L_x_202) ;  /* 0xffffffd400c87947 */ /* 0x000fea000383ffff */
.L_x_150:
[----:B------:R-:W-:Y:S01]  /*9740*/  BSSY B0, `(.L_x_203) ;  /* 0x0000005000007945 */ /* 0x000fe20003800000 */
[----:B------:R-:W-:-:S07]  /*9750*/  MOV R15, 0xffffffff ;  /* 0xffffffff000f7802 */ /* 0x000fce0000000f00 */
[----:B------:R-:W-:Y:S05]  /*9760*/  WARPSYNC.COLLECTIVE R15, `(.L_x_204) ;  /* 0x000000000f087348 */ /* 0x000fea0003c00000 */
[----:B------:R-:W-:Y:S01]  /*9770*/  NOP ;  /* 0x0000000000007918 */ /* 0x000fe20000000000 */
[----:B------:R-:W-:Y:S01]  /*9780*/  ENDCOLLECTIVE ;  /* 0x000000000000791b */ /* 0x000fe20003800000 */
.L_x_204:
[----:B------:R-:W-:Y:S05]  /*9790*/  BSYNC B0 ;  /* 0x0000000000007941 */ /* 0x000fea0003800000 */
.L_x_203:
[----:B------:R-:W-:Y:S05]  /*97a0*/  BRA `(.L_x_205) ;  /* 0xffffffd800e07947 */ /* 0x000fea000383ffff */
.L_x_163:
[----:B------:R-:W-:Y:S01]  /*97b0*/  BSSY B0, `(.L_x_206) ;  /* 0x0000005000007945 */ /* 0x000fe20003800000 */
[----:B------:R-:W-:-:S07]  /*97c0*/  IMAD.MOV.U32 R15, RZ, RZ, -0x1 ;  /* 0xffffffffff0f7424 */ /* 0x000fce00078e00ff */
[----:B------:R-:W-:Y:S05]  /*97d0*/  WARPSYNC.COLLECTIVE R15, `(.L_x_207) ;  /* 0x000000000f087348 */ /* 0x000fea0003c00000 */
[----:B------:R-:W-:Y:S01]  /*97e0*/  NOP ;  /* 0x0000000000007918 */ /* 0x000fe20000000000 */
[----:B------:R-:W-:Y:S01]  /*97f0*/  ENDCOLLECTIVE ;  /* 0x000000000000791b */ /* 0x000fe20003800000 */
.L_x_207:
[----:B------:R-:W-:Y:S05]  /*9800*/  BSYNC B0 ;  /* 0x0000000000007941 */ /* 0x000fea0003800000 */
.L_x_206:
[----:B------:R-:W-:Y:S05]  /*9810*/  BRA `(.L_x_208) ;  /* 0xffffffdc00fc7947 */ /* 0x000fea000383ffff */
.L_x_172:
[----:B-1----:R1:W2:Y:S02]  /*9820*/  SYNCS.PHASECHK.TRANS64.TRYWAIT P1, [R11+URZ+0x30c20], R0 ;  /* 0x030c20000b0075a7 */ /* 0x0022a4000802017f */
[----:B--2---:R-:W-:Y:S05]  /*9830*/  @!P1 NANOSLEEP.SYNCS 0x989680 ;  /* 0x009896800000995d */ /* 0x004fea0003900000 */
[----:B------:R-:W2:Y:S02]  /*9840*/  @!P1 SYNCS.PHASECHK.TRANS64 P1, [R11+URZ+0x30c20], R0 ;  /* 0x030c20000b0095a7 */ /* 0x000ea4000802007f */
[----:B--2---:R-:W-:Y:S05]  /*9850*/  @!P1 BRA `(.L_x_172) ;  /* 0xfffffffc00f09947 */ /* 0x004fea000383ffff */
[----:B------:R-:W-:Y:S05]  /*9860*/  BRA `(.L_x_209) ;  /* 0xffffffe400d47947 */ /* 0x000fea000383ffff */
.L_x_176:
[----:B-1----:R1:W2:Y:S02]  /*9870*/  SYNCS.PHASECHK.TRANS64.TRYWAIT P1, [R11+URZ+0x30c40], R21 ;  /* 0x030c40150b0075a7 */ /* 0x0022a4000802017f */
[----:B--2---:R-:W-:Y:S05]  /*9880*/  @!P1 NANOSLEEP.SYNCS 0x989680 ;  /* 0x009896800000995d */ /* 0x004fea0003900000 */
[----:B------:R-:W2:Y:S02]  /*9890*/  @!P1 SYNCS.PHASECHK.TRANS64 P1, [R11+URZ+0x30c40], R21 ;  /* 0x030c40150b0095a7 */ /* 0x000ea4000802007f */
[----:B--2---:R-:W-:Y:S05]  /*98a0*/  @!P1 BRA `(.L_x_176) ;  /* 0xfffffffc00f09947 */ /* 0x004fea000383ffff */
[----:B------:R-:W-:Y:S05]  /*98b0*/  BRA `(.L_x_210) ;  /* 0xffffffe800f47947 */ /* 0x000fea000383ffff */
.L_x_178:
[----:B--2---:R2:W3:Y:S02]  /*98c0*/  SYNCS.PHASECHK.TRANS64.TRYWAIT P1, [R11+URZ+0x30c28], R21 ;  /* 0x030c28150b0075a7 */ /* 0x0044e4000802017f */
[----:B---3--:R-:W-:Y:S05]  /*98d0*/  @!P1 NANOSLEEP.SYNCS 0x989680 ;  /* 0x009896800000995d */ /* 0x008fea0003900000 */
[----:B------:R-:W3:Y:S02]  /*98e0*/  @!P1 SYNCS.PHASECHK.TRANS64 P1, [R11+URZ+0x30c28], R21 ;  /* 0x030c28150b0095a7 */ /* 0x000ee4000802007f */
[----:B---3--:R-:W-:Y:S05]  /*98f0*/  @!P1 BRA `(.L_x_178) ;  /* 0xfffffffc00f09947 */ /* 0x008fea000383ffff */
[----:B------:R-:W-:Y:S05]  /*9900*/  BRA `(.L_x_211) ;  /* 0xffffffec006c7947 */ /* 0x000fea000383ffff */
.L_x_180:
[----:B---3--:R3:W4:Y:S02]  /*9910*/  SYNCS.PHASECHK.TRANS64.TRYWAIT P1, [R11+URZ+0x30c48], R21 ;  /* 0x030c48150b0075a7 */ /* 0x008724000802017f */
[----:B----4-:R-:W-:Y:S05]  /*9920*/  @!P1 NANOSLEEP.SYNCS 0x989680 ;  /* 0x009896800000995d */ /* 0x010fea0003900000 */
[----:B------:R-:W4:Y:S02]  /*9930*/  @!P1 SYNCS.PHASECHK.TRANS64 P1, [R11+URZ+0x30c48], R21 ;  /* 0x030c48150b0095a7 */ /* 0x000f24000802007f */
[----:B----4-:R-:W-:Y:S05]  /*9940*/  @!P1 BRA `(.L_x_180) ;  /* 0xfffffffc00f09947 */ /* 0x010fea000383ffff */
[----:B------:R-:W-:Y:S05]  /*9950*/  BRA `(.L_x_212) ;  /* 0xffffffec00c07947 */ /* 0x000fea000383ffff */
.L_x_182:
[----:B------:R-:W-:-:S07]  /*9960*/  SHF.L.U32 R4, R9, 0x1f, RZ ;  /* 0x0000001f09047819 */ /* 0x000fce00000006ff */
.L_x_213:
[----:B-1----:R1:W2:Y:S02]  /*9970*/  SYNCS.PHASECHK.TRANS64.TRYWAIT P1, [R11+URZ+0x30c20], R4 ;  /* 0x030c20040b0075a7 */ /* 0x0022a4000802017f */
[----:B--2---:R-:W-:Y:S05]  /*9980*/  @!P1 NANOSLEEP.SYNCS 0x989680 ;  /* 0x009896800000995d */ /* 0x004fea0003900000 */
[----:B------:R-:W2:Y:S02]  /*9990*/  @!P1 SYNCS.PHASECHK.TRANS64 P1, [R11+URZ+0x30c20], R4 ;  /* 0x030c20040b0095a7 */ /* 0x000ea4000802007f */
[----:B--2---:R-:W-:Y:S05]  /*99a0*/  @!P1 BRA `(.L_x_213) ;  /* 0xfffffffc00f09947 */ /* 0x004fea000383ffff */
[----:B------:R-:W-:Y:S05]  /*99b0*/  BRA `(.L_x_214) ;  /* 0xfffffff0002c7947 */ /* 0x000fea000383ffff */
.L_x_185:
[----:B---3--:R3:W4:Y:S02]  /*99c0*/  SYNCS.PHASECHK.TRANS64.TRYWAIT P1, [R11+URZ+0x30c40], R12 ;  /* 0x030c400c0b0075a7 */ /* 0x008724000802017f */
[----:B----4-:R-:W-:Y:S05]  /*99d0*/  @!P1 NANOSLEEP.SYNCS 0x989680 ;  /* 0x009896800000995d */ /* 0x010fea0003900000 */
[----:B------:R-:W4:Y:S02]  /*99e0*/  @!P1 SYNCS.PHASECHK.TRANS64 P1, [R11+URZ+0x30c40], R12 ;  /* 0x030c400c0b0095a7 */ /* 0x000f24000802007f */
[----:B----4-:R-:W-:Y:S05]  /*99f0*/  @!P1 BRA `(.L_x_185) ;  /* 0xfffffffc00f09947 */ /* 0x010fea000383ffff */
[----:B------:R-:W-:Y:S05]  /*9a00*/  BRA `(.L_x_215) ;  /* 0xfffffff0009c7947 */ /* 0x000fea000383ffff */
.L_x_187:
[----:B-1----:R1:W2:Y:S02]  /*9a10*/  SYNCS.PHASECHK.TRANS64.TRYWAIT P1, [R11+URZ+0x30c28], R12 ;  /* 0x030c280c0b0075a7 */ /* 0x0022a4000802017f */
[----:B--2---:R-:W-:Y:S05]  /*9a20*/  @!P1 NANOSLEEP.SYNCS 0x989680 ;  /* 0x009896800000995d */ /* 0x004fea0003900000 */
[----:B------:R-:W2:Y:S02]  /*9a30*/  @!P1 SYNCS.PHASECHK.TRANS64 P1, [R11+URZ+0x30c28], R12 ;  /* 0x030c280c0b0095a7 */ /* 0x000ea4000802007f */
[----:B--2---:R-:W-:Y:S05]  /*9a40*/  @!P1 BRA `(.L_x_187) ;  /* 0xfffffffc00f09947 */ /* 0x004fea000383ffff */
[----:B------:R-:W-:Y:S05]  /*9a50*/  BRA `(.L_x_216) ;  /* 0xfffffff400087947 */ /* 0x000fea000383ffff */
.L_x_189:
[----:B----4-:R4:W1:Y:S02]  /*9a60*/  SYNCS.PHASECHK.TRANS64.TRYWAIT P0, [R13+URZ+0x30c40], R2 ;  /* 0x030c40020d0075a7 */ /* 0x010864000800017f */
[----:B-1----:R-:W-:Y:S05]  /*9a70*/  @!P0 NANOSLEEP.SYNCS 0x989680 ;  /* 0x009896800000895d */ /* 0x002fea0003900000 */
[----:B------:R-:W1:Y:S02]  /*9a80*/  @!P0 SYNCS.PHASECHK.TRANS64 P0, [R13+URZ+0x30c40], R2 ;  /* 0x030c40020d0085a7 */ /* 0x000e64000800007f */
[----:B-1----:R-:W-:Y:S05]  /*9a90*/  @!P0 BRA `(.L_x_189) ;  /* 0xfffffffc00f08947 */ /* 0x002fea000383ffff */
[----:B------:R-:W-:Y:S05]  /*9aa0*/  BRA `(.L_x_217) ;  /* 0xfffffff400747947 */ /* 0x000fea000383ffff */
.L_x_191:
[----:B------:R-:W-:Y:S01]  /*9ab0*/  BSSY B0, `(.L_x_218) ;  /* 0x0000006000007945 */ /* 0x000fe20003800000 */
[----:B------:R-:W-:-:S07]  /*9ac0*/  MOV R15, 0xffffffff ;  /* 0xffffffff000f7802 */ /* 0x000fce0000000f00 */
[----:B------:R-:W-:Y:S05]  /*9ad0*/  WARPSYNC.COLLECTIVE R15, `(.L_x_219) ;  /* 0x000000000f0c7348 */ /* 0x000fea0003c00000 */
[----:B------:R-:W-:Y:S02]  /*9ae0*/  ELECT P6, UR62, PT ;  /* 0x00000000003e782f */ /* 0x000fe400038c0000 */
[----:B------:R-:W-:Y:S01]  /*9af0*/  MOV R14, UR62 ;  /* 0x0000003e000e7c02 */ /* 0x000fe20008000f00 */
[----:B------:R-:W-:Y:S10]  /*9b00*/  ENDCOLLECTIVE ;  /* 0x000000000000791b */ /* 0x000ff40003800000 */
.L_x_219:
[----:B------:R-:W-:Y:S05]  /*9b10*/  BSYNC B0 ;  /* 0x0000000000007941 */ /* 0x000fea0003800000 */
.L_x_218:
[----:B------:R-:W-:Y:S01]  /*9b20*/  PLOP3.LUT P0, PT, P6, PT, PT, 0x80, 0x0 ;  /* 0x000000000000781c */ /* 0x000fe2000370f070 */
[----:B------:R-:W-:-:S12]  /*9b30*/  BRA `(.L_x_220) ;  /* 0xfffffff800007947 */ /* 0x000fd8000383ffff */
.L_x_193:
[----:B-1----:R1:W2:Y:S02]  /*9b40*/  SYNCS.PHASECHK.TRANS64.TRYWAIT P1, [R6+URZ], R5 ;  /* 0x00000005060075a7 */ /* 0x0022a4000802017f */
[----:B--2---:R-:W-:Y:S05]  /*9b50*/  @!P1 NANOSLEEP.SYNCS 0x989680 ;  /* 0x009896800000995d */ /* 0x004fea0003900000 */
[----:B------:R-:W2:Y:S02]  /*9b60*/  @!P1 SYNCS.PHASECHK.TRANS64 P1, [R6+URZ], R5 ;  /* 0x00000005060095a7 */ /* 0x000ea4000802007f */
[----:B--2---:R-:W-:Y:S05]  /*9b70*/  @!P1 BRA `(.L_x_193) ;  /* 0xfffffffc00f09947 */ /* 0x004fea000383ffff */
[----:B------:R-:W-:Y:S05]  /*9b80*/  BRA `(.L_x_221) ;  /* 0xfffffff8003c7947 */ /* 0x000fea000383ffff */
.L_x_194:
[----:B--2---:R2:W3:Y:S02]  /*9b90*/  SYNCS.PHASECHK.TRANS64.TRYWAIT P1, [R3+URZ], R2 ;  /* 0x00000002030075a7 */ /* 0x0044e4000802017f */
[----:B---3--:R-:W-:Y:S05]  /*9ba0*/  @!P1 NANOSLEEP.SYNCS 0x989680 ;  /* 0x009896800000995d */ /* 0x008fea0003900000 */
[----:B------:R-:W3:Y:S02]  /*9bb0*/  @!P1 SYNCS.PHASECHK.TRANS64 P1, [R3+URZ], R2 ;  /* 0x00000002030095a7 */ /* 0x000ee4000802007f */
[----:B---3--:R-:W-:Y:S05]  /*9bc0*/  @!P1 BRA `(.L_x_194) ;  /* 0xfffffffc00f09947 */ /* 0x008fea000383ffff */
[----:B------:R-:W-:Y:S05]  /*9bd0*/  BRA `(.L_x_222) ;  /* 0xfffffff800307947 */ /* 0x000fea000383ffff */
.L_x_196:
[----:B--2---:R2:W3:Y:S02]  /*9be0*/  SYNCS.PHASECHK.TRANS64.TRYWAIT P0, [R0+URZ], R5 ;  /* 0x00000005000075a7 */ /* 0x0044e4000800017f */
[----:B---3--:R-:W-:Y:S05]  /*9bf0*/  @!P0 NANOSLEEP.SYNCS 0x989680 ;  /* 0x009896800000895d */ /* 0x008fea0003900000 */
[----:B------:R-:W3:Y:S02]  /*9c00*/  @!P0 SYNCS.PHASECHK.TRANS64 P0, [R0+URZ], R5 ;  /* 0x00000005000085a7 */ /* 0x000ee4000800007f */
[----:B---3--:R-:W-:Y:S05]  /*9c10*/  @!P0 BRA `(.L_x_196) ;  /* 0xfffffffc00f08947 */ /* 0x008fea000383ffff */
[----:B------:R-:W-:Y:S05]  /*9c20*/  BRA `(.L_x_223) ;  /* 0xfffffff800347947 */ /* 0x000fea000383ffff */
.L_x_224:
        /* <DEDUP_REMOVED lines=13> */
.L_x_3719:


//--------------------- .text._ZN7cutlass13device_kernelIN5flash11enable_sm90INS1_16FlashAttnBwdSm90INS1_25CollectiveMainloopBwdSm90ILi2ELi2ELi2EN4cute5tupleIJNS5_1CILi1EEES8_S8_EEENS6_IJNS7_ILi128EEESA_NS7_ILi64EEEEEENS_10bfloat16_tEfNS_4arch4Sm90ELb0ELb0ELb1ELb0ELb0ELb1ELb0ELb0ELi2ELi1ELi2ELi2ELb0EEENS1_24CollectiveEpilogueBwdGQAISC_fSF_Li256ELb0ELb0EEENS1_19SingleTileSchedulerILb0ELb0ELb0ELi128EEEEEEEEEvNT_6ParamsE --------------------------
	.section	.text._ZN7cutlass13device_kernelIN5flash11enable_sm90INS1_16FlashAttnBwdSm90INS1_25CollectiveMainloopBwdSm90ILi2ELi2ELi2EN4cute5tupleIJNS5_1CILi1EEES8_S8_EEENS6_IJNS7_ILi128EEESA_NS7_ILi64EEEEEENS_10bfloat16_tEfNS_4arch4Sm90ELb0ELb0ELb1ELb0ELb0ELb1ELb0ELb0ELi2ELi1ELi2ELi2ELb0EEENS1_24CollectiveEpilogueBwdGQAISC_fSF_Li256ELb0ELb0EEENS1_19SingleTileSchedulerILb0ELb0ELb0ELi128EEEEEEEEEvNT_6ParamsE,"ax",@progbits
	.align	128
.text._ZN7cutlass13device_kernelIN5flash11enable_sm90INS1_16FlashAttnBwdSm90INS1_25CollectiveMainloopBwdSm90ILi2ELi2ELi2EN4cute5tupleIJNS5_1CILi1EEES8_S8_EEENS6_IJNS7_ILi128EEESA_NS7_ILi64EEEEEENS_10bfloat16_tEfNS_4arch4Sm90ELb0ELb0ELb1ELb0ELb0ELb1ELb0ELb0ELi2ELi1ELi2ELi2ELb0EEENS1_24CollectiveEpilogueBwdGQAISC_fSF_Li256ELb0ELb0EEENS1_19SingleTileSchedulerILb0ELb0ELb0ELi128EEEEEEEEEvNT_6ParamsE:
        .type           _ZN7cutlass13device_kernelIN5flash11enable_sm90INS1_16FlashAttnBwdSm90INS1_25CollectiveMainloopBwdSm90ILi2ELi2ELi2EN4cute5tupleIJNS5_1CILi1EEES8_S8_EEENS6_IJNS7_ILi128EEESA_NS7_ILi64EEEEEENS_10bfloat16_tEfNS_4arch4Sm90ELb0ELb0ELb1ELb0ELb0ELb1ELb0ELb0ELi2ELi1ELi2ELi2ELb0EEENS1_24CollectiveEpilogueBwdGQAISC_fSF_Li256ELb0ELb0EEENS1_19SingleTileSchedulerILb0ELb0ELb0ELi128EEEEEEEEEvNT_6ParamsE,@function
        .size           _ZN7cutlass13device_kernelIN5flash11enable_sm90INS1_16FlashAttnBwdSm90INS1_25CollectiveMainloopBwdSm90ILi2ELi2ELi2EN4cute5tupleIJNS5_1CILi1EEES8_S8_EEENS6_IJNS7_ILi128EEESA_NS7_ILi64EEEEEENS_10bfloat16_tEfNS_4arch4Sm90ELb0ELb0ELb1ELb0ELb0ELb1ELb0ELb0ELi2ELi1ELi2ELi2ELb0EEENS1_24CollectiveEpilogueBwdGQAISC_fSF_Li256ELb0ELb0EEENS1_19SingleTileSchedulerILb0ELb0ELb0ELi128EEEEEEEEEvNT_6ParamsE,(.L_x_3720 - _ZN7cutlass13device_kernelIN5flash11enable_sm90INS1_16FlashAttnBwdSm90INS1_25CollectiveMainloopBwdSm90ILi2ELi2ELi2EN4cute5tupleIJNS5_1CILi1EEES8_S8_EEENS6_IJNS7_ILi128EEESA_NS7_ILi64EEEEEENS_10bfloat16_tEfNS_4arch4Sm90ELb0ELb0ELb1ELb0ELb0ELb1ELb0ELb0ELi2ELi1ELi2ELi2ELb0EEENS1_24CollectiveEpilogueBwdGQAISC_fSF_Li256ELb0ELb0EEENS1_19SingleTileSchedulerILb0ELb0ELb0ELi128EEEEEEEEEvNT_6ParamsE)
        .other          _ZN7cutlass13device_kernelIN5flash11enable_sm90INS1_16FlashAttnBwdSm90INS1_25CollectiveMainloopBwdSm90ILi2ELi2ELi2EN4cute5tupleIJNS5_1CILi1EEES8_S8_EEENS6_IJNS7_ILi128EEESA_NS7_ILi64EEEEEENS_10bfloat16_tEfNS_4arch4Sm90ELb0ELb0ELb1ELb0ELb0ELb1ELb0ELb0ELi2ELi1ELi2ELi2ELb0EEENS1_24CollectiveEpilogueBwdGQAISC_fSF_Li256ELb0ELb0EEENS1_19SingleTileSchedulerILb0ELb0ELb0ELi128EEEEEEEEEvNT_6ParamsE,@"STO_CUDA_ENTRY STV_DEFAULT"
_ZN7cutlass13device_kernelIN5flash11enable_sm90INS1_16FlashAttnBwdSm90INS1_25CollectiveMainloopBwdSm90ILi2ELi2ELi2EN4cute5tupleIJNS5_1CILi1EEES8_S8_EEENS6_IJNS7_ILi128EEESA_NS7_ILi64EEEEEENS_10bfloat16_tEfNS_4arch4Sm90ELb0ELb0ELb1ELb0ELb0ELb1ELb0ELb0ELi2ELi1ELi2ELi2ELb0EEENS1_24CollectiveEpilogueBwdGQAISC_fSF_Li256ELb0ELb0EEENS1_19SingleTileSchedulerILb0ELb0ELb0ELi128EEEEEEEEEvNT_6ParamsE:
        /* <DEDUP_REMOVED lines=14> */
[----:B------:R-:W-:-:S02]  /*00e0*/  UIADD3.X UR7, URZ, UR5, URZ, UP0, !UPT ;  /* 0x000000053f077290 */ /* 0x000fc400087fe43f */
[----:B------:R-:W-:Y:S02]  /*00f0*/  UIADD3.X UR9, URZ, UR5, URZ, UP1, !UPT ;  /* 0x000000053f097290 */ /* 0x000fe40008ffe43f */
[----:B------:R-:W-:Y:S02]  /*0100*/  UIADD3.X UR11, URZ, UR5, URZ, UP2, !UPT ;  /* 0x000000053f0b7290 */ /* 0x000fe400097fe43f */
[----:B------:R-:W-:-:S03]  /*0110*/  UIADD3.X UR5, URZ, UR5, URZ, UP3, !UPT ;  /* 0x000000053f057290 */ /* 0x000fc60009ffe43f */
[----:B------:R1:W-:Y:S02]  /*0120*/  UTMACCTL.PF [UR6] ;  /* 0x00000000060079b9 */ /* 0x0003e40008040000 */
[----:B------:R1:W-:Y:S02]  /*0130*/  UTMACCTL.PF [UR8] ;  /* 0x00000000080079b9 */ /* 0x0003e40008040000 */
[----:B------:R1:W-:Y:S02]  /*0140*/  UTMACCTL.PF [UR10] ;  /* 0x000000000a0079b9 */ /* 0x0003e40008040000 */
[----:B------:R1:W-:Y:S02]  /*0150*/  UTMACCTL.PF [UR4] ;  /* 0x00000000040079b9 */ /* 0x0003e40008040000 */
[----:B-1----:R-:W-:Y:S01]  /*0160*/  NOP ;  /* 0x0000000000007918 */ /* 0x002fe20000000000 */
.L_x_226:
[----:B------:R-:W-:Y:S05]  /*0170*/  BSYNC B0 ;  /* 0x0000000000007941 */ /* 0x000fea0003800000 */
.L_x_225:
        /* <DEDUP_REMOVED lines=34> */
.L_x_227:
        /* <DEDUP_REMOVED lines=22> */
.L_x_228:
[----:B---3--:R-:W-:Y:S01]  /*0500*/  ISETP.NE.AND P0, PT, R2, RZ, PT ;  /* 0x000000ff0200720c */ /* 0x008fe20003f05270 */
[----:B------:R-:W-:Y:S01]  /*0510*/  IMAD.MOV.U32 R16, RZ, RZ, 0x1 ;  /* 0x00000001ff107424 */ /* 0x000fe200078e00ff */
[----:B------:R-:W-:Y:S01]  /*0520*/  NOP ;  /* 0x0000000000007918 */ /* 0x000fe20000000000 */
[----:B------:R-:W-:Y:S03]  /*0530*/  BSSY B6, `(.L_x_229) ;  /* 0x0000851000067945 */ /* 0x000fe60003800000 */
[----:B------:R-:W-:Y:S01]  /*0540*/  SEL R16, R16, 0x2, !P0 ;  /* 0x0000000210107807 */ /* 0x000fe20004000000 */
[----:B-12-4-:R-:W-:Y:S06]  /*0550*/  BAR.SYNC.DEFER_BLOCKING 0x0 ;  /* 0x0000000000007b1d */ /* 0x016fec0000010000 */
[----:B------:R-:W-:Y:S05]  /*0560*/  @!P0 BRA `(.L_x_230) ;  /* 0x0000006000288947 */ /* 0x000fea0003800000 */
.L_x_231:
        /* <DEDUP_REMOVED lines=13> */
[----:B----4-:R-:W-:Y:S05]  /*0640*/  @!P0 BRA `(.L_x_232) ;  /* 0x0000008000fc8947 */ /* 0x010fea0003800000 */
        /* <DEDUP_REMOVED lines=21> */
.L_x_234:
        /* <DEDUP_REMOVED lines=15> */
.L_x_233:
        /* <DEDUP_REMOVED lines=22> */
.L_x_236:
        /* <DEDUP_REMOVED lines=15> */
.L_x_235:
[----:B------:R-:W-:Y:S01]  /*0ae0*/  SHF.R.S32.HI R3, RZ, 0x1f, R18 ;  /* 0x0000001fff037819 */ /* 0x000fe20000011412 */
[----:B------:R-:W-:-:S03]  /*0af0*/  UMOV UR4, 0xffffffff ;  /* 0xffffffff00047882 */ /* 0x000fc60000000000 */
[----:B------:R-:W-:-:S04]  /*0b00*/  LEA.HI R0, R3, R18, RZ, 0x7 ;  /* 0x0000001203007211 */ /* 0x000fc800078f38ff */
[----:B------:R-:W-:Y:S01]  /*0b10*/  SHF.R.S32.HI R13, RZ, 0x7, R0 ;  /* 0x00000007ff0d7819 */ /* 0x000fe20000011400 */
[----:B------:R-:W-:Y:S06]  /*0b20*/  BRA.DIV UR4, `(.L_x_237) ;  /* 0x0000007e04cc7947 */ /* 0x000fec000b800000 */
[----:B------:R1:W2:Y:S02]  /*0b30*/  SHFL.IDX PT, R14, R13, RZ, 0x1f ;  /* 0x00001fff0d0e7589 */ /* 0x0002a400000e0000 */
.L_x_306:
[----:B------:R-:W-:Y:S02]  /*0b40*/  SHF.L.U32 R9, RZ, 0x1f, RZ ;  /* 0x0000001fff097819 */ /* 0x000fe400000006ff */
[----:B--2---:R-:W-:Y:S02]  /*0b50*/  LEA.HI R4, R14, R14, RZ, 0x1 ;  /* 0x0000000e0e047211 */ /* 0x004fe400078f08ff */
[----:B------:R-:W2:Y:S01]  /*0b60*/  SYNCS.PHASECHK.TRANS64.TRYWAIT P0, [R2+URZ+0x30c00], R9 ;  /* 0x030c0009020075a7 */ /* 0x000ea2000800017f */
[----:B------:R-:W-:Y:S02]  /*0b70*/  LOP3.LUT R7, R0, 0xffffff80, RZ, 0xc0, !PT ;  /* 0xffffff8000077812 */ /* 0x000fe400078ec0ff */
[----:B------:R-:W-:-:S04]  /*0b80*/  LOP3.LUT R5, R4, 0xffffe, RZ, 0xc0, !PT ;  /* 0x000ffffe04057812 */ /* 0x000fc800078ec0ff */
[----:B------:R-:W-:Y:S01]  /*0b90*/  IADD3 R12, R14, -R5, RZ ;  /* 0x800000050e0c7210 */ /* 0x000fe20007ffe0ff */
[----:B--2---:R-:W-:Y:S06]  /*0ba0*/  @P0 BRA `(.L_x_238) ;  /* 0x0000000000080947 */ /* 0x004fec0003800000 */
[----:B------:R-:W2:Y:S02]  /*0bb0*/  SYNCS.PHASECHK.TRANS64.TRYWAIT P0, [R2+URZ+0x30c00], R9 ;  /* 0x030c0009020075a7 */ /* 0x000ea4000800017f */
[----:B--2---:R-:W-:Y:S05]  /*0bc0*/  @!P0 BRA `(.L_x_239) ;  /* 0x0000007c00c08947 */ /* 0x004fea0003800000 */
.L_x_238:
[----:B------:R-:W3:Y:S01]  /*0bd0*/  LDC R14, c[0x0][0x280] ;  /* 0x0000a000ff0e7b82 */ /* 0x000ee20000000800 */
[----:B------:R-:W-:Y:S01]  /*0be0*/  IMAD.IADD R0, R18, 0x1, -R7 ;  /* 0x0000000112007824 */ /* 0x000fe200078e0a07 */
[----:B------:R-:W-:Y:S02]  /*0bf0*/  CS2R R136, SRZ ;  /* 0x0000000000887805 */ /* 0x000fe4000001ff00 */
[----:B------:R-:W-:Y:S02]  /*0c00*/  CS2R R168, SRZ ;  /* 0x0000000000a87805 */ /* 0x000fe4000001ff00 */
[----:B------:R-:W-:Y:S01]  /*0c10*/  CS2R R170, SRZ ;  /* 0x0000000000aa7805 */ /* 0x000fe2000001ff00 */
[----:B------:R-:W-:Y:S01]  /*0c20*/  IMAD R11, R13, 0x400, R0 ;  /* 0x000004000d0b7824 */ /* 0x000fe200078e0200 */
[----:B------:R-:W-:Y:S02]  /*0c30*/  CS2R R172, SRZ ;  /* 0x0000000000ac7805 */ /* 0x000fe4000001ff00 */
[----:B------:R-:W-:-:S02]  /*0c40*/  CS2R R174, SRZ ;  /* 0x0000000000ae7805 */ /* 0x000fc4000001ff00 */
[----:B------:R-:W-:Y:S02]  /*0c50*/  CS2R R176, SRZ ;  /* 0x0000000000b07805 */ /* 0x000fe4000001ff00 */
[----:B------:R-:W-:Y:S02]  /*0c60*/  CS2R R178, SRZ ;  /* 0x0000000000b27805 */ /* 0x000fe4000001ff00 */
[----:B------:R-:W-:Y:S02]  /*0c70*/  SHF.L.U32 R11, R11, 0x2, RZ ;  /* 0x000000020b0b7819 */ /* 0x000fe400000006ff */
        /* <DEDUP_REMOVED lines=13> */
[----:B---3--:R-:W-:Y:S02]  /*0d50*/  ISETP.GE.AND P0, PT, R14, 0x1, PT ;  /* 0x000000010e00780c */ /* 0x008fe40003f06270 */
        /* <DEDUP_REMOVED lines=11> */
[----:B------:R-:W-:Y:S01]  /*0e10*/  CS2R R166, SRZ ;  /* 0x0000000000a67805 */ /* 0x000fe2000001ff00 */
[----:B------:R-:W-:Y:S01]  /*0e20*/  IMAD R11, R11, 0x4, R2 ;  /* 0x000000040b0b7824 */ /* 0x000fe200078e0202 */
[----:B------:R-:W-:Y:S06]  /*0e30*/  @!P0 BRA `(.L_x_240) ;  /* 0x0000004c00ac8947 */ /* 0x000fec0003800000 */
[CC--:B------:R-:W-:Y:S01]  /*0e40*/  LEA.HI R5, R3.reuse, R18.reuse, RZ, 0x5 ;  /* 0x0000001203057211 */ /* 0x0c0fe200078f28ff */
[----:B------:R-:W-:Y:S01]  /*0e50*/  IMAD.SHL.U32 R4, R18, 0x40, RZ ;  /* 0x0000004012047824 */ /* 0x000fe200078e00ff */
[CC--:B------:R-:W-:Y:S01]  /*0e60*/  LEA.HI R8, R3.reuse, R18.reuse, RZ, 0x4 ;  /* 0x0000001203087211 */ /* 0x0c0fe200078f20ff */
[----:B------:R-:W3:Y:S01]  /*0e70*/  S2R R20, SR_CTAID.X ;  /* 0x0000000000147919 */ /* 0x000ee20000002500 */
[CC--:B------:R-:W-:Y:S01]  /*0e80*/  LEA.HI R6, R3.reuse, R18.reuse, RZ, 0x2 ;  /* 0x0000001203067211 */ /* 0x0c0fe200078f10ff */
[----:B------:R-:W3:Y:S01]  /*0e90*/  LDC R25, c[0x0][0x290] ;  /* 0x0000a400ff197b82 */ /* 0x000ee20000000800 */
[----:B------:R-:W-:Y:S02]  /*0ea0*/  LEA.HI R15, R3, R18, RZ, 0x3 ;  /* 0x00000012030f7211 */ /* 0x000fe400078f18ff */
[----:B------:R-:W-:Y:S02]  /*0eb0*/  CS2R R198, SRZ ;  /* 0x0000000000c67805 */ /* 0x000fe4000001ff00 */
[----:B------:R-:W-:-:S02]  /*0ec0*/  LOP3.LUT R3, R5, 0xffffffe0, RZ, 0xc0, !PT ;  /* 0xffffffe005037812 */ /* 0x000fc400078ec0ff */
[----:B------:R-:W-:Y:S02]  /*0ed0*/  CS2R R196, SRZ ;  /* 0x0000000000c47805 */ /* 0x000fe4000001ff00 */
[----:B------:R-:W-:Y:S02]  /*0ee0*/  SHF.R.S32.HI R5, RZ, 0x5, R5 ;  /* 0x00000005ff057819 */ /* 0x000fe40000011405 */
[----:B------:R-:W-:Y:S02]  /*0ef0*/  CS2R R194, SRZ ;  /* 0x0000000000c27805 */ /* 0x000fe4000001ff00 */
[----:B--2---:R-:W-:Y:S02]  /*0f00*/  SHF.R.S32.HI R9, RZ, 0x4, R8 ;  /* 0x00000004ff097819 */ /* 0x004fe40000011408 */
[----:B------:R-:W-:Y:S02]  /*0f10*/  CS2R R192, SRZ ;  /* 0x0000000000c07805 */ /* 0x000fe4000001ff00 */
[----:B------:R-:W-:Y:S01]  /*0f20*/  LOP3.LUT R7, R6, 0xfffffffc, RZ, 0xc0, !PT ;  /* 0xfffffffc06077812 */ /* 0x000fe200078ec0ff */
[----:B------:R-:W-:Y:S01]  /*0f30*/  IMAD.SHL.U32 R5, R5, 0x10, RZ ;  /* 0x0000001005057824 */ /* 0x000fe200078e00ff */
[----:B------:R-:W-:-:S02]  /*0f40*/  IADD3 R14, R14, 0x7f, RZ ;  /* 0x0000007f0e0e7810 */ /* 0x000fc40007ffe0ff */
[----:B------:R-:W-:Y:S02]  /*0f50*/  CS2R R190, SRZ ;  /* 0x0000000000be7805 */ /* 0x000fe4000001ff00 */
[----:B------:R-:W-:Y:S01]  /*0f60*/  LEA.HI R8, R8, R9, RZ, 0x1 ;  /* 0x0000000908087211 */ /* 0x000fe200078f08ff */
[----:B------:R-:W-:Y:S01]  /*0f70*/  IMAD.IADD R10, R18, 0x1, -R7 ;  /* 0x00000001120a7824 */ /* 0x000fe200078e0a07 */
[----:B------:R-:W-:Y:S02]  /*0f80*/  LOP3.LUT R4, R4, 0x1c0, RZ, 0xc0, !PT ;  /* 0x000001c004047812 */ /* 0x000fe400078ec0ff */
[----:B------:R-:W-:Y:S02]  /*0f90*/  CS2R R188, SRZ ;  /* 0x0000000000bc7805 */ /* 0x000fe4000001ff00 */
[----:B------:R-:W-:Y:S02]  /*0fa0*/  SHF.R.S32.HI R17, RZ, 0x1f, R14 ;  /* 0x0000001fff117819 */ /* 0x000fe4000001140e */
[----:B------:R-:W-:-:S02]  /*0fb0*/  CS2R R186, SRZ ;  /* 0x0000000000ba7805 */ /* 0x000fc4000001ff00 */
[----:B------:R-:W-:Y:S02]  /*0fc0*/  IADD3 R3, R18, -R3, RZ ;  /* 0x8000000312037210 */ /* 0x000fe40007ffe0ff */
[----:B------:R-:W-:Y:S02]  /*0fd0*/  CS2R R184, SRZ ;  /* 0x0000000000b87805 */ /* 0x000fe4000001ff00 */
[----:B------:R-:W-:Y:S02]  /*0fe0*/  LOP3.LUT R8, R8, 0x7ffffe, RZ, 0xc0, !PT ;  /* 0x007ffffe08087812 */ /* 0x000fe400078ec0ff */
[----:B------:R-:W-:Y:S02]  /*0ff0*/  CS2R R182, SRZ ;  /* 0x0000000000b67805 */ /* 0x000fe4000001ff00 */
[----:B------:R-:W-:Y:S02]  /*1000*/  LOP3.LUT R18, R4, 0x30, R5, 0xf8, !PT ;  /* 0x0000003004127812 */ /* 0x000fe400078ef805 */
[----:B------:R-:W-:-:S02]  /*1010*/  CS2R R180, SRZ ;  /* 0x0000000000b47805 */ /* 0x000fc4000001ff00 */
[----:B------:R-:W-:Y:S02]  /*1020*/  LEA.HI R5, R13, R13, RZ, 0x1 ;  /* 0x0000000d0d057211 */ /* 0x000fe400078f08ff */
[----:B------:R-:W-:Y:S02]  /*1030*/  CS2R R178, SRZ ;  /* 0x0000000000b27805 */ /* 0x000fe4000001ff00 */
[----:B------:R-:W-:Y:S01]  /*1040*/  LEA.HI R23, R17, R14, RZ, 0x7 ;  /* 0x0000000e11177211 */ /* 0x000fe200078f38ff */
[----:B------:R-:W-:Y:S01]  /*1050*/  IMAD.IADD R14, R9, 0x1, -R8 ;  /* 0x00000001090e7824 */ /* 0x000fe200078e0a08 */
[----:B------:R-:W-:Y:S01]  /*1060*/  SHF.R.S32.HI R6, RZ, 0x1f, R3 ;  /* 0x0000001fff067819 */ /* 0x000fe20000011403 */
[----:B---3--:R-:W-:Y:S01]  /*1070*/  IMAD R20, R20, -0x80, R25 ;  /* 0xffffff8014147824 */ /* 0x008fe200078e0219 */
[----:B------:R-:W-:Y:S02]  /*1080*/  LOP3.LUT R8, R5, 0xfffffffe, RZ, 0xc0, !PT ;  /* 0xfffffffe05087812 */ /* 0x000fe400078ec0ff */
[----:B------:R-:W-:-:S02]  /*1090*/  CS2R R176, SRZ ;  /* 0x0000000000b07805 */ /* 0x000fc4000001ff00 */
[CC--:B------:R-:W-:Y:S02]  /*10a0*/  LEA.HI R5, R6.reuse, R3.reuse, RZ, 0x3 ;  /* 0x0000000306057211 */ /* 0x0c0fe400078f18ff */
[----:B------:R-:W-:Y:S02]  /*10b0*/  CS2R R174, SRZ ;  /* 0x0000000000ae7805 */ /* 0x000fe4000001ff00 */
[----:B------:R-:W-:Y:S01]  /*10c0*/  LEA.HI R7, R6, R3, RZ, 0x2 ;  /* 0x0000000306077211 */ /* 0x000fe200078f10ff */
[----:B------:R-:W-:Y:S01]  /*10d0*/  IMAD.IADD R21, R13, 0x1, -R8 ;  /* 0x000000010d157824 */ /* 0x000fe200078e0a08 */
[----:B------:R-:W-:Y:S02]  /*10e0*/  SHF.R.S32.HI R3, RZ, 0x1f, R0 ;  /* 0x0000001fff037819 */ /* 0x000fe40000011400 */
[----:B------:R-:W-:Y:S02]  /*10f0*/  CS2R R172, SRZ ;  /* 0x0000000000ac7805 */ /* 0x000fe4000001ff00 */
[----:B------:R-:W-:-:S02]  /*1100*/  SHF.R.U32.HI R8, RZ, 0x3, R4 ;  /* 0x00000003ff087819 */ /* 0x000fc40000011604 */
[----:B------:R-:W-:Y:S02]  /*1110*/  CS2R R170, SRZ ;  /* 0x0000000000aa7805 */ /* 0x000fe4000001ff00 */
[----:B------:R-:W-:Y:S02]  /*1120*/  LEA.HI R4, R3, R0, RZ, 0x2 ;  /* 0x0000000003047211 */ /* 0x000fe400078f10ff */
[----:B------:R-:W-:Y:S02]  /*1130*/  CS2R R168, SRZ ;  /* 0x0000000000a87805 */ /* 0x000fe4000001ff00 */
[----:B------:R-:W-:Y:S02]  /*1140*/  LOP3.LUT R15, R18, 0x8, R15, 0xf8, !PT ;  /* 0x00000008120f7812 */ /* 0x000fe400078ef80f */
[----:B------:R-:W-:Y:S02]  /*1150*/  CS2R R166, SRZ ;  /* 0x0000000000a67805 */ /* 0x000fe4000001ff00 */
[----:B------:R-:W-:-:S02]  /*1160*/  LOP3.LUT R9, R4, 0x7ffffffc, RZ, 0xc0, !PT ;  /* 0x7ffffffc04097812 */ /* 0x000fc400078ec0ff */
[----:B------:R-:W-:Y:S02]  /*1170*/  CS2R R164, SRZ ;  /* 0x0000000000a47805 */ /* 0x000fe4000001ff00 */
[----:B------:R-:W-:Y:S02]  /*1180*/  LEA R18, R13, R14, 0x4 ;  /* 0x0000000e0d127211 */ /* 0x000fe400078e20ff */
[----:B------:R-:W-:Y:S02]  /*1190*/  CS2R R162, SRZ ;  /* 0x0000000000a27805 */ /* 0x000fe4000001ff00 */
[----:B------:R-:W-:Y:S01]  /*11a0*/  LOP3.LUT R15, R15, R8, RZ, 0x3c, !PT ;  /* 0x000000080f0f7212 */ /* 0x000fe200078e3cff */
[----:B------:R-:W-:Y:S01]  /*11b0*/  IMAD.IADD R9, R0, 0x1, -R9 ;  /* 0x0000000100097824 */ /* 0x000fe200078e0a09 */
[----:B------:R-:W-:Y:S02]  /*11c0*/  LEA.HI R14, R3, R0, RZ, 0x5 ;  /* 0x00000000030e7211 */ /* 0x000fe400078f28ff */
[----:B------:R-:W-:-:S02]  /*11d0*/  CS2R R160, SRZ ;  /* 0x0000000000a07805 */ /* 0x000fc4000001ff00 */
[----:B------:R-:W-:Y:S01]  /*11e0*/  SHF.R.S32.HI R8, RZ, 0x2, R7 ;  /* 0x00000002ff087819 */ /* 0x000fe20000011407 */
[----:B------:R-:W-:Y:S01]  /*11f0*/  IMAD.U32 R0, R18, 0x200, R15 ;  /* 0x0000020012007824 */ /* 0x000fe200078e000f */
[--C-:B------:R-:W-:Y:S02]  /*1200*/  SHF.R.S32.HI R6, RZ, 0x3, R5.reuse ;  /* 0x00000003ff067819 */ /* 0x100fe40000011405 */
[----:B------:R-:W-:Y:S02]  /*1210*/  CS2R R158, SRZ ;  /* 0x00000000009e7805 */ /* 0x000fe4000001ff00 */
[----:B------:R-:W-:Y:S01]  /*1220*/  SHF.R.S32.HI R5, RZ, 0x1f, R5 ;  /* 0x0000001fff057819 */ /* 0x000fe20000011405 */
[----:B-1----:R-:W-:Y:S01]  /*1230*/  VIADD R13, R8, 0x10 ;  /* 0x00000010080d7836 */ /* 0x002fe20000000000 */
[----:B------:R-:W-:Y:S01]  /*1240*/  LEA.HI R7, R7, R8, RZ, 0x1 ;  /* 0x0000000807077211 */ /* 0x000fe200078f08ff */
[----:B------:R1:W-:Y:S01]  /*1250*/  STL [R1+0x4], R0 ;  /* 0x0000040001007387 */ /* 0x0003e20000100800 */
[----:B------:R-:W-:-:S02]  /*1260*/  LEA.HI R5, R5, R6, RZ, 0x4 ;  /* 0x0000000605057211 */ /* 0x000fc400078f20ff */
[----:B------:R-:W-:Y:S02]  /*1270*/  CS2R R156, SRZ ;  /* 0x00000000009c7805 */ /* 0x000fe4000001ff00 */
[----:B------:R-:W-:Y:S02]  /*1280*/  LOP3.LUT R7, R7, 0xfffffffe, RZ, 0xc0, !PT ;  /* 0xfffffffe07077812 */ /* 0x000fe400078ec0ff */
[----:B------:R-:W-:Y:S02]  /*1290*/  CS2R R154, SRZ ;  /* 0x00000000009a7805 */ /* 0x000fe4000001ff00 */
[----:B------:R-:W-:Y:S02]  /*12a0*/  LOP3.LUT R5, R5, 0x1ffffff0, RZ, 0xc0, !PT ;  /* 0x1ffffff005057812 */ /* 0x000fe400078ec0ff */
[----:B------:R-:W-:Y:S02]  /*12b0*/  CS2R R152, SRZ ;  /* 0x0000000000987805 */ /* 0x000fe4000001ff00 */
[C---:B------:R-:W-:Y:S01]  /*12c0*/  IADD3 R15, R8.reuse, 0x18, RZ ;  /* 0x00000018080f7810 */ /* 0x040fe20007ffe0ff */
[----:B------:R-:W-:Y:S01]  /*12d0*/  IMAD.IADD R7, R8, 0x1, -R7 ;  /* 0x0000000108077824 */ /* 0x000fe200078e0a07 */
[----:B------:R-:W-:Y:S01]  /*12e0*/  IADD3 R6, R6, -R5, RZ ;  /* 0x8000000506067210 */ /* 0x000fe20007ffe0ff */
[----:B-1----:R-:W-:Y:S01]  /*12f0*/  VIADD R0, R8, 0x8 ;  /* 0x0000000808007836 */ /* 0x002fe20000000000 */
[----:B------:R-:W-:-:S02]  /*1300*/  LEA.HI R8, R13, R13, RZ, 0x1 ;  /* 0x0000000d0d087211 */ /* 0x000fc400078f08ff */
[----:B------:R-:W-:Y:S02]  /*1310*/  CS2R R150, SRZ ;  /* 0x0000000000967805 */ /* 0x000fe4000001ff00 */
[----:B------:R-:W-:Y:S01]  /*1320*/  LEA.HI R17, R15, R15, RZ, 0x1 ;  /* 0x0000000f0f117211 */ /* 0x000fe200078f08ff */
[----:B------:R-:W-:Y:S01]  /*1330*/  IMAD R6, R6, 0x8, R7 ;  /* 0x0000000806067824 */ /* 0x000fe200078e0207 */
[----:B------:R-:W-:Y:S02]  /*1340*/  LEA.HI R3, R0, R0, RZ, 0x1 ;  /* 0x0000000000037211 */ /* 0x000fe400078f08ff */
[----:B------:R-:W-:Y:S02]  /*1350*/  CS2R R148, SRZ ;  /* 0x0000000000947805 */ /* 0x000fe4000001ff00 */
[----:B------:R-:W-:Y:S02]  /*1360*/  SHF.R.S32.HI R19, RZ, 0x5, R14 ;  /* 0x00000005ff137819 */ /* 0x000fe4000001140e */
[----:B------:R-:W-:-:S02]  /*1370*/  CS2R R146, SRZ ;  /* 0x0000000000927805 */ /* 0x000fc4000001ff00 */
[----:B------:R-:W-:Y:S01]  /*1380*/  LOP3.LUT R5, R3, 0xfffffffe, RZ, 0xc0, !PT ;  /* 0xfffffffe03057812 */ /* 0x000fe200078ec0ff */
[----:B------:R1:W-:Y:S01]  /*1390*/  STL [R1+0x14], R6 ;  /* 0x0000140601007387 */ /* 0x0003e20000100800 */
[----:B------:R-:W-:Y:S01]  /*13a0*/  LOP3.LUT R14, R8, 0xfffffffe, RZ, 0xc0, !PT ;  /* 0xfffffffe080e7812 */ /* 0x000fe200078ec0ff */
[----:B------:R-:W-:Y:S01]  /*13b0*/  IMAD R22, R19, -0x10, R20 ;  /* 0xfffffff013167824 */ /* 0x000fe200078e0214 */
[----:B------:R-:W-:Y:S01]  /*13c0*/  LOP3.LUT R18, R17, 0xfffffffe, RZ, 0xc0, !PT ;  /* 0xfffffffe11127812 */ /* 0x000fe200078ec0ff */
[----:B------:R-:W-:Y:S01]  /*13d0*/  IMAD.IADD R5, R0, 0x1, -R5 ;  /* 0x0000000100057824 */ /* 0x000fe200078e0a05 */
[--C-:B------:R-:W-:Y:S02]  /*13e0*/  SHF.R.S32.HI R0, RZ, 0x1, R3.reuse ;  /* 0x00000001ff007819 */ /* 0x100fe40000011403 */
[----:B------:R-:W-:Y:S02]  /*13f0*/  CS2R R144, SRZ ;  /* 0x0000000000907805 */ /* 0x000fe4000001ff00 */
[----:B------:R-:W-:Y:S01]  /*1400*/  IADD3 R14, R13, -R14, RZ ;  /* 0x8000000e0d0e7210 */ /* 0x000fe20007ffe0ff */
[----:B------:R-:W-:Y:S01]  /*1410*/  IMAD.IADD R18, R15, 0x1, -R18 ;  /* 0x000000010f127824 */ /* 0x000fe200078e0a12 */
[----:B------:R-:W-:-:S02]  /*1420*/  SHF.R.S32.HI R3, RZ, 0x1f, R3 ;  /* 0x0000001fff037819 */ /* 0x000fc40000011403 */
[----:B------:R-:W-:Y:S02]  /*1430*/  CS2R R142, SRZ ;  /* 0x00000000008e7805 */ /* 0x000fe4000001ff00 */
[--C-:B------:R-:W-:Y:S02]  /*1440*/  SHF.R.S32.HI R13, RZ, 0x1, R8.reuse ;  /* 0x00000001ff0d7819 */ /* 0x100fe40000011408 */
[----:B------:R-:W-:Y:S02]  /*1450*/  CS2R R140, SRZ ;  /* 0x00000000008c7805 */ /* 0x000fe4000001ff00 */
[----:B------:R-:W-:Y:S02]  /*1460*/  SHF.R.S32.HI R8, RZ, 0x1f, R8 ;  /* 0x0000001fff087819 */ /* 0x000fe40000011408 */
[----:B------:R-:W-:Y:S02]  /*1470*/  CS2R R138, SRZ ;  /* 0x00000000008a7805 */ /* 0x000fe4000001ff00 */
[----:B------:R-:W-:-:S02]  /*1480*/  SHF.R.S32.HI R15, RZ, 0x1, R17 ;  /* 0x00000001ff0f7819 */ /* 0x000fc40000011411 */
[----:B------:R-:W-:Y:S02]  /*1490*/  CS2R R136, SRZ ;  /* 0x0000000000887805 */ /* 0x000fe4000001ff00 */
[----:B------:R-:W-:Y:S02]  /*14a0*/  SHF.R.S32.HI R20, RZ, 0x1f, R17 ;  /* 0x0000001fff147819 */ /* 0x000fe40000011411 */
[----:B------:R-:W-:Y:S02]  /*14b0*/  LEA.HI R3, R3, R0, RZ, 0x4 ;  /* 0x0000000003037211 */ /* 0x000fe400078f20ff */
[----:B------:R-:W-:Y:S02]  /*14c0*/  LEA.HI R8, R8, R13, RZ, 0x4 ;  /* 0x0000000d08087211 */ /* 0x000fe400078f20ff */
[----:B------:R-:W-:Y:S02]  /*14d0*/  LEA.HI R20, R20, R15, RZ, 0x4 ;  /* 0x0000000f14147211 */ /* 0x000fe400078f20ff */
[----:B------:R-:W-:-:S02]  /*14e0*/  LOP3.LUT R3, R3, 0x1ffffff0, RZ, 0xc0, !PT ;  /* 0x1ffffff003037812 */ /* 0x000fc400078ec0ff */
[----:B------:R-:W-:Y:S02]  /*14f0*/  LOP3.LUT R8, R8, 0x1ffffff0, RZ, 0xc0, !PT ;  /* 0x1ffffff008087812 */ /* 0x000fe400078ec0ff */
[----:B------:R-:W-:Y:S01]  /*1500*/  LOP3.LUT R20, R20, 0x1ffffff0, RZ, 0xc0, !PT ;  /* 0x1ffffff014147812 */ /* 0x000fe200078ec0ff */
[----:B------:R-:W-:Y:S01]  /*1510*/  IMAD.IADD R0, R0, 0x1, -R3 ;  /* 0x0000000100007824 */ /* 0x000fe200078e0a03 */
[----:B------:R-:W-:Y:S02]  /*1520*/  IADD3 R13, R13, -R8, RZ ;  /* 0x800000080d0d7210 */ /* 0x000fe40007ffe0ff */
[----:B------:R-:W-:Y:S01]  /*1530*/  SHF.R.S32.HI R19, RZ, 0x2, R4 ;  /* 0x00000002ff137819 */ /* 0x000fe20000011404 */
[----:B------:R-:W-:Y:S01]  /*1540*/  IMAD.IADD R15, R15, 0x1, -R20 ;  /* 0x000000010f0f7824 */ /* 0x000fe200078e0a14 */
[----:B------:R-:W-:Y:S01]  /*1550*/  LEA R5, R0, R5, 0x3 ;  /* 0x0000000500057211 */ /* 0x000fe200078e18ff */
[----:B------:R-:W-:Y:S01]  /*1560*/  IMAD R3, R13, 0x8, R14 ;  /* 0x000000080d037824 */ /* 0x000fe200078e020e */
[----:B------:R-:W-:Y:S01]  /*1570*/  SHF.R.S32.HI R4, RZ, 0x1f, R4 ;  /* 0x0000001fff047819 */ /* 0x000fe20000011404 */
[----:B------:R-:W-:Y:S01]  /*1580*/  IMAD R0, R15, 0x8, R18 ;  /* 0x000000080f007824 */ /* 0x000fe200078e0212 */
[----:B------:R-:W-:Y:S01]  /*1590*/  LOP3.LUT R7, R16, 0x1, RZ, 0xfc, !PT ;  /* 0x0000000110077812 */ /* 0x000fe200078efcff */
[----:B------:R2:W-:Y:S01]  /*15a0*/  STL [R1+0x10], R5 ;  /* 0x0000100501007387 */ /* 0x0005e20000100800 */
[----:B------:R-:W-:-:S02]  /*15b0*/  LEA.HI R4, R4, R19, RZ, 0x3 ;  /* 0x0000001304047211 */ /* 0x000fc400078f18ff */
[----:B-1----:R-:W-:Y:S01]  /*15c0*/  MOV R6, RZ ;  /* 0x000000ff00067202 */ /* 0x002fe20000000f00 */
[----:B------:R-:W-:Y:S01]  /*15d0*/  STL [R1+0xc], R3 ;  /* 0x00000c0301007387 */ /* 0x000fe20000100800 */
[----:B------:R-:W-:-:S03]  /*15e0*/  LOP3.LUT R4, R4, 0xfffffff8, RZ, 0xc0, !PT ;  /* 0xfffffff804047812 */ /* 0x000fc600078ec0ff */
[----:B------:R1:W-:Y:S01]  /*15f0*/  STL [R1+0x8], R0 ;  /* 0x0000080001007387 */ /* 0x0003e20000100800 */
[----:B------:R-:W-:-:S05]  /*1600*/  IADD3 R4, R22, R4, -R19 ;  /* 0x0000000416047210 */ /* 0x000fca0007ffe813 */
[----:B------:R-:W-:Y:S01]  /*1610*/  IMAD R8, R21, -0x40, R4 ;  /* 0xffffffc015087824 */ /* 0x000fe200078e0204 */
[----:B--2---:R-:W-:Y:S02]  /*1620*/  CS2R R4, SRZ ;  /* 0x0000000000047805 */ /* 0x004fe4000001ff00 */
[----:B-1----:R-:W-:-:S05]  /*1630*/  SHF.R.S32.HI R0, RZ, 0x7, R23 ;  /* 0x00000007ff007819 */ /* 0x002fca0000011417 */
[----:B------:R1:W-:Y:S02]  /*1640*/  STL [R1], R0 ;  /* 0x0000000001007387 */ /* 0x0003e40000100800 */
.L_x_251:
[----:B------:R-:W-:-:S13]  /*1650*/  ISETP.NE.AND P0, PT, R7, 0x3, PT ;  /* 0x000000030700780c */ /* 0x000fda0003f05270 */
[----:B------:R-:W-:Y:S05]  /*1660*/  @!P0 BRA `(.L_x_241) ;  /* 0x0000000000048947 */ /* 0x000fea0003800000 */
[----:B------:R-:W-:Y:S01]  /*1670*/  BPT.TRAP 0x1 ;  /* 0x000000040000795c */ /* 0x000fe20000300000 */
.L_x_241:
[----:B------:R-:W-:Y:S01]  /*1680*/  IMAD R3, R4, 0x8, R2 ;  /* 0x0000000804037824 */ /* 0x000fe200078e0202 */
[----:B------:R-:W-:-:S04]  /*1690*/  SHF.L.U32 R22, R5, 0x1f, RZ ;  /* 0x0000001f05167819 */ /* 0x000fc800000006ff */
[----:B------:R2:W3:Y:S01]  /*16a0*/  SYNCS.PHASECHK.TRANS64.TRYWAIT P1, [R3+URZ+0x30c10], R22 ;  /* 0x030c1016030075a7 */ /* 0x0004e2000802017f */
[----:B------:R-:W-:Y:S05]  /*16b0*/  @!P0 BRA `(.L_x_242) ;  /* 0x0000000000048947 */ /* 0x000fea0003800000 */
[----:B------:R-:W-:Y:S01]  /*16c0*/  BPT.TRAP 0x1 ;  /* 0x000000040000795c */ /* 0x000fe20000300000 */
.L_x_242:
[----:B-1----:R-:W-:-:S05]  /*16d0*/  VIADD R0, R2, 0x10000 ;  /* 0x0001000002007836 */ /* 0x002fca0000000000 */
[----:B------:R-:W-:-:S04]  /*16e0*/  SHF.R.U32.HI R0, RZ, 0x4, R0 ;  /* 0x00000004ff007819 */ /* 0x000fc80000011600 */
[----:B------:R-:W-:Y:S01]  /*16f0*/  LOP3.LUT R0, R0, 0x3fff, RZ, 0xc0, !PT ;  /* 0x00003fff00007812 */ /* 0x000fe200078ec0ff */
[----:B---3--:R-:W-:Y:S06]  /*1700*/  @P1 BRA `(.L_x_243) ;  /* 0x0000000000081947 */ /* 0x008fec0003800000 */
[----:B------:R-:W1:Y:S02]  /*1710*/  SYNCS.PHASECHK.TRANS64.TRYWAIT P1, [R3+URZ+0x30c10], R22 ;  /* 0x030c1016030075a7 */ /* 0x000e64000802017f */
[----:B-1----:R-:W-:Y:S05]  /*1720*/  @!P1 BRA `(.L_x_244) ;  /* 0x0000007000fc9947 */ /* 0x002fea0003800000 */
.L_x_243:
[----:B------:R-:W-:Y:S05]  /*1730*/  WARPSYNC.ALL ;  /* 0x0000000000007948 */ /* 0x000fea0003800000 */
[----:B------:R-:W-:Y:S02]  /*1740*/  LOP3.LUT R13, R0, 0x10000, RZ, 0xfc, !PT ;  /* 0x00010000000d7812 */ /* 0x000fe400078efcff */
[----:B------:R-:W-:Y:S01]  /*1750*/  LEA R14, R12, R2, 0xd ;  /* 0x000000020c0e7211 */ /* 0x000fe200078e68ff */
[----:B------:R-:W3:Y:S03]  /*1760*/  LDL R18, [R1+0x14] ;  /* 0x0000140001127983 */ /* 0x000ee60000100800 */
        /* <DEDUP_REMOVED lines=34> */
[C---:B-----5:R-:W-:Y:S01]  /*1990*/  LEA R16, R4.reuse, R16, 0x7 ;  /* 0x0000001004107211 */ /* 0x060fe200078e38ff */
[C---:B----4-:R-:W-:Y:S02]  /*19a0*/  IMAD R20, R4.reuse, 0x80, R15 ;  /* 0x0000008004147824 */ /* 0x050fe400078e020f */
[----:B--2---:R-:W-:Y:S01]  /*19b0*/  IMAD R18, R4, 0x80, R17 ;  /* 0x0000008004127824 */ /* 0x004fe200078e0211 */
[C---:B------:R-:W-:Y:S01]  /*19c0*/  LEA R13, R9.reuse, R14, 0x1 ;  /* 0x0000000e090d7211 */ /* 0x040fe200078e08ff */
[C---:B------:R-:W-:Y:S01]  /*19d0*/  IMAD R15, R9.reuse, 0x2, R16 ;  /* 0x00000002090f7824 */ /* 0x040fe200078e0210 */
[C---:B------:R-:W-:Y:S01]  /*19e0*/  LEA R21, R9.reuse, R20, 0x1 ;  /* 0x0000001409157211 */ /* 0x040fe200078e08ff */
[----:B------:R-:W-:-:S02]  /*19f0*/  IMAD R19, R9, 0x2, R18 ;  /* 0x0000000209137824 */ /* 0x000fc400078e0212 */
[--C-:B------:R-:W-:Y:S02]  /*1a00*/  IMAD R202, R13, 0x4, R2.reuse ;  /* 0x000000040dca7824 */ /* 0x100fe400078e0202 */
[--C-:B------:R-:W-:Y:S01]  /*1a10*/  IMAD R23, R15, 0x4, R2.reuse ;  /* 0x000000040f177824 */ /* 0x100fe200078e0202 */
[----:B------:R-:W-:Y:S01]  /*1a20*/  LEA R17, R19, R2, 0x2 ;  /* 0x0000000213117211 */ /* 0x000fe200078e10ff */
[----:B------:R-:W-:Y:S01]  /*1a30*/  IMAD R14, R21, 0x4, R2 ;  /* 0x00000004150e7824 */ /* 0x000fe200078e0202 */
[----:B------:R-:W-:Y:S02]  /*1a40*/  WARPGROUP.DEPBAR.LE gsb0, 0x0 ;  /* 0x00008000000079c5 */ /* 0x000fe40000010000 */
[----:B------:R-:W-:-:S06]  /*1a50*/  WARPGROUP.ARRIVE ;  /* 0x00000000000079c5 */ /* 0x000fcc0000000000 */
[----:B------:R-:W-:Y:S01]  /*1a60*/  HGMMA.64x128x16.F32.BF16 R72, gdesc[UR4], R72, gsb0 ;  /* 0x01e00000044879f0 */ /* 0x000fe20008001848 */
[----:B------:R-:W-:-:S05]  /*1a70*/  VIADD R18, R2, 0x20000 ;  /* 0x0002000002127836 */ /* 0x000fca0000000000 */
[-C--:B------:R-:W-:Y:S01]  /*1a80*/  LEA R200, R13, R18.reuse, 0x2 ;  /* 0x000000120dc87211 */ /* 0x080fe200078e10ff */
[--C-:B------:R-:W-:Y:S01]  /*1a90*/  IMAD R13, R15, 0x4, R18.reuse ;  /* 0x000000040f0d7824 */ /* 0x100fe200078e0212 */
[----:B------:R-:W-:Y:S01]  /*1aa0*/  LEA R15, R21, R18, 0x2 ;  /* 0x00000012150f7211 */ /* 0x000fe200078e10ff */
        /* <DEDUP_REMOVED lines=8> */
.L_x_245:
[----:B------:R1:W1:Y:S01]  /*1b30*/  SYNCS.PHASECHK.TRANS64.TRYWAIT P1, [R3+URZ+0x30c30], R22 ;  /* 0x030c3016030075a7 */ /* 0x000262000802017f */
[----:B------:R-:W-:Y:S05]  /*1b40*/  @!P0 BRA `(.L_x_246) ;  /* 0x0000000000048947 */ /* 0x000fea0003800000 */
[----:B------:R-:W-:Y:S01]  /*1b50*/  BPT.TRAP 0x1 ;  /* 0x000000040000795c */ /* 0x000fe20000300000 */
.L_x_246:
[----:B-1----:R-:W-:Y:S05]  /*1b60*/  @P1 BRA `(.L_x_247) ;  /* 0x0000000000081947 */ /* 0x002fea0003800000 */
[----:B------:R-:W1:Y:S02]  /*1b70*/  SYNCS.PHASECHK.TRANS64.TRYWAIT P1, [R3+URZ+0x30c30], R22 ;  /* 0x030c3016030075a7 */ /* 0x000e64000802017f */
[----:B-1----:R-:W-:Y:S05]  /*1b80*/  @!P1 BRA `(.L_x_248) ;  /* 0x0000006c00f89947 */ /* 0x002fea0003800000 */
.L_x_247:
        /* <DEDUP_REMOVED lines=17> */
[----:B------:R-:W-:Y:S01]  /*1ca0*/  FMUL.FTZ R201, R78, UR10 ;  /* 0x0000000a4ec97c20 */ /* 0x000fe20008410000 */
[----:B------:R-:W-:-:S02]  /*1cb0*/  IMAD R25, R4, 0x400, R25 ;  /* 0x0000040004197824 */ /* 0x000fc400078e0219 */
[----:B------:R-:W-:Y:S01]  /*1cc0*/  FMUL.FTZ R221, R79, UR10 ;  /* 0x0000000a4fdd7c20 */ /* 0x000fe20008410000 */
        /* <DEDUP_REMOVED lines=14> */
[----:B------:R-:W2:Y:S01]  /*1db0*/  MUFU.TANH R20, R20 ;  /* 0x0000001400147308 */ /* 0x000ea20000002400 */
[----:B------:R-:W-:Y:S01]  /*1dc0*/  IADD3 R218, R10, 0x4, RZ ;  /* 0x000000040ada7810 */ /* 0x000fe20007ffe0ff */
[----:B------:R-:W-:Y:S01]  /*1dd0*/  UMOV UR6, UR8 ;  /* 0x0000000800067c82 */ /* 0x000fe20008000000 */
[----:B------:R-:W-:Y:S01]  /*1de0*/  STL [R1+0xac], R198 ;  /* 0x0000acc601007387 */ /* 0x000fe20000100800 */
[----:B------:R-:W-:Y:S01]  /*1df0*/  HGMMA.64x128x16.F32.BF16 R24, gdesc[UR4], RZ, !UPT, gsb0 ;  /* 0x01e00000041879f0 */ /* 0x000fe2000c0018ff */
[----:B------:R-:W-:Y:S01]  /*1e00*/  UIADD3 UR6, UR8, 0x2, URZ ;  /* 0x0000000208067890 */ /* 0x000fe2000fffe03f */
[----:B------:R-:W-:Y:S01]  /*1e10*/  FMUL.FTZ R109, R109, UR10 ;  /* 0x0000000a6d6d7c20 */ /* 0x000fe20008410000 */
[----:B------:R-:W-:Y:S01]  /*1e20*/  UIADD3 UR4, UR9, 0x2, URZ ;  /* 0x0000000209047890 */ /* 0x000fe2000fffe03f */
[----:B------:R-:W-:Y:S01]  /*1e30*/  STL [R1+0xa8], R197 ;  /* 0x0000a8c501007387 */ /* 0x000fe20000100800 */
[----:B------:R-:W-:Y:S01]  /*1e40*/  UMOV UR7, 0x40000040 ;  /* 0x4000004000077882 */ /* 0x000fe20000000000 */
[----:B------:R-:W-:Y:S01]  /*1e50*/  UMOV UR5, 0x40000040 ;  /* 0x4000004000057882 */ /* 0x000fe20000000000 */
[----:B-1----:R1:W-:Y:S01]  /*1e60*/  MUFU.TANH R12, R92 ;  /* 0x0000005c000c7308 */ /* 0x0023e20000002400 */
[----:B------:R-:W-:Y:S01]  /*1e70*/  STL [R1+0xa4], R196 ;  /* 0x0000a4c401007387 */ /* 0x000fe20000100800 */
[----:B------:R-:W-:Y:S01]  /*1e80*/  FMUL.FTZ R236, R89, UR10 ;  /* 0x0000000a59ec7c20 */ /* 0x000fe20008410000 */
[----:B------:R-:W-:Y:S01]  /*1e90*/  FMUL.FTZ R232, R88, UR10 ;  /* 0x0000000a58e87c20 */ /* 0x000fe20008410000 */
[----:B------:R-:W-:Y:S01]  /*1ea0*/  ISETP.GT.AND P1, PT, R8, 0x8, PT ;  /* 0x000000080800780c */ /* 0x000fe20003f24270 */
[----:B------:R-:W-:Y:S01]  /*1eb0*/  STL [R1+0xa0], R195 ;  /* 0x0000a0c301007387 */ /* 0x000fe20000100800 */
[----:B------:R-:W-:Y:S01]  /*1ec0*/  FMUL.FTZ R108, R108, UR10 ;  /* 0x0000000a6c6c7c20 */ /* 0x000fe20008410000 */
[----:B------:R-:W-:Y:S01]  /*1ed0*/  ISETP.GT.AND P2, PT, R8, RZ, PT ;  /* 0x000000ff0800720c */ /* 0x000fe20003f44270 */
[----:B------:R-:W3:Y:S01]  /*1ee0*/  MUFU.TANH R18, R18 ;  /* 0x0000001200127308 */ /* 0x000ee20000002400 */
[----:B------:R-:W-:Y:S01]  /*1ef0*/  STL [R1+0x9c], R194 ;  /* 0x00009cc201007387 */ /* 0x000fe20000100800 */
[----:B------:R-:W-:Y:S01]  /*1f00*/  FMUL.FTZ R231, R91, UR10 ;  /* 0x0000000a5be77c20 */ /* 0x000fe20008410000 */
[----:B------:R-:W-:Y:S01]  /*1f10*/  FMUL.FTZ R112, R112, UR10 ;  /* 0x0000000a70707c20 */ /* 0x000fe20008410000 */
[----:B--2---:R-:W-:Y:S01]  /*1f20*/  FSEL R91, R20, -INF , P1 ;  /* 0xff800000145b7808 */ /* 0x004fe20000800000 */
[----:B------:R-:W-:Y:S01]  /*1f30*/  STL [R1+0x98], R193 ;  /* 0x000098c101007387 */ /* 0x000fe20000100800 */
[----:B------:R-:W-:Y:S01]  /*1f40*/  FMUL.FTZ R235, R90, UR10 ;  /* 0x0000000a5aeb7c20 */ /* 0x000fe20008410000 */
[----:B------:R-:W-:Y:S01]  /*1f50*/  FMUL.FTZ R102, R102, UR10 ;  /* 0x0000000a66667c20 */ /* 0x000fe20008410000 */
[----:B------:R-:W-:Y:S01]  /*1f60*/  MUFU.TANH R19, R19 ;  /* 0x0000001300137308 */ /* 0x000fe20000002400 */
[----:B------:R-:W-:Y:S01]  /*1f70*/  STL [R1+0x94], R192 ;  /* 0x000094c001007387 */ /* 0x000fe20000100800 */
[----:B------:R-:W-:Y:S01]  /*1f80*/  FMUL.FTZ R114, R114, UR10 ;  /* 0x0000000a72727c20 */ /* 0x000fe20008410000 */
[----:B------:R-:W-:Y:S01]  /*1f90*/  FMUL.FTZ R113, R113, UR10 ;  /* 0x0000000a71717c20 */ /* 0x000fe20008410000 */
[----:B------:R-:W-:Y:S01]  /*1fa0*/  FMUL.FTZ R110, R110, UR10 ;  /* 0x0000000a6e6e7c20 */ /* 0x000fe20008410000 */
[----:B-1----:R-:W1:Y:S01]  /*1fb0*/  SHFL.IDX PT, R92, R202, R10, 0x1f ;  /* 0x00001f0aca5c7589 */ /* 0x002e6200000e0000 */
[----:B------:R-:W-:Y:S01]  /*1fc0*/  ULDC UR11, c[0x0][0x744] ;  /* 0x0001d100000b7ab9 */ /* 0x000fe20000000800 */
[----:B------:R-:W-:Y:S01]  /*1fd0*/  FMUL.FTZ R105, R105, UR10 ;  /* 0x0000000a69697c20 */ /* 0x000fe20008410000 */
[----:B------:R-:W-:Y:S01]  /*1fe0*/  MUFU.TANH R21, R21 ;  /* 0x0000001500157308 */ /* 0x000fe20000002400 */
[----:B------:R-:W-:Y:S01]  /*1ff0*/  STL [R1+0x90], R191 ;  /* 0x000090bf01007387 */ /* 0x000fe20000100800 */
[----:B---3--:R-:W-:Y:S01]  /*2000*/  FSEL R90, R18, -INF , P2 ;  /* 0xff800000125a7808 */ /* 0x008fe20001000000 */
[----:B------:R-:W-:Y:S01]  /*2010*/  FMUL.FTZ R122, R122, UR10 ;  /* 0x0000000a7a7a7c20 */ /* 0x000fe20008410000 */
[----:B------:R-:W-:Y:S01]  /*2020*/  FMUL.FTZ R111, R111, UR10 ;  /* 0x0000000a6f6f7c20 */ /* 0x000fe20008410000 */
        /* <DEDUP_REMOVED lines=8> */
[----:B------:R-:W-:Y:S01]  /*20b0*/  STL [R1+0x84], R188 ;  /* 0x000084bc01007387 */ /* 0x000fe20000100800 */
[----:B------:R-:W-:Y:S01]  /*20c0*/  FMUL.FTZ R115, R115, UR10 ;  /* 0x0000000a73737c20 */ /* 0x000fe20008410000 */
[----:B------:R-:W-:Y:S01]  /*20d0*/  FMUL.FTZ R100, R100, UR10 ;  /* 0x0000000a64647c20 */ /* 0x000fe20008410000 */
[----:B------:R-:W-:Y:S01]  /*20e0*/  MUFU.TANH R201, R201 ;  /* 0x000000c900c97308 */ /* 0x000fe20000002400 */
[----:B------:R2:W-:Y:S01]  /*20f0*/  STL [R1+0x80], R187 ;  /* 0x000080bb01007387 */ /* 0x0005e20000100800 */
[----:B------:R-:W-:Y:S01]  /*2100*/  FMUL.FTZ R103, R103, UR10 ;  /* 0x0000000a67677c20 */ /* 0x000fe20008410000 */
[----:B------:R-:W-:Y:S01]  /*2110*/  FMUL.FTZ R93, R93, UR10 ;  /* 0x0000000a5d5d7c20 */ /* 0x000fe20008410000 */
[----:B------:R-:W-:Y:S01]  /*2120*/  FMUL.FTZ R131, R131, UR10 ;  /* 0x0000000a83837c20 */ /* 0x000fe20008410000 */
[----:B------:R-:W-:Y:S01]  /*2130*/  STL [R1+0x7c], R186 ;  /* 0x00007cba01007387 */ /* 0x000fe20000100800 */
[----:B-1----:R-:W-:Y:S01]  /*2140*/  FFMA.FTZ R91, R91, UR11, -R92 ;  /* 0x0000000b5b5b7c23 */ /* 0x002fe2000801085c */
[----:B------:R-:W-:Y:S01]  /*2150*/  FMUL.FTZ R219, R135, UR10 ;  /* 0x0000000a87db7c20 */ /* 0x000fe20008410000 */
[----:B------:R-:W-:Y:S01]  /*2160*/  MUFU.TANH R193, R102 ;  /* 0x0000006600c17308 */ /* 0x000fe20000002400 */
[----:B------:R1:W-:Y:S01]  /*2170*/  STL [R1+0x78], R185 ;  /* 0x000078b901007387 */ /* 0x0003e20000100800 */
[----:B------:R-:W-:Y:S01]  /*2180*/  FMUL.FTZ R129, R129, UR10 ;  /* 0x0000000a81817c20 */ /* 0x000fe20008410000 */
[----:B------:R-:W-:Y:S01]  /*2190*/  FMUL.FTZ R107, R107, UR10 ;  /* 0x0000000a6b6b7c20 */ /* 0x000fe20008410000 */
[----:B------:R-:W-:Y:S01]  /*21a0*/  FMUL.FTZ R237, R97, UR10 ;  /* 0x0000000a61ed7c20 */ /* 0x000fe20008410000 */
[----:B------:R-:W3:Y:S01]  /*21b0*/  SHFL.IDX PT, R89, R202, R218, 0x1f ;  /* 0x00001fdaca597589 */ /* 0x000ee200000e0000 */
[----:B------:R-:W-:Y:S01]  /*21c0*/  FMUL.FTZ R101, R101, UR10 ;  /* 0x0000000a65657c20 */ /* 0x000fe20008410000 */
[----:B------:R-:W-:Y:S01]  /*21d0*/  FMUL.FTZ R104, R104, UR10 ;  /* 0x0000000a68687c20 */ /* 0x000fe20008410000 */
[----:B--2---:R2:W-:Y:S01]  /*21e0*/  MUFU.TANH R187, R108 ;  /* 0x0000006c00bb7308 */ /* 0x0045e20000002400 */
[----:B------:R4:W-:Y:S01]  /*21f0*/  STL [R1+0x74], R184 ;  /* 0x000074b801007387 */ /* 0x0009e20000100800 */
[----:B------:R-:W-:Y:S01]  /*2200*/  FMUL.FTZ R106, R106, UR10 ;  /* 0x0000000a6a6a7c20 */ /* 0x000fe20008410000 */
[----:B------:R-:W-:Y:S01]  /*2210*/  FMUL.FTZ R99, R99, UR10 ;  /* 0x0000000a63637c20 */ /* 0x000fe20008410000 */
[----:B------:R-:W-:Y:S01]  /*2220*/  FMUL.FTZ R118, R118, UR10 ;  /* 0x0000000a76767c20 */ /* 0x000fe20008410000 */
[----:B------:R-:W-:Y:S01]  /*2230*/  STL [R1+0x70], R183 ;  /* 0x000070b701007387 */ /* 0x000fe20000100800 */
[----:B------:R-:W-:Y:S01]  /*2240*/  FMUL.FTZ R126, R126, UR10 ;  /* 0x0000000a7e7e7c20 */ /* 0x000fe20008410000 */
[----:B------:R-:W-:Y:S01]  /*2250*/  FMUL.FTZ R128, R128, UR10 ;  /* 0x0000000a80807c20 */ /* 0x000fe20008410000 */
[----:B-1----:R1:W-:Y:S01]  /*2260*/  MUFU.TANH R185, R109 ;  /* 0x0000006d00b97308 */ /* 0x0023e20000002400 */
[----:B------:R3:W-:Y:S01]  /*2270*/  STL [R1+0x6c], R182 ;  /* 0x00006cb601007387 */ /* 0x0007e20000100800 */
[----:B--2---:R-:W-:-:S02]  /*2280*/  VIADD R108, R10, 0xc ;  /* 0x0000000c0a6c7836 */ /* 0x004fc40000000000 */
[----:B------:R-:W-:Y:S01]  /*2290*/  FMUL.FTZ R134, R134, UR10 ;  /* 0x0000000a86867c20 */ /* 0x000fe20008410000 */
[----:B------:R-:W-:Y:S01]  /*22a0*/  FMUL.FTZ R116, R116, UR10 ;  /* 0x0000000a74747c20 */ /* 0x000fe20008410000 */
[----:B------:R2:W-:Y:S01]  /*22b0*/  STL [R1+0x68], R181 ;  /* 0x000068b501007387 */ /* 0x0005e20000100800 */
[----:B------:R-:W-:Y:S01]  /*22c0*/  FMUL.FTZ R133, R133, UR10 ;  /* 0x0000000a85857c20 */ /* 0x000fe20008410000 */
[----:B------:R-:W-:Y:S01]  /*22d0*/  FMUL.FTZ R121, R121, UR10 ;  /* 0x0000000a79797c20 */ /* 0x000fe20008410000 */
[----:B----4-:R4:W2:Y:S01]  /*22e0*/  MUFU.TANH R184, R112 ;  /* 0x0000007000b87308 */ /* 0x0108a20000002400 */
[----:B-1----:R-:W-:Y:S01]  /*22f0*/  VIADD R109, R10, 0x8 ;  /* 0x000000080a6d7836 */ /* 0x002fe20000000000 */
[----:B------:R-:W-:Y:S01]  /*2300*/  STL [R1+0x64], R180 ;  /* 0x000064b401007387 */ /* 0x000fe20000100800 */
[----:B------:R-:W-:Y:S01]  /*2310*/  FMUL.FTZ R127, R127, UR10 ;  /* 0x0000000a7f7f7c20 */ /* 0x000fe20008410000 */
[----:B------:R-:W-:Y:S01]  /*2320*/  FMUL.FTZ R119, R119, UR10 ;  /* 0x0000000a77777c20 */ /* 0x000fe20008410000 */
[----:B------:R-:W-:Y:S01]  /*2330*/  FMUL.FTZ R117, R117, UR10 ;  /* 0x0000000a75757c20 */ /* 0x000fe20008410000 */
[----:B------:R-:W-:Y:S01]  /*2340*/  SHFL.IDX PT, R88, R202, R109, 0x1f ;  /* 0x00001f6dca587589 */ /* 0x000fe200000e0000 */
[----:B------:R-:W-:Y:S01]  /*2350*/  FMUL.FTZ R130, R130, UR10 ;  /* 0x0000000a82827c20 */ /* 0x000fe20008410000 */
[----:B---3--:R1:W-:Y:S01]  /*2360*/  MUFU.TANH R182, R114 ;  /* 0x0000007200b67308 */ /* 0x0083e20000002400 */
[----:B----4-:R-:W-:Y:S01]  /*2370*/  IADD3 R112, R10, 0x10, RZ ;  /* 0x000000100a707810 */ /* 0x010fe20007ffe0ff */
[----:B------:R-:W-:Y:S01]  /*2380*/  STL [R1+0x60], R179 ;  /* 0x000060b301007387 */ /* 0x000fe20000100800 */
[----:B------:R-:W-:Y:S01]  /*2390*/  FMUL.FTZ R125, R125, UR10 ;  /* 0x0000000a7d7d7c20 */ /* 0x000fe20008410000 */
[----:B------:R-:W-:Y:S01]  /*23a0*/  LEA R204, R4, R204, 0xa ;  /* 0x000000cc04cc7211 */ /* 0x000fe200078e50ff */
[----:B------:R-:W-:Y:S01]  /*23b0*/  FMUL.FTZ R120, R120, UR10 ;  /* 0x0000000a78787c20 */ /* 0x000fe20008410000 */
[----:B------:R-:W-:Y:S01]  /*23c0*/  STL [R1+0x5c], R178 ;  /* 0x00005cb201007387 */ /* 0x000fe20000100800 */
[----:B------:R-:W-:Y:S01]  /*23d0*/  FMUL.FTZ R123, R123, UR10 ;  /* 0x0000000a7b7b7c20 */ /* 0x000fe20008410000 */
[----:B--2---:R2:W-:Y:S01]  /*23e0*/  MUFU.TANH R181, R113 ;  /* 0x0000007100b57308 */ /* 0x0045e20000002400 */
[----:B-1----:R-:W-:Y:S01]  /*23f0*/  IADD3 R114, R10, 0x1c, RZ ;  /* 0x0000001c0a727810 */ /* 0x002fe20007ffe0ff */
        /* <DEDUP_REMOVED lines=24> */
[----:B------:R-:W-:Y:S04]  /*2580*/  SHFL.IDX PT, R102, R202, R108, 0x1f ;  /* 0x00001f6cca667589 */ /* 0x000fe800000e0000 */
[----:B------:R-:W-:Y:S01]  /*2590*/  STL [R1+0x38], R169 ;  /* 0x000038a901007387 */ /* 0x000fe20000100800 */
[----:B------:R-:W-:-:S02]  /*25a0*/  WARPGROUP.DEPBAR.LE gsb0, 0x0 ;  /* 0x00008000000079c5 */ /* 0x000fc40000010000 */
[----:B------:R-:W-:Y:S01]  /*25b0*/  WARPGROUP.ARRIVE ;  /* 0x00000000000079c5 */ /* 0x000fe20000000000 */
[----:B------:R-:W-:Y:S01]  /*25c0*/  STL [R1+0x34], R168 ;  /* 0x000034a801007387 */ /* 0x000fe20000100800 */
[----:B------:R-:W-:Y:S03]  /*25d0*/  MUFU.TANH R221, R221 ;  /* 0x000000dd00dd7308 */ /* 0x000fe60000002400 */
[----:B------:R-:W-:Y:S01]  /*25e0*/  STL [R1+0x30], R11 ;  /* 0x0000300b01007387 */ /* 0x000fe20000100800 */
[----:B------:R-:W-:Y:S01]  /*25f0*/  HGMMA.64x128x16.F32.BF16 R24, gdesc[UR4], R24, gsb0 ;  /* 0x01e00000041879f0 */ /* 0x000fe20008001818 */
[----:B------:R-:W-:Y:S02]  /*2600*/  UIADD3 UR6, UR8, 0x4, URZ ;  /* 0x0000000408067890 */ /* 0x000fe4000fffe03f */
[----:B------:R-:W-:Y:S01]  /*2610*/  UIADD3 UR4, UR9, 0x4, URZ ;  /* 0x0000000409047890 */ /* 0x000fe2000fffe03f */
[----:B------:R2:W-:Y:S01]  /*2620*/  MUFU.TANH R183, R111 ;  /* 0x0000006f00b77308 */ /* 0x0005e20000002400 */
[----:B------:R-:W-:Y:S01]  /*2630*/  UMOV UR7, 0x40000040 ;  /* 0x4000004000077882 */ /* 0x000fe20000000000 */
[----:B------:R-:W-:Y:S01]  /*2640*/  UMOV UR5, 0x40000040 ;  /* 0x4000004000057882 */ /* 0x000fe20000000000 */
[----:B-1----:R-:W1:Y:S04]  /*2650*/  SHFL.IDX PT, R122, R23, R112, 0x1f ;  /* 0x00001f70177a7589 */ /* 0x002e6800000e0000 */
[----:B------:R-:W-:Y:S01]  /*2660*/  STL [R1+0x2c], R9 ;  /* 0x00002c0901007387 */ /* 0x000fe20000100800 */
[----:B------:R3:W-:Y:S01]  /*2670*/  MUFU.EX2 R105, R91 ;  /* 0x0000005b00697308 */ /* 0x0007e20000000800 */
[----:B--2---:R-:W-:-:S02]  /*2680*/  VIADD R111, R10, 0x18 ;  /* 0x000000180a6f7836 */ /* 0x004fc40000000000 */
[----:B------:R-:W-:Y:S04]  /*2690*/  STL [R1+0x28], R7 ;  /* 0x0000280701007387 */ /* 0x000fe80000100800 */
[----:B------:R-:W2:Y:S01]  /*26a0*/  SHFL.IDX PT, R94, R202, R112, 0x1f ;  /* 0x00001f70ca5e7589 */ /* 0x000ea200000e0000 */
[----:B------:R4:W-:Y:S03]  /*26b0*/  MUFU.TANH R197, R95 ;  /* 0x0000005f00c57308 */ /* 0x0009e60000002400 */
[----:B---3--:R-:W-:Y:S04]  /*26c0*/  SHFL.IDX PT, R91, R202, R114, 0x1f ;  /* 0x00001f72ca5b7589 */ /* 0x008fe800000e0000 */
[----:B------:R-:W-:Y:S01]  /*26d0*/  STL [R1+0x24], R6 ;  /* 0x0000240601007387 */ /* 0x000fe20000100800 */
[----:B------:R-:W3:Y:S03]  /*26e0*/  MUFU.TANH R198, R96 ;  /* 0x0000006000c67308 */ /* 0x000ee60000002400 */
[----:B----4-:R-:W-:Y:S04]  /*26f0*/  SHFL.IDX PT, R95, R202, R110, 0x1f ;  /* 0x00001f6eca5f7589 */ /* 0x010fe800000e0000 */
[----:B------:R-:W-:Y:S01]  /*2700*/  STL [R1+0x20], R5 ;  /* 0x0000200501007387 */ /* 0x000fe20000100800 */
[----:B------:R-:W-:Y:S03]  /*2710*/  MUFU.TANH R230, R230 ;  /* 0x000000e600e67308 */ /* 0x000fe60000002400 */
[----:B------:R-:W-:Y:S04]  /*2720*/  SHFL.IDX PT, R135, R23, R108, 0x1f ;  /* 0x00001f6c17877589 */ /* 0x000fe800000e0000 */
[----:B------:R-:W-:Y:S01]  /*2730*/  SHFL.IDX PT, R205, R23, R114, 0x1f ;  /* 0x00001f7217cd7589 */ /* 0x000fe200000e0000 */
[----:B------:R-:W-:Y:S01]  /*2740*/  MUFU.TANH R233, R233 ;  /* 0x000000e900e97308 */ /* 0x000fe20000002400 */
[----:B---3--:R-:W-:-:S02]  /*2750*/  FSEL R211, R198, -INF , P2 ;  /* 0xff800000c6d37808 */ /* 0x008fc40001000000 */
[----:B------:R-:W-:Y:S03]  /*2760*/  STL [R1+0x1c], R3 ;  /* 0x00001c0301007387 */ /* 0x000fe60000100800 */
[----:B-1----:R-:W-:Y:S01]  /*2770*/  FFMA.FTZ R211, R211, UR11, -R122 ;  /* 0x0000000bd3d37c23 */ /* 0x002fe2000801087a */
[----:B------:R-:W-:Y:S01]  /*2780*/  STL [R1+0x18], R0 ;  /* 0x0000180001007387 */ /* 0x000fe20000100800 */
[----:B------:R-:W1:Y:S03]  /*2790*/  MUFU.TANH R220, R220 ;  /* 0x000000dc00dc7308 */ /* 0x000e660000002400 */
[----:B------:R-:W-:Y:S04]  /*27a0*/  SHFL.IDX PT, R215, R17, R108, 0x1f ;  /* 0x00001f6c11d77589 */ /* 0x000fe800000e0000 */
[----:B------:R-:W3:Y:S01]  /*27b0*/  SHFL.IDX PT, R213, R17, R112, 0x1f ;  /* 0x00001f7011d57589 */ /* 0x000ee200000e0000 */
[----:B------:R-:W4:Y:S03]  /*27c0*/  MUFU.TANH R227, R227 ;  /* 0x000000e300e37308 */ /* 0x000f260000002400 */
[----:B------:R-:W-:Y:S05]  /*27d0*/  SHFL.IDX PT, R224, R14, R109, 0x1f ;  /* 0x00001f6d0ee07589 */ /* 0x000fea00000e0000 */
        /* <DEDUP_REMOVED lines=21> */
[----:B-1----:R-:W1:Y:S07]  /*2930*/  SHFL.IDX PT, R115, R23, R10, 0x1f ;  /* 0x00001f0a17737589 */ /* 0x002e6e00000e0000 */
[----:B------:R-:W4:Y:S01]  /*2940*/  MUFU.TANH R232, R232 ;  /* 0x000000e800e87308 */ /* 0x000f220000002400 */
[----:B--2---:R-:W-:Y:S01]  /*2950*/  FSEL R93, R230, -INF , P2 ;  /* 0xff800000e65d7808 */ /* 0x004fe20001000000 */
[----:B------:R-:W-:-:S02]  /*2960*/  WARPGROUP.DEPBAR.LE gsb0, 0x0 ;  /* 0x00008000000079c5 */ /* 0x000fc40000010000 */
[----:B------:R-:W-:Y:S02]  /*2970*/  WARPGROUP.ARRIVE ;  /* 0x00000000000079c5 */ /* 0x000fe40000000000 */
[--C-:B------:R-:W-:Y:S01]  /*2980*/  FFMA.FTZ R93, R93, UR11, -R91.reuse ;  /* 0x0000000b5d5d7c23 */ /* 0x100fe2000801085b */
[----:B------:R-:W-:Y:S01]  /*2990*/  FFMA.FTZ R91, R98, UR11, -R91 ;  /* 0x0000000b625b7c23 */ /* 0x000fe2000801085b */
[----:B------:R2:W-:Y:S01]  /*29a0*/  MUFU.TANH R6, R131 ;  /* 0x0000008300067308 */ /* 0x0005e20000002400 */
[----:B---3--:R-:W-:Y:S01]  /*29b0*/  FSEL R98, R199, -INF , P2 ;  /* 0xff800000c7627808 */ /* 0x008fe20001000000 */
[----:B------:R-:W-:Y:S01]  /*29c0*/  HGMMA.64x128x16.F32.BF16 R24, gdesc[UR4], R24, gsb0 ;  /* 0x01e00000041879f0 */ /* 0x000fe20008001818 */
[----:B------:R-:W-:Y:S02]  /*29d0*/  UIADD3 UR6, UR8, 0x6, URZ ;  /* 0x0000000608067890 */ /* 0x000fe4000fffe03f */
[----:B------:R-:W-:Y:S01]  /*29e0*/  UIADD3 UR4, UR9, 0x6, URZ ;  /* 0x0000000609047890 */ /* 0x000fe2000fffe03f */
[----:B------:R-:W-:Y:S01]  /*29f0*/  FFMA.FTZ R98, R98, UR11, -R135 ;  /* 0x0000000b62627c23 */ /* 0x000fe20008010887 */
[----:B------:R-:W-:Y:S01]  /*2a00*/  UMOV UR7, 0x40000040 ;  /* 0x4000004000077882 */ /* 0x000fe20000000000 */
[----:B------:R-:W-:Y:S01]  /*2a10*/  UMOV UR5, 0x40000040 ;  /* 0x4000004000057882 */ /* 0x000fe20000000000 */
[----:B------:R-:W3:Y:S01]  /*2a20*/  MUFU.TANH R235, R235 ;  /* 0x000000eb00eb7308 */ /* 0x000ee20000002400 */
[----:B--2---:R-:W2:Y:S07]  /*2a30*/  SHFL.IDX PT, R131, R17, R10, 0x1f ;  /* 0x00001f0a11837589 */ /* 0x004eae00000e0000 */
[----:B------:R1:W-:Y:S08]  /*2a40*/  MUFU.TANH R9, R129 ;  /* 0x0000008100097308 */ /* 0x0003f00000002400 */
[----:B------:R4:W2:Y:S01]  /*2a50*/  MUFU.TANH R194, R101 ;  /* 0x0000006500c27308 */ /* 0x0008a20000002400 */
[----:B-1----:R-:W1:Y:S07]  /*2a60*/  SHFL.IDX PT, R129, R23, R110, 0x1f ;  /* 0x00001f6e17817589 */ /* 0x002e6e00000e0000 */
[----:B------:R3:W-:Y:S01]  /*2a70*/  MUFU.TANH R191, R104 ;  /* 0x0000006800bf7308 */ /* 0x0007e20000002400 */
[----:B----4-:R-:W-:Y:S01]  /*2a80*/  FFMA.FTZ R101, R89, UR11, -R88 ;  /* 0x0000000b59657c23 */ /* 0x010fe20008010858 */
        /* <DEDUP_REMOVED lines=19> */
[----:B---3--:R2:W3:Y:S07]  /*2bc0*/  SHFL.IDX PT, R90, R202, R111, 0x1f ;  /* 0x00001f6fca5a7589 */ /* 0x0084ee00000e0000 */
[----:B------:R-:W-:Y:S01]  /*2bd0*/  MUFU.TANH R196, R99 ;  /* 0x0000006300c47308 */ /* 0x000fe20000002400 */
[----:B--2---:R-:W-:-:S07]  /*2be0*/  FSEL R202, R194, -INF , P2 ;  /* 0xff800000c2ca7808 */ /* 0x004fce0001000000 */
[----:B------:R-:W-:Y:S01]  /*2bf0*/  MUFU.TANH R222, R222 ;  /* 0x000000de00de7308 */ /* 0x000fe20000002400 */
[----:B------:R-:W-:-:S07]  /*2c00*/  FFMA.FTZ R202, R202, UR11, -R205 ;  /* 0x0000000bcaca7c23 */ /* 0x000fce00080108cd */
[----:B------:R2:W4:Y:S08]  /*2c10*/  MUFU.TANH R177, R118 ;  /* 0x0000007600b17308 */ /* 0x0005300000002400 */
[----:B------:R1:W-:Y:S01]  /*2c20*/  MUFU.TANH R169, R126 ;  /* 0x0000007e00a97308 */ /* 0x0003e20000002400 */
[----:B--2---:R2:W-:Y:S07]  /*2c30*/  SHFL.IDX PT, R118, R23, R109, 0x1f ;  /* 0x00001f6d17767589 */ /* 0x0045ee00000e0000 */
[----:B------:R-:W3:Y:S01]  /*2c40*/  MUFU.TANH R229, R229 ;  /* 0x000000e500e57308 */ /* 0x000ee20000002400 */
[----:B-1----:R-:W1:Y:S01]  /*2c50*/  SHFL.IDX PT, R126, R17, R109, 0x1f ;  /* 0x00001f6d117e7589 */ /* 0x002e6200000e0000 */
[----:B----4-:R-:W-:-:S02]  /*2c60*/  FSEL R207, R177, -INF , P1 ;  /* 0xff800000b1cf7808 */ /* 0x010fc40000800000 */
[----:B--2---:R-:W-:-:S04]  /*2c70*/  FSEL R23, R233, -INF , P1 ;  /* 0xff800000e9177808 */ /* 0x004fc80000800000 */
[----:B------:R-:W2:Y:S01]  /*2c80*/  MUFU.TANH R236, R236 ;  /* 0x000000ec00ec7308 */ /* 0x000ea20000002400 */
[----:B------:R-:W-:Y:S01]  /*2c90*/  FFMA.FTZ R122, R23, UR11, -R122 ;  /* 0x0000000b177a7c23 */ /* 0x000fe2000801087a */
[----:B------:R-:W-:-:S06]  /*2ca0*/  FSEL R23, R193, -INF , P1 ;  /* 0xff800000c1177808 */ /* 0x000fcc0000800000 */
[----:B------:R-:W-:Y:S01]  /*2cb0*/  MUFU.TANH R231, R231 ;  /* 0x000000e700e77308 */ /* 0x000fe20000002400 */
[----:B---3--:R-:W-:-:S07]  /*2cc0*/  FSEL R99, R229, -INF , P1 ;  /* 0xff800000e5637808 */ /* 0x008fce0000800000 */
[----:B------:R3:W-:Y:S01]  /*2cd0*/  MUFU.TANH R0, R134 ;  /* 0x0000008600007308 */ /* 0x0007e20000002400 */
[----:B--2---:R-:W-:-:S05]  /*2ce0*/  FSEL R88, R236, -INF , P2 ;  /* 0xff800000ec587808 */ /* 0x004fca0001000000 */
[----:B------:R-:W-:Y:S01]  /*2cf0*/  FFMA.FTZ R88, R88, UR11, -R100 ;  /* 0x0000000b58587c23 */ /* 0x000fe20008010864 */
[----:B------:R-:W-:Y:S02]  /*2d00*/  WARPGROUP.DEPBAR.LE gsb0, 0x0 ;  /* 0x00008000000079c5 */ /* 0x000fe40000010000 */
[----:B------:R-:W-:Y:S01]  /*2d10*/  WARPGROUP.ARRIVE ;  /* 0x00000000000079c5 */ /* 0x000fe20000000000 */
[----:B------:R2:W-:Y:S01]  /*2d20*/  MUFU.TANH R11, R128 ;  /* 0x00000080000b7308 */ /* 0x0005e20000002400 */
[----:B---3--:R-:W-:-:S04]  /*2d30*/  FSEL R134, R195, -INF , P2 ;  /* 0xff800000c3867808 */ /* 0x008fc80001000000 */
[----:B------:R-:W-:Y:S01]  /*2d40*/  HGMMA.64x128x16.F32.BF16 R24, gdesc[UR4], R24, gsb0 ;  /* 0x01e00000041879f0 */ /* 0x000fe20008001818 */
[--C-:B------:R-:W-:Y:S01]  /*2d50*/  FFMA.FTZ R134, R134, UR11, -R132.reuse ;  /* 0x0000000b86867c23 */ /* 0x100fe20008010884 */
[----:B------:R-:W-:Y:S01]  /*2d60*/  FFMA.FTZ R132, R23, UR11, -R132 ;  /* 0x0000000b17847c23 */ /* 0x000fe20008010884 */
[----:B------:R-:W-:Y:S01]  /*2d70*/  MUFU.TANH R234, R234 ;  /* 0x000000ea00ea7308 */ /* 0x000fe20000002400 */
[----:B--2---:R-:W2:Y:S01]  /*2d80*/  SHFL.IDX PT, R128, R17, R218, 0x1f ;  /* 0x00001fda11807589 */ /* 0x004ea200000e0000 */
[----:B------:R-:W-:-:S06]  /*2d90*/  FSEL R23, R189, -INF , P1 ;  /* 0xff800000bd177808 */ /* 0x000fcc0000800000 */
[----:B------:R3:W4:Y:S08]  /*2da0*/  MUFU.TANH R179, R116 ;  /* 0x0000007400b37308 */ /* 0x0007300000002400 */
[----:B------:R1:W-:Y:S01]  /*2db0*/  MUFU.TANH R3, R133 ;  /* 0x0000008500037308 */ /* 0x0003e20000002400 */
[----:B---3--:R-:W-:-:S05]  /*2dc0*/  FSEL R116, R197, -INF , P1 ;  /* 0xff800000c5747808 */ /* 0x008fca0000800000 */
[----:B------:R-:W-:Y:S01]  /*2dd0*/  FFMA.FTZ R135, R116, UR11, -R135 ;  /* 0x0000000b74877c23 */ /* 0x000fe20008010887 */
[----:B------:R-:W-:Y:S01]  /*2de0*/  FSEL R116, R196, -INF , P1 ;  /* 0xff800000c4747808 */ /* 0x000fe20000800000 */
[----:B------:R3:W-:Y:S01]  /*2df0*/  MUFU.TANH R174, R121 ;  /* 0x0000007900ae7308 */ /* 0x0007e20000002400 */
[----:B-1----:R-:W-:Y:S02]  /*2e00*/  FSEL R133, R191, -INF , P2 ;  /* 0xff800000bf857808 */ /* 0x002fe40001000000 */
[----:B----4-:R-:W-:-:S03]  /*2e10*/  FSEL R209, R179, -INF , P2 ;  /* 0xff800000b3d17808 */ /* 0x010fc60001000000 */
[--C-:B------:R-:W-:Y:S01]  /*2e20*/  FFMA.FTZ R133, R133, UR11, -R131.reuse ;  /* 0x0000000b85857c23 */ /* 0x100fe20008010883 */
[----:B------:R-:W-:Y:S01]  /*2e30*/  FFMA.FTZ R131, R23, UR11, -R131 ;  /* 0x0000000b17837c23 */ /* 0x000fe20008010883 */
[----:B------:R1:W-:Y:S01]  /*2e40*/  MUFU.EX2 R106, R92 ;  /* 0x0000005c006a7308 */ /* 0x0003e20000000800 */
[----:B---3--:R-:W-:-:S05]  /*2e50*/  FSEL R121, R237, -INF , P2 ;  /* 0xff800000ed797808 */ /* 0x008fca0001000000 */
[--C-:B------:R-:W-:Y:S01]  /*2e60*/  FFMA.FTZ R121, R121, UR11, -R129.reuse ;  /* 0x0000000b79797c23 */ /* 0x100fe20008010881 */
[----:B------:R-:W-:Y:S01]  /*2e70*/  FFMA.FTZ R129, R116, UR11, -R129 ;  /* 0x0000000b74817c23 */ /* 0x000fe20008010881 */
[----:B------:R3:W-:Y:S01]  /*2e80*/  MUFU.TANH R168, R127 ;  /* 0x0000007f00a87308 */ /* 0x0007e20000002400 */
[----:B-1----:R-:W-:Y:S02]  /*2e90*/  FSEL R92, R222, -INF , P2 ;  /* 0xff800000de5c7808 */ /* 0x002fe40001000000 */
[----:B------:R-:W-:-:S03]  /*2ea0*/  FSEL R116, R192, -INF , P1 ;  /* 0xff800000c0747808 */ /* 0x000fc60000800000 */
[--C-:B------:R-:W-:Y:S01]  /*2eb0*/  FFMA.FTZ R92, R92, UR11, -R90.reuse ;  /* 0x0000000b5c5c7c23 */ /* 0x100fe2000801085a */
[----:B------:R-:W-:Y:S01]  /*2ec0*/  FFMA.FTZ R90, R99, UR11, -R90 ;  /* 0x0000000b635a7c23 */ /* 0x000fe2000801085a */
[----:B------:R1:W-:Y:S01]  /*2ed0*/  MUFU.EX2 R23, R115 ;  /* 0x0000007300177308 */ /* 0x0003e20000000800 */
[----:B---3--:R-:W-:Y:S01]  /*2ee0*/  FSEL R127, R187, -INF , P2 ;  /* 0xff800000bb7f7808 */ /* 0x008fe20001000000 */
[----:B------:R-:W-:Y:S01]  /*2ef0*/  FFMA.FTZ R205, R116, UR11, -R205 ;  /* 0x0000000b74cd7c23 */ /* 0x000fe200080108cd */
[----:B------:R-:W-:Y:S02]  /*2f00*/  FSEL R99, R12, -INF , P2 ;  /* 0xff8000000c637808 */ /* 0x000fe40001000000 */
[----:B------:R-:W-:Y:S01]  /*2f10*/  FSEL R116, R188, -INF , P1 ;  /* 0xff800000bc747808 */ /* 0x000fe20000800000 */
[----:B------:R-:W-:Y:S02]  /*2f20*/  FFMA.FTZ R127, R127, UR11, -R126 ;  /* 0x0000000b7f7f7c23 */ /* 0x000fe4000801087e */
[----:B------:R3:W-:Y:S01]  /*2f30*/  MUFU.TANH R176, R119 ;  /* 0x0000007700b07308 */ /* 0x0007e20000002400 */
[----:B-1----:R-:W-:Y:S01]  /*2f40*/  FSEL R115, R186, -INF , P1 ;  /* 0xff800000ba737808 */ /* 0x002fe20000800000 */
[----:B------:R-:W-:-:S04]  /*2f50*/  FFMA.FTZ R99, R99, UR11, -R118 ;  /* 0x0000000b63637c23 */ /* 0x000fc80008010876 */
[----:B------:R-:W-:Y:S02]  /*2f60*/  FFMA.FTZ R126, R115, UR11, -R126 ;  /* 0x0000000b737e7c23 */ /* 0x000fe4000801087e */
[----:B------:R1:W4:Y:S01]  /*2f70*/  MUFU.TANH R178, R117 ;  /* 0x0000007500b27308 */ /* 0x0003220000002400 */
[C---:B---3--:R-:W-:Y:S01]  /*2f80*/  FSEL R119, R231.reuse, -INF , P1 ;  /* 0xff800000e7777808 */ /* 0x048fe20000800000 */
[----:B------:R-:W-:Y:S01]  /*2f90*/  SHFL.IDX PT, R115, R17, R114, 0x1f ;  /* 0x00001f7211737589 */ /* 0x000fe200000e0000 */
[----:B------:R-:W-:-:S03]  /*2fa0*/  FFMA.FTZ R231, -R231, R231, 1 ;  /* 0x3f800000e7e77423 */ /* 0x000fc600000101e7 */
[----:B------:R-:W-:Y:S02]  /*2fb0*/  FFMA.FTZ R100, R119, UR11, -R100 ;  /* 0x0000000b77647c23 */ /* 0x000fe40008010864 */
[----:B------:R3:W-:Y:S01]  /*2fc0*/  MUFU.TANH R7, R130 ;  /* 0x0000008200077308 */ /* 0x0007e20000002400 */
[----:B-1----:R-:W-:Y:S01]  /*2fd0*/  FSEL R117, R234, -INF , P1 ;  /* 0xff800000ea757808 */ /* 0x002fe20000800000 */
[----:B------:R-:W1:Y:S04]  /*2fe0*/  SHFL.IDX PT, R119, R17, R110, 0x1f ;  /* 0x00001f6e11777589 */ /* 0x000e6800000e0000 */
[----:B------:R-:W-:Y:S02]  /*2ff0*/  FFMA.FTZ R118, R117, UR11, -R118 ;  /* 0x0000000b75767c23 */ /* 0x000fe40008010876 */
[----:B------:R4:W1:Y:S01]  /*3000*/  SHFL.IDX PT, R117, R17, R111, 0x1f ;  /* 0x00001f6f11757589 */ /* 0x00086200000e0000 */
[----:B---3--:R-:W-:Y:S01]  /*3010*/  FSEL R130, R190, -INF , P2 ;  /* 0xff800000be827808 */ /* 0x008fe20001000000 */
[----:B------:R3:W-:Y:S04]  /*3020*/  MUFU.TANH R170, R125 ;  /* 0x0000007d00aa7308 */ /* 0x0007e80000002400 */
[--C-:B--2---:R-:W-:Y:S01]  /*3030*/  FFMA.FTZ R130, R130, UR11, -R128.reuse ;  /* 0x0000000b82827c23 */ /* 0x104fe20008010880 */
[----:B------:R-:W-:Y:S01]  /*3040*/  FFMA.FTZ R128, R116, UR11, -R128 ;  /* 0x0000000b74807c23 */ /* 0x000fe20008010880 */
[----:B------:R-:W-:-:S02]  /*3050*/  FSEL R116, R183, -INF , P1 ;  /* 0xff800000b7747808 */ /* 0x000fc40000800000 */
[----:B------:R2:W-:Y:S01]  /*3060*/  MUFU.TANH R175, R120 ;  /* 0x0000007800af7308 */ /* 0x0005e20000002400 */
[----:B---3--:R-:W-:Y:S02]  /*3070*/  FSEL R125, R185, -INF , P2 ;  /* 0xff800000b97d7808 */ /* 0x008fe40001000000 */
[----:B----4-:R-:W-:-:S03]  /*3080*/  FSEL R17, R180, -INF , P1 ;  /* 0xff800000b4117808 */ /* 0x010fc60000800000 */
[--C-:B------:R-:W-:Y:S01]  /*3090*/  FFMA.FTZ R125, R125, UR11, -R215.reuse ;  /* 0x0000000b7d7d7c23 */ /* 0x100fe200080108d7 */
[----:B------:R-:W-:Y:S01]  /*30a0*/  FFMA.FTZ R215, R116, UR11, -R215 ;  /* 0x0000000b74d77c23 */ /* 0x000fe200080108d7 */
[----:B------:R-:W-:Y:S01]  /*30b0*/  FSEL R116, R182, -INF , P1 ;  /* 0xff800000b6747808 */ /* 0x000fe20000800000 */
[----:B------:R3:W-:Y:S01]  /*30c0*/  MUFU.TANH R172, R123 ;  /* 0x0000007b00ac7308 */ /* 0x0007e20000002400 */
[----:B--2---:R-:W-:-:S03]  /*30d0*/  FSEL R120, R181, -INF , P2 ;  /* 0xff800000b5787808 */ /* 0x004fc60001000000 */
[----:B------:R-:W-:Y:S01]  /*30e0*/  FFMA.FTZ R213, R116, UR11, -R213 ;  /* 0x0000000b74d57c23 */ /* 0x000fe200080108d5 */
[----:B------:R-:W-:Y:S01]  /*30f0*/  FSEL R116, R178, -INF , P2 ;  /* 0xff800000b2747808 */ /* 0x000fe20001000000 */
[--C-:B-1----:R-:W-:Y:S01]  /*3100*/  FFMA.FTZ R120, R120, UR11, -R119.reuse ;  /* 0x0000000b78787c23 */ /* 0x102fe20008010877 */
[----:B------:R-:W-:Y:S01]  /*3110*/  FFMA.FTZ R119, R17, UR11, -R119 ;  /* 0x0000000b11777c23 */ /* 0x000fe20008010877 */
[----:B------:R1:W-:Y:S01]  /*3120*/  MUFU.TANH R171, R124 ;  /* 0x0000007c00ab7308 */ /* 0x0003e20000002400 */
[----:B---3--:R-:W-:Y:S01]  /*3130*/  FSEL R123, R176, -INF , P1 ;  /* 0xff800000b07b7808 */ /* 0x008fe20000800000 */
        /* <DEDUP_REMOVED lines=470> */
[----:B------:R-:W-:Y:S01]  /*4ea0*/  F2FP.BF16.F32.PACK_AB R89, R100, R23 ;  /* 0x000000176459723e */ /* 0x000fe200000010ff */
[----:B---3--:R-:W-:-:S05]  /*4eb0*/  IMAD R25, R4, 0x4000, R222 ;  /* 0x0000400004197824 */ /* 0x008fca00078e02de */
[----:B------:R-:W-:-:S05]  /*4ec0*/  LEA R50, R25, R2, 0x1 ;  /* 0x0000000219327211 */ /* 0x000fca00078e08ff */
[----:B------:R-:W-:Y:S01]  /*4ed0*/  STSM.16.MT88.4 [R50+0x20c00], R84 ;  /* 0x020c005432007844 */ /* 0x000fe20000004200 */
[----:B------:R-:W-:-:S03]  /*4ee0*/  F2FP.BF16.F32.PACK_AB R25, R106, R105 ;  /* 0x000000696a19723e */ /* 0x000fc600000010ff */
        /* <DEDUP_REMOVED lines=144> */
.L_x_249:
[----:B-----5:R-:W-:Y:S01]  /*57f0*/  LEA R0, R4, R0, 0xa ;  /* 0x0000000004007211 */ /* 0x020fe200078e50ff */
        /* <DEDUP_REMOVED lines=12> */
[C---:B------:R-:W-:Y:S01]  /*58c0*/  IADD3 R13, R14.reuse, 0x9, RZ ;  /* 0x000000090e0d7810 */ /* 0x040fe20007ffe0ff */
        /* <DEDUP_REMOVED lines=54> */
.L_x_250:
[----:B-1----:R-:W2:Y:S01]  /*5c30*/  LDL R0, [R1] ;  /* 0x0000000001007983 */ /* 0x002ea20000100800 */
[----:B------:R-:W-:Y:S01]  /*5c40*/  IADD3 R6, R6, 0x1, RZ ;  /* 0x0000000106067810 */ /* 0x000fe20007ffe0ff */
[----:B------:R-:W-:Y:S01]  /*5c50*/  VIADD R4, R4, 0x1 ;  /* 0x0000000104047836 */ /* 0x000fe20000000000 */
[----:B------:R-:W-:-:S04]  /*5c60*/  IADD3 R3, R3, 0x30c20, RZ ;  /* 0x00030c2003037810 */ /* 0x000fc80007ffe0ff */
[C---:B------:R-:W-:Y:S02]  /*5c70*/  ISETP.NE.AND P0, PT, R4.reuse, 0x2, PT ;  /* 0x000000020400780c */ /* 0x040fe40003f05270 */
[----:B------:R-:W-:Y:S02]  /*5c80*/  PRMT R3, RZ, 0x654, R3 ;  /* 0x00000654ff037816 */ /* 0x000fe40000000003 */
[----:B------:R-:W-:Y:S02]  /*5c90*/  SEL R4, R4, RZ, P0 ;  /* 0x000000ff04047207 */ /* 0x000fe40000000000 */
[----:B------:R3:W-:Y:S01]  /*5ca0*/  SYNCS.ARRIVE.TRANS64.RED.A1T0 RZ, [R3+URZ], RZ ;  /* 0x000000ff03ff79a7 */ /* 0x0007e2000810043f */
[----:B--2---:R-:W-:Y:S02]  /*5cb0*/  ISETP.GE.AND P1, PT, R6, R0, PT ;  /* 0x000000000600720c */ /* 0x004fe40003f26270 */
[----:B------:R-:W-:-:S04]  /*5cc0*/  SEL R0, RZ, 0x1, P0 ;  /* 0x00000001ff007807 */ /* 0x000fc80000000000 */
[----:B------:R-:W-:-:S07]  /*5cd0*/  LOP3.LUT R5, R5, R0, RZ, 0x3c, !PT ;  /* 0x0000000005057212 */ /* 0x000fce00078e3cff */
[----:B---3--:R-:W-:Y:S05]  /*5ce0*/  @!P1 BRA `(.L_x_251) ;  /* 0xffffffb800589947 */ /* 0x008fea000383ffff */
.L_x_240:
[----:B------:R-:W3:Y:S01]  /*5cf0*/  S2UR UR8, SR_CTAID.Y ;  /* 0x00000000000879c3 */ /* 0x000ee20000002600 */
[----:B------:R-:W-:Y:S01]  /*5d00*/  ULDC UR5, c[0x0][0x850] ;  /* 0x0002140000057ab9 */ /* 0x000fe20000000800 */
[----:B------:R-:W-:Y:S01]  /*5d10*/  ULDC.64 UR10, c[0x0][0x818] ;  /* 0x00020600000a7ab9 */ /* 0x000fe20000000a00 */
[----:B------:R-:W-:Y:S01]  /*5d20*/  UISETP.NE.AND UP0, UPT, UR5, 0x1, UPT ;  /* 0x000000010500788c */ /* 0x000fe2000bf05270 */
[----:B------:R-:W4:Y:S01]  /*5d30*/  S2R R10, SR_TID.X ;  /* 0x00000000000a7919 */ /* 0x000f220000002100 */
[----:B------:R-:W-:-:S03]  /*5d40*/  ULDC.64 UR12, c[0x0][0x840] ;  /* 0x00021000000c7ab9 */ /* 0x000fc60000000a00 */
[----:B------:R-:W5:Y:S06]  /*5d50*/  S2UR UR4, SR_CTAID.X ;  /* 0x00000000000479c3 */ /* 0x000f6c0000002500 */
[----:B------:R-:W-:Y:S01]  /*5d60*/  @UP0 ULDC UR6, c[0x0][0x854] ;  /* 0x0002150000060ab9 */ /* 0x000fe20000000800 */
[----:B------:R-:W-:Y:S01]  /*5d70*/  @UP0 ULDC UR9, c[0x0][0x858] ;  /* 0x0002160000090ab9 */ /* 0x000fe20000000800 */
[----:B------:R-:W2:Y:S01]  /*5d80*/  S2UR UR16, SR_CTAID.Z ;  /* 0x00000000001079c3 */ /* 0x000ea20000002700 */
[----:B---3--:R-:W-:-:S07]  /*5d90*/  UIMAD.WIDE.U32 UR6, UR8, UR6, URZ ;  /* 0x00000006080672a5 */ /* 0x008fce000f8e003f */
[----:B------:R-:W3:Y:S01]  /*5da0*/  LDC.64 R14, c[0x0][0x848] ;  /* 0x00021200ff0e7b82 */ /* 0x000ee20000000a00 */
[----:B------:R-:W-:Y:S02]  /*5db0*/  @UP0 USHF.R.U32.HI UR8, URZ, UR9, UR7 ;  /* 0x000000093f080299 */ /* 0x000fe40008011607 */
[----:B-----5:R-:W-:-:S05]  /*5dc0*/  USHF.L.U32 UR4, UR4, 0xd, URZ ;  /* 0x0000000d04047899 */ /* 0x020fca000800063f */
[----:B-1----:R-:W1:Y:S01]  /*5dd0*/  LDC.64 R12, c[0x0][0x820] ;  /* 0x00020800ff0c7b82 */ /* 0x002e620000000a00 */
[----:B------:R-:W-:Y:S02]  /*5de0*/  USHF.R.S32.HI UR6, URZ, 0x1f, UR8 ;  /* 0x0000001f3f067899 */ /* 0x000fe40008011408 */
[----:B------:R-:W-:Y:S02]  /*5df0*/  USHF.R.S32.HI UR5, URZ, 0x1f, UR4 ;  /* 0x0000001f3f057899 */ /* 0x000fe40008011404 */
[----:B------:R-:W-:Y:S02]  /*5e00*/  UIMAD UR7, UR6, UR10, URZ ;  /* 0x0000000a060772a4 */ /* 0x000fe4000f8e023f */
[----:B------:R-:W-:Y:S02]  /*5e10*/  UIMAD UR6, UR6, UR12, URZ ;  /* 0x0000000c060672a4 */ /* 0x000fe4000f8e023f */
[----:B------:R-:W-:Y:S02]  /*5e20*/  UIMAD.WIDE.U32 UR14, UR8, UR10, UR4 ;  /* 0x0000000a080e72a5 */ /* 0x000fe4000f8e0004 */
[----:B------:R-:W-:-:S02]  /*5e30*/  UIMAD.WIDE.U32 UR4, UR8, UR12, UR4 ;  /* 0x0000000c080472a5 */ /* 0x000fc4000f8e0004 */
[----:B------:R-:W-:Y:S02]  /*5e40*/  UIMAD UR6, UR8, UR13, UR6 ;  /* 0x0000000d080672a4 */ /* 0x000fe4000f8e0206 */
[----:B------:R-:W-:Y:S01]  /*5e50*/  UIMAD UR7, UR8, UR11, UR7 ;  /* 0x0000000b080772a4 */ /* 0x000fe2000f8e0207 */
[----:B------:R-:W-:Y:S01]  /*5e60*/  MOV R5, UR15 ;  /* 0x0000000f00057c02 */ /* 0x000fe20008000f00 */
[----:B------:R-:W-:Y:S02]  /*5e70*/  UIADD3 UR6, UR5, UR6, URZ ;  /* 0x0000000605067290 */ /* 0x000fe4000fffe03f */
[----:B------:R-:W-:Y:S01]  /*5e80*/  IMAD.U32 R7, RZ, RZ, UR5 ;  /* 0x00000005ff077e24 */ /* 0x000fe2000f8e00ff */
[----:B--2---:R-:W-:Y:S01]  /*5e90*/  USHF.R.S32.HI UR8, URZ, 0x1f, UR16 ;  /* 0x0000001f3f087899 */ /* 0x004fe20008011410 */
[----:B------:R-:W-:Y:S01]  /*5ea0*/  MOV R6, UR4 ;  /* 0x0000000400067c02 */ /* 0x000fe20008000f00 */
[----:B------:R-:W-:Y:S01]  /*5eb0*/  UIADD3 UR7, UR15, UR7, URZ ;  /* 0x000000070f077290 */ /* 0x000fe2000fffe03f */
[----:B------:R-:W-:Y:S01]  /*5ec0*/  IMAD.U32 R4, RZ, RZ, UR14 ;  /* 0x0000000eff047e24 */ /* 0x000fe2000f8e00ff */
[----:B------:R-:W-:Y:S01]  /*5ed0*/  MOV R7, UR6 ;  /* 0x0000000600077c02 */ /* 0x000fe20008000f00 */
[----:B------:R-:W-:Y:S01]  /*5ee0*/  ULDC UR4, c[0x0][0x740] ;  /* 0x0001d00000047ab9 */ /* 0x000fe20000000800 */
[----:B---3--:R-:W-:-:S02]  /*5ef0*/  IMAD R8, R14, UR8, RZ ;  /* 0x000000080e087c24 */ /* 0x008fc4000f8e02ff */
[----:B------:R-:W-:Y:S01]  /*5f00*/  FMUL.FTZ R168, R168, UR4 ;  /* 0x00000004a8a87c20 */ /* 0x000fe20008410000 */
[----:B------:R-:W-:Y:S02]  /*5f10*/  IMAD.U32 R5, RZ, RZ, UR7 ;  /* 0x00000007ff057e24 */ /* 0x000fe4000f8e00ff */
[----:B------:R-:W-:Y:S01]  /*5f20*/  FMUL.FTZ R169, R169, UR4 ;  /* 0x00000004a9a97c20 */ /* 0x000fe20008410000 */
[----:B-1----:R-:W-:Y:S02]  /*5f30*/  IMAD R0, R12, UR8, RZ ;  /* 0x000000080c007c24 */ /* 0x002fe4000f8e02ff */
[----:B------:R-:W-:Y:S01]  /*5f40*/  FMUL.FTZ R170, R170, UR4 ;  /* 0x00000004aaaa7c20 */ /* 0x000fe20008410000 */
[----:B------:R-:W-:Y:S02]  /*5f50*/  IMAD R9, R15, UR16, R8 ;  /* 0x000000100f097c24 */ /* 0x000fe4000f8e0208 */
[----:B------:R-:W-:Y:S01]  /*5f60*/  FMUL.FTZ R171, R171, UR4 ;  /* 0x00000004abab7c20 */ /* 0x000fe20008410000 */
[----:B------:R-:W-:-:S04]  /*5f70*/  IMAD.WIDE.U32 R6, R14, UR16, R6 ;  /* 0x000000100e067c25 */ /* 0x000fc8000f8e0006 */
[----:B------:R-:W-:Y:S01]  /*5f80*/  FMUL.FTZ R172, R172, UR4 ;  /* 0x00000004acac7c20 */ /* 0x000fe20008410000 */
[----:B------:R-:W-:Y:S01]  /*5f90*/  FMUL.FTZ R173, R173, UR4 ;  /* 0x00000004adad7c20 */ /* 0x000fe20008410000 */
[----:B------:R-:W-:Y:S01]  /*5fa0*/  FMUL.FTZ R174, R174, UR4 ;  /* 0x00000004aeae7c20 */ /* 0x000fe20008410000 */
[----:B------:R-:W-:Y:S02]  /*5fb0*/  IMAD R3, R13, UR16, R0 ;  /* 0x000000100d037c24 */ /* 0x000fe4000f8e0200 */
[----:B------:R-:W-:Y:S01]  /*5fc0*/  FMUL.FTZ R175, R175, UR4 ;  /* 0x00000004afaf7c20 */ /* 0x000fe20008410000 */
[----:B------:R-:W-:-:S04]  /*5fd0*/  IMAD.WIDE.U32 R4, R12, UR16, R4 ;  /* 0x000000100c047c25 */ /* 0x000fc8000f8e0004 */
        /* <DEDUP_REMOVED lines=24> */
[----:B------:R-:W-:Y:S05]  /*6160*/  WARPSYNC.ALL ;  /* 0x0000000000007948 */ /* 0x000fea0003800000 */
[----:B------:R-:W-:Y:S01]  /*6170*/  IMAD.IADD R3, R5, 0x1, R3 ;  /* 0x0000000105037824 */ /* 0x000fe200078e0203 */
[----:B------:R-:W-:Y:S01]  /*6180*/  IADD3 R0, R7, R9, RZ ;  /* 0x0000000907007210 */ /* 0x000fe20007ffe0ff */
[----:B------:R-:W-:Y:S01]  /*6190*/  BAR.SYNC.DEFER_BLOCKING 0x1, 0x100 ;  /* 0x0044000000007b1d */ /* 0x000fe20000010000 */
[----:B----4-:R-:W-:-:S07]  /*61a0*/  ISETP.NE.AND P1, PT, R10, 0x80, PT ;  /* 0x000000800a00780c */ /* 0x010fce0003f25270 */
[----:B------:R-:W1:Y:S01]  /*61b0*/  LDC.64 R8, c[0x0][0x800] ;  /* 0x00020000ff087b82 */ /* 0x000e620000000a00 */
[----:B------:R-:W-:Y:S07]  /*61c0*/  BSSY B0, `(.L_x_252) ;  /* 0x0000024000007945 */ /* 0x000fee0003800000 */
[----:B------:R-:W2:Y:S01]  /*61d0*/  LDC.64 R12, c[0x0][0x828] ;  /* 0x00020a00ff0c7b82 */ /* 0x000ea20000000a00 */
[----:B------:R3:W-:Y:S04]  /*61e0*/  STS.128 [R11], R136 ;  /* 0x000000880b007388 */ /* 0x0007e80000000c00 */
[----:B------:R3:W-:Y:S01]  /*61f0*/  STS.128 [R11+0x800], R140 ;  /* 0x0008008c0b007388 */ /* 0x0007e20000000c00 */
[----:B-1----:R-:W-:-:S03]  /*6200*/  LEA R8, P0, R4, R8, 0x2 ;  /* 0x0000000804087211 */ /* 0x002fc600078010ff */
[----:B------:R3:W-:Y:S01]  /*6210*/  STS.128 [R11+0x1000], R144 ;  /* 0x001000900b007388 */ /* 0x0007e20000000c00 */
[----:B------:R-:W-:-:S03]  /*6220*/  LEA.HI.X R3, R4, R9, R3, 0x2, P0 ;  /* 0x0000000904037211 */ /* 0x000fc600000f1403 */
[----:B------:R3:W-:Y:S01]  /*6230*/  STS.128 [R11+0x1800], R148 ;  /* 0x001800940b007388 */ /* 0x0007e20000000c00 */
[----:B--2---:R-:W-:-:S03]  /*6240*/  LEA R12, P2, R6, R12, 0x2 ;  /* 0x0000000c060c7211 */ /* 0x004fc600078410ff */
[----:B------:R3:W-:Y:S01]  /*6250*/  STS.128 [R11+0x2000], R152 ;  /* 0x002000980b007388 */ /* 0x0007e20000000c00 */
[----:B------:R-:W-:-:S03]  /*6260*/  LEA.HI.X R0, R6, R13, R0, 0x2, P2 ;  /* 0x0000000d06007211 */ /* 0x000fc600010f1400 */
        /* <DEDUP_REMOVED lines=8> */
[----:B-1----:R-:W1:Y:S02]  /*62f0*/  FENCE.VIEW.ASYNC.S ;  /* 0x00000000000073c6 */ /* 0x002e640000000000 */
[----:B-1----:R-:W-:Y:S06]  /*6300*/  BAR.SYNC.DEFER_BLOCKING 0x1, 0x100 ;  /* 0x0044000000007b1d */ /* 0x002fec0000010000 */
[----:B------:R-:W-:Y:S05]  /*6310*/  @P1 BRA `(.L_x_253) ;  /* 0x0000000000381947 */ /* 0x000fea0003800000 */
[----:B------:R-:W-:Y:S01]  /*6320*/  R2UR UR4, R12 ;  /* 0x000000000c0472ca */ /* 0x000fe200000e0000 */
[----:B------:R-:W-:Y:S01]  /*6330*/  UMOV UR7, 0x800 ;  /* 0x0000080000077882 */ /* 0x000fe20000000000 */
[----:B------:R-:W-:Y:S01]  /*6340*/  R2UR UR5, R0 ;  /* 0x00000000000572ca */ /* 0x000fe200000e0000 */
[----:B------:R-:W-:Y:S01]  /*6350*/  UMOV UR8, 0x0 ;  /* 0x0000000000087882 */ /* 0x000fe20000000000 */
[----:B------:R-:W-:Y:S01]  /*6360*/  R2UR UR6, R2 ;  /* 0x00000000020672ca */ /* 0x000fe200000e0000 */
[----:B------:R-:W-:Y:S01]  /*6370*/  UMOV UR9, 0x14f00000 ;  /* 0x14f0000000097882 */ /* 0x000fe20000000000 */
[----:B------:R-:W-:-:S13]  /*6380*/  PLOP3.LUT P0, PT, PT, PT, PT, 0x80, 0x0 ;  /* 0x000000000000781c */ /* 0x000fda0003f0f070 */
.L_x_254:
[----:B------:R-:W-:Y:S01]  /*6390*/  @P0 ELECT P2, URZ, PT ;  /* 0x00000000003f082f */ /* 0x000fe20003840000 */
[----:B------:R1:W-:-:S12]  /*63a0*/  UBLKRED.G.S.ADD.F32.RN [UR4], [UR6], UR7, desc[UR8] ;  /* 0x00000804060073bb */ /* 0x0003d800080a1407 */
[----:B------:R-:W-:Y:S02]  /*63b0*/  @P2 PLOP3.LUT P0, PT, P2, PT, PT, 0x8, 0x0 ;  /* 0x000000000000281c */ /* 0x000fe4000170e170 */
[----:B------:R-:W-:-:S11]  /*63c0*/  PLOP3.LUT P2, PT, PT, PT, PT, 0x8, 0x0 ;  /* 0x000000000000781c */ /* 0x000fd60003f4e170 */
[----:B-1----:R-:W-:Y:S05]  /*63d0*/  @P0 BRA.U.ANY `(.L_x_254) ;  /* 0xfffffffd00ec0947 */ /* 0x002fea000393ffff */
[----:B------:R0:W-:Y:S01]  /*63e0*/  UTMACMDFLUSH ;  /* 0x00000000000079b7 */ /* 0x0001e20000000000 */
[----:B------:R-:W-:-:S04]  /*63f0*/  DEPBAR.LE SB0, 0x0 ;  /* 0x000080000000791a */ /* 0x000fc80000000000 */
.L_x_253:
[----:B------:R-:W-:Y:S05]  /*6400*/  BSYNC B0 ;  /* 0x0000000000007941 */ /* 0x000fea0003800000 */
.L_x_252:
[----:B------:R-:W-:Y:S06]  /*6410*/  BAR.SYNC.DEFER_BLOCKING 0x1, 0x100 ;  /* 0x0044000000007b1d */ /* 0x000fec0000010000 */
[----:B------:R4:W-:Y:S04]  /*6420*/  STS.128 [R11], R168 ;  /* 0x000000a80b007388 */ /* 0x0009e80000000c00 */
        /* <DEDUP_REMOVED lines=22> */
.L_x_255:
[----:B------:R-:W-:Y:S01]  /*6590*/  @P0 ELECT P1, URZ, PT ;  /* 0x00000000003f082f */ /* 0x000fe20003820000 */
[----:B------:R1:W-:-:S12]  /*65a0*/  UBLKRED.G.S.ADD.F32.RN [UR4], [UR6], UR7, desc[UR8] ;  /* 0x00000804060073bb */ /* 0x0003d800080a1407 */
[----:B------:R-:W-:Y:S02]  /*65b0*/  @P1 PLOP3.LUT P0, PT, P1, PT, PT, 0x8, 0x0 ;  /* 0x000000000000181c */ /* 0x000fe40000f0e170 */
[----:B------:R-:W-:-:S11]  /*65c0*/  PLOP3.LUT P1, PT, PT, PT, PT, 0x8, 0x0 ;  /* 0x000000000000781c */ /* 0x000fd60003f2e170 */
[----:B-1----:R-:W-:Y:S05]  /*65d0*/  @P0 BRA.U.ANY `(.L_x_255) ;  /* 0xfffffffd00ec0947 */ /* 0x002fea000393ffff */
[----:B------:R0:W-:Y:S01]  /*65e0*/  UTMACMDFLUSH ;  /* 0x00000000000079b7 */ /* 0x0001e20000000000 */
[----:B------:R-:W-:-:S04]  /*65f0*/  DEPBAR.LE SB0, 0x0 ;  /* 0x000080000000791a */ /* 0x000fc80000000000 */
[----:B------:R-:W-:Y:S05]  /*6600*/  BRA `(.L_x_232) ;  /* 0x00000024000c7947 */ /* 0x000fea0003800000 */
.L_x_230:
        /* <DEDUP_REMOVED lines=28> */
[C---:B------:R-:W-:Y:S01]  /*67d0*/  IADD3 R0, R2.reuse, 0x7f, RZ ;  /* 0x0000007f02007810 */ /* 0x040fe20007ffe0ff */
[----:B------:R-:W-:Y:S01]  /*67e0*/  UIADD3 UR10, UR7, UR10, URZ ;  /* 0x0000000a070a7290 */ /* 0x000fe2000fffe03f */
[----:B------:R-:W-:Y:S01]  /*67f0*/  ISETP.GE.AND P1, PT, R2, 0x81, PT ;  /* 0x000000810200780c */ /* 0x000fe20003f26270 */
[----:B------:R-:W-:Y:S01]  /*6800*/  UMOV UR5, URZ ;  /* 0x0000003f00057c82 */ /* 0x000fe20008000000 */
        /* <DEDUP_REMOVED lines=19> */
.L_x_270:
        /* <DEDUP_REMOVED lines=21> */
.L_x_259:
[----:B------:R-:W-:Y:S05]  /*6a90*/  BSYNC B0 ;  /* 0x0000000000007941 */ /* 0x000fea0003800000 */
.L_x_258:
        /* <DEDUP_REMOVED lines=13> */
.L_x_261:
[----:B------:R-:W-:Y:S05]  /*6b70*/  BSYNC B0 ;  /* 0x0000000000007941 */ /* 0x000fea0003800000 */
.L_x_260:
[----:B------:R-:W-:Y:S06]  /*6b80*/  BAR.ARV 0xa, 0xa0 ;  /* 0x0282800000007b1d */ /* 0x000fec0000002000 */
[----:B------:R-:W-:Y:S04]  /*6b90*/  BSSY B0, `(.L_x_262) ;  /* 0x0000003000007945 */ /* 0x000fe80003800000 */
[----:B------:R-:W-:Y:S05]  /*6ba0*/  @!P0 BRA `(.L_x_263) ;  /* 0x0000000000048947 */ /* 0x000fea0003800000 */
[----:B------:R-:W-:-:S04]  /*6bb0*/  DEPBAR.LE SB0, 0x0 ;  /* 0x000080000000791a */ /* 0x000fc80000000000 */
.L_x_263:
[----:B------:R-:W-:Y:S05]  /*6bc0*/  BSYNC B0 ;  /* 0x0000000000007941 */ /* 0x000fea0003800000 */
.L_x_262:
        /* <DEDUP_REMOVED lines=13> */
.L_x_265:
[----:B------:R-:W-:Y:S05]  /*6ca0*/  BSYNC B0 ;  /* 0x0000000000007941 */ /* 0x000fea0003800000 */
.L_x_264:
        /* <DEDUP_REMOVED lines=13> */
.L_x_267:
[----:B------:R-:W-:Y:S05]  /*6d80*/  BSYNC B0 ;  /* 0x0000000000007941 */ /* 0x000fea0003800000 */
.L_x_266:
[----:B------:R-:W-:Y:S01]  /*6d90*/  IADD3 R0, R0, -0x2, RZ ;  /* 0xfffffffe00007810 */ /* 0x000fe20007ffe0ff */
[----:B------:R-:W-:Y:S06]  /*6da0*/  BAR.ARV 0xa, 0xa0 ;  /* 0x0282800000007b1d */ /* 0x000fec0000002000 */
[----:B------:R-:W-:Y:S01]  /*6db0*/  BSSY B0, `(.L_x_268) ;  /* 0x0000004000007945 */ /* 0x000fe20003800000 */
[----:B------:R-:W-:-:S03]  /*6dc0*/  ISETP.NE.AND P1, PT, R0, RZ, PT ;  /* 0x000000ff0000720c */ /* 0x000fc60003f25270 */
[----:B------:R-:W-:Y:S10]  /*6dd0*/  @!P0 BRA `(.L_x_269) ;  /* 0x0000000000048947 */ /* 0x000ff40003800000 */
[----:B------:R-:W-:-:S04]  /*6de0*/  DEPBAR.LE SB0, 0x0 ;  /* 0x000080000000791a */ /* 0x000fc80000000000 */
.L_x_269:
[----:B------:R-:W-:Y:S05]  /*6df0*/  BSYNC B0 ;  /* 0x0000000000007941 */ /* 0x000fea0003800000 */
.L_x_268:
[----:B------:R-:W-:Y:S06]  /*6e00*/  BAR.ARV 0xb, 0xa0 ;  /* 0x02c2800000007b1d */ /* 0x000fec0000002000 */
[----:B------:R-:W-:Y:S02]  /*6e10*/  UIADD3 UR5, UR5, 0x2, URZ ;  /* 0x0000000205057890 */ /* 0x000fe4000fffe03f */
[----:B------:R-:W-:Y:S01]  /*6e20*/  UIADD3 UR4, UR4, 0x1, URZ ;  /* 0x0000000104047890 */ /* 0x000fe2000fffe03f */
[----:B------:R-:W-:Y:S11]  /*6e30*/  @P1 BRA `(.L_x_270) ;  /* 0xfffffff800c01947 */ /* 0x000ff6000383ffff */
[----:B------:R-:W-:-:S12]  /*6e40*/  USHF.L.U32 UR5, UR5, 0xd, URZ ;  /* 0x0000000d05057899 */ /* 0x000fd8000800063f */
.L_x_257:
        /* <DEDUP_REMOVED lines=19> */
.L_x_272:
[----:B------:R-:W-:Y:S05]  /*6f80*/  BSYNC B0 ;  /* 0x0000000000007941 */ /* 0x000fea0003800000 */
.L_x_271:
        /* <DEDUP_REMOVED lines=19> */
.L_x_274:
[----:B------:R-:W-:Y:S05]  /*70c0*/  BSYNC B0 ;  /* 0x0000000000007941 */ /* 0x000fea0003800000 */
.L_x_273:
[----:B------:R-:W-:Y:S06]  /*70d0*/  BAR.ARV 0xa, 0xa0 ;  /* 0x0282800000007b1d */ /* 0x000fec0000002000 */
[----:B------:R-:W-:Y:S04]  /*70e0*/  BSSY B0, `(.L_x_275) ;  /* 0x0000003000007945 */ /* 0x000fe80003800000 */
[----:B------:R-:W-:Y:S05]  /*70f0*/  @!P0 BRA `(.L_x_276) ;  /* 0x0000000000048947 */ /* 0x000fea0003800000 */
[----:B------:R-:W-:-:S04]  /*7100*/  DEPBAR.LE SB0, 0x0 ;  /* 0x000080000000791a */ /* 0x000fc80000000000 */
.L_x_276:
[----:B------:R-:W-:Y:S05]  /*7110*/  BSYNC B0 ;  /* 0x0000000000007941 */ /* 0x000fea0003800000 */
.L_x_275:
[----:B------:R-:W-:Y:S06]  /*7120*/  BAR.ARV 0xb, 0xa0 ;  /* 0x02c2800000007b1d */ /* 0x000fec0000002000 */
[----:B------:R-:W-:Y:S05]  /*7130*/  BRA `(.L_x_232) ;  /* 0x0000001800407947 */ /* 0x000fea0003800000 */
.L_x_256:
        /* <DEDUP_REMOVED lines=23> */
[----:B-----5:R-:W-:Y:S01]  /*72b0*/  IMAD R0, R13, R10, RZ ;  /* 0x0000000a0d007224 */ /* 0x020fe200078e02ff */
[----:B------:R-:W-:Y:S02]  /*72c0*/  IADD3 R3, R3, R7, RZ ;  /* 0x0000000703037210 */ /* 0x000fe40007ffe0ff */
[----:B------:R-:W1:Y:S01]  /*72d0*/  LDC.64 R6, c[0x0][0x730] ;  /* 0x0001cc00ff067b82 */ /* 0x000e620000000a00 */
[----:B------:R-:W-:Y:S02]  /*72e0*/  IMAD R11, R11, UR21, R0 ;  /* 0x000000150b0b7c24 */ /* 0x000fe4000f8e0200 */
[----:B------:R-:W-:-:S04]  /*72f0*/  IMAD.WIDE.U32 R2, R10, UR21, R2 ;  /* 0x000000150a027c25 */ /* 0x000fc8000f8e0002 */
[----:B------:R-:W-:Y:S01]  /*7300*/  IMAD.IADD R0, R3, 0x1, R11 ;  /* 0x0000000103007824 */ /* 0x000fe200078e020b */
[----:B------:R-:W-:-:S04]  /*7310*/  LEA R4, P0, R2, R4, 0x2 ;  /* 0x0000000402047211 */ /* 0x000fc800078010ff */
[----:B------:R-:W-:Y:S02]  /*7320*/  LEA.HI.X R0, R2, R5, R0, 0x2, P0 ;  /* 0x0000000502007211 */ /* 0x000fe400000f1400 */
[----:B------:R-:W-:Y:S02]  /*7330*/  ELECT P0, URZ, PT ;  /* 0x00000000003f782f */ /* 0x000fe40003800000 */
[----:B------:R-:W-:Y:S02]  /*7340*/  R2UR UR4, R4 ;  /* 0x00000000040472ca */ /* 0x000fe400000e0000 */
[----:B------:R-:W-:Y:S01]  /*7350*/  R2UR UR5, R0 ;  /* 0x00000000000572ca */ /* 0x000fe200000e0000 */
[----:B-1----:R-:W-:-:S04]  /*7360*/  IMAD R2, R15, R6, RZ ;  /* 0x000000060f027224 */ /* 0x002fc800078e02ff */
[----:B------:R-:W-:Y:S02]  /*7370*/  IMAD R5, R7, UR20, R2 ;  /* 0x0000001407057c24 */ /* 0x000fe4000f8e0202 */
[----:B------:R-:W1:Y:S01]  /*7380*/  LDC.64 R2, c[0x0][0x738] ;  /* 0x0001ce00ff027b82 */ /* 0x000e620000000a00 */
[----:B------:R-:W-:-:S05]  /*7390*/  IMAD.WIDE.U32 R6, R6, UR20, RZ ;  /* 0x0000001406067c25 */ /* 0x000fca000f8e00ff */
[----:B------:R-:W-:Y:S01]  /*73a0*/  IADD3 R7, R7, R5, RZ ;  /* 0x0000000507077210 */ /* 0x000fe20007ffe0ff */
        /* <DEDUP_REMOVED lines=16> */
.L_x_307:
[----:B------:R-:W-:Y:S01]  /*74b0*/  IMAD.IADD R10, R7, 0x1, R3 ;  /* 0x00000001070a7824 */ /* 0x000fe200078e0203 */
[----:B-1----:R-:W-:Y:S01]  /*74c0*/  SHF.L.U32 R0, R2, 0x7, RZ ;  /* 0x0000000702007819 */ /* 0x002fe200000006ff */
[----:B------:R-:W-:Y:S01]  /*74d0*/  IMAD.MOV.U32 R9, RZ, RZ, 0x1 ;  /* 0x00000001ff097424 */ /* 0x000fe200078e00ff */
[----:B------:R-:W-:Y:S06]  /*74e0*/  @P0 BRA `(.L_x_280) ;  /* 0x0000000000180947 */ /* 0x000fec0003800000 */
[----:B------:R-:W1:Y:S01]  /*74f0*/  S2R R4, SR_TID.X ;  /* 0x0000000000047919 */ /* 0x000e620000002100 */
[----:B------:R-:W-:-:S04]  /*7500*/  MOV R2, 0x4200 ;  /* 0x0000420000027802 */ /* 0x000fc80000000f00 */
[----:B------:R2:W-:Y:S01]  /*7510*/  SYNCS.ARRIVE.TRANS64 RZ, [R11+URZ+0x30c10], R2 ;  /* 0x030c10020bff79a7 */ /* 0x0005e2000800003f */
[----:B-1----:R-:W-:-:S13]  /*7520*/  LOP3.LUT P1, RZ, R4, 0x1f, RZ, 0xc0, !PT ;  /* 0x0000001f04ff7812 */ /* 0x002fda000782c0ff */
[----:B--2---:R-:W-:Y:S05]  /*7530*/  @!P1 BRA `(.L_x_280) ;  /* 0x0000000000049947 */ /* 0x004fea0003800000 */
[----:B------:R-:W-:Y:S01]  /*7540*/  BPT.TRAP 0x1 ;  /* 0x000000040000795c */ /* 0x000fe20000300000 */
.L_x_280:
[----:B------:R-:W1:Y:S01]  /*7550*/  LDC.64 R2, c[0x0][0x198] ;  /* 0x00006600ff027b82 */ /* 0x000e620000000a00 */
[----:B------:R-:W-:Y:S01]  /*7560*/  R2UR UR11, R0 ;  /* 0x00000000000b72ca */ /* 0x000fe200000e0000 */
[----:B------:R-:W-:Y:S01]  /*7570*/  UMOV UR14, 0x0 ;  /* 0x00000000000e7882 */ /* 0x000fe20000000000 */
[----:B------:R-:W-:Y:S01]  /*7580*/  R2UR UR8, R11 ;  /* 0x000000000b0872ca */ /* 0x000fe200000e0000 */
[----:B------:R-:W-:Y:S01]  /*7590*/  UMOV UR15, 0x14f00000 ;  /* 0x14f00000000f7882 */ /* 0x000fe20000000000 */
[----:B------:R-:W-:Y:S01]  /*75a0*/  UMOV UR19, URZ ;  /* 0x0000003f00137c82 */ /* 0x000fe20008000000 */
[----:B------:R-:W-:Y:S01]  /*75b0*/  UMOV UR18, URZ ;  /* 0x0000003f00127c82 */ /* 0x000fe20008000000 */
[----:B------:R-:W-:Y:S01]  /*75c0*/  MOV R4, 0x8000 ;  /* 0x0000800000047802 */ /* 0x000fe20000000f00 */
[----:B------:R-:W2:Y:S01]  /*75d0*/  LDC R12, c[0x0][0x280] ;  /* 0x0000a000ff0c7b82 */ /* 0x000ea20000000800 */
[----:B------:R-:W-:Y:S01]  /*75e0*/  UMOV UR25, 0x20 ;  /* 0x0000002000197882 */ /* 0x000fe20000000000 */
[----:B------:R-:W-:Y:S01]  /*75f0*/  UMOV UR22, 0x0 ;  /* 0x0000000000167882 */ /* 0x000fe20000000000 */
[----:B------:R-:W-:Y:S01]  /*7600*/  UMOV UR23, 0x10000000 ;  /* 0x1000000000177882 */ /* 0x000fe20000000000 */
[----:B------:R-:W-:Y:S01]  /*7610*/  UMOV UR13, UR21 ;  /* 0x00000015000d7c82 */ /* 0x000fe20008000000 */
[----:B------:R-:W-:Y:S01]  /*7620*/  UMOV UR10, UR18 ;  /* 0x00000012000a7c82 */ /* 0x000fe20008000000 */
[----:B------:R-:W-:Y:S01]  /*7630*/  UMOV UR28, UR12 ;  /* 0x0000000c001c7c82 */ /* 0x000fe20008000000 */
[----:B------:R-:W-:Y:S01]  /*7640*/  UMOV UR29, UR21 ;  /* 0x00000015001d7c82 */ /* 0x000fe20008000000 */
[----:B------:R-:W-:Y:S01]  /*7650*/  UIADD3 UR16, UR8, 0x10000, URZ ;  /* 0x0001000008107890 */ /* 0x000fe2000fffe03f */
[----:B------:R-:W-:Y:S01]  /*7660*/  IMAD.MOV.U32 R20, RZ, RZ, RZ ;  /* 0x000000ffff147224 */ /* 0x000fe200078e00ff */
[----:B------:R-:W-:Y:S01]  /*7670*/  UIADD3 UR17, UR8, 0x30c10, URZ ;  /* 0x00030c1008117890 */ /* 0x000fe2000fffe03f */
[----:B------:R-:W-:Y:S01]  /*7680*/  MOV R5, RZ ;  /* 0x000000ff00057202 */ /* 0x000fe20000000f00 */
[----:B------:R-:W-:-:S02]  /*7690*/  UIADD3 UR30, UR8, 0x20000, URZ ;  /* 0x00020000081e7890 */ /* 0x000fc4000fffe03f */
[----:B------:R-:W-:Y:S01]  /*76a0*/  UIADD3 UR9, UR8, 0x30c00, URZ ;  /* 0x00030c0008097890 */ /* 0x000fe2000fffe03f */
[----:B-1----:R-:W-:Y:S01]  /*76b0*/  IMAD.MOV.U32 R8, RZ, RZ, R2 ;  /* 0x000000ffff087224 */ /* 0x002fe200078e0002 */
[----:B------:R-:W-:Y:S01]  /*76c0*/  UIADD3 UR24, UR8, 0x4000, URZ ;  /* 0x0000400008187890 */ /* 0x000fe2000fffe03f */
[----:B------:R-:W-:Y:S01]  /*76d0*/  UMOV UR31, UR17 ;  /* 0x00000011001f7c82 */ /* 0x000fe20008000000 */
[----:B------:R-:W-:Y:S02]  /*76e0*/  UMOV UR26, UR18 ;  /* 0x00000012001a7c82 */ /* 0x000fe40008000000 */
[----:B------:R-:W-:Y:S01]  /*76f0*/  IADD3 R0, P1, R8, 0x2f0, RZ ;  /* 0x000002f008007810 */ /* 0x000fe20007f3e0ff */
[----:B------:R-:W-:-:S03]  /*7700*/  UMOV UR27, UR11 ;  /* 0x0000000b001b7c82 */ /* 0x000fc60008000000 */
[----:B------:R-:W-:Y:S02]  /*7710*/  R2UR UR32, R0 ;  /* 0x00000000002072ca */ /* 0x000fe400000e0000 */
[----:B------:R-:W-:-:S04]  /*7720*/  IADD3 R0, P2, R8, 0x3f0, RZ ;  /* 0x000003f008007810 */ /* 0x000fc80007f5e0ff */
[----:B------:R-:W-:Y:S02]  /*7730*/  R2UR UR34, R0 ;  /* 0x00000000002272ca */ /* 0x000fe400000e0000 */
[----:B------:R-:W-:-:S05]  /*7740*/  MOV R0, R3 ;  /* 0x0000000300007202 */ /* 0x000fca0000000f00 */
[----:B------:R-:W-:-:S05]  /*7750*/  IMAD.X R2, RZ, RZ, R0, P1 ;  /* 0x000000ffff027224 */ /* 0x000fca00008e0600 */
[----:B------:R-:W-:Y:S02]  /*7760*/  R2UR UR33, R2 ;  /* 0x00000000022172ca */ /* 0x000fe400000e0000 */
[----:B------:R-:W-:-:S04]  /*7770*/  IADD3.X R2, RZ, R0, RZ, P2, !PT ;  /* 0x00000000ff027210 */ /* 0x000fc800017fe4ff */
[----:B------:R-:W-:Y:S02]  /*7780*/  R2UR UR35, R2 ;  /* 0x00000000022372ca */ /* 0x000fe400000e0000 */
[----:B------:R-:W-:-:S04]  /*7790*/  IADD3 R2, P1, R8, 0xf0, RZ ;  /* 0x000000f008027810 */ /* 0x000fc80007f3e0ff */
[----:B------:R-:W-:Y:S01]  /*77a0*/  R2UR UR6, R2 ;  /* 0x00000000020672ca */ /* 0x000fe200000e0000 */
[----:B------:R-:W-:Y:S01]  /*77b0*/  IMAD.X R3, RZ, RZ, R0, P1 ;  /* 0x000000ffff037224 */ /* 0x000fe200008e0600 */
[----:B--2---:R-:W-:-:S04]  /*77c0*/  ISETP.GE.AND P1, PT, R12, 0x81, PT ;  /* 0x000000810c00780c */ /* 0x004fc80003f26270 */
        /* <DEDUP_REMOVED lines=24> */
.L_x_291:
[----:B------:R-:W-:-:S04]  /*7950*/  SHF.L.U32 R21, R9, 0x1f, RZ ;  /* 0x0000001f09157819 */ /* 0x000fc800000006ff */
[----:B-1----:R-:W1:Y:S02]  /*7960*/  SYNCS.PHASECHK.TRANS64.TRYWAIT P1, [R11+URZ+0x30c40], R21 ;  /* 0x030c40150b0075a7 */ /* 0x002e64000802017f */
[----:B-12---:R-:W-:Y:S05]  /*7970*/  @!P1 BRA `(.L_x_283) ;  /* 0x0000001000a49947 */ /* 0x006fea0003800000 */
.L_x_308:
[----:B------:R-:W-:Y:S05]  /*7980*/  @P0 BRA `(.L_x_284) ;  /* 0x0000000000140947 */ /* 0x000fea0003800000 */
[----:B------:R-:W-:Y:S02]  /*7990*/  ISETP.NE.AND P1, PT, R14, RZ, PT ;  /* 0x000000ff0e00720c */ /* 0x000fe40003f25270 */
[----:B------:R-:W-:-:S04]  /*79a0*/  MOV R0, 0x4200 ;  /* 0x0000420000007802 */ /* 0x000fc80000000f00 */
[----:B------:R2:W-:Y:S07]  /*79b0*/  SYNCS.ARRIVE.TRANS64 RZ, [R11+URZ+0x30c30], R0 ;  /* 0x030c30000bff79a7 */ /* 0x0005ee000800003f */
[----:B------:R-:W-:Y:S05]  /*79c0*/  @!P1 BRA `(.L_x_284) ;  /* 0x0000000000049947 */ /* 0x000fea0003800000 */
[----:B------:R-:W-:Y:S01]  /*79d0*/  BPT.TRAP 0x1 ;  /* 0x000000040000795c */ /* 0x000fe20000300000 */
.L_x_284:
        /* <DEDUP_REMOVED lines=29> */
.L_x_309:
[----:B------:R-:W-:Y:S05]  /*7bb0*/  @P0 BRA `(.L_x_286) ;  /* 0x0000000000140947 */ /* 0x000fea0003800000 */
[----:B------:R-:W-:Y:S01]  /*7bc0*/  ISETP.NE.AND P1, PT, R14, RZ, PT ;  /* 0x000000ff0e00720c */ /* 0x000fe20003f25270 */
[----:B------:R-:W-:-:S04]  /*7bd0*/  IMAD.MOV.U32 R2, RZ, RZ, 0x4200 ;  /* 0x00004200ff027424 */ /* 0x000fc800078e00ff */
[----:B------:R3:W-:Y:S08]  /*7be0*/  SYNCS.ARRIVE.TRANS64 RZ, [R11+URZ+0x30c18], R2 ;  /* 0x030c18020bff79a7 */ /* 0x0007f0000800003f */
[----:B------:R-:W-:Y:S05]  /*7bf0*/  @!P1 BRA `(.L_x_286) ;  /* 0x0000000000049947 */ /* 0x000fea0003800000 */
[----:B------:R-:W-:Y:S01]  /*7c00*/  BPT.TRAP 0x1 ;  /* 0x000000040000795c */ /* 0x000fe20000300000 */
.L_x_286:
        /* <DEDUP_REMOVED lines=20> */
.L_x_310:
        /* <DEDUP_REMOVED lines=9> */
.L_x_288:
        /* <DEDUP_REMOVED lines=24> */
.L_x_312:
[----:B------:R-:W-:Y:S05]  /*7f60*/  @P0 BRA `(.L_x_290) ;  /* 0x0000000000140947 */ /* 0x000fea0003800000 */
[----:B------:R-:W-:Y:S02]  /*7f70*/  ISETP.NE.AND P1, PT, R14, RZ, PT ;  /* 0x000000ff0e00720c */ /* 0x000fe40003f25270 */
[----:B-1----:R-:W-:-:S04]  /*7f80*/  MOV R4, 0x4200 ;  /* 0x0000420000047802 */ /* 0x002fc80000000f00 */
[----:B------:R2:W-:Y:S07]  /*7f90*/  SYNCS.ARRIVE.TRANS64 RZ, [R11+URZ+0x30c10], R4 ;  /* 0x030c10040bff79a7 */ /* 0x0005ee000800003f */
[----:B------:R-:W-:Y:S05]  /*7fa0*/  @!P1 BRA `(.L_x_290) ;  /* 0x0000000000049947 */ /* 0x000fea0003800000 */
[----:B------:R-:W-:Y:S01]  /*7fb0*/  BPT.TRAP 0x1 ;  /* 0x000000040000795c */ /* 0x000fe20000300000 */
.L_x_290:
        /* <DEDUP_REMOVED lines=22> */
.L_x_282:
[----:B------:R-:W-:-:S13]  /*8120*/  ISETP.NE.AND P1, PT, R19, RZ, PT ;  /* 0x000000ff1300720c */ /* 0x000fda0003f25270 */
[----:B------:R-:W-:Y:S05]  /*8130*/  @!P1 BRA `(.L_x_281) ;  /* 0x0000000000f09947 */ /* 0x000fea0003800000 */
[----:B------:R-:W-:-:S04]  /*8140*/  SHF.L.U32 R12, R9, 0x1f, RZ ;  /* 0x0000001f090c7819 */ /* 0x000fc800000006ff */
[----:B------:R-:W3:Y:S02]  /*8150*/  SYNCS.PHASECHK.TRANS64.TRYWAIT P1, [R11+URZ+0x30c40], R12 ;  /* 0x030c400c0b0075a7 */ /* 0x000ee4000802017f */
[----:B---3--:R-:W-:Y:S05]  /*8160*/  @!P1 BRA `(.L_x_292) ;  /* 0x0000000800fc9947 */ /* 0x008fea0003800000 */
.L_x_313:
[----:B------:R-:W-:Y:S05]  /*8170*/  @P0 BRA `(.L_x_293) ;  /* 0x0000000000140947 */ /* 0x000fea0003800000 */
[----:B------:R-:W-:Y:S02]  /*8180*/  ISETP.NE.AND P1, PT, R14, RZ, PT ;  /* 0x000000ff0e00720c */ /* 0x000fe40003f25270 */
[----:B-12---:R-:W-:-:S04]  /*8190*/  MOV R4, 0x4200 ;  /* 0x0000420000047802 */ /* 0x006fc80000000f00 */
[----:B------:R4:W-:Y:S07]  /*81a0*/  SYNCS.ARRIVE.TRANS64 RZ, [R11+URZ+0x30c30], R4 ;  /* 0x030c30040bff79a7 */ /* 0x0009ee000800003f */
[----:B------:R-:W-:Y:S05]  /*81b0*/  @!P1 BRA `(.L_x_293) ;  /* 0x0000000000049947 */ /* 0x000fea0003800000 */
[----:B------:R-:W-:Y:S01]  /*81c0*/  BPT.TRAP 0x1 ;  /* 0x000000040000795c */ /* 0x000fe20000300000 */
.L_x_293:
        /* <DEDUP_REMOVED lines=26> */
.L_x_314:
[----:B------:R-:W-:Y:S05]  /*8370*/  @P0 BRA `(.L_x_295) ;  /* 0x0000000000140947 */ /* 0x000fea0003800000 */
[----:B------:R-:W-:Y:S01]  /*8380*/  ISETP.NE.AND P0, PT, R14, RZ, PT ;  /* 0x000000ff0e00720c */ /* 0x000fe20003f05270 */
[----:B------:R-:W-:-:S04]  /*8390*/  IMAD.MOV.U32 R4, RZ, RZ, 0x4200 ;  /* 0x00004200ff047424 */ /* 0x000fc800078e00ff */
[----:B------:R2:W-:Y:S08]  /*83a0*/  SYNCS.ARRIVE.TRANS64 RZ, [R11+URZ+0x30c18], R4 ;  /* 0x030c18040bff79a7 */ /* 0x0005f0000800003f */
[----:B------:R-:W-:Y:S05]  /*83b0*/  @!P0 BRA `(.L_x_295) ;  /* 0x0000000000048947 */ /* 0x000fea0003800000 */
[----:B------:R-:W-:Y:S01]  /*83c0*/  BPT.TRAP 0x1 ;  /* 0x000000040000795c */ /* 0x000fe20000300000 */
.L_x_295:
        /* <DEDUP_REMOVED lines=19> */
.L_x_281:
[----:B------:R-:W4:Y:S01]  /*8500*/  S2R R2, SR_TID.X ;  /* 0x0000000000027919 */ /* 0x000f220000002100 */
[----:B------:R-:W-:Y:S02]  /*8510*/  LEA R13, R20, R11, 0x3 ;  /* 0x0000000b140d7211 */ /* 0x000fe400078e18ff */
[----:B----4-:R-:W-:Y:S02]  /*8520*/  LOP3.LUT R3, R2, 0x7f, RZ, 0xc0, !PT ;  /* 0x0000007f02037812 */ /* 0x010fe400078ec0ff */
[----:B------:R-:W-:Y:S02]  /*8530*/  SHF.L.U32 R2, R9, 0x1f, RZ ;  /* 0x0000001f09027819 */ /* 0x000fe400000006ff */
[----:B------:R-:W-:Y:S02]  /*8540*/  ISETP.NE.AND P1, PT, R3, RZ, PT ;  /* 0x000000ff0300720c */ /* 0x000fe40003f25270 */
[----:B------:R-:W4:Y:S02]  /*8550*/  SYNCS.PHASECHK.TRANS64.TRYWAIT P0, [R13+URZ+0x30c40], R2 ;  /* 0x030c40020d0075a7 */ /* 0x000f24000800017f */
[----:B----4-:R-:W-:Y:S09]  /*8560*/  @!P0 BRA `(.L_x_296) ;  /* 0x0000000800248947 */ /* 0x010ff20003800000 */
.L_x_315:
[----:B------:R-:W-:Y:S05]  /*8570*/  @P1 BRA `(.L_x_297) ;  /* 0x0000000000181947 */ /* 0x000fea0003800000 */
[----:B------:R-:W5:Y:S01]  /*8580*/  S2R R3, SR_TID.X ;  /* 0x0000000000037919 */ /* 0x000f620000002100 */
[----:B----4-:R-:W-:-:S04]  /*8590*/  IMAD.MOV.U32 R2, RZ, RZ, 0x4200 ;  /* 0x00004200ff027424 */ /* 0x010fc800078e00ff */
[----:B------:R4:W-:Y:S01]  /*85a0*/  SYNCS.ARRIVE.TRANS64 RZ, [R13+URZ+0x30c30], R2 ;  /* 0x030c30020dff79a7 */ /* 0x0009e2000800003f */
[----:B-----5:R-:W-:-:S13]  /*85b0*/  LOP3.LUT P0, RZ, R3, 0x1f, RZ, 0xc0, !PT ;  /* 0x0000001f03ff7812 */ /* 0x020fda000780c0ff */
[----:B----4-:R-:W-:Y:S05]  /*85c0*/  @!P0 BRA `(.L_x_297) ;  /* 0x0000000000048947 */ /* 0x010fea0003800000 */
[----:B--2---:R-:W-:Y:S01]  /*85d0*/  BPT.TRAP 0x1 ;  /* 0x000000040000795c */ /* 0x004fe20000300000 */
.L_x_297:
        /* <DEDUP_REMOVED lines=33> */
.L_x_278:
[----:B------:R-:W-:Y:S05]  /*87f0*/  BSYNC B0 ;  /* 0x0000000000007941 */ /* 0x000fea0003800000 */
.L_x_277:
[----:B------:R-:W-:-:S03]  /*8800*/  UMOV UR6, 0xffffffff ;  /* 0xffffffff00067882 */ /* 0x000fc60000000000 */
[----:B------:R-:W-:Y:S05]  /*8810*/  BRA.DIV UR6, `(.L_x_298) ;  /* 0x00000006068c7947 */ /* 0x000fea000b800000 */
[----:B------:R-:W-:-:S13]  /*8820*/  ELECT P0, URZ, PT ;  /* 0x00000000003f782f */ /* 0x000fda0003800000 */
.L_x_318:
[----:B------:R-:W-:Y:S05]  /*8830*/  @!P0 BRA `(.L_x_232) ;  /* 0x0000000000808947 */ /* 0x000fea0003800000 */
[----:B------:R-:W-:-:S04]  /*8840*/  LOP3.LUT R16, R16, 0x2, RZ, 0xfc, !PT ;  /* 0x0000000210107812 */ /* 0x000fc800078efcff */
[----:B------:R-:W-:-:S13]  /*8850*/  ISETP.NE.AND P0, PT, R16, 0x3, PT ;  /* 0x000000031000780c */ /* 0x000fda0003f05270 */
[----:B------:R-:W-:Y:S05]  /*8860*/  @!P0 BRA `(.L_x_299) ;  /* 0x0000000000048947 */ /* 0x000fea0003800000 */
[----:B------:R-:W-:Y:S01]  /*8870*/  BPT.TRAP 0x1 ;  /* 0x000000040000795c */ /* 0x000fe20000300000 */
.L_x_299:
        /* <DEDUP_REMOVED lines=15> */
.L_x_319:
[----:B------:R-:W2:Y:S02]  /*8970*/  SYNCS.PHASECHK.TRANS64.TRYWAIT P1, [R3+URZ], R2 ;  /* 0x00000002030075a7 */ /* 0x000ea4000802017f */
[----:B--2---:R-:W-:Y:S05]  /*8980*/  @!P1 BRA `(.L_x_301) ;  /* 0x0000000400689947 */ /* 0x004fea0003800000 */
.L_x_320:
[----:B------:R-:W-:Y:S05]  /*8990*/  @!P0 BRA `(.L_x_302) ;  /* 0x0000000000048947 */ /* 0x000fea0003800000 */
[----:B------:R-:W-:Y:S01]  /*89a0*/  BPT.TRAP 0x1 ;  /* 0x000000040000795c */ /* 0x000fe20000300000 */
.L_x_302:
[----:B--2---:R-:W-:-:S05]  /*89b0*/  IADD3 R3, R7, 0x30c40, RZ ;  /* 0x00030c4007037810 */ /* 0x004fca0007ffe0ff */
[----:B------:R-:W-:-:S04]  /*89c0*/  IMAD R0, R0, 0x8, R3 ;  /* 0x0000000800007824 */ /* 0x000fc800078e0203 */
[----:B------:R-:W2:Y:S02]  /*89d0*/  SYNCS.PHASECHK.TRANS64.TRYWAIT P0, [R0+URZ], R5 ;  /* 0x00000005000075a7 */ /* 0x000ea4000800017f */
[----:B--2---:R-:W-:Y:S05]  /*89e0*/  @!P0 BRA `(.L_x_303) ;  /* 0x0000000400648947 */ /* 0x004fea0003800000 */
.L_x_321:
[----:B------:R-:W-:-:S07]  /*89f0*/  LEA R3, R4, R3, 0x3 ;  /* 0x0000000304037211 */ /* 0x000fce00078e18ff */
.L_x_304:
[----:B---3--:R3:W4:Y:S02]  /*8a00*/  SYNCS.PHASECHK.TRANS64.TRYWAIT P0, [R3+URZ], R2 ;  /* 0x00000002030075a7 */ /* 0x008724000800017f */
[----:B----4-:R-:W-:Y:S05]  /*8a10*/  @!P0 NANOSLEEP.SYNCS 0x989680 ;  /* 0x009896800000895d */ /* 0x010fea0003900000 */
[----:B------:R-:W4:Y:S02]  /*8a20*/  @!P0 SYNCS.PHASECHK.TRANS64 P0, [R3+URZ], R2 ;  /* 0x00000002030085a7 */ /* 0x000f24000800007f */
[----:B----4-:R-:W-:Y:S05]  /*8a30*/  @!P0 BRA `(.L_x_304) ;  /* 0xfffffffc00f08947 */ /* 0x010fea000383ffff */
.L_x_232:
[----:B------:R-:W-:Y:S05]  /*8a40*/  BSYNC B6 ;  /* 0x0000000000067941 */ /* 0x000fea0003800000 */
.L_x_229:
[----:B------:R-:W-:Y:S05]  /*8a50*/  EXIT ;  /* 0x000000000000794d */ /* 0x000fea0003800000 */
.L_x_237:
[----:B------:R-:W-:Y:S01]  /*8a60*/  IMAD.MOV.U32 R12, RZ, RZ, RZ ;  /* 0x000000ffff0c7224 */ /* 0x000fe200078e00ff */
[----:B------:R-:W-:Y:S01]  /*8a70*/  MOV R11, 0x1f ;  /* 0x0000001f000b7802 */ /* 0x000fe20000000f00 */
[----:B------:R-:W-:-:S07]  /*8a80*/  IMAD.MOV.U32 R15, RZ, RZ, -0x1 ;  /* 0xffffffffff0f7424 */ /* 0x000fce00078e00ff */
[----:B------:R-:W-:Y:S05]  /*8a90*/  WARPSYNC.COLLECTIVE R15, `(.L_x_305) ;  /* 0x000000000f087348 */ /* 0x000fea0003c00000 */
[----:B------:R1:W2:Y:S02]  /*8aa0*/  SHFL.IDX P6, R14, R13, R12, R11 ;  /* 0x0000000c0d0e7389 */ /* 0x0002a400000c000b */
[----:B-12---:R-:W-:Y:S01]  /*8ab0*/  ENDCOLLECTIVE ;  /* 0x000000000000791b */ /* 0x006fe20003800000 */
.L_x_305:
[----:B------:R-:W-:Y:S05]  /*8ac0*/  BRA `(.L_x_306) ;  /* 0xffffff80001c7947 */ /* 0x000fea000383ffff */
.L_x_239:
[----:B--2---:R2:W3:Y:S02]  /*8ad0*/  SYNCS.PHASECHK.TRANS64.TRYWAIT P0, [R2+URZ+0x30c00], R9 ;  /* 0x030c0009020075a7 */ /* 0x0044e4000800017f */
[----:B---3--:R-:W-:Y:S05]  /*8ae0*/  @!P0 NANOSLEEP.SYNCS 0x989680 ;  /* 0x009896800000895d */ /* 0x008fea0003900000 */
[----:B------:R-:W3:Y:S02]  /*8af0*/  @!P0 SYNCS.PHASECHK.TRANS64 P0, [R2+URZ+0x30c00], R9 ;  /* 0x030c0009020085a7 */ /* 0x000ee4000800007f */
[----:B---3--:R-:W-:Y:S05]  /*8b00*/  @!P0 BRA `(.L_x_239) ;  /* 0xfffffffc00f08947 */ /* 0x008fea000383ffff */
[----:B------:R-:W-:Y:S05]  /*8b10*/  BRA `(.L_x_238) ;  /* 0xffffff80002c7947 */ /* 0x000fea000383ffff */
.L_x_244:
[----:B-1----:R1:W3:Y:S02]  /*8b20*/  SYNCS.PHASECHK.TRANS64.TRYWAIT P1, [R3+URZ+0x30c10], R22 ;  /* 0x030c1016030075a7 */ /* 0x0022e4000802017f */
[----:B---3--:R-:W-:Y:S05]  /*8b30*/  @!P1 NANOSLEEP.SYNCS 0x989680 ;  /* 0x009896800000995d */ /* 0x008fea0003900000 */
[----:B------:R-:W3:Y:S02]  /*8b40*/  @!P1 SYNCS.PHASECHK.TRANS64 P1, [R3+URZ+0x30c10], R22 ;  /* 0x030c1016030095a7 */ /* 0x000ee4000802007f */
[----:B---3--:R-:W-:Y:S05]  /*8b50*/  @!P1 BRA `(.L_x_244) ;  /* 0xfffffffc00f09947 */ /* 0x008fea000383ffff */
[----:B------:R-:W-:Y:S05]  /*8b60*/  BRA `(.L_x_243) ;  /* 0xffffff8800f07947 */ /* 0x000fea000383ffff */
.L_x_248:
[----:B------:R1:W1:Y:S02]  /*8b70*/  SYNCS.PHASECHK.TRANS64.TRYWAIT P1, [R3+URZ+0x30c30], R22 ;  /* 0x030c3016030075a7 */ /* 0x000264000802017f */
[----:B-1----:R-:W-:Y:S05]  /*8b80*/  @!P1 NANOSLEEP.SYNCS 0x989680 ;  /* 0x009896800000995d */ /* 0x002fea0003900000 */
[----:B------:R-:W1:Y:S02]  /*8b90*/  @!P1 SYNCS.PHASECHK.TRANS64 P1, [R3+URZ+0x30c30], R22 ;  /* 0x030c3016030095a7 */ /* 0x000e64000802007f */
[----:B-1----:R-:W-:Y:S05]  /*8ba0*/  @!P1 BRA `(.L_x_248) ;  /* 0xfffffffc00f09947 */ /* 0x002fea000383ffff */
[----:B------:R-:W-:Y:S05]  /*8bb0*/  BRA `(.L_x_247) ;  /* 0xffffff8c00f47947 */ /* 0x000fea000383ffff */
.L_x_279:
[----:B-1----:R1:W2:Y:S02]  /*8bc0*/  SYNCS.PHASECHK.TRANS64.TRYWAIT P1, [R11+URZ+0x30c20], R0 ;  /* 0x030c20000b0075a7 */ /* 0x0022a4000802017f */
[----:B--2---:R-:W-:Y:S05]  /*8bd0*/  @!P1 NANOSLEEP.SYNCS 0x989680 ;  /* 0x009896800000995d */ /* 0x004fea0003900000 */
[----:B------:R-:W2:Y:S02]  /*8be0*/  @!P1 SYNCS.PHASECHK.TRANS64 P1, [R11+URZ+0x30c20], R0 ;  /* 0x030c20000b0095a7 */ /* 0x000ea4000802007f */
[----:B--2---:R-:W-:Y:S05]  /*8bf0*/  @!P1 BRA `(.L_x_279) ;  /* 0xfffffffc00f09947 */ /* 0x004fea000383ffff */
[----:B------:R-:W-:Y:S05]  /*8c00*/  BRA `(.L_x_307) ;  /* 0xffffffe800287947 */ /* 0x000fea000383ffff */
.L_x_283:
[----:B-1----:R1:W2:Y:S02]  /*8c10*/  SYNCS.PHASECHK.TRANS64.TRYWAIT P1, [R11+URZ+0x30c40], R21 ;  /* 0x030c40150b0075a7 */ /* 0x0022a4000802017f */
[----:B--2---:R-:W-:Y:S05]  /*8c20*/  @!P1 NANOSLEEP.SYNCS 0x989680 ;  /* 0x009896800000995d */ /* 0x004fea0003900000 */
[----:B------:R-:W2:Y:S02]  /*8c30*/  @!P1 SYNCS.PHASECHK.TRANS64 P1, [R11+URZ+0x30c40], R21 ;  /* 0x030c40150b0095a7 */ /* 0x000ea4000802007f */
[----:B--2---:R-:W-:Y:S05]  /*8c40*/  @!P1 BRA `(.L_x_283) ;  /* 0xfffffffc00f09947 */ /* 0x004fea000383ffff */
[----:B------:R-:W-:Y:S05]  /*8c50*/  BRA `(.L_x_308) ;  /* 0xffffffec00487947 */ /* 0x000fea000383ffff */
.L_x_285:
[----:B--2---:R2:W3:Y:S02]  /*8c60*/  SYNCS.PHASECHK.TRANS64.TRYWAIT P1, [R11+URZ+0x30c28], R21 ;  /* 0x030c28150b0075a7 */ /* 0x0044e4000802017f */
[----:B---3--:R-:W-:Y:S05]  /*8c70*/  @!P1 NANOSLEEP.SYNCS 0x989680 ;  /* 0x009896800000995d */ /* 0x008fea0003900000 */
[----:B------:R-:W3:Y:S02]  /*8c80*/  @!P1 SYNCS.PHASECHK.TRANS64 P1, [R11+URZ+0x30c28], R21 ;  /* 0x030c28150b0095a7 */ /* 0x000ee4000802007f */
[----:B---3--:R-:W-:Y:S05]  /*8c90*/  @!P1 BRA `(.L_x_285) ;  /* 0xfffffffc00f09947 */ /* 0x008fea000383ffff */
[----:B------:R-:W-:Y:S05]  /*8ca0*/  BRA `(.L_x_309) ;  /* 0xffffffec00c07947 */ /* 0x000fea000383ffff */
.L_x_287:
[----:B---3--:R3:W4:Y:S02]  /*8cb0*/  SYNCS.PHASECHK.TRANS64.TRYWAIT P1, [R11+URZ+0x30c48], R21 ;  /* 0x030c48150b0075a7 */ /* 0x008724000802017f */
[----:B----4-:R-:W-:Y:S05]  /*8cc0*/  @!P1 NANOSLEEP.SYNCS 0x989680 ;  /* 0x009896800000995d */ /* 0x010fea0003900000 */
[----:B------:R-:W4:Y:S02]  /*8cd0*/  @!P1 SYNCS.PHASECHK.TRANS64 P1, [R11+URZ+0x30c48], R21 ;  /* 0x030c48150b0095a7 */ /* 0x000f24000802007f */
[----:B----4-:R-:W-:Y:S05]  /*8ce0*/  @!P1 BRA `(.L_x_287) ;  /* 0xfffffffc00f09947 */ /* 0x010fea000383ffff */
[----:B------:R-:W-:Y:S05]  /*8cf0*/  BRA `(.L_x_310) ;  /* 0xfffffff000147947 */ /* 0x000fea000383ffff */
.L_x_289:
[----:B------:R-:W-:-:S07]  /*8d00*/  SHF.L.U32 R4, R9, 0x1f, RZ ;  /* 0x0000001f09047819 */ /* 0x000fce00000006ff */
.L_x_311:
[----:B-1----:R1:W2:Y:S02]  /*8d10*/  SYNCS.PHASECHK.TRANS64.TRYWAIT P1, [R11+URZ+0x30c20], R4 ;  /* 0x030c20040b0075a7 */ /* 0x0022a4000802017f */
[----:B--2---:R-:W-:Y:S05]  /*8d20*/  @!P1 NANOSLEEP.SYNCS 0x989680 ;  /* 0x009896800000995d */ /* 0x004fea0003900000 */
[----:B------:R-:W2:Y:S02]  /*8d30*/  @!P1 SYNCS.PHASECHK.TRANS64 P1, [R11+URZ+0x30c20], R4 ;  /* 0x030c20040b0095a7 */ /* 0x000ea4000802007f */
[----:B--2---:R-:W-:Y:S05]  /*8d40*/  @!P1 BRA `(.L_x_311) ;  /* 0xfffffffc00f09947 */ /* 0x004fea000383ffff */
[----:B------:R-:W-:Y:S05]  /*8d50*/  BRA `(.L_x_312) ;  /* 0xfffffff000807947 */ /* 0x000fea000383ffff */
.L_x_292:
[----:B---3--:R3:W4:Y:S02]  /*8d60*/  SYNCS.PHASECHK.TRANS64.TRYWAIT P1, [R11+URZ+0x30c40], R12 ;  /* 0x030c400c0b0075a7 */ /* 0x008724000802017f */
[----:B----4-:R-:W-:Y:S05]  /*8d70*/  @!P1 NANOSLEEP.SYNCS 0x989680 ;  /* 0x009896800000995d */ /* 0x010fea0003900000 */
[----:B------:R-:W4:Y:S02]  /*8d80*/  @!P1 SYNCS.PHASECHK.TRANS64 P1, [R11+URZ+0x30c40], R12 ;  /* 0x030c400c0b0095a7 */ /* 0x000f24000802007f */
[----:B----4-:R-:W-:Y:S05]  /*8d90*/  @!P1 BRA `(.L_x_292) ;  /* 0xfffffffc00f09947 */ /* 0x010fea000383ffff */
[----:B------:R-:W-:Y:S05]  /*8da0*/  BRA `(.L_x_313) ;  /* 0xfffffff000f07947 */ /* 0x000fea000383ffff */
.L_x_294:
[----:B-1----:R1:W2:Y:S02]  /*8db0*/  SYNCS.PHASECHK.TRANS64.TRYWAIT P1, [R11+URZ+0x30c28], R12 ;  /* 0x030c280c0b0075a7 */ /* 0x0022a4000802017f */
[----:B--2---:R-:W-:Y:S05]  /*8dc0*/  @!P1 NANOSLEEP.SYNCS 0x989680 ;  /* 0x009896800000995d */ /* 0x004fea0003900000 */
[----:B------:R-:W2:Y:S02]  /*8dd0*/  @!P1 SYNCS.PHASECHK.TRANS64 P1, [R11+URZ+0x30c28], R12 ;  /* 0x030c280c0b0095a7 */ /* 0x000ea4000802007f */
[----:B--2---:R-:W-:Y:S05]  /*8de0*/  @!P1 BRA `(.L_x_294) ;  /* 0xfffffffc00f09947 */ /* 0x004fea000383ffff */
[----:B------:R-:W-:Y:S05]  /*8df0*/  BRA `(.L_x_314) ;  /* 0xfffffff4005c7947 */ /* 0x000fea000383ffff */
.L_x_296:
[----:B----4-:R4:W1:Y:S02]  /*8e00*/  SYNCS.PHASECHK.TRANS64.TRYWAIT P0, [R13+URZ+0x30c40], R2 ;  /* 0x030c40020d0075a7 */ /* 0x010864000800017f */
[----:B-1----:R-:W-:Y:S05]  /*8e10*/  @!P0 NANOSLEEP.SYNCS 0x989680 ;  /* 0x009896800000895d */ /* 0x002fea0003900000 */
[----:B------:R-:W1:Y:S02]  /*8e20*/  @!P0 SYNCS.PHASECHK.TRANS64 P0, [R13+URZ+0x30c40], R2 ;  /* 0x030c40020d0085a7 */ /* 0x000e64000800007f */
[----:B-1----:R-:W-:Y:S05]  /*8e30*/  @!P0 BRA `(.L_x_296) ;  /* 0xfffffffc00f08947 */ /* 0x002fea000383ffff */
[----:B------:R-:W-:Y:S05]  /*8e40*/  BRA `(.L_x_315) ;  /* 0xfffffff400c87947 */ /* 0x000fea000383ffff */
.L_x_298:
[----:B------:R-:W-:Y:S01]  /*8e50*/  BSSY B0, `(.L_x_316) ;  /* 0x0000006000007945 */ /* 0x000fe20003800000 */
[----:B------:R-:W-:-:S07]  /*8e60*/  MOV R15, 0xffffffff ;  /* 0xffffffff000f7802 */ /* 0x000fce0000000f00 */
[----:B------:R-:W-:Y:S05]  /*8e70*/  WARPSYNC.COLLECTIVE R15, `(.L_x_317) ;  /* 0x000000000f0c7348 */ /* 0x000fea0003c00000 */
[----:B------:R-:W-:Y:S02]  /*8e80*/  ELECT P6, UR62, PT ;  /* 0x00000000003e782f */ /* 0x000fe400038c0000 */
[----:B------:R-:W-:Y:S01]  /*8e90*/  MOV R14, UR62 ;  /* 0x0000003e000e7c02 */ /* 0x000fe20008000f00 */
[----:B------:R-:W-:Y:S10]  /*8ea0*/  ENDCOLLECTIVE ;  /* 0x000000000000791b */ /* 0x000ff40003800000 */
.L_x_317:
[----:B------:R-:W-:Y:S05]  /*8eb0*/  BSYNC B0 ;  /* 0x0000000000007941 */ /* 0x000fea0003800000 */
.L_x_316:
[----:B------:R-:W-:Y:S01]  /*8ec0*/  PLOP3.LUT P0, PT, P6, PT, PT, 0x80, 0x0 ;  /* 0x000000000000781c */ /* 0x000fe2000370f070 */
[----:B------:R-:W-:-:S12]  /*8ed0*/  BRA `(.L_x_318) ;  /* 0xfffffff800547947 */ /* 0x000fd8000383ffff */
.L_x_300:
[----:B-1----:R1:W2:Y:S02]  /*8ee0*/  SYNCS.PHASECHK.TRANS64.TRYWAIT P1, [R6+URZ], R5 ;  /* 0x00000005060075a7 */ /* 0x0022a4000802017f */
[----:B--2---:R-:W-:Y:S05]  /*8ef0*/  @!P1 NANOSLEEP.SYNCS 0x989680 ;  /* 0x009896800000995d */ /* 0x004fea0003900000 */
[----:B------:R-:W2:Y:S02]  /*8f00*/  @!P1 SYNCS.PHASECHK.TRANS64 P1, [R6+URZ], R5 ;  /* 0x00000005060095a7 */ /* 0x000ea4000802007f */
[----:B--2---:R-:W-:Y:S05]  /*8f10*/  @!P1 BRA `(.L_x_300) ;  /* 0xfffffffc00f09947 */ /* 0x004fea000383ffff */
[----:B------:R-:W-:Y:S05]  /*8f20*/  BRA `(.L_x_319) ;  /* 0xfffffff800907947 */ /* 0x000fea000383ffff */
.L_x_301:
[----:B--2---:R2:W3:Y:S02]  /*8f30*/  SYNCS.PHASECHK.TRANS64.TRYWAIT P1, [R3+URZ], R2 ;  /* 0x00000002030075a7 */ /* 0x0044e4000802017f */
[----:B---3--:R-:W-:Y:S05]  /*8f40*/  @!P1 NANOSLEEP.SYNCS 0x989680 ;  /* 0x009896800000995d */ /* 0x008fea0003900000 */
[----:B------:R-:W3:Y:S02]  /*8f50*/  @!P1 SYNCS.PHASECHK.TRANS64 P1, [R3+URZ], R2 ;  /* 0x00000002030095a7 */ /* 0x000ee4000802007f */
[----:B---3--:R-:W-:Y:S05]  /*8f60*/  @!P1 BRA `(.L_x_301) ;  /* 0xfffffffc00f09947 */ /* 0x008fea000383ffff */
[----:B------:R-:W-:Y:S05]  /*8f70*/  BRA `(.L_x_320) ;  /* 0xfffffff800847947 */ /* 0x000fea000383ffff */
.L_x_303:
[----:B--2---:R2:W3:Y:S02]  /*8f80*/  SYNCS.PHASECHK.TRANS64.TRYWAIT P0, [R0+URZ], R5 ;  /* 0x00000005000075a7 */ /* 0x0044e4000800017f */
[----:B---3--:R-:W-:Y:S05]  /*8f90*/  @!P0 NANOSLEEP.SYNCS 0x989680 ;  /* 0x009896800000895d */ /* 0x008fea0003900000 */
[----:B------:R-:W3:Y:S02]  /*8fa0*/  @!P0 SYNCS.PHASECHK.TRANS64 P0, [R0+URZ], R5 ;  /* 0x00000005000085a7 */ /* 0x000ee4000800007f */
[----:B---3--:R-:W-:Y:S05]  /*8fb0*/  @!P0 BRA `(.L_x_303) ;  /* 0xfffffffc00f08947 */ /* 0x008fea000383ffff */
[----:B------:R-:W-:Y:S05]  /*8fc0*/  BRA `(.L_x_321) ;  /* 0xfffffff800887947 */ /* 0x000fea000383ffff */
.L_x_322:
        /* <DEDUP_REMOVED lines=11> */
.L_x_3720:


//--------------------- .text._ZN7cutlass13device_kernelIN5flash11enable_sm90INS1_16FlashAttnBwdSm90INS1_25CollectiveMainloopBwdSm90ILi2ELi2ELi2EN4cute5tupleIJNS5_1CILi1EEES8_S8_EEENS6_IJNS7_ILi128EEESA_NS7_ILi64EEEEEENS_10bfloat16_tEfNS_4arch4Sm90ELb0ELb0ELb1ELb0ELb1ELb1ELb0ELb0ELi2ELi1ELi2ELi2ELb0EEENS1_24CollectiveEpilogueBwdGQAISC_fSF_Li256ELb0ELb1EEENS1_19SingleTileSchedulerILb0ELb0ELb0ELi128EEEEEEEEEvNT_6ParamsE --------------------------
	.section	.text._ZN7cutlass13device_kernelIN5flash11enable_sm90INS1_16FlashAttnBwdSm90INS1_25CollectiveMainloopBwdSm90ILi2ELi2ELi2EN4cute5tupleIJNS5_1CILi1EEES8_S8_EEENS6_IJNS7_ILi128EEESA_NS7_ILi64EEEEEENS_10bfloat16_tEfNS_4arch4Sm90ELb0ELb0ELb1ELb0ELb1ELb1ELb0ELb0ELi2ELi1ELi2ELi2ELb0EEENS1_24CollectiveEpilogueBwdGQAISC_fSF_Li256ELb0ELb1EEENS1_19SingleTileSchedulerILb0ELb0ELb0ELi128EEEEEEEEEvNT_6ParamsE,"ax",@progbits
	.align	128
.text._ZN7cutlass13device_kernelIN5flash11enable_sm90INS1_16FlashAttnBwdSm90INS1_25CollectiveMainloopBwdSm90ILi2ELi2ELi2EN4cute5tupleIJNS5_1CILi1EEES8_S8_EEENS6_IJNS7_ILi128EEESA_NS7_ILi64EEEEEENS_10bfloat16_tEfNS_4arch4Sm90ELb0ELb0ELb1ELb0ELb1ELb1ELb0ELb0ELi2ELi1ELi2ELi2ELb0EEENS1_24CollectiveEpilogueBwdGQAISC_fSF_Li256ELb0ELb1EEENS1_19SingleTileSchedulerILb0ELb0ELb0ELi128EEEEEEEEEvNT_6ParamsE:
        .type           _ZN7cutlass13device_kernelIN5flash11enable_sm90INS1_16FlashAttnBwdSm90INS1_25CollectiveMainloopBwdSm90ILi2ELi2ELi2EN4cute5tupleIJNS5_1CILi1EEES8_S8_EEENS6_IJNS7_ILi128EEESA_NS7_ILi64EEEEEENS_10bfloat16_tEfNS_4arch4Sm90ELb0ELb0ELb1ELb0ELb1ELb1ELb0ELb0ELi2ELi1ELi2ELi2ELb0EEENS1_24CollectiveEpilogueBwdGQAISC_fSF_Li256ELb0ELb1EEENS1_19SingleTileSchedulerILb0ELb0ELb0ELi128EEEEEEEEEvNT_6ParamsE,@function
        .size           _ZN7cutlass13device_kernelIN5flash11enable_sm90INS1_16FlashAttnBwdSm90INS1_25CollectiveMainloopBwdSm90ILi2ELi2ELi2EN4cute5tupleIJNS5_1CILi1EEES8_S8_EEENS6_IJNS7_ILi128EEESA_NS7_ILi64EEEEEENS_10bfloat16_tEfNS_4arch4Sm90ELb0ELb0ELb1ELb0ELb1ELb1ELb0ELb0ELi2ELi1ELi2ELi2ELb0EEENS1_24CollectiveEpilogueBwdGQAISC_fSF_Li256ELb0ELb1EEENS1_19SingleTileSchedulerILb0ELb0ELb0ELi128EEEEEEEEEvNT_6ParamsE,(.L_x_3721 - _ZN7cutlass13device_kernelIN5flash11enable_sm90INS1_16FlashAttnBwdSm90INS1_25CollectiveMainloopBwdSm90ILi2ELi2ELi2EN4cute5tupleIJNS5_1CILi1EEES8_S8_EEENS6_IJNS7_ILi128EEESA_NS7_ILi64EEEEEENS_10bfloat16_tEfNS_4arch4Sm90ELb0ELb0ELb1ELb0ELb1ELb1ELb0ELb0ELi2ELi1ELi2ELi2ELb0EEENS1_24CollectiveEpilogueBwdGQAISC_fSF_Li256ELb0ELb1EEENS1_19SingleTileSchedulerILb0ELb0ELb0ELi128EEEEEEEEEvNT_6ParamsE)
        .other          _ZN7cutlass13device_kernelIN5flash11enable_sm90INS1_16FlashAttnBwdSm90INS1_25CollectiveMainloopBwdSm90ILi2ELi2ELi2EN4cute5tupleIJNS5_1CILi1EEES8_S8_EEENS6_IJNS7_ILi128EEESA_NS7_ILi64EEEEEENS_10bfloat16_tEfNS_4arch4Sm90ELb0ELb0ELb1ELb0ELb1ELb1ELb0ELb0ELi2ELi1ELi2ELi2ELb0EEENS1_24CollectiveEpilogueBwdGQAISC_fSF_Li256ELb0ELb1EEENS1_19SingleTileSchedulerILb0ELb0ELb0ELi128EEEEEEEEEvNT_6ParamsE,@"STO_CUDA_ENTRY STV_DEFAULT"
_ZN7cutlass13device_kernelIN5flash11enable_sm90INS1_16FlashAttnBwdSm90INS1_25CollectiveMainloopBwdSm90ILi2ELi2ELi2EN4cute5tupleIJNS5_1CILi1EEES8_S8_EEENS6_IJNS7_ILi128EEESA_NS7_ILi64EEEEEENS_10bfloat16_tEfNS_4arch4Sm90ELb0ELb0ELb1ELb0ELb1ELb1ELb0ELb0ELi2ELi1ELi2ELi2ELb0EEENS1_24CollectiveEpilogueBwdGQAISC_fSF_Li256ELb0ELb1EEENS1_19SingleTileSchedulerILb0ELb0ELb0ELi128EEEEEEEEEvNT_6ParamsE:
        /* <DEDUP_REMOVED lines=23> */
.L_x_324:
[----:B------:R-:W-:Y:S05]  /*0170*/  BSYNC B0 ;  /* 0x0000000000007941 */ /* 0x000fea0003800000 */
.L_x_323:
        /* <DEDUP_REMOVED lines=34> */
.L_x_325:
        /* <DEDUP_REMOVED lines=22> */
.L_x_326:
[----:B---3--:R-:W-:Y:S01]  /*0500*/  ISETP.NE.AND P0, PT, R2, RZ, PT ;  /* 0x000000ff0200720c */ /* 0x008fe20003f05270 */
[----:B------:R-:W-:Y:S01]  /*0510*/  IMAD.MOV.U32 R16, RZ, RZ, 0x1 ;  /* 0x00000001ff107424 */ /* 0x000fe200078e00ff */
[----:B------:R-:W-:Y:S01]  /*0520*/  NOP ;  /* 0x0000000000007918 */ /* 0x000fe20000000000 */
[----:B------:R-:W-:Y:S01]  /*0530*/  ULDC.64 UR36, c[0x0][0x208] ;  /* 0x0000820000247ab9 */ /* 0x000fe20000000a00 */
[----:B------:R-:W-:Y:S02]  /*0540*/  BSSY B6, `(.L_x_327) ;  /* 0x0000915000067945 */ /* 0x000fe40003800000 */
[----:B------:R-:W-:Y:S01]  /*0550*/  SEL R16, R16, 0x2, !P0 ;  /* 0x0000000210107807 */ /* 0x000fe20004000000 */
[----:B-12-4-:R-:W-:Y:S06]  /*0560*/  BAR.SYNC.DEFER_BLOCKING 0x0 ;  /* 0x0000000000007b1d */ /* 0x016fec0000010000 */
[----:B------:R-:W-:Y:S05]  /*0570*/  @!P0 BRA `(.L_x_328) ;  /* 0x0000006400348947 */ /* 0x000fea0003800000 */
.L_x_329:
        /* <DEDUP_REMOVED lines=35> */
.L_x_332:
        /* <DEDUP_REMOVED lines=15> */
.L_x_331:
        /* <DEDUP_REMOVED lines=22> */
.L_x_334:
        /* <DEDUP_REMOVED lines=15> */
.L_x_333:
[----:B------:R-:W-:Y:S01]  /*0af0*/  SHF.R.S32.HI R3, RZ, 0x1f, R18 ;  /* 0x0000001fff037819 */ /* 0x000fe20000011412 */
[----:B------:R-:W-:-:S03]  /*0b00*/  UMOV UR4, 0xffffffff ;  /* 0xffffffff00047882 */ /* 0x000fc60000000000 */
[----:B------:R-:W-:-:S04]  /*0b10*/  LEA.HI R0, R3, R18, RZ, 0x7 ;  /* 0x0000001203007211 */ /* 0x000fc800078f38ff */
[----:B------:R-:W-:Y:S01]  /*0b20*/  SHF.R.S32.HI R13, RZ, 0x7, R0 ;  /* 0x00000007ff0d7819 */ /* 0x000fe20000011400 */
[----:B------:R-:W-:Y:S06]  /*0b30*/  BRA.DIV UR4, `(.L_x_335) ;  /* 0x0000008a04dc7947 */ /* 0x000fec000b800000 */
[----:B------:R1:W2:Y:S02]  /*0b40*/  SHFL.IDX PT, R14, R13, RZ, 0x1f ;  /* 0x00001fff0d0e7589 */ /* 0x0002a400000e0000 */
.L_x_432:
        /* <DEDUP_REMOVED lines=9> */
.L_x_336:
        /* <DEDUP_REMOVED lines=43> */
[CC--:B--2---:R-:W-:Y:S01]  /*0e90*/  LEA.HI R7, R3.reuse, R18.reuse, RZ, 0x2 ;  /* 0x0000001203077211 */ /* 0x0c4fe200078f10ff */
[----:B------:R-:W3:Y:S01]  /*0ea0*/  LDC R25, c[0x0][0x290] ;  /* 0x0000a400ff197b82 */ /* 0x000ee20000000800 */
[----:B------:R-:W-:Y:S02]  /*0eb0*/  LEA.HI R12, R3, R18, RZ, 0x3 ;  /* 0x00000012030c7211 */ /* 0x000fe400078f18ff */
[----:B------:R-:W-:Y:S02]  /*0ec0*/  CS2R R198, SRZ ;  /* 0x0000000000c67805 */ /* 0x000fe4000001ff00 */
[----:B------:R-:W-:-:S02]  /*0ed0*/  LOP3.LUT R3, R6, 0xffffffe0, RZ, 0xc0, !PT ;  /* 0xffffffe006037812 */ /* 0x000fc400078ec0ff */
[----:B------:R-:W-:Y:S02]  /*0ee0*/  CS2R R196, SRZ ;  /* 0x0000000000c47805 */ /* 0x000fe4000001ff00 */
[----:B------:R-:W-:Y:S02]  /*0ef0*/  SHF.R.S32.HI R6, RZ, 0x5, R6 ;  /* 0x00000005ff067819 */ /* 0x000fe40000011406 */
[----:B------:R-:W-:Y:S02]  /*0f00*/  CS2R R194, SRZ ;  /* 0x0000000000c27805 */ /* 0x000fe4000001ff00 */
[----:B------:R-:W-:Y:S02]  /*0f10*/  IADD3 R14, R14, 0x7f, RZ ;  /* 0x0000007f0e0e7810 */ /* 0x000fe40007ffe0ff */
[----:B------:R-:W-:Y:S02]  /*0f20*/  CS2R R192, SRZ ;  /* 0x0000000000c07805 */ /* 0x000fe4000001ff00 */
[----:B------:R-:W-:Y:S01]  /*0f30*/  SHF.R.S32.HI R9, RZ, 0x4, R8 ;  /* 0x00000004ff097819 */ /* 0x000fe20000011408 */
[----:B------:R-:W-:Y:S01]  /*0f40*/  IMAD.SHL.U32 R6, R6, 0x10, RZ ;  /* 0x0000001006067824 */ /* 0x000fe200078e00ff */
[----:B------:R-:W-:-:S02]  /*0f50*/  LOP3.LUT R7, R7, 0xfffffffc, RZ, 0xc0, !PT ;  /* 0xfffffffc07077812 */ /* 0x000fc400078ec0ff */
[----:B------:R-:W-:Y:S02]  /*0f60*/  CS2R R190, SRZ ;  /* 0x0000000000be7805 */ /* 0x000fe4000001ff00 */
[----:B------:R-:W-:Y:S02]  /*0f70*/  SHF.R.S32.HI R15, RZ, 0x1f, R14 ;  /* 0x0000001fff0f7819 */ /* 0x000fe4000001140e */
[----:B------:R-:W-:Y:S02]  /*0f80*/  CS2R R188, SRZ ;  /* 0x0000000000bc7805 */ /* 0x000fe4000001ff00 */
[----:B------:R-:W-:Y:S01]  /*0f90*/  LOP3.LUT R5, R5, 0x1c0, RZ, 0xc0, !PT ;  /* 0x000001c005057812 */ /* 0x000fe200078ec0ff */
[----:B------:R-:W-:Y:S01]  /*0fa0*/  IMAD.IADD R10, R18, 0x1, -R7 ;  /* 0x00000001120a7824 */ /* 0x000fe200078e0a07 */
[----:B------:R-:W-:Y:S02]  /*0fb0*/  LEA.HI R8, R8, R9, RZ, 0x1 ;  /* 0x0000000908087211 */ /* 0x000fe400078f08ff */
[----:B------:R-:W-:-:S02]  /*0fc0*/  CS2R R186, SRZ ;  /* 0x0000000000ba7805 */ /* 0x000fc4000001ff00 */
[----:B------:R-:W-:Y:S02]  /*0fd0*/  IADD3 R3, R18, -R3, RZ ;  /* 0x8000000312037210 */ /* 0x000fe40007ffe0ff */
[----:B------:R-:W-:Y:S02]  /*0fe0*/  CS2R R184, SRZ ;  /* 0x0000000000b87805 */ /* 0x000fe4000001ff00 */
[----:B------:R-:W-:Y:S02]  /*0ff0*/  LEA.HI R23, R15, R14, RZ, 0x7 ;  /* 0x0000000e0f177211 */ /* 0x000fe400078f38ff */
[----:B------:R-:W-:Y:S02]  /*1000*/  CS2R R182, SRZ ;  /* 0x0000000000b67805 */ /* 0x000fe4000001ff00 */
[----:B------:R-:W-:Y:S02]  /*1010*/  LOP3.LUT R15, R5, 0x30, R6, 0xf8, !PT ;  /* 0x00000030050f7812 */ /* 0x000fe400078ef806 */
[----:B------:R-:W-:-:S02]  /*1020*/  CS2R R180, SRZ ;  /* 0x0000000000b47805 */ /* 0x000fc4000001ff00 */
[----:B------:R-:W-:Y:S02]  /*1030*/  LOP3.LUT R8, R8, 0x7ffffe, RZ, 0xc0, !PT ;  /* 0x007ffffe08087812 */ /* 0x000fe400078ec0ff */
[----:B------:R-:W-:Y:S02]  /*1040*/  CS2R R178, SRZ ;  /* 0x0000000000b27805 */ /* 0x000fe4000001ff00 */
[----:B------:R-:W-:Y:S02]  /*1050*/  LEA.HI R7, R13, R13, RZ, 0x1 ;  /* 0x0000000d0d077211 */ /* 0x000fe400078f08ff */
[----:B------:R-:W-:Y:S02]  /*1060*/  CS2R R176, SRZ ;  /* 0x0000000000b07805 */ /* 0x000fe4000001ff00 */
[----:B------:R-:W-:Y:S01]  /*1070*/  SHF.R.S32.HI R6, RZ, 0x1f, R3 ;  /* 0x0000001fff067819 */ /* 0x000fe20000011403 */
[----:B------:R-:W-:Y:S01]  /*1080*/  IMAD.IADD R14, R9, 0x1, -R8 ;  /* 0x00000001090e7824 */ /* 0x000fe200078e0a08 */
[----:B------:R-:W-:Y:S01]  /*1090*/  LOP3.LUT R15, R15, 0x8, R12, 0xf8, !PT ;  /* 0x000000080f0f7812 */ /* 0x000fe200078ef80c */
[----:B---3--:R-:W-:Y:S01]  /*10a0*/  IMAD R20, R20, -0x80, R25 ;  /* 0xffffff8014147824 */ /* 0x008fe200078e0219 */
[----:B------:R-:W-:-:S02]  /*10b0*/  LOP3.LUT R12, R7, 0xfffffffe, RZ, 0xc0, !PT ;  /* 0xfffffffe070c7812 */ /* 0x000fc400078ec0ff */
[----:B------:R-:W-:Y:S02]  /*10c0*/  CS2R R174, SRZ ;  /* 0x0000000000ae7805 */ /* 0x000fe4000001ff00 */
[CC--:B------:R-:W-:Y:S02]  /*10d0*/  LEA.HI R7, R6.reuse, R3.reuse, RZ, 0x3 ;  /* 0x0000000306077211 */ /* 0x0c0fe400078f18ff */
[----:B------:R-:W-:Y:S02]  /*10e0*/  CS2R R172, SRZ ;  /* 0x0000000000ac7805 */ /* 0x000fe4000001ff00 */
[----:B------:R-:W-:Y:S01]  /*10f0*/  LEA.HI R8, R6, R3, RZ, 0x2 ;  /* 0x0000000306087211 */ /* 0x000fe200078f10ff */
[----:B------:R-:W-:Y:S01]  /*1100*/  IMAD.IADD R21, R13, 0x1, -R12 ;  /* 0x000000010d157824 */ /* 0x000fe200078e0a0c */
[----:B------:R-:W-:Y:S02]  /*1110*/  SHF.R.S32.HI R3, RZ, 0x1f, R4 ;  /* 0x0000001fff037819 */ /* 0x000fe40000011404 */
[----:B------:R-:W-:-:S02]  /*1120*/  CS2R R170, SRZ ;  /* 0x0000000000aa7805 */ /* 0x000fc4000001ff00 */
[----:B------:R-:W-:Y:S02]  /*1130*/  SHF.R.U32.HI R12, RZ, 0x3, R5 ;  /* 0x00000003ff0c7819 */ /* 0x000fe40000011605 */
[----:B------:R-:W-:Y:S02]  /*1140*/  CS2R R168, SRZ ;  /* 0x0000000000a87805 */ /* 0x000fe4000001ff00 */
[----:B------:R-:W-:Y:S02]  /*1150*/  LEA.HI R5, R3, R4, RZ, 0x2 ;  /* 0x0000000403057211 */ /* 0x000fe400078f10ff */
[----:B------:R-:W-:Y:S02]  /*1160*/  CS2R R166, SRZ ;  /* 0x0000000000a67805 */ /* 0x000fe4000001ff00 */
[----:B------:R-:W-:Y:S02]  /*1170*/  LEA R14, R13, R14, 0x4 ;  /* 0x0000000e0d0e7211 */ /* 0x000fe400078e20ff */
[----:B------:R-:W-:-:S02]  /*1180*/  CS2R R164, SRZ ;  /* 0x0000000000a47805 */ /* 0x000fc4000001ff00 */
[----:B------:R-:W-:Y:S02]  /*1190*/  LOP3.LUT R9, R5, 0x7ffffffc, RZ, 0xc0, !PT ;  /* 0x7ffffffc05097812 */ /* 0x000fe400078ec0ff */
[----:B------:R-:W-:Y:S02]  /*11a0*/  CS2R R162, SRZ ;  /* 0x0000000000a27805 */ /* 0x000fe4000001ff00 */
[----:B------:R-:W-:Y:S02]  /*11b0*/  SHF.R.S32.HI R6, RZ, 0x3, R7 ;  /* 0x00000003ff067819 */ /* 0x000fe40000011407 */
[----:B------:R-:W-:Y:S02]  /*11c0*/  CS2R R160, SRZ ;  /* 0x0000000000a07805 */ /* 0x000fe4000001ff00 */
[----:B------:R-:W-:Y:S01]  /*11d0*/  LOP3.LUT R15, R15, R12, RZ, 0x3c, !PT ;  /* 0x0000000c0f0f7212 */ /* 0x000fe200078e3cff */
[----:B------:R-:W-:Y:S01]  /*11e0*/  IMAD.IADD R9, R4, 0x1, -R9 ;  /* 0x0000000104097824 */ /* 0x000fe200078e0a09 */
[----:B------:R-:W-:-:S02]  /*11f0*/  SHF.R.S32.HI R7, RZ, 0x1f, R7 ;  /* 0x0000001fff077819 */ /* 0x000fc40000011407 */
[----:B------:R-:W-:Y:S02]  /*1200*/  CS2R R158, SRZ ;  /* 0x00000000009e7805 */ /* 0x000fe4000001ff00 */
[----:B-1----:R-:W-:Y:S01]  /*1210*/  LEA.HI R13, R3, R4, RZ, 0x5 ;  /* 0x00000004030d7211 */ /* 0x002fe200078f28ff */
[----:B------:R-:W-:Y:S01]  /*1220*/  IMAD.U32 R4, R14, 0x200, R15 ;  /* 0x000002000e047824 */ /* 0x000fe200078e000f */
[----:B------:R-:W-:Y:S02]  /*1230*/  LEA.HI R12, R7, R6, RZ, 0x4 ;  /* 0x00000006070c7211 */ /* 0x000fe400078f20ff */
[----:B------:R-:W-:Y:S02]  /*1240*/  CS2R R156, SRZ ;  /* 0x00000000009c7805 */ /* 0x000fe4000001ff00 */
[----:B------:R-:W-:Y:S02]  /*1250*/  SHF.R.S32.HI R7, RZ, 0x2, R8 ;  /* 0x00000002ff077819 */ /* 0x000fe40000011408 */
[----:B------:R-:W-:Y:S01]  /*1260*/  CS2R R154, SRZ ;  /* 0x00000000009a7805 */ /* 0x000fe2000001ff00 */
[----:B------:R1:W-:Y:S01]  /*1270*/  STL [R1+0x4], R4 ;  /* 0x0000040401007387 */ /* 0x0003e20000100800 */
[----:B------:R-:W-:-:S02]  /*1280*/  LOP3.LUT R3, R12, 0x1ffffff0, RZ, 0xc0, !PT ;  /* 0x1ffffff00c037812 */ /* 0x000fc400078ec0ff */
[----:B------:R-:W-:Y:S02]  /*1290*/  CS2R R152, SRZ ;  /* 0x0000000000987805 */ /* 0x000fe4000001ff00 */
[----:B------:R-:W-:Y:S01]  /*12a0*/  LEA.HI R8, R8, R7, RZ, 0x1 ;  /* 0x0000000708087211 */ /* 0x000fe200078f08ff */
[C---:B------:R-:W-:Y:S01]  /*12b0*/  VIADD R12, R7.reuse, 0x10 ;  /* 0x00000010070c7836 */ /* 0x040fe20000000000 */
[----:B------:R-:W-:Y:S02]  /*12c0*/  IADD3 R15, R7, 0x18, RZ ;  /* 0x00000018070f7810 */ /* 0x000fe40007ffe0ff */
[----:B------:R-:W-:Y:S02]  /*12d0*/  CS2R R150, SRZ ;  /* 0x0000000000967805 */ /* 0x000fe4000001ff00 */
[----:B------:R-:W-:Y:S02]  /*12e0*/  LOP3.LUT R8, R8, 0xfffffffe, RZ, 0xc0, !PT ;  /* 0xfffffffe08087812 */ /* 0x000fe400078ec0ff */
[----:B------:R-:W-:-:S02]  /*12f0*/  CS2R R148, SRZ ;  /* 0x0000000000947805 */ /* 0x000fc4000001ff00 */
[----:B------:R-:W-:Y:S01]  /*1300*/  IADD3 R3, R6, -R3, RZ ;  /* 0x8000000306037210 */ /* 0x000fe20007ffe0ff */
[C---:B-1----:R-:W-:Y:S01]  /*1310*/  VIADD R4, R7.reuse, 0x8 ;  /* 0x0000000807047836 */ /* 0x042fe20000000000 */
[----:B------:R-:W-:Y:S01]  /*1320*/  LEA.HI R14, R12, R12, RZ, 0x1 ;  /* 0x0000000c0c0e7211 */ /* 0x000fe200078f08ff */
[----:B------:R-:W-:Y:S01]  /*1330*/  IMAD.IADD R8, R7, 0x1, -R8 ;  /* 0x0000000107087824 */ /* 0x000fe200078e0a08 */
[----:B------:R-:W-:Y:S02]  /*1340*/  LEA.HI R17, R15, R15, RZ, 0x1 ;  /* 0x0000000f0f117211 */ /* 0x000fe400078f08ff */
[----:B------:R-:W-:Y:S02]  /*1350*/  CS2R R146, SRZ ;  /* 0x0000000000927805 */ /* 0x000fe4000001ff00 */
[----:B------:R-:W-:Y:S01]  /*1360*/  LEA.HI R6, R4, R4, RZ, 0x1 ;  /* 0x0000000404067211 */ /* 0x000fe200078f08ff */
[----:B------:R-:W-:Y:S01]  /*1370*/  IMAD R3, R3, 0x8, R8 ;  /* 0x0000000803037824 */ /* 0x000fe200078e0208 */
[----:B------:R-:W-:-:S02]  /*1380*/  SHF.R.S32.HI R19, RZ, 0x5, R13 ;  /* 0x00000005ff137819 */ /* 0x000fc4000001140d */
[----:B------:R-:W-:Y:S02]  /*1390*/  CS2R R144, SRZ ;  /* 0x0000000000907805 */ /* 0x000fe4000001ff00 */
[----:B------:R-:W-:Y:S02]  /*13a0*/  LOP3.LUT R7, R6, 0xfffffffe, RZ, 0xc0, !PT ;  /* 0xfffffffe06077812 */ /* 0x000fe400078ec0ff */
[----:B------:R-:W-:Y:S02]  /*13b0*/  CS2R R142, SRZ ;  /* 0x00000000008e7805 */ /* 0x000fe4000001ff00 */
[----:B------:R-:W-:Y:S01]  /*13c0*/  LOP3.LUT R13, R14, 0xfffffffe, RZ, 0xc0, !PT ;  /* 0xfffffffe0e0d7812 */ /* 0x000fe200078ec0ff */
[----:B------:R-:W-:Y:S01]  /*13d0*/  IMAD R22, R19, -0x10, R20 ;  /* 0xfffffff013167824 */ /* 0x000fe200078e0214 */
[----:B------:R-:W-:Y:S01]  /*13e0*/  LOP3.LUT R18, R17, 0xfffffffe, RZ, 0xc0, !PT ;  /* 0xfffffffe11127812 */ /* 0x000fe200078ec0ff */
[----:B------:R-:W-:Y:S01]  /*13f0*/  IMAD.IADD R7, R4, 0x1, -R7 ;  /* 0x0000000104077824 */ /* 0x000fe200078e0a07 */
[----:B------:R-:W-:Y:S01]  /*1400*/  IADD3 R12, R12, -R13, RZ ;  /* 0x8000000d0c0c7210 */ /* 0x000fe20007ffe0ff */
[----:B------:R1:W-:Y:S01]  /*1410*/  STL [R1+0x14], R3 ;  /* 0x0000140301007387 */ /* 0x0003e20000100800 */
[----:B------:R-:W-:Y:S01]  /*1420*/  SHF.R.S32.HI R4, RZ, 0x1, R6 ;  /* 0x00000001ff047819 */ /* 0x000fe20000011406 */
        /* <DEDUP_REMOVED lines=8> */
[----:B------:R-:W-:Y:S02]  /*14b0*/  SHF.R.S32.HI R17, RZ, 0x1f, R17 ;  /* 0x0000001fff117819 */ /* 0x000fe40000011411 */
[----:B------:R-:W-:Y:S02]  /*14c0*/  LEA.HI R13, R13, R4, RZ, 0x4 ;  /* 0x000000040d0d7211 */ /* 0x000fe400078f20ff */
[----:B------:R-:W-:Y:S02]  /*14d0*/  LEA.HI R15, R15, R6, RZ, 0x4 ;  /* 0x000000060f0f7211 */ /* 0x000fe400078f20ff */
[----:B------:R-:W-:Y:S02]  /*14e0*/  LEA.HI R17, R17, R14, RZ, 0x4 ;  /* 0x0000000e11117211 */ /* 0x000fe400078f20ff */
[----:B------:R-:W-:Y:S02]  /*14f0*/  LOP3.LUT R13, R13, 0x1ffffff0, RZ, 0xc0, !PT ;  /* 0x1ffffff00d0d7812 */ /* 0x000fe400078ec0ff */
[----:B------:R-:W-:-:S02]  /*1500*/  LOP3.LUT R15, R15, 0x1ffffff0, RZ, 0xc0, !PT ;  /* 0x1ffffff00f0f7812 */ /* 0x000fc400078ec0ff */
[----:B------:R-:W-:Y:S01]  /*1510*/  LOP3.LUT R17, R17, 0x1ffffff0, RZ, 0xc0, !PT ;  /* 0x1ffffff011117812 */ /* 0x000fe200078ec0ff */
[----:B------:R-:W-:Y:S01]  /*1520*/  IMAD.IADD R4, R4, 0x1, -R13 ;  /* 0x0000000104047824 */ /* 0x000fe200078e0a0d */
[----:B------:R-:W-:Y:S02]  /*1530*/  IADD3 R15, R6, -R15, RZ ;  /* 0x8000000f060f7210 */ /* 0x000fe40007ffe0ff */
[----:B------:R-:W-:Y:S01]  /*1540*/  SHF.R.S32.HI R19, RZ, 0x2, R5 ;  /* 0x00000002ff137819 */ /* 0x000fe20000011405 */
[----:B------:R-:W-:Y:S01]  /*1550*/  IMAD.IADD R17, R14, 0x1, -R17 ;  /* 0x000000010e117824 */ /* 0x000fe200078e0a11 */
[----:B------:R-:W-:Y:S02]  /*1560*/  SHF.R.S32.HI R20, RZ, 0x1f, R5 ;  /* 0x0000001fff147819 */ /* 0x000fe40000011405 */
[----:B------:R-:W-:Y:S01]  /*1570*/  LEA R5, R4, R7, 0x3 ;  /* 0x0000000704057211 */ /* 0x000fe200078e18ff */
[----:B------:R-:W-:Y:S01]  /*1580*/  IMAD R4, R15, 0x8, R12 ;  /* 0x000000080f047824 */ /* 0x000fe200078e020c */
[----:B------:R-:W-:Y:S01]  /*1590*/  LEA.HI R20, R20, R19, RZ, 0x3 ;  /* 0x0000001314147211 */ /* 0x000fe200078f18ff */
[----:B-1----:R-:W-:Y:S01]  /*15a0*/  IMAD R3, R17, 0x8, R18 ;  /* 0x0000000811037824 */ /* 0x002fe200078e0212 */
[----:B------:R-:W-:Y:S01]  /*15b0*/  LOP3.LUT R7, R16, 0x1, RZ, 0xfc, !PT ;  /* 0x0000000110077812 */ /* 0x000fe200078efcff */
[----:B------:R-:W-:Y:S01]  /*15c0*/  STL [R1+0x10], R5 ;  /* 0x0000100501007387 */ /* 0x000fe20000100800 */
[----:B------:R-:W-:-:S02]  /*15d0*/  LOP3.LUT R20, R20, 0xfffffff8, RZ, 0xc0, !PT ;  /* 0xfffffff814147812 */ /* 0x000fc400078ec0ff */
[----:B------:R-:W-:Y:S01]  /*15e0*/  MOV R6, RZ ;  /* 0x000000ff00067202 */ /* 0x000fe20000000f00 */
[----:B------:R1:W-:Y:S01]  /*15f0*/  STL [R1+0xc], R4 ;  /* 0x00000c0401007387 */ /* 0x0003e20000100800 */
[----:B------:R-:W-:-:S03]  /*1600*/  IADD3 R20, R22, R20, -R19 ;  /* 0x0000001416147210 */ /* 0x000fc60007ffe813 */
[----:B------:R2:W-:Y:S02]  /*1610*/  STL [R1+0x8], R3 ;  /* 0x0000080301007387 */ /* 0x0005e40000100800 */
[----:B------:R-:W-:Y:S01]  /*1620*/  IMAD R8, R21, -0x40, R20 ;  /* 0xffffffc015087824 */ /* 0x000fe200078e0214 */
[----:B-1----:R-:W-:Y:S02]  /*1630*/  CS2R R4, SRZ ;  /* 0x0000000000047805 */ /* 0x002fe4000001ff00 */
[----:B--2---:R-:W-:-:S05]  /*1640*/  SHF.R.S32.HI R3, RZ, 0x7, R23 ;  /* 0x00000007ff037819 */ /* 0x004fca0000011417 */
[----:B------:R1:W-:Y:S02]  /*1650*/  STL [R1], R3 ;  /* 0x0000000301007387 */ /* 0x0003e40000100800 */
.L_x_349:
[----:B------:R-:W-:-:S13]  /*1660*/  ISETP.NE.AND P0, PT, R7, 0x3, PT ;  /* 0x000000030700780c */ /* 0x000fda0003f05270 */
[----:B------:R-:W-:Y:S05]  /*1670*/  @!P0 BRA `(.L_x_339) ;  /* 0x0000000000048947 */ /* 0x000fea0003800000 */
[----:B------:R-:W-:Y:S01]  /*1680*/  BPT.TRAP 0x1 ;  /* 0x000000040000795c */ /* 0x000fe20000300000 */
.L_x_339:
[----:B------:R-:W-:Y:S01]  /*1690*/  IMAD R21, R4, 0x8, R2 ;  /* 0x0000000804157824 */ /* 0x000fe200078e0202 */
[----:B------:R-:W-:-:S04]  /*16a0*/  SHF.L.U32 R20, R5, 0x1f, RZ ;  /* 0x0000001f05147819 */ /* 0x000fc800000006ff */
[----:B------:R2:W3:Y:S01]  /*16b0*/  SYNCS.PHASECHK.TRANS64.TRYWAIT P1, [R21+URZ+0x30c10], R20 ;  /* 0x030c1014150075a7 */ /* 0x0004e2000802017f */
[----:B------:R-:W-:Y:S05]  /*16c0*/  @!P0 BRA `(.L_x_340) ;  /* 0x0000000000048947 */ /* 0x000fea0003800000 */
[----:B------:R-:W-:Y:S01]  /*16d0*/  BPT.TRAP 0x1 ;  /* 0x000000040000795c */ /* 0x000fe20000300000 */
.L_x_340:
[----:B-1----:R-:W-:-:S05]  /*16e0*/  VIADD R3, R2, 0x10000 ;  /* 0x0001000002037836 */ /* 0x002fca0000000000 */
[----:B------:R-:W-:-:S04]  /*16f0*/  SHF.R.U32.HI R3, RZ, 0x4, R3 ;  /* 0x00000004ff037819 */ /* 0x000fc80000011603 */
[----:B------:R-:W-:Y:S01]  /*1700*/  LOP3.LUT R3, R3, 0x3fff, RZ, 0xc0, !PT ;  /* 0x00003fff03037812 */ /* 0x000fe200078ec0ff */
[----:B---3--:R-:W-:Y:S06]  /*1710*/  @P1 BRA `(.L_x_341) ;  /* 0x0000000000081947 */ /* 0x008fec0003800000 */
[----:B------:R-:W1:Y:S02]  /*1720*/  SYNCS.PHASECHK.TRANS64.TRYWAIT P1, [R21+URZ+0x30c10], R20 ;  /* 0x030c1014150075a7 */ /* 0x000e64000802017f */
[----:B-1----:R-:W-:Y:S05]  /*1730*/  @!P1 BRA `(.L_x_342) ;  /* 0x00000080000c9947 */ /* 0x002fea0003800000 */
.L_x_341:
        /* <DEDUP_REMOVED lines=52> */
[----:B------:R-:W-:-:S04]  /*1a80*/  VIADD R14, R2, 0x20000 ;  /* 0x00020000020e7836 */ /* 0x000fc80000000000 */
[--C-:B------:R-:W-:Y:S01]  /*1a90*/  IMAD R12, R15, 0x4, R14.reuse ;  /* 0x000000040f0c7824 */ /* 0x100fe200078e020e */
[-C--:B------:R-:W-:Y:S01]  /*1aa0*/  LEA R23, R23, R14.reuse, 0x2 ;  /* 0x0000000e17177211 */ /* 0x080fe200078e10ff */
[----:B------:R-:W-:Y:S01]  /*1ab0*/  IMAD R15, R17, 0x4, R14 ;  /* 0x00000004110f7824 */ /* 0x000fe200078e020e */
[----:B------:R-:W-:Y:S01]  /*1ac0*/  LEA R14, R19, R14, 0x2 ;  /* 0x0000000e130e7211 */ /* 0x000fe200078e10ff */
[----:B------:R-:W-:Y:S02]  /*1ad0*/  WARPGROUP.DEPBAR.LE gsb0, 0x0 ;  /* 0x00008000000079c5 */ /* 0x000fe40000010000 */
[----:B------:R-:W2:Y:S04]  /*1ae0*/  LDS R202, [R202+0x20000] ;  /* 0x02000000caca7984 */ /* 0x000ea80000000800 */
[----:B------:R-:W3:Y:S04]  /*1af0*/  LDS R22, [R22+0x20000] ;  /* 0x0200000016167984 */ /* 0x000ee80000000800 */
[----:B------:R-:W4:Y:S04]  /*1b00*/  LDS R16, [R16+0x20000] ;  /* 0x0200000010107984 */ /* 0x000f280000000800 */
[----:B------:R-:W1:Y:S01]  /*1b10*/  LDS R13, [R13+0x20000] ;  /* 0x020000000d0d7984 */ /* 0x000e620000000800 */
[----:B------:R-:W-:Y:S05]  /*1b20*/  @!P0 BRA `(.L_x_343) ;  /* 0x0000000000048947 */ /* 0x000fea0003800000 */
[----:B------:R-:W-:Y:S01]  /*1b30*/  BPT.TRAP 0x1 ;  /* 0x000000040000795c */ /* 0x000fe20000300000 */
.L_x_343:
[----:B------:R1:W1:Y:S01]  /*1b40*/  SYNCS.PHASECHK.TRANS64.TRYWAIT P1, [R21+URZ+0x30c30], R20 ;  /* 0x030c3014150075a7 */ /* 0x000262000802017f */
[----:B------:R-:W-:Y:S05]  /*1b50*/  @!P0 BRA `(.L_x_344) ;  /* 0x0000000000048947 */ /* 0x000fea0003800000 */
[----:B------:R-:W-:Y:S01]  /*1b60*/  BPT.TRAP 0x1 ;  /* 0x000000040000795c */ /* 0x000fe20000300000 */
.L_x_344:
[----:B-1----:R-:W-:Y:S05]  /*1b70*/  @P1 BRA `(.L_x_345) ;  /* 0x0000000000081947 */ /* 0x002fea0003800000 */
[----:B------:R-:W1:Y:S02]  /*1b80*/  SYNCS.PHASECHK.TRANS64.TRYWAIT P1, [R21+URZ+0x30c30], R20 ;  /* 0x030c3014150075a7 */ /* 0x000e64000802017f */
[----:B-1----:R-:W-:Y:S05]  /*1b90*/  @!P1 BRA `(.L_x_346) ;  /* 0x0000007c00089947 */ /* 0x002fea0003800000 */
.L_x_345:
        /* <DEDUP_REMOVED lines=34> */
[----:B------:R-:W-:Y:S01]  /*1dc0*/  FMUL.FTZ R106, R106, UR10 ;  /* 0x0000000a6a6a7c20 */ /* 0x000fe20008410000 */
[----:B------:R-:W2:Y:S01]  /*1dd0*/  MUFU.TANH R17, R17 ;  /* 0x0000001100117308 */ /* 0x000ea20000002400 */
        /* <DEDUP_REMOVED lines=9> */
[----:B-1----:R-:W-:Y:S01]  /*1e70*/  MUFU.TANH R11, R92 ;  /* 0x0000005c000b7308 */ /* 0x002fe20000002400 */
[----:B------:R-:W-:Y:S01]  /*1e80*/  STL [R1+0xa0], R196 ;  /* 0x0000a0c401007387 */ /* 0x000fe20000100800 */
[----:B------:R-:W-:Y:S01]  /*1e90*/  FMUL.FTZ R236, R89, UR10 ;  /* 0x0000000a59ec7c20 */ /* 0x000fe20008410000 */
[----:B------:R-:W-:Y:S01]  /*1ea0*/  FMUL.FTZ R232, R88, UR10 ;  /* 0x0000000a58e87c20 */ /* 0x000fe20008410000 */
[----:B------:R-:W-:Y:S01]  /*1eb0*/  FMUL.FTZ R108, R108, UR10 ;  /* 0x0000000a6c6c7c20 */ /* 0x000fe20008410000 */
[----:B------:R-:W-:Y:S01]  /*1ec0*/  STL [R1+0x9c], R195 ;  /* 0x00009cc301007387 */ /* 0x000fe20000100800 */
[----:B------:R-:W-:Y:S01]  /*1ed0*/  ISETP.GT.AND P2, PT, R8, RZ, PT ;  /* 0x000000ff0800720c */ /* 0x000fe20003f44270 */
[----:B------:R-:W-:Y:S01]  /*1ee0*/  FMUL.FTZ R235, R90, UR10 ;  /* 0x0000000a5aeb7c20 */ /* 0x000fe20008410000 */
[----:B------:R-:W1:Y:S01]  /*1ef0*/  MUFU.TANH R19, R19 ;  /* 0x0000001300137308 */ /* 0x000e620000002400 */
[----:B------:R-:W-:Y:S01]  /*1f00*/  STL [R1+0x98], R194 ;  /* 0x000098c201007387 */ /* 0x000fe20000100800 */
[----:B------:R-:W-:Y:S01]  /*1f10*/  ISETP.GT.AND P1, PT, R8, 0x8, PT ;  /* 0x000000080800780c */ /* 0x000fe20003f24270 */
[----:B------:R-:W-:Y:S01]  /*1f20*/  FMUL.FTZ R231, R91, UR10 ;  /* 0x0000000a5be77c20 */ /* 0x000fe20008410000 */
[----:B------:R-:W-:Y:S01]  /*1f30*/  FMUL.FTZ R101, R101, UR10 ;  /* 0x0000000a65657c20 */ /* 0x000fe20008410000 */
[----:B------:R-:W-:Y:S01]  /*1f40*/  STL [R1+0x94], R193 ;  /* 0x000094c101007387 */ /* 0x000fe20000100800 */
[----:B------:R-:W-:Y:S01]  /*1f50*/  FMUL.FTZ R113, R113, UR10 ;  /* 0x0000000a71717c20 */ /* 0x000fe20008410000 */
[----:B--2---:R-:W-:Y:S01]  /*1f60*/  FSEL R90, R17, -INF , P2 ;  /* 0xff800000115a7808 */ /* 0x004fe20001000000 */
[----:B------:R-:W2:Y:S01]  /*1f70*/  MUFU.TANH R18, R18 ;  /* 0x0000001200127308 */ /* 0x000ea20000002400 */
[----:B------:R-:W-:Y:S01]  /*1f80*/  STL [R1+0x90], R192 ;  /* 0x000090c001007387 */ /* 0x000fe20000100800 */
[----:B------:R-:W-:Y:S01]  /*1f90*/  ULDC UR11, c[0x0][0x744] ;  /* 0x0001d100000b7ab9 */ /* 0x000fe20000000800 */
[----:B------:R-:W-:Y:S01]  /*1fa0*/  FMUL.FTZ R110, R110, UR10 ;  /* 0x0000000a6e6e7c20 */ /* 0x000fe20008410000 */
[----:B------:R-:W-:Y:S01]  /*1fb0*/  FMUL.FTZ R114, R114, UR10 ;  /* 0x0000000a72727c20 */ /* 0x000fe20008410000 */
[----:B------:R-:W-:Y:S01]  /*1fc0*/  STL [R1+0x8c], R191 ;  /* 0x00008cbf01007387 */ /* 0x000fe20000100800 */
[----:B------:R-:W-:Y:S01]  /*1fd0*/  FMUL.FTZ R102, R102, UR10 ;  /* 0x0000000a66667c20 */ /* 0x000fe20008410000 */
[----:B------:R-:W-:Y:S01]  /*1fe0*/  FMUL.FTZ R107, R107, UR10 ;  /* 0x0000000a6b6b7c20 */ /* 0x000fe20008410000 */
[----:B------:R-:W3:Y:S01]  /*1ff0*/  MUFU.TANH R20, R20 ;  /* 0x0000001400147308 */ /* 0x000ee20000002400 */
[----:B------:R-:W-:Y:S01]  /*2000*/  STL [R1+0x88], R190 ;  /* 0x000088be01007387 */ /* 0x000fe20000100800 */
[----:B-1----:R-:W-:Y:S01]  /*2010*/  FSEL R91, R19, -INF , P1 ;  /* 0xff800000135b7808 */ /* 0x002fe20000800000 */
[----:B------:R-:W-:Y:S01]  /*2020*/  FMUL.FTZ R234, R94, UR10 ;  /* 0x0000000a5eea7c20 */ /* 0x000fe20008410000 */
[----:B------:R-:W-:Y:S01]  /*2030*/  FMUL.FTZ R112, R112, UR10 ;  /* 0x0000000a70707c20 */ /* 0x000fe20008410000 */
[----:B------:R1:W-:Y:S01]  /*2040*/  STL [R1+0x84], R189 ;  /* 0x000084bd01007387 */ /* 0x0003e20000100800 */
[----:B------:R-:W-:Y:S01]  /*2050*/  FMUL.FTZ R116, R116, UR10 ;  /* 0x0000000a74747c20 */ /* 0x000fe20008410000 */
[----:B------:R-:W-:Y:S01]  /*2060*/  FMUL.FTZ R93, R93, UR10 ;  /* 0x0000000a5d5d7c20 */ /* 0x000fe20008410000 */
[----:B------:R-:W4:Y:S01]  /*2070*/  MUFU.TANH R21, R21 ;  /* 0x0000001500157308 */ /* 0x000f220000002400 */
[----:B------:R-:W2:Y:S01]  /*2080*/  SHFL.IDX PT, R92, R202, R10, 0x1f ;  /* 0x00001f0aca5c7589 */ /* 0x000ea200000e0000 */
        /* <DEDUP_REMOVED lines=8> */
[----:B------:R-:W-:Y:S01]  /*2110*/  FMUL.FTZ R129, R129, UR10 ;  /* 0x0000000a81817c20 */ /* 0x000fe20008410000 */
[----:B------:R-:W-:Y:S01]  /*2120*/  FMUL.FTZ R217, R135, UR10 ;  /* 0x0000000a87d97c20 */ /* 0x000fe20008410000 */
[----:B------:R-:W-:Y:S01]  /*2130*/  FMUL.FTZ R126, R126, UR10 ;  /* 0x0000000a7e7e7c20 */ /* 0x000fe20008410000 */
[----:B------:R-:W-:Y:S01]  /*2140*/  STL [R1+0x78], R186 ;  /* 0x000078ba01007387 */ /* 0x000fe20000100800 */
[----:B------:R-:W-:Y:S01]  /*2150*/  FMUL.FTZ R96, R96, UR10 ;  /* 0x0000000a60607c20 */ /* 0x000fe20008410000 */
[----:B------:R-:W-:Y:S01]  /*2160*/  FMUL.FTZ R99, R99, UR10 ;  /* 0x0000000a63637c20 */ /* 0x000fe20008410000 */
[----:B------:R-:W4:Y:S01]  /*2170*/  MUFU.TANH R200, R200 ;  /* 0x000000c800c87308 */ /* 0x000f220000002400 */
[----:B-1----:R-:W-:Y:S01]  /*2180*/  IADD3 R106, R10, 0x4, RZ ;  /* 0x000000040a6a7810 */ /* 0x002fe20007ffe0ff */
[----:B------:R1:W-:Y:S01]  /*2190*/  STL [R1+0x74], R185 ;  /* 0x000074b901007387 */ /* 0x0003e20000100800 */
[----:B------:R-:W-:Y:S01]  /*21a0*/  FMUL.FTZ R105, R105, UR10 ;  /* 0x0000000a69697c20 */ /* 0x000fe20008410000 */
[----:B------:R-:W-:Y:S01]  /*21b0*/  FMUL.FTZ R122, R122, UR10 ;  /* 0x0000000a7a7a7c20 */ /* 0x000fe20008410000 */
[----:B------:R-:W-:Y:S01]  /*21c0*/  FMUL.FTZ R100, R100, UR10 ;  /* 0x0000000a64647c20 */ /* 0x000fe20008410000 */
[----:B------:R-:W4:Y:S01]  /*21d0*/  SHFL.IDX PT, R89, R202, R106, 0x1f ;  /* 0x00001f6aca597589 */ /* 0x000f2200000e0000 */
[----:B------:R-:W-:Y:S01]  /*21e0*/  FMUL.FTZ R233, R98, UR10 ;  /* 0x0000000a62e97c20 */ /* 0x000fe20008410000 */
[----:B---3--:R3:W-:Y:S01]  /*21f0*/  MUFU.TANH R187, R108 ;  /* 0x0000006c00bb7308 */ /* 0x0087e20000002400 */
[----:B--2---:R-:W-:Y:S01]  /*2200*/  FFMA.FTZ R91, R91, UR11, -R92 ;  /* 0x0000000b5b5b7c23 */ /* 0x004fe2000801085c */
[----:B------:R-:W-:Y:S01]  /*2210*/  STL [R1+0x70], R184 ;  /* 0x000070b801007387 */ /* 0x000fe20000100800 */
[----:B------:R-:W-:Y:S01]  /*2220*/  FMUL.FTZ R128, R128, UR10 ;  /* 0x0000000a80807c20 */ /* 0x000fe20008410000 */
[----:B------:R-:W-:Y:S01]  /*2230*/  FMUL.FTZ R132, R132, UR10 ;  /* 0x0000000a84847c20 */ /* 0x000fe20008410000 */
[----:B------:R-:W-:Y:S01]  /*2240*/  FMUL.FTZ R104, R104, UR10 ;  /* 0x0000000a68687c20 */ /* 0x000fe20008410000 */
[----:B------:R-:W-:Y:S01]  /*2250*/  STL [R1+0x6c], R183 ;  /* 0x00006cb701007387 */ /* 0x000fe20000100800 */
[----:B------:R-:W-:Y:S01]  /*2260*/  FMUL.FTZ R117, R117, UR10 ;  /* 0x0000000a75757c20 */ /* 0x000fe20008410000 */
[----:B-1----:R1:W-:Y:S01]  /*2270*/  MUFU.TANH R185, R109 ;  /* 0x0000006d00b97308 */ /* 0x0023e20000002400 */
[C---:B---3--:R-:W-:Y:S01]  /*2280*/  VIADD R108, R10.reuse, 0xc ;  /* 0x0000000c0a6c7836 */ /* 0x048fe20000000000 */
[----:B------:R-:W-:Y:S01]  /*2290*/  STL [R1+0x68], R182 ;  /* 0x000068b601007387 */ /* 0x000fe20000100800 */
[----:B------:R-:W-:Y:S01]  /*22a0*/  FMUL.FTZ R119, R119, UR10 ;  /* 0x0000000a77777c20 */ /* 0x000fe20008410000 */
[----:B------:R-:W-:Y:S01]  /*22b0*/  FMUL.FTZ R131, R131, UR10 ;  /* 0x0000000a83837c20 */ /* 0x000fe20008410000 */
[----:B------:R-:W-:Y:S01]  /*22c0*/  FMUL.FTZ R121, R121, UR10 ;  /* 0x0000000a79797c20 */ /* 0x000fe20008410000 */
[----:B------:R2:W-:Y:S01]  /*22d0*/  STL [R1+0x64], R181 ;  /* 0x000064b501007387 */ /* 0x0005e20000100800 */
[----:B------:R-:W-:Y:S01]  /*22e0*/  FMUL.FTZ R127, R127, UR10 ;  /* 0x0000000a7f7f7c20 */ /* 0x000fe20008410000 */
[----:B------:R3:W-:Y:S01]  /*22f0*/  MUFU.TANH R194, R101 ;  /* 0x0000006500c27308 */ /* 0x0007e20000002400 */
[----:B-1----:R-:W-:Y:S01]  /*2300*/  VIADD R109, R10, 0x8 ;  /* 0x000000080a6d7836 */ /* 0x002fe20000000000 */
[----:B------:R-:W-:Y:S01]  /*2310*/  STL [R1+0x60], R180 ;  /* 0x000060b401007387 */ /* 0x000fe20000100800 */
[----:B------:R-:W-:Y:S01]  /*2320*/  FMUL.FTZ R115, R115, UR10 ;  /* 0x0000000a73737c20 */ /* 0x000fe20008410000 */
[----:B------:R-:W-:-:S02]  /*2330*/  IMAD R203, R4, 0x400, R203 ;  /* 0x0000040004cb7824 */ /* 0x000fc400078e02cb */
[----:B------:R-:W-:Y:S01]  /*2340*/  FMUL.FTZ R130, R130, UR10 ;  /* 0x0000000a82827c20 */ /* 0x000fe20008410000 */
[----:B------:R-:W1:Y:S01]  /*2350*/  SHFL.IDX PT, R88, R202, R109, 0x1f ;  /* 0x00001f6dca587589 */ /* 0x000e6200000e0000 */
[----:B------:R-:W-:Y:S01]  /*2360*/  FMUL.FTZ R120, R120, UR10 ;  /* 0x0000000a78787c20 */ /* 0x000fe20008410000 */
[----:B--2---:R2:W-:Y:S01]  /*2370*/  MUFU.TANH R181, R113 ;  /* 0x0000007100b57308 */ /* 0x0045e20000002400 */
[----:B------:R-:W-:Y:S01]  /*2380*/  FMUL.FTZ R123, R123, UR10 ;  /* 0x0000000a7b7b7c20 */ /* 0x000fe20008410000 */
[----:B---3--:R-:W-:Y:S01]  /*2390*/  SHFL.IDX PT, R101, R202, R108, 0x1f ;  /* 0x00001f6cca657589 */ /* 0x008fe200000e0000 */
[----:B------:R-:W-:Y:S01]  /*23a0*/  FMUL.FTZ R124, R124, UR10 ;  /* 0x0000000a7c7c7c20 */ /* 0x000fe20008410000 */
[----:B------:R-:W-:Y:S01]  /*23b0*/  FMUL.FTZ R125, R125, UR10 ;  /* 0x0000000a7d7d7c20 */ /* 0x000fe20008410000 */
[----:B------:R-:W-:Y:S01]  /*23c0*/  FMUL.FTZ R133, R133, UR10 ;  /* 0x0000000a85857c20 */ /* 0x000fe20008410000 */
[----:B------:R3:W-:Y:S01]  /*23d0*/  STL [R1+0x5c], R179 ;  /* 0x00005cb301007387 */ /* 0x0007e20000100800 */
[----:B------:R-:W-:Y:S01]  /*23e0*/  FMUL.FTZ R218, R134, UR10 ;  /* 0x0000000a86da7c20 */ /* 0x000fe20008410000 */
[----:B------:R-:W3:Y:S01]  /*23f0*/  MUFU.TANH R201, R201 ;  /* 0x000000c900c97308 */ /* 0x000ee20000002400 */
[----:B--2---:R-:W-:Y:S01]  /*2400*/  FFMA.FTZ R113, R90, UR11, -R92 ;  /* 0x0000000b5a717c23 */ /* 0x004fe2000801085c */
[----:B------:R-:W-:Y:S01]  /*2410*/  FSEL R90, R18, -INF , P2 ;  /* 0xff800000125a7808 */ /* 0x000fe20001000000 */
[----:B------:R-:W-:Y:S01]  /*2420*/  STL [R1+0x58], R178 ;  /* 0x000058b201007387 */ /* 0x000fe20000100800 */
[----:B------:R-:W-:Y:S01]  /*2430*/  FSEL R92, R20, -INF , P1 ;  /* 0xff800000145c7808 */ /* 0x000fe20000800000 */
[----:B------:R-:W-:Y:S01]  /*2440*/  FFMA.FTZ R19, -R19, R19, 1 ;  /* 0x3f80000013137423 */ /* 0x000fe20000010113 */
[----:B------:R-:W-:Y:S01]  /*2450*/  R2UR UR10, R203 ;  /* 0x00000000cb0a72ca */ /* 0x000fe200000e0000 */
[--C-:B----4-:R-:W-:Y:S01]  /*2460*/  FFMA.FTZ R90, R90, UR11, -R89.reuse ;  /* 0x0000000b5a5a7c23 */ /* 0x110fe20008010859 */
[----:B------:R2:W-:Y:S01]  /*2470*/  MUFU.TANH R186, R110 ;  /* 0x0000006e00ba7308 */ /* 0x0005e20000002400 */
[----:B------:R-:W-:Y:S01]  /*2480*/  FFMA.FTZ R92, R92, UR11, -R89 ;  /* 0x0000000b5c5c7c23 */ /* 0x000fe20008010859 */
[----:B------:R-:W-:Y:S01]  /*2490*/  FSEL R89, R21, -INF , P2 ;  /* 0xff80000015597808 */ /* 0x000fe20001000000 */
[----:B------:R-:W-:Y:S01]  /*24a0*/  STL [R1+0x54], R177 ;  /* 0x000054b101007387 */ /* 0x000fe20000100800 */
[----:B------:R-:W-:-:S03]  /*24b0*/  FFMA.FTZ R20, -R20, R20, 1 ;  /* 0x3f80000014147423 */ /* 0x000fc60000010114 */
[----:B------:R-:W-:Y:S01]  /*24c0*/  STL [R1+0x50], R176 ;  /* 0x000050b001007387 */ /* 0x000fe20000100800 */
[----:B------:R-:W-:Y:S01]  /*24d0*/  MUFU.TANH R221, R221 ;  /* 0x000000dd00dd7308 */ /* 0x000fe20000002400 */
[C---:B--2---:R-:W-:Y:S02]  /*24e0*/  VIADD R110, R10.reuse, 0x14 ;  /* 0x000000140a6e7836 */ /* 0x044fe40000000000 */
[----:B------:R-:W-:Y:S04]  /*24f0*/  STL [R1+0x4c], R175 ;  /* 0x00004caf01007387 */ /* 0x000fe80000100800 */
[----:B------:R-:W-:Y:S01]  /*2500*/  SHFL.IDX PT, R94, R202, R110, 0x1f ;  /* 0x00001f6eca5e7589 */ /* 0x000fe200000e0000 */
[----:B------:R2:W-:Y:S03]  /*2510*/  MUFU.TANH R182, R114 ;  /* 0x0000007200b67308 */ /* 0x0005e60000002400 */
[----:B------:R-:W-:Y:S04]  /*2520*/  STL [R1+0x48], R174 ;  /* 0x000048ae01007387 */ /* 0x000fe80000100800 */
[----:B------:R-:W-:Y:S01]  /*2530*/  STL [R1+0x44], R173 ;  /* 0x000044ad01007387 */ /* 0x000fe20000100800 */
[----:B------:R1:W-:Y:S01]  /*2540*/  MUFU.TANH R193, R102 ;  /* 0x0000006600c17308 */ /* 0x0003e20000002400 */
[----:B--2---:R-:W-:-:S02]  /*2550*/  VIADD R114, R10, 0x1c ;  /* 0x0000001c0a727836 */ /* 0x004fc40000000000 */
[----:B------:R-:W-:Y:S01]  /*2560*/  STL [R1+0x40], R172 ;  /* 0x000040ac01007387 */ /* 0x000fe20000100800 */
[----:B------:R-:W-:Y:S02]  /*2570*/  WARPGROUP.DEPBAR.LE gsb0, 0x0 ;  /* 0x00008000000079c5 */ /* 0x000fe40000010000 */
[----:B------:R-:W-:Y:S01]  /*2580*/  WARPGROUP.ARRIVE ;  /* 0x00000000000079c5 */ /* 0x000fe20000000000 */
[--C-:B-1----:R-:W-:Y:S01]  /*2590*/  FFMA.FTZ R102, R89, UR11, -R88.reuse ;  /* 0x0000000b59667c23 */ /* 0x102fe20008010858 */
[----:B------:R-:W-:Y:S01]  /*25a0*/  MUFU.TANH R219, R219 ;  /* 0x000000db00db7308 */ /* 0x000fe20000002400 */
[----:B------:R-:W-:Y:S01]  /*25b0*/  FSEL R89, R200, -INF , P1 ;  /* 0xff800000c8597808 */ /* 0x000fe20000800000 */
[----:B------:R-:W-:Y:S02]  /*25c0*/  STL [R1+0x3c], R171 ;  /* 0x00003cab01007387 */ /* 0x000fe40000100800 */
[----:B------:R-:W-:Y:S01]  /*25d0*/  HGMMA.64x128x16.F32.BF16 R24, gdesc[UR4], R24, gsb0 ;  /* 0x01e00000041879f0 */ /* 0x000fe20008001818 */
[----:B------:R-:W-:Y:S01]  /*25e0*/  UIADD3 UR6, UR8, 0x4, URZ ;  /* 0x0000000408067890 */ /* 0x000fe2000fffe03f */
[----:B------:R-:W-:Y:S01]  /*25f0*/  FFMA.FTZ R97, R89, UR11, -R88 ;  /* 0x0000000b59617c23 */ /* 0x000fe20008010858 */
[----:B------:R-:W-:Y:S01]  /*2600*/  UIADD3 UR4, UR9, 0x4, URZ ;  /* 0x0000000409047890 */ /* 0x000fe2000fffe03f */
[----:B------:R-:W-:Y:S01]  /*2610*/  MUFU.TANH R188, R107 ;  /* 0x0000006b00bc7308 */ /* 0x000fe20000002400 */
[----:B------:R-:W-:Y:S01]  /*2620*/  UMOV UR7, 0x40000040 ;  /* 0x4000004000077882 */ /* 0x000fe20000000000 */
[----:B------:R-:W-:Y:S01]  /*2630*/  UMOV UR5, 0x40000040 ;  /* 0x4000004000057882 */ /* 0x000fe20000000000 */
[----:B---3--:R-:W-:Y:S01]  /*2640*/  FSEL R88, R201, -INF , P2 ;  /* 0xff800000c9587808 */ /* 0x008fe20001000000 */
[----:B------:R-:W-:Y:S04]  /*2650*/  STL [R1+0x38], R170 ;  /* 0x000038aa01007387 */ /* 0x000fe80000100800 */
[----:B------:R-:W-:Y:S01]  /*2660*/  MUFU.TANH R228, R228 ;  /* 0x000000e400e47308 */ /* 0x000fe20000002400 */
[----:B------:R-:W-:Y:S04]  /*2670*/  STL [R1+0x34], R169 ;  /* 0x000034a901007387 */ /* 0x000fe80000100800 */
[----:B------:R-:W-:Y:S03]  /*2680*/  SHFL.IDX PT, R135, R22, R108, 0x1f ;  /* 0x00001f6c16877589 */ /* 0x000fe600000e0000 */
[----:B------:R1:W-:Y:S01]  /*2690*/  MUFU.EX2 R107, R90 ;  /* 0x0000005a006b7308 */ /* 0x0003e20000000800 */
[----:B------:R-:W-:Y:S04]  /*26a0*/  STL [R1+0x30], R168 ;  /* 0x000030a801007387 */ /* 0x000fe80000100800 */
[----:B------:R-:W-:Y:S03]  /*26b0*/  STL [R1+0x2c], R9 ;  /* 0x00002c0901007387 */ /* 0x000fe60000100800 */
[----:B------:R2:W3:Y:S01]  /*26c0*/  MUFU.TANH R184, R112 ;  /* 0x0000007000b87308 */ /* 0x0004e20000002400 */
[----:B-1----:R-:W-:Y:S04]  /*26d0*/  SHFL.IDX PT, R90, R202, R114, 0x1f ;  /* 0x00001f72ca5a7589 */ /* 0x002fe800000e0000 */
[----:B------:R-:W-:Y:S03]  /*26e0*/  STL [R1+0x28], R7 ;  /* 0x0000280701007387 */ /* 0x000fe60000100800 */
[----:B------:R-:W-:Y:S01]  /*26f0*/  MUFU.TANH R230, R230 ;  /* 0x000000e600e67308 */ /* 0x000fe20000002400 */
[----:B--2---:R-:W-:Y:S01]  /*2700*/  IADD3 R112, R10, 0x10, RZ ;  /* 0x000000100a707810 */ /* 0x004fe20007ffe0ff */
[----:B------:R-:W-:Y:S04]  /*2710*/  SHFL.IDX PT, R205, R22, R114, 0x1f ;  /* 0x00001f7216cd7589 */ /* 0x000fe800000e0000 */
[----:B------:R-:W-:Y:S02]  /*2720*/  STL [R1+0x24], R6 ;  /* 0x0000240601007387 */ /* 0x000fe40000100800 */
[----:B------:R1:W2:Y:S01]  /*2730*/  MUFU.TANH R179, R116 ;  /* 0x0000007400b37308 */ /* 0x0002a20000002400 */
[----:B---3--:R-:W-:Y:S01]  /*2740*/  FSEL R214, R184, -INF , P2 ;  /* 0xff800000b8d67808 */ /* 0x008fe20001000000 */
[----:B------:R-:W-:Y:S04]  /*2750*/  STL [R1+0x20], R5 ;  /* 0x0000200501007387 */ /* 0x000fe80000100800 */
[----:B------:R-:W-:Y:S02]  /*2760*/  STL [R1+0x1c], R3 ;  /* 0x00001c0301007387 */ /* 0x000fe40000100800 */
[----:B------:R-:W-:Y:S02]  /*2770*/  MUFU.TANH R227, R227 ;  /* 0x000000e300e37308 */ /* 0x000fe40000002400 */
[----:B-1----:R-:W-:Y:S04]  /*2780*/  SHFL.IDX PT, R116, R22, R10, 0x1f ;  /* 0x00001f0a16747589 */ /* 0x002fe800000e0000 */
[----:B------:R-:W-:Y:S02]  /*2790*/  SHFL.IDX PT, R215, R16, R108, 0x1f ;  /* 0x00001f6c10d77589 */ /* 0x000fe400000e0000 */
[----:B------:R-:W-:Y:S01]  /*27a0*/  MUFU.TANH R232, R232 ;  /* 0x000000e800e87308 */ /* 0x000fe20000002400 */
[----:B--2---:R-:W-:Y:S01]  /*27b0*/  FSEL R208, R179, -INF , P2 ;  /* 0xff800000b3d07808 */ /* 0x004fe20001000000 */
[----:B------:R-:W1:Y:S04]  /*27c0*/  SHFL.IDX PT, R213, R16, R112, 0x1f ;  /* 0x00001f7010d57589 */ /* 0x000e6800000e0000 */
[----:B------:R-:W-:Y:S02]  /*27d0*/  STL [R1+0x18], R0 ;  /* 0x0000180001007387 */ /* 0x000fe40000100800 */
[----:B------:R-:W2:Y:S02]  /*27e0*/  MUFU.TANH R235, R235 ;  /* 0x000000eb00eb7308 */ /* 0x000ea40000002400 */
[----:B------:R-:W-:Y:S06]  /*27f0*/  SHFL.IDX PT, R225, R13, R109, 0x1f ;  /* 0x00001f6d0de17589 */ /* 0x000fec00000e0000 */
[----:B------:R3:W-:Y:S08]  /*2800*/  MUFU.TANH R199, R93 ;  /* 0x0000005d00c77308 */ /* 0x0007f00000002400 */
[----:B------:R4:W-:Y:S01]  /*2810*/  MUFU.TANH R192, R103 ;  /* 0x0000006700c07308 */ /* 0x0009e20000002400 */
[----:B---3--:R-:W3:Y:S01]  /*2820*/  SHFL.IDX PT, R93, R202, R112, 0x1f ;  /* 0x00001f70ca5d7589 */ /* 0x008ee200000e0000 */
[----:B--2---:R-:W-:Y:S01]  /*2830*/  FSEL R98, R235, -INF , P1 ;  /* 0xff800000eb627808 */ /* 0x004fe20000800000 */
[----:B-1----:R-:W-:-:S05]  /*2840*/  FFMA.FTZ R214, R214, UR11, -R213 ;  /* 0x0000000bd6d67c23 */ /* 0x002fca00080108d5 */
[----:B------:R1:W-:Y:S01]  /*2850*/  MUFU.TANH R183, R111 ;  /* 0x0000006f00b77308 */ /* 0x0003e20000002400 */
[----:B----4-:R-:W-:Y:S01]  /*2860*/  FFMA.FTZ R103, R88, UR11, -R101 ;  /* 0x0000000b58677c23 */ /* 0x010fe20008010865 */
[----:B------:R-:W-:-:S05]  /*2870*/  FSEL R88, R221, -INF , P1 ;  /* 0xff800000dd587808 */ /* 0x000fca0000800000 */
[----:B------:R-:W-:Y:S01]  /*2880*/  FFMA.FTZ R101, R88, UR11, -R101 ;  /* 0x0000000b58657c23 */ /* 0x000fe20008010865 */
[----:B------:R-:W-:Y:S01]  /*2890*/  MUFU.TANH R220, R220 ;  /* 0x000000dc00dc7308 */ /* 0x000fe20000002400 */
[----:B-1----:R-:W-:Y:S02]  /*28a0*/  IADD3 R111, R10, 0x18, RZ ;  /* 0x000000180a6f7810 */ /* 0x002fe40007ffe0ff */
[----:B------:R-:W-:-:S03]  /*28b0*/  FSEL R88, R228, -INF , P1 ;  /* 0xff800000e4587808 */ /* 0x000fc60000800000 */
[----:B------:R1:W-:Y:S02]  /*28c0*/  SHFL.IDX PT, R89, R202, R111, 0x1f ;  /* 0x00001f6fca597589 */ /* 0x0003e400000e0000 */
[----:B------:R2:W4:Y:S08]  /*28d0*/  MUFU.TANH R177, R118 ;  /* 0x0000007600b17308 */ /* 0x0005300000002400 */
[----:B------:R-:W-:Y:S01]  /*28e0*/  MUFU.TANH R216, R216 ;  /* 0x000000d800d87308 */ /* 0x000fe20000002400 */
[----:B--2---:R-:W2:Y:S01]  /*28f0*/  SHFL.IDX PT, R118, R22, R109, 0x1f ;  /* 0x00001f6d16767589 */ /* 0x004ea200000e0000 */
[----:B-1----:R-:W-:-:S05]  /*2900*/  FSEL R202, R194, -INF , P2 ;  /* 0xff800000c2ca7808 */ /* 0x002fca0001000000 */
[----:B------:R-:W-:Y:S01]  /*2910*/  FFMA.FTZ R202, R202, UR11, -R205 ;  /* 0x0000000bcaca7c23 */ /* 0x000fe200080108cd */
[----:B------:R1:W-:Y:S01]  /*2920*/  MUFU.TANH R197, R95 ;  /* 0x0000005f00c57308 */ /* 0x0003e20000002400 */
[----:B----4-:R-:W-:-:S07]  /*2930*/  FSEL R207, R177, -INF , P1 ;  /* 0xff800000b1cf7808 */ /* 0x010fce0000800000 */
[----:B------:R4:W-:Y:S01]  /*2940*/  MUFU.TANH R7, R129 ;  /* 0x0000008100077308 */ /* 0x0009e20000002400 */
[C---:B-1----:R-:W-:Y:S01]  /*2950*/  FSEL R95, R220.reuse, -INF , P2 ;  /* 0xff800000dc5f7808 */ /* 0x042fe20001000000 */
[----:B------:R-:W-:Y:S02]  /*2960*/  WARPGROUP.DEPBAR.LE gsb0, 0x0 ;  /* 0x00008000000079c5 */ /* 0x000fe40000010000 */
[----:B------:R-:W-:Y:S01]  /*2970*/  WARPGROUP.ARRIVE ;  /* 0x00000000000079c5 */ /* 0x000fe20000000000 */
[----:B------:R-:W-:Y:S01]  /*2980*/  FFMA.FTZ R220, -R220, R220, 1 ;  /* 0x3f800000dcdc7423 */ /* 0x000fe200000101dc */
[----:B---3--:R-:W-:Y:S02]  /*2990*/  FFMA.FTZ R95, R95, UR11, -R93 ;  /* 0x0000000b5f5f7c23 */ /* 0x008fe4000801085d */
[----:B------:R1:W-:Y:S01]  /*29a0*/  MUFU.TANH R169, R126 ;  /* 0x0000007e00a97308 */ /* 0x0003e20000002400 */
[----:B----4-:R-:W-:Y:S01]  /*29b0*/  SHFL.IDX PT, R129, R22, R110, 0x1f ;  /* 0x00001f6e16817589 */ /* 0x010fe200000e0000 */
[----:B------:R-:W-:Y:S01]  /*29c0*/  HGMMA.64x128x16.F32.BF16 R24, gdesc[UR4], R24, gsb0 ;  /* 0x01e00000041879f0 */ /* 0x000fe20008001818 */
[----:B------:R-:W-:-:S02]  /*29d0*/  UIADD3 UR6, UR8, 0x6, URZ ;  /* 0x0000000608067890 */ /* 0x000fc4000fffe03f */
[----:B------:R-:W-:Y:S01]  /*29e0*/  UIADD3 UR4, UR9, 0x6, URZ ;  /* 0x0000000609047890 */ /* 0x000fe2000fffe03f */
[----:B------:R-:W-:Y:S01]  /*29f0*/  UMOV UR7, 0x40000040 ;  /* 0x4000004000077882 */ /* 0x000fe20000000000 */
[----:B------:R-:W-:Y:S01]  /*2a00*/  UMOV UR5, 0x40000040 ;  /* 0x4000004000057882 */ /* 0x000fe20000000000 */
[----:B------:R-:W-:Y:S01]  /*2a10*/  MUFU.TANH R234, R234 ;  /* 0x000000ea00ea7308 */ /* 0x000fe20000002400 */
[----:B-1----:R-:W-:Y:S07]  /*2a20*/  SHFL.IDX PT, R126, R16, R109, 0x1f ;  /* 0x00001f6d107e7589 */ /* 0x002fee00000e0000 */
[----:B------:R1:W3:Y:S08]  /*2a30*/  MUFU.TANH R198, R96 ;  /* 0x0000006000c67308 */ /* 0x0002f00000002400 */
[----:B------:R-:W-:Y:S01]  /*2a40*/  MUFU.TANH R237, R237 ;  /* 0x000000ed00ed7308 */ /* 0x000fe20000002400 */
[----:B-1----:R-:W-:-:S05]  /*2a50*/  FSEL R96, R219, -INF , P2 ;  /* 0xff800000db607808 */ /* 0x002fca0001000000 */
[--C-:B------:R-:W-:Y:S01]  /*2a60*/  FFMA.FTZ R96, R96, UR11, -R94.reuse ;  /* 0x0000000b60607c23 */ /* 0x100fe2000801085e */
[----:B------:R-:W-:Y:S01]  /*2a70*/  FFMA.FTZ R94, R88, UR11, -R94 ;  /* 0x0000000b585e7c23 */ /* 0x000fe2000801085e */
[----:B------:R1:W-:Y:S01]  /*2a80*/  MUFU.TANH R196, R99 ;  /* 0x0000006300c47308 */ /* 0x0003e20000002400 */
[C---:B------:R-:W-:Y:S01]  /*2a90*/  FSEL R88, R232.reuse, -INF , P2 ;  /* 0xff800000e8587808 */ /* 0x040fe20001000000 */
[----:B------:R-:W-:Y:S01]  /*2aa0*/  FFMA.FTZ R232, -R232, R232, 1 ;  /* 0x3f800000e8e87423 */ /* 0x000fe200000101e8 */
[----:B---3--:R-:W-:-:S03]  /*2ab0*/  FSEL R224, R198, -INF , P2 ;  /* 0xff800000c6e07808 */ /* 0x008fc60001000000 */
[--C-:B------:R-:W-:Y:S01]  /*2ac0*/  FFMA.FTZ R88, R88, UR11, -R116.reuse ;  /* 0x0000000b58587c23 */ /* 0x100fe20008010874 */
[----:B------:R-:W-:Y:S01]  /*2ad0*/  FFMA.FTZ R116, R98, UR11, -R116 ;  /* 0x0000000b62747c23 */ /* 0x000fe20008010874 */
[----:B------:R-:W-:Y:S01]  /*2ae0*/  MUFU.TANH R222, R222 ;  /* 0x000000de00de7308 */ /* 0x000fe20000002400 */
[C---:B-1----:R-:W-:Y:S01]  /*2af0*/  FSEL R99, R227.reuse, -INF , P1 ;  /* 0xff800000e3637808 */ /* 0x042fe20000800000 */
[----:B------:R-:W-:Y:S01]  /*2b00*/  FFMA.FTZ R227, -R227, R227, 1 ;  /* 0x3f800000e3e37423 */ /* 0x000fe200000101e3 */
[----:B------:R-:W-:-:S05]  /*2b10*/  FSEL R98, R11, -INF , P2 ;  /* 0xff8000000b627808 */ /* 0x000fca0001000000 */
[----:B------:R-:W-:Y:S01]  /*2b20*/  MUFU.TANH R229, R229 ;  /* 0x000000e500e57308 */ /* 0x000fe20000002400 */
[----:B--2---:R-:W-:-:S07]  /*2b30*/  FFMA.FTZ R98, R98, UR11, -R118 ;  /* 0x0000000b62627c23 */ /* 0x004fce0008010876 */
        /* <DEDUP_REMOVED lines=21> */
[----:B--2---:R-:W-:Y:S01]  /*2c90*/  FSEL R22, R233, -INF , P1 ;  /* 0xff800000e9167808 */ /* 0x004fe20000800000 */
[----:B------:R-:W-:-:S02]  /*2ca0*/  WARPGROUP.DEPBAR.LE gsb0, 0x0 ;  /* 0x00008000000079c5 */ /* 0x000fc40000010000 */
[----:B------:R-:W-:-:S04]  /*2cb0*/  WARPGROUP.ARRIVE ;  /* 0x00000000000079c5 */ /* 0x000fc80000000000 */
[----:B------:R2:W-:Y:S01]  /*2cc0*/  MUFU.EX2 R104, R91 ;  /* 0x0000005b00687308 */ /* 0x0005e20000000800 */
[----:B----4-:R-:W-:Y:S01]  /*2cd0*/  FSEL R117, R197, -INF , P1 ;  /* 0xff800000c5757808 */ /* 0x010fe20000800000 */
[----:B------:R-:W-:Y:S01]  /*2ce0*/  FFMA.FTZ R122, R22, UR11, -R122 ;  /* 0x0000000b167a7c23 */ /* 0x000fe2000801087a */
[----:B------:R-:W-:Y:S01]  /*2cf0*/  FSEL R22, R193, -INF , P1 ;  /* 0xff800000c1167808 */ /* 0x000fe20000800000 */
[----:B------:R-:W-:Y:S02]  /*2d00*/  HGMMA.64x128x16.F32.BF16 R24, gdesc[UR4], R24, gsb0 ;  /* 0x01e00000041879f0 */ /* 0x000fe40008001818 */
        /* <DEDUP_REMOVED lines=29> */
[----:B------:R3:W-:Y:S01]  /*2ee0*/  MUFU.TANH R175, R120 ;  /* 0x0000007800af7308 */ /* 0x0007e20000002400 */
        /* <DEDUP_REMOVED lines=22> */
[----:B------:R-:W-:Y:S01]  /*3050*/  MUFU.EX2 R113, R113 ;  /* 0x0000007100717308 */ /* 0x000fe20000000800 */
[----:B-1----:R-:W-:Y:S03]  /*3060*/  SHFL.IDX PT, R124, R13, R10, 0x1f ;  /* 0x00001f0a0d7c7589 */ /* 0x002fe600000e0000 */
[----:B------:R-:W-:Y:S01]  /*3070*/  FFMA.FTZ R213, R116, UR11, -R213 ;  /* 0x0000000b74d57c23 */ /* 0x000fe200080108d5 */
[----:B------:R-:W-:-:S03]  /*3080*/  FSEL R116, R178, -INF , P2 ;  /* 0xff800000b2747808 */ /* 0x000fc60001000000 */
[----:B------:R-:W-:Y:S08]  /*3090*/  MUFU.EX2 R97, R97 ;  /* 0x0000006100617308 */ /* 0x000ff00000000800 */
[----:B------:R-:W-:Y:S08]  /*30a0*/  MUFU.EX2 R103, R103 ;  /* 0x0000006700677308 */ /* 0x000ff00000000800 */
[----:B------:R-:W-:Y:S01]  /*30b0*/  MUFU.EX2 R91, R91 ;  /* 0x0000005b005b7308 */ /* 0x000fe20000000800 */
[----:B------:R-:W-:-:S02]  /*30c0*/  WARPGROUP.DEPBAR.LE gsb0, 0x0 ;  /* 0x00008000000079c5 */ /* 0x000fc40000010000 */
[----:B------:R1:W2:Y:S05]  /*30d0*/  LDS R211, [R23+0x400] ;  /* 0x0004000017d37984 */ /* 0x0002aa0000000800 */
[----:B------:R-:W3:Y:S01]  /*30e0*/  MUFU.EX2 R102, R102 ;  /* 0x0000006600667308 */ /* 0x000ee20000000800 */
[----:B------:R-:W-:Y:S01]  /*30f0*/  LDS R12, [R12+0x400] ;  /* 0x000400000c0c7984 */ /* 0x000fe20000000800 */
[----:B-1----:R-:W-:-:S06]  /*3100*/  FSEL R23, R196, -INF , P1 ;  /* 0xff800000c4177808 */ /* 0x002fcc0000800000 */
[----:B------:R-:W-:Y:S01]  /*3110*/  MUFU.TANH R218, R218 ;  /* 0x000000da00da7308 */ /* 0x000fe20000002400 */
[----:B------:R-:W-:Y:S01]  /*3120*/  FFMA.FTZ R129, R23, UR11, -R129 ;  /* 0x0000000b17817c23 */ /* 0x000fe20008010881 */
[----:B------:R-:W-:-:S05]  /*3130*/  FSEL R23, R192, -INF , P1 ;  /* 0xff800000c0177808 */ /* 0x000fca0000800000 */
[----:B------:R-:W-:Y:S01]  /*3140*/  FFMA.FTZ R205, R23, UR11, -R205 ;  /* 0x0000000b17cd7c23 */ /* 0x000fe200080108cd */
[----:B------:R-:W-:Y:S01]  /*3150*/  FSEL R23, R188, -INF , P1 ;  /* 0xff800000bc177808 */ /* 0x000fe20000800000 */
[----:B------:R-:W-:Y:S04]  /*3160*/  MUFU.TANH R217, R217 ;  /* 0x000000d900d97308 */ /* 0x000fe80000002400 */
[----:B------:R-:W-:-:S04]  /*3170*/  FFMA.FTZ R128, R23, UR11, -R128 ;  /* 0x0000000b17807c23 */ /* 0x000fc80008010880 */
[----:B------:R1:W-:Y:S08]  /*3180*/  MUFU.EX2 R23, R115 ;  /* 0x0000007300177308 */ /* 0x0003f00000000800 */
[----:B------:R-:W4:Y:S01]  /*3190*/  MUFU.EX2 R94, R94 ;  /* 0x0000005e005e7308 */ /* 0x000f220000000800 */
[----:B-1----:R1:W3:Y:S04]  /*31a0*/  SHFL.IDX PT, R115, R16, R114, 0x1f ;  /* 0x00001f7210737589 */ /* 0x0022e800000e0000 */
[----:B--2---:R-:W2:Y:S03]  /*31b0*/  SHFL.IDX PT, R203, R211, R109, 0x1f ;  /* 0x00001f6dd3cb7589 */ /* 0x004ea600000e0000 */
[----:B------:R-:W4:Y:S01]  /*31c0*/  MUFU.EX2 R101, R101 ;  /* 0x0000006500657308 */ /* 0x000f220000000800 */
[----:B------:R-:W4:Y:S01]  /*31d0*/  SHFL.IDX PT, R212, R211, R108, 0x1f ;  /* 0x00001f6cd3d47589 */ /* 0x000f2200000e0000 */
[----:B-1----:R-:W-:-:S03]  /*31e0*/  FSEL R16, R180, -INF , P1 ;  /* 0xff800000b4107808 */ /* 0x002fc60000800000 */
[----:B------:R-:W1:Y:S02]  /*31f0*/  SHFL.IDX PT, R206, R211, R10, 0x1f ;  /* 0x00001f0ad3ce7589 */ /* 0x000e6400000e0000 */
[----:B------:R-:W-:Y:S02]  /*3200*/  FFMA.FTZ R119, R16, UR11, -R119 ;  /* 0x0000000b10777c23 */ /* 0x000fe40008010877 */
[----:B------:R-:W1:Y:S01]  /*3210*/  SHFL.IDX PT, R204, R211, R106, 0x1f ;  /* 0x00001f6ad3cc7589 */ /* 0x000e6200000e0000 */
[----:B------:R2:W-:Y:S03]  /*3220*/  MUFU.EX2 R16, R118 ;  /* 0x0000007600107308 */ /* 0x0005e60000000800 */
[----:B------:R-:W1:Y:S04]  /*3230*/  SHFL.IDX PT, R226, R211, R112, 0x1f ;  /* 0x00001f70d3e27589 */ /* 0x000e6800000e0000 */
[----:B------:R-:W-:Y:S01]  /*3240*/  SHFL.IDX PT, R223, R211, R110, 0x1f ;  /* 0x00001f6ed3df7589 */ /* 0x000fe200000e0000 */
[----:B---3--:R-:W-:Y:S01]  /*3250*/  FFMA.FTZ R116, R116, UR11, -R115 ;  /* 0x0000000b74747c23 */ /* 0x008fe20008010873 */
[--C-:B--2---:R-:W-:Y:S01]  /*3260*/  FFMA.FTZ R118, R208, UR11, -R117.reuse ;  /* 0x0000000bd0767c23 */ /* 0x104fe20008010875 */
[----:B------:R-:W-:Y:S01]  /*3270*/  FFMA.FTZ R117, R207, UR11, -R117 ;  /* 0x0000000bcf757c23 */ /* 0x000fe20008010875 */
[----:B------:R-:W-:Y:S01]  /*3280*/  FADD.FTZ R207, R28, -R203 ;  /* 0x800000cb1ccf7221 */ /* 0x000fe20000010000 */
[----:B------:R-:W-:Y:S01]  /*3290*/  FFMA.FTZ R115, R123, UR11, -R115 ;  /* 0x0000000b7b737c23 */ /* 0x000fe20008010873 */
[----:B------:R2:W-:Y:S01]  /*32a0*/  MUFU.EX2 R28, R135 ;  /* 0x00000087001c7308 */ /* 0x0005e20000000800 */
[----:B------:R-:W3:Y:S01]  /*32b0*/  SHFL.IDX PT, R123, R13, R106, 0x1f ;  /* 0x00001f6a0d7b7589 */ /* 0x000ee200000e0000 */
[----:B----4-:R-:W-:Y:S01]  /*32c0*/  FADD.FTZ R208, R29, -R212 ;  /* 0x800000d41dd07221 */ /* 0x010fe20000010000 */
[----:B------:R-:W-:Y:S01]  /*32d0*/  FADD.FTZ R203, R30, -R203 ;  /* 0x800000cb1ecb7221 */ /* 0x000fe20000010000 */
[----:B------:R-:W-:Y:S01]  /*32e0*/  FMUL.FTZ R207, R102, R207 ;  /* 0x000000cf66cf7220 */ /* 0x000fe20000410000 */
[--C-:B-1----:R-:W-:Y:S01]  /*32f0*/  FADD.FTZ R210, R24, -R206.reuse ;  /* 0x800000ce18d27221 */ /* 0x102fe20000010000 */
[----:B------:R-:W-:-:S02]  /*3300*/  FADD.FTZ R206, R26, -R206 ;  /* 0x800000ce1ace7221 */ /* 0x000fc40000010000 */
[----:B------:R1:W-:Y:S01]  /*3310*/  MUFU.EX2 R30, R224 ;  /* 0x000000e0001e7308 */ /* 0x0003e20000000800 */
[----:B--2---:R-:W-:Y:S01]  /*3320*/  FADD.FTZ R135, R31, -R212 ;  /* 0x800000d41f877221 */ /* 0x004fe20000010000 */
[--C-:B------:R-:W-:Y:S01]  /*3330*/  FADD.FTZ R209, R25, -R204.reuse ;  /* 0x800000cc19d17221 */ /* 0x100fe20000010000 */
[----:B------:R-:W-:Y:S01]  /*3340*/  SHFL.IDX PT, R212, R211, R111, 0x1f ;  /* 0x00001f6fd3d47589 */ /* 0x000fe200000e0000 */
[----:B------:R-:W-:Y:S01]  /*3350*/  FADD.FTZ R204, R27, -R204 ;  /* 0x800000cc1bcc7221 */ /* 0x000fe20000010000 */
[----:B------:R-:W-:Y:S01]  /*3360*/  FSEL R27, R175, -INF , P2 ;  /* 0xff800000af1b7808 */ /* 0x000fe20001000000 */
[----:B------:R-:W-:Y:S01]  /*3370*/  FMUL.FTZ R206, R104, R206 ;  /* 0x000000ce68ce7220 */ /* 0x000fe20000410000 */
[----:B------:R-:W2:Y:S01]  /*3380*/  SHFL.IDX PT, R211, R211, R114, 0x1f ;  /* 0x00001f72d3d37589 */ /* 0x000ea200000e0000 */
[----:B------:R-:W-:Y:S01]  /*3390*/  FSEL R26, R173, -INF , P1 ;  /* 0xff800000ad1a7808 */ /* 0x000fe20000800000 */
[--C-:B-1----:R-:W-:Y:S01]  /*33a0*/  FADD.FTZ R224, R32, -R226.reuse ;  /* 0x800000e220e07221 */ /* 0x102fe20000010000 */
[----:B------:R-:W-:Y:S01]  /*33b0*/  FADD.FTZ R226, R34, -R226 ;  /* 0x800000e222e27221 */ /* 0x000fe20000010000 */
[----:B------:R-:W1:Y:S01]  /*33c0*/  SHFL.IDX PT, R31, R13, R108, 0x1f ;  /* 0x00001f6c0d1f7589 */ /* 0x000e6200000e0000 */
[----:B------:R-:W-:Y:S01]  /*33d0*/  FSEL R25, R174, -INF , P2 ;  /* 0xff800000ae197808 */ /* 0x000fe20001000000 */
[----:B------:R4:W-:Y:S01]  /*33e0*/  MUFU.EX2 R29, R122 ;  /* 0x0000007a001d7308 */ /* 0x0009e20000000800 */
[----:B------:R-:W-:Y:S01]  /*33f0*/  FSEL R24, R172, -INF , P1 ;  /* 0xff800000ac187808 */ /* 0x000fe20000800000 */
[----:B------:R-:W-:Y:S01]  /*3400*/  SHFL.IDX PT, R34, R13, R110, 0x1f ;  /* 0x00001f6e0d227589 */ /* 0x000fe200000e0000 */
[--C-:B------:R-:W-:Y:S01]  /*3410*/  FFMA.FTZ R27, R27, UR11, -R124.reuse ;  /* 0x0000000b1b1b7c23 */ /* 0x100fe2000801087c */
[----:B------:R-:W-:Y:S01]  /*3420*/  FFMA.FTZ R26, R26, UR11, -R124 ;  /* 0x0000000b1a1a7c23 */ /* 0x000fe2000801087c */
[--C-:B---3--:R-:W-:Y:S01]  /*3430*/  FFMA.FTZ R25, R25, UR11, -R123.reuse ;  /* 0x0000000b19197c23 */ /* 0x108fe2000801087b */
[----:B------:R-:W-:Y:S01]  /*3440*/  FFMA.FTZ R24, R24, UR11, -R123 ;  /* 0x0000000b18187c23 */ /* 0x000fe2000801087b */
[----:B------:R-:W-:Y:S01]  /*3450*/  FSEL R124, R171, -INF , P2 ;  /* 0xff800000ab7c7808 */ /* 0x000fe20001000000 */
[----:B------:R3:W-:Y:S01]  /*3460*/  MUFU.EX2 R32, R121 ;  /* 0x0000007900207308 */ /* 0x0007e20000000800 */
[----:B----4-:R-:W-:Y:S01]  /*3470*/  FSEL R122, R170, -INF , P2 ;  /* 0xff800000aa7a7808 */ /* 0x010fe20001000000 */
[----:B------:R-:W-:Y:S01]  /*3480*/  FADD.FTZ R33, R33, -R223 ;  /* 0x800000df21217221 */ /* 0x000fe20000010000 */
[----:B------:R-:W-:Y:S01]  /*3490*/  FSEL R123, R169, -INF , P1 ;  /* 0xff800000a97b7808 */ /* 0x000fe20000800000 */
[----:B------:R-:W-:Y:S01]  /*34a0*/  FFMA.FTZ R124, R124, UR11, -R225 ;  /* 0x0000000b7c7c7c23 */ /* 0x000fe200080108e1 */
[----:B------:R-:W-:Y:S01]  /*34b0*/  FADD.FTZ R223, R35, -R223 ;  /* 0x800000df23df7221 */ /* 0x000fe20000010000 */
[----:B------:R-:W-:Y:S01]  /*34c0*/  FMUL.FTZ R210, R113, R210 ;  /* 0x000000d271d27220 */ /* 0x000fe20000410000 */
[----:B------:R-:W4:Y:S01]  /*34d0*/  SHFL.IDX PT, R35, R13, R111, 0x1f ;  /* 0x00001f6f0d237589 */ /* 0x000f2200000e0000 */
[----:B------:R-:W-:Y:S01]  /*34e0*/  FFMA.FTZ R123, R123, UR11, -R225 ;  /* 0x0000000b7b7b7c23 */ /* 0x000fe200080108e1 */
[----:B---3--:R-:W-:Y:S01]  /*34f0*/  FSEL R121, R168, -INF , P1 ;  /* 0xff800000a8797808 */ /* 0x008fe20000800000 */
[--C-:B--2---:R-:W-:Y:S01]  /*3500*/  FADD.FTZ R37, R37, -R211.reuse ;  /* 0x800000d325257221 */ /* 0x104fe20000010000 */
[----:B------:R-:W-:Y:S01]  /*3510*/  FADD.FTZ R39, R39, -R211 ;  /* 0x800000d327277221 */ /* 0x000fe20000010000 */
[--C-:B------:R-:W-:Y:S01]  /*3520*/  FADD.FTZ R225, R36, -R212.reuse ;  /* 0x800000d424e17221 */ /* 0x100fe20000010000 */
[----:B------:R-:W2:Y:S01]  /*3530*/  SHFL.IDX PT, R211, R13, R112, 0x1f ;  /* 0x00001f700dd37589 */ /* 0x000ea200000e0000 */
[--C-:B-1----:R-:W-:Y:S01]  /*3540*/  FFMA.FTZ R122, R122, UR11, -R31.reuse ;  /* 0x0000000b7a7a7c23 */ /* 0x102fe2000801081f */
[----:B------:R-:W-:Y:S01]  /*3550*/  FFMA.FTZ R121, R121, UR11, -R31 ;  /* 0x0000000b79797c23 */ /* 0x000fe2000801081f */
[----:B------:R-:W-:Y:S01]  /*3560*/  FMUL.FTZ R36, R105, R204 ;  /* 0x000000cc69247220 */ /* 0x000fe20000410000 */
[----:B------:R1:W-:Y:S01]  /*3570*/  MUFU.EX2 R31, R129 ;  /* 0x00000081001f7308 */ /* 0x0003e20000000800 */
[----:B------:R-:W-:Y:S01]  /*3580*/  FADD.FTZ R38, R38, -R212 ;  /* 0x800000d426267221 */ /* 0x000fe20000010000 */
[----:B------:R-:W-:Y:S01]  /*3590*/  FSEL R212, R9, -INF , P2 ;  /* 0xff80000009d47808 */ /* 0x000fe20001000000 */
[----:B------:R-:W-:Y:S01]  /*35a0*/  FMUL.FTZ R203, R97, R203 ;  /* 0x000000cb61cb7220 */ /* 0x000fe20000410000 */
[----:B------:R-:W-:Y:S01]  /*35b0*/  FFMA.FTZ R204, -R21, R21, 1 ;  /* 0x3f80000015cc7423 */ /* 0x000fe20000010115 */
[----:B------:R-:W-:Y:S01]  /*35c0*/  FMUL.FTZ R223, R94, R223 ;  /* 0x000000df5edf7220 */ /* 0x000fe20000410000 */
[----:B------:R-:W-:Y:S01]  /*35d0*/  FMUL.FTZ R135, R101, R135 ;  /* 0x0000008765877220 */ /* 0x000fe20000410000 */
[----:B------:R-:W-:Y:S01]  /*35e0*/  FMUL.FTZ R209, R107, R209 ;  /* 0x000000d16bd17220 */ /* 0x000fe20000410000 */
[----:B------:R3:W-:Y:S01]  /*35f0*/  MUFU.EX2 R21, R131 ;  /* 0x0000008300157308 */ /* 0x0007e20000000800 */
[----:B-1----:R-:W-:Y:S01]  /*3600*/  FFMA.FTZ R129, -R17, R17, 1 ;  /* 0x3f80000011817423 */ /* 0x002fe20000010111 */
[----:B------:R-:W-:Y:S01]  /*3610*/  FMUL.FTZ R204, R204, R207 ;  /* 0x000000cfcccc7220 */ /* 0x000fe20000410000 */
[----:B------:R-:W-:-:S02]  /*3620*/  FSEL R207, R3, -INF , P2 ;  /* 0xff80000003cf7808 */ /* 0x000fc40001000000 */
[----:B------:R-:W-:Y:S01]  /*3630*/  FMUL.FTZ R129, R129, R210 ;  /* 0x000000d281817220 */ /* 0x000fe20000410000 */
[----:B------:R-:W-:Y:S02]  /*3640*/  FSEL R210, R7, -INF , P2 ;  /* 0xff80000007d27808 */ /* 0x000fe40001000000 */
[----:B------:R1:W-:Y:S01]  /*3650*/  MUFU.EX2 R17, R134 ;  /* 0x0000008600117308 */ /* 0x0003e20000000800 */
[----:B---3--:R-:W-:Y:S01]  /*3660*/  FFMA.FTZ R131, -R216, R216, 1 ;  /* 0x3f800000d8837423 */ /* 0x008fe200000101d8 */
[----:B----4-:R-:W-:Y:S01]  /*3670*/  FFMA.FTZ R207, R207, UR11, -R35 ;  /* 0x0000000bcfcf7c23 */ /* 0x010fe20008010823 */
[----:B------:R-:W-:Y:S01]  /*3680*/  FFMA.FTZ R210, R210, UR11, -R34 ;  /* 0x0000000bd2d27c23 */ /* 0x000fe20008010822 */
[----:B--2---:R-:W-:Y:S01]  /*3690*/  FFMA.FTZ R212, R212, UR11, -R211 ;  /* 0x0000000bd4d47c23 */ /* 0x004fe200080108d3 */
        /* <DEDUP_REMOVED lines=21> */
[----:B--2---:R-:W-:Y:S01]  /*37f0*/  FMUL.FTZ R38, R89, R38 ;  /* 0x0000002659267220 */ /* 0x004fe20000410000 */
[----:B------:R-:W-:-:S03]  /*3800*/  FFMA.FTZ R209, R209, UR11, -R19 ;  /* 0x0000000bd1d17c23 */ /* 0x000fc60008010813 */
        /* <DEDUP_REMOVED lines=20> */
[----:B------:R-:W1:Y:S01]  /*3950*/  MUFU.EX2 R90, R90 ;  /* 0x0000005a005a7308 */ /* 0x000e620000000800 */
        /* <DEDUP_REMOVED lines=10> */
[----:B------:R-:W-:Y:S01]  /*3a00*/  FMUL.FTZ R39, R90, R39 ;  /* 0x000000275a277220 */ /* 0x000fe20000410000 */
[----:B------:R-:W-:Y:S01]  /*3a10*/  FMUL.FTZ R130, R130, R223 ;  /* 0x000000df82827220 */ /* 0x000fe20000410000 */
[----:B------:R-:W-:Y:S01]  /*3a20*/  FADD.FTZ R41, R41, -R219 ;  /* 0x800000db29297221 */ /* 0x000fe20000010000 */
[----:B------:R-:W1:Y:S01]  /*3a30*/  SHFL.IDX PT, R223, R12, R112, 0x1f ;  /* 0x00001f700cdf7589 */ /* 0x000e6200000e0000 */
[----:B------:R-:W3:Y:S01]  /*3a40*/  MUFU.EX2 R100, R100 ;  /* 0x0000006400647308 */ /* 0x000ee20000000800 */
[----:B----4-:R-:W-:Y:S01]  /*3a50*/  FADD.FTZ R44, R44, -R220 ;  /* 0x800000dc2c2c7221 */ /* 0x010fe20000010000 */
[----:B------:R-:W-:Y:S01]  /*3a60*/  FADD.FTZ R49, R49, -R224 ;  /* 0x800000e031317221 */ /* 0x000fe20000010000 */
[----:B------:R-:W-:-:S05]  /*3a70*/  FMUL.FTZ R41, R23, R41 ;  /* 0x0000002917297220 */ /* 0x000fca0000410000 */
[----:B------:R-:W4:Y:S01]  /*3a80*/  MUFU.EX2 R98, R98 ;  /* 0x0000006200627308 */ /* 0x000f220000000800 */
[----:B--2---:R-:W-:-:S07]  /*3a90*/  FMUL.FTZ R40, R88, R40 ;  /* 0x0000002858287220 */ /* 0x004fce0000410000 */
[----:B------:R-:W2:Y:S01]  /*3aa0*/  MUFU.EX2 R99, R99 ;  /* 0x0000006300637308 */ /* 0x000ea20000000800 */
[----:B---3--:R-:W-:Y:S01]  /*3ab0*/  FMUL.FTZ R43, R100, R43 ;  /* 0x0000002b642b7220 */ /* 0x008fe20000410000 */
[----:B------:R-:W-:Y:S01]  /*3ac0*/  FFMA.FTZ R233, -R233, R233, 1 ;  /* 0x3f800000e9e97423 */ /* 0x000fe200000101e9 */
[----:B------:R-:W-:Y:S01]  /*3ad0*/  FFMA.FTZ R237, -R237, R237, 1 ;  /* 0x3f800000eded7423 */ /* 0x000fe200000101ed */
[----:B------:R-:W-:Y:S01]  /*3ae0*/  FADD.FTZ R46, R46, -R220 ;  /* 0x800000dc2e2e7221 */ /* 0x000fe20000010000 */
[----:B------:R-:W-:Y:S01]  /*3af0*/  FADD.FTZ R47, R47, -R225 ;  /* 0x800000e12f2f7221 */ /* 0x000fe20000010000 */
[----:B------:R-:W-:Y:S01]  /*3b00*/  FADD.FTZ R51, R51, -R224 ;  /* 0x800000e033337221 */ /* 0x000fe20000010000 */
[--C-:B-1----:R-:W-:Y:S01]  /*3b10*/  FADD.FTZ R50, R50, -R223.reuse ;  /* 0x800000df32327221 */ /* 0x102fe20000010000 */
[----:B------:R1:W-:Y:S01]  /*3b20*/  MUFU.EX2 R33, R128 ;  /* 0x0000008000217308 */ /* 0x0003e20000000800 */
[----:B------:R-:W-:Y:S01]  /*3b30*/  FADD.FTZ R48, R48, -R223 ;  /* 0x800000df30307221 */ /* 0x000fe20000010000 */
[----:B------:R-:W-:-:S06]  /*3b40*/  FADD.FTZ R52, R52, -R221 ;  /* 0x800000dd34347221 */ /* 0x000fcc0000010000 */
[----:B------:R3:W-:Y:S01]  /*3b50*/  MUFU.EX2 R19, R127 ;  /* 0x0000007f00137308 */ /* 0x0007e20000000800 */
[----:B-1----:R-:W-:Y:S01]  /*3b60*/  FFMA.FTZ R128, -R222, R222, 1 ;  /* 0x3f800000de807423 */ /* 0x002fe200000101de */
[----:B------:R-:W-:Y:S01]  /*3b70*/  FMUL.FTZ R50, R29, R50 ;  /* 0x000000321d327220 */ /* 0x000fe20000410000 */
[----:B------:R1:W1:Y:S01]  /*3b80*/  SHFL.IDX PT, R222, R12, R114, 0x1f ;  /* 0x00001f720cde7589 */ /* 0x00026200000e0000 */
[----:B----4-:R-:W-:Y:S01]  /*3b90*/  FMUL.FTZ R44, R98, R44 ;  /* 0x0000002c622c7220 */ /* 0x010fe20000410000 */
[----:B------:R-:W-:-:S03]  /*3ba0*/  FMUL.FTZ R128, R128, R20 ;  /* 0x0000001480807220 */ /* 0x000fc60000410000 */
[----:B------:R4:W4:Y:S01]  /*3bb0*/  MUFU.EX2 R15, R214 ;  /* 0x000000d6000f7308 */ /* 0x0009220000000800 */
[----:B---3--:R-:W-:Y:S01]  /*3bc0*/  FFMA.FTZ R127, -R230, R230, 1 ;  /* 0x3f800000e67f7423 */ /* 0x008fe200000101e6 */
[----:B--2---:R-:W-:Y:S01]  /*3bd0*/  FMUL.FTZ R216, R99, R216 ;  /* 0x000000d863d87220 */ /* 0x004fe20000410000 */
[----:B------:R-:W-:Y:S02]  /*3be0*/  FADD.FTZ R221, R54, -R221 ;  /* 0x800000dd36dd7221 */ /* 0x000fe40000010000 */
[----:B------:R-:W-:-:S03]  /*3bf0*/  FMUL.FTZ R127, R127, R37 ;  /* 0x000000257f7f7220 */ /* 0x000fc60000410000 */
[----:B-1----:R1:W-:Y:S01]  /*3c00*/  MUFU.EX2 R12, R126 ;  /* 0x0000007e000c7308 */ /* 0x0023e20000000800 */
[----:B----4-:R-:W-:-:S07]  /*3c10*/  FMUL.FTZ R214, R232, R40 ;  /* 0x00000028e8d67220 */ /* 0x010fce0000410000 */
[----:B------:R2:W-:Y:S01]  /*3c20*/  MUFU.EX2 R20, R125 ;  /* 0x0000007d00147308 */ /* 0x0005e20000000800 */
[----:B-1----:R-:W-:Y:S01]  /*3c30*/  FFMA.FTZ R126, -R229, R229, 1 ;  /* 0x3f800000e57e7423 */ /* 0x002fe200000101e5 */
[----:B------:R-:W-:Y:S01]  /*3c40*/  FMUL.FTZ R46, R16, R46 ;  /* 0x0000002e102e7220 */ /* 0x000fe20000410000 */
[--C-:B------:R-:W-:Y:S01]  /*3c50*/  FADD.FTZ R219, R53, -R222.reuse ;  /* 0x800000de35db7221 */ /* 0x100fe20000010000 */
[----:B------:R-:W-:Y:S01]  /*3c60*/  FADD.FTZ R222, R55, -R222 ;  /* 0x800000de37de7221 */ /* 0x000fe20000010000 */
[----:B------:R-:W-:-:S03]  /*3c70*/  FMUL.FTZ R126, R126, R38 ;  /* 0x000000267e7e7220 */ /* 0x000fc60000410000 */
[----:B------:R1:W-:Y:S01]  /*3c80*/  MUFU.EX2 R38, R213 ;  /* 0x000000d500267308 */ /* 0x0003e20000000800 */
[----:B--2---:R-:W-:-:S07]  /*3c90*/  FMUL.FTZ R125, R227, R39 ;  /* 0x00000027e37d7220 */ /* 0x004fce0000410000 */
[----:B------:R2:W-:Y:S01]  /*3ca0*/  MUFU.EX2 R37, R215 ;  /* 0x000000d700257308 */ /* 0x0005e20000000800 */
[----:B-1----:R-:W-:-:S04]  /*3cb0*/  FFMA.FTZ R213, -R235, R235, 1 ;  /* 0x3f800000ebd57423 */ /* 0x002fc800000101eb */
[----:B------:R-:W-:Y:S01]  /*3cc0*/  FMUL.FTZ R213, R213, R42 ;  /* 0x0000002ad5d57220 */ /* 0x000fe20000410000 */
[----:B------:R-:W-:Y:S02]  /*3cd0*/  FFMA.FTZ R42, -R11, R11, 1 ;  /* 0x3f8000000b2a7423 */ /* 0x000fe4000001010b */
[----:B------:R1:W-:Y:S01]  /*3ce0*/  MUFU.EX2 R39, R120 ;  /* 0x0000007800277308 */ /* 0x0003e20000000800 */
[----:B--2---:R-:W-:Y:S01]  /*3cf0*/  FFMA.FTZ R215, -R236, R236, 1 ;  /* 0x3f800000ecd77423 */ /* 0x004fe200000101ec */
[----:B------:R-:W-:Y:S01]  /*3d00*/  FMUL.FTZ R47, R28, R47 ;  /* 0x0000002f1c2f7220 */ /* 0x000fe20000410000 */
[----:B------:R-:W-:Y:S01]  /*3d10*/  FMUL.FTZ R48, R30, R48 ;  /* 0x000000301e307220 */ /* 0x000fe20000410000 */
[----:B------:R-:W-:Y:S01]  /*3d20*/  FMUL.FTZ R51, R31, R51 ;  /* 0x000000331f337220 */ /* 0x000fe20000410000 */
[----:B------:R-:W-:-:S03]  /*3d30*/  FMUL.FTZ R215, R215, R41 ;  /* 0x00000029d7d77220 */ /* 0x000fc60000410000 */
[----:B------:R2:W-:Y:S01]  /*3d40*/  MUFU.EX2 R40, R119 ;  /* 0x0000007700287308 */ /* 0x0005e20000000800 */
[----:B-1----:R-:W-:Y:S01]  /*3d50*/  FMUL.FTZ R120, R231, R43 ;  /* 0x0000002be7787220 */ /* 0x002fe20000410000 */
[----:B------:R-:W-:Y:S01]  /*3d60*/  FMUL.FTZ R43, R32, R49 ;  /* 0x00000031202b7220 */ /* 0x000fe20000410000 */
[----:B------:R-:W-:Y:S01]  /*3d70*/  FFMA.FTZ R41, -R199, R199, 1 ;  /* 0x3f800000c7297423 */ /* 0x000fe200000101c7 */
[----:B------:R-:W-:Y:S01]  /*3d80*/  FMUL.FTZ R49, R233, R50 ;  /* 0x00000032e9317220 */ /* 0x000fe20000410000 */
[----:B------:R-:W-:Y:S01]  /*3d90*/  FFMA.FTZ R55, -R234, R234, 1 ;  /* 0x3f800000ea377423 */ /* 0x000fe200000101ea */
[----:B------:R-:W-:Y:S01]  /*3da0*/  FMUL.FTZ R50, R237, R43 ;  /* 0x0000002bed327220 */ /* 0x000fe20000410000 */
[----:B------:R-:W-:Y:S01]  /*3db0*/  FFMA.FTZ R43, -R196, R196, 1 ;  /* 0x3f800000c42b7423 */ /* 0x000fe200000101c4 */
[----:B------:R-:W-:Y:S01]  /*3dc0*/  FFMA.FTZ R54, -R198, R198, 1 ;  /* 0x3f800000c6367423 */ /* 0x000fe200000101c6 */
[----:B--2---:R-:W-:Y:S01]  /*3dd0*/  FMUL.FTZ R119, R42, R44 ;  /* 0x0000002c2a777220 */ /* 0x004fe20000410000 */
[----:B------:R-:W-:Y:S01]  /*3de0*/  FFMA.FTZ R42, -R197, R197, 1 ;  /* 0x3f800000c52a7423 */ /* 0x000fe200000101c5 */
[----:B------:R-:W-:Y:S01]  /*3df0*/  FMUL.FTZ R216, R41, R216 ;  /* 0x000000d829d87220 */ /* 0x000fe20000410000 */
[----:B------:R-:W-:Y:S01]  /*3e00*/  FMUL.FTZ R51, R43, R51 ;  /* 0x000000332b337220 */ /* 0x000fe20000410000 */
[----:B------:R1:W-:Y:S01]  /*3e10*/  MUFU.EX2 R41, R118 ;  /* 0x0000007600297308 */ /* 0x0003e20000000800 */
[----:B------:R-:W-:Y:S01]  /*3e20*/  FMUL.FTZ R55, R55, R46 ;  /* 0x0000002e37377220 */ /* 0x000fe20000410000 */
[----:B------:R-:W-:Y:S01]  /*3e30*/  FMUL.FTZ R54, R54, R48 ;  /* 0x0000003036367220 */ /* 0x000fe20000410000 */
[----:B------:R-:W2:Y:S04]  /*3e40*/  SHFL.IDX PT, R46, R45, R10, 0x1f ;  /* 0x00001f0a2d2e7589 */ /* 0x000ea800000e0000 */
[----:B------:R-:W3:Y:S01]  /*3e50*/  SHFL.IDX PT, R48, R45, R109, 0x1f ;  /* 0x00001f6d2d307589 */ /* 0x000ee200000e0000 */
[----:B------:R4:W-:Y:S01]  /*3e60*/  MUFU.EX2 R43, R116 ;  /* 0x00000074002b7308 */ /* 0x0009e20000000800 */
[----:B-1----:R-:W-:-:S02]  /*3e70*/  FMUL.FTZ R118, R42, R47 ;  /* 0x0000002f2a767220 */ /* 0x002fc40000410000 */
[----:B------:R-:W1:Y:S04]  /*3e80*/  SHFL.IDX PT, R47, R45, R106, 0x1f ;  /* 0x00001f6a2d2f7589 */ /* 0x000e6800000e0000 */
[----:B------:R-:W-:Y:S01]  /*3e90*/  SHFL.IDX PT, R224, R45, R108, 0x1f ;  /* 0x00001f6c2de07589 */ /* 0x000fe200000e0000 */
[----:B------:R2:W-:Y:S03]  /*3ea0*/  MUFU.EX2 R42, R117 ;  /* 0x00000075002a7308 */ /* 0x0005e60000000800 */
[----:B------:R-:W-:Y:S04]  /*3eb0*/  SHFL.IDX PT, R223, R45, R110, 0x1f ;  /* 0x00001f6e2ddf7589 */ /* 0x000fe800000e0000 */
[----:B----4-:R-:W-:Y:S01]  /*3ec0*/  SHFL.IDX PT, R116, R45, R111, 0x1f ;  /* 0x00001f6f2d747589 */ /* 0x010fe200000e0000 */
[----:B------:R4:W-:Y:S03]  /*3ed0*/  MUFU.EX2 R44, R115 ;  /* 0x00000073002c7308 */ /* 0x0009e60000000800 */
[----:B--2---:R-:W2:Y:S04]  /*3ee0*/  SHFL.IDX PT, R117, R45, R112, 0x1f ;  /* 0x00001f702d757589 */ /* 0x004ea800000e0000 */
[----:B------:R1:W-:Y:S01]  /*3ef0*/  SHFL.IDX PT, R220, R45, R114, 0x1f ;  /* 0x00001f722ddc7589 */ /* 0x0003e200000e0000 */
[----:B------:R-:W2:Y:S01]  /*3f00*/  MUFU.EX2 R93, R93 ;  /* 0x0000005d005d7308 */ /* 0x000ea20000000800 */
[----:B----4-:R-:W-:Y:S01]  /*3f10*/  FMUL.FTZ R115, R13, R219 ;  /* 0x000000db0d737220 */ /* 0x010fe20000410000 */
[----:B------:R-:W-:Y:S01]  /*3f20*/  FFMA.FTZ R219, -R192, R192, 1 ;  /* 0x3f800000c0db7423 */ /* 0x000fe200000101c0 */
[----:B------:R-:W-:Y:S01]  /*3f30*/  FMUL.FTZ R222, R36, R222 ;  /* 0x000000de24de7220 */ /* 0x000fe20000410000 */
[----:B------:R-:W4:Y:S01]  /*3f40*/  LDL.LU R11, [R1+0xb0] ;  /* 0x0000b000010b7983 */ /* 0x000f220000300800 */
[----:B------:R-:W-:Y:S01]  /*3f50*/  FADD.FTZ R56, R56, -R46 ;  /* 0x8000002e38387221 */ /* 0x000fe20000010000 */
[----:B---3--:R-:W-:Y:S01]  /*3f60*/  FADD.FTZ R60, R60, -R48 ;  /* 0x800000303c3c7221 */ /* 0x008fe20000010000 */
[----:B-1----:R-:W-:Y:S01]  /*3f70*/  FFMA.FTZ R45, -R194, R194, 1 ;  /* 0x3f800000c22d7423 */ /* 0x002fe200000101c2 */
[----:B------:R-:W-:Y:S01]  /*3f80*/  FADD.FTZ R57, R57, -R47 ;  /* 0x8000002f39397221 */ /* 0x000fe20000010000 */
[----:B------:R1:W5:Y:S02]  /*3f90*/  LDL.LU R199, [R1+0xac] ;  /* 0x0000ac0001c77983 */ /* 0x0003640000300800 */
[----:B------:R-:W-:-:S02]  /*3fa0*/  FMUL.FTZ R115, R45, R115 ;  /* 0x000000732d737220 */ /* 0x000fc40000410000 */
[----:B------:R3:W1:Y:S01]  /*3fb0*/  MUFU.EX2 R45, R27 ;  /* 0x0000001b002d7308 */ /* 0x0006620000000800 */
[----:B--2---:R-:W-:Y:S01]  /*3fc0*/  FADD.FTZ R64, R64, -R117 ;  /* 0x8000007540407221 */ /* 0x004fe20000010000 */
[----:B------:R-:W-:Y:S01]  /*3fd0*/  FADD.FTZ R48, R62, -R48 ;  /* 0x800000303e307221 */ /* 0x000fe20000010000 */
[----:B------:R-:W-:Y:S01]  /*3fe0*/  FFMA.FTZ R53, -R195, R195, 1 ;  /* 0x3f800000c3357423 */ /* 0x000fe200000101c3 */
[----:B------:R-:W-:Y:S01]  /*3ff0*/  FMUL.FTZ R52, R17, R52 ;  /* 0x0000003411347220 */ /* 0x000fe20000410000 */
[----:B------:R-:W-:Y:S01]  /*4000*/  FADD.FTZ R58, R58, -R46 ;  /* 0x8000002e3a3a7221 */ /* 0x000fe20000010000 */
[----:B---3--:R-:W-:Y:S01]  /*4010*/  FMUL.FTZ R27, R219, R222 ;  /* 0x000000dedb1b7220 */ /* 0x008fe20000410000 */
[----:B------:R2:W5:Y:S01]  /*4020*/  LDL.LU R198, [R1+0xa8] ;  /* 0x0000a80001c67983 */ /* 0x0005620000300800 */
[----:B------:R-:W-:Y:S01]  /*4030*/  FADD.FTZ R59, R59, -R47 ;  /* 0x8000002f3b3b7221 */ /* 0x000fe20000010000 */
[--C-:B------:R-:W-:Y:S01]  /*4040*/  FADD.FTZ R63, R63, -R224.reuse ;  /* 0x800000e03f3f7221 */ /* 0x100fe20000010000 */
[----:B------:R-:W-:Y:S01]  /*4050*/  FADD.FTZ R67, R67, -R223 ;  /* 0x800000df43437221 */ /* 0x000fe20000010000 */
[----:B------:R3:W1:Y:S01]  /*4060*/  LDS R219, [R14+0x400] ;  /* 0x000400000edb7984 */ /* 0x0006620000000800 */
[----:B------:R-:W-:Y:S01]  /*4070*/  FMUL.FTZ R64, R15, R64 ;  /* 0x000000400f407220 */ /* 0x000fe20000410000 */
[----:B------:R-:W-:Y:S01]  /*4080*/  FADD.FTZ R62, R61, -R224 ;  /* 0x800000e03d3e7221 */ /* 0x000fe20000010000 */
[----:B------:R2:W-:Y:S01]  /*4090*/  MUFU.EX2 R46, R26 ;  /* 0x0000001a002e7308 */ /* 0x0005e20000000800 */
[----:B------:R1:W5:Y:S01]  /*40a0*/  LDL.LU R197, [R1+0xa4] ;  /* 0x0000a40001c57983 */ /* 0x0003620000300800 */
[----:B------:R-:W-:Y:S01]  /*40b0*/  FMUL.FTZ R221, R18, R221 ;  /* 0x000000dd12dd7220 */ /* 0x000fe20000410000 */
[----:B------:R-:W-:-:S05]  /*40c0*/  FMUL.FTZ R226, R93, R226 ;  /* 0x000000e25de27220 */ /* 0x000fca0000410000 */
[----:B---3--:R3:W-:Y:S01]  /*40d0*/  MUFU.EX2 R14, R24 ;  /* 0x00000018000e7308 */ /* 0x0087e20000000800 */
[----:B------:R-:W-:Y:S01]  /*40e0*/  FADD.FTZ R61, R68, -R116 ;  /* 0x80000074443d7221 */ /* 0x000fe20000010000 */
[----:B--2---:R-:W-:Y:S01]  /*40f0*/  FADD.FTZ R26, R65, -R223 ;  /* 0x800000df411a7221 */ /* 0x004fe20000010000 */
[----:B------:R-:W-:Y:S01]  /*4100*/  FMUL.FTZ R56, R34, R56 ;  /* 0x0000003822387220 */ /* 0x000fe20000410000 */
[----:B------:R2:W5:Y:S01]  /*4110*/  LDL.LU R196, [R1+0xa0] ;  /* 0x0000a00001c47983 */ /* 0x0005620000300800 */
[----:B------:R-:W-:Y:S01]  /*4120*/  FMUL.FTZ R57, R35, R57 ;  /* 0x0000003923397220 */ /* 0x000fe20000410000 */
[----:B------:R-:W-:Y:S01]  /*4130*/  FMUL.FTZ R53, R53, R52 ;  /* 0x0000003435357220 */ /* 0x000fe20000410000 */
[----:B------:R-:W-:Y:S01]  /*4140*/  FADD.FTZ R117, R66, -R117 ;  /* 0x8000007542757221 */ /* 0x000fe20000010000 */
[----:B------:R2:W1:Y:S01]  /*4150*/  MUFU.EX2 R47, R25 ;  /* 0x00000019002f7308 */ /* 0x0004620000000800 */
[----:B---3--:R-:W-:Y:S01]  /*4160*/  FFMA.FTZ R24, -R184, R184, 1 ;  /* 0x3f800000b8187423 */ /* 0x008fe200000101b8 */
[----:B------:R-:W-:Y:S01]  /*4170*/  FFMA.FTZ R68, -R191, R191, 1 ;  /* 0x3f800000bf447423 */ /* 0x000fe200000101bf */
[----:B------:R-:W-:Y:S01]  /*4180*/  FFMA.FTZ R65, -R190, R190, 1 ;  /* 0x3f800000be417423 */ /* 0x000fe200000101be */
[----:B------:R3:W5:Y:S01]  /*4190*/  LDL.LU R195, [R1+0x9c] ;  /* 0x00009c0001c37983 */ /* 0x0007620000300800 */
[----:B------:R-:W-:Y:S01]  /*41a0*/  FMUL.FTZ R64, R24, R64 ;  /* 0x0000004018407220 */ /* 0x000fe20000410000 */
[----:B------:R-:W-:Y:S01]  /*41b0*/  FFMA.FTZ R52, -R193, R193, 1 ;  /* 0x3f800000c1347423 */ /* 0x000fe200000101c1 */
[----:B------:R-:W-:Y:S01]  /*41c0*/  FMUL.FTZ R58, R21, R58 ;  /* 0x0000003a153a7220 */ /* 0x000fe20000410000 */
[----:B------:R3:W5:Y:S01]  /*41d0*/  LDL.LU R194, [R1+0x98] ;  /* 0x0000980001c27983 */ /* 0x0007620000300800 */
[----:B--2---:R-:W-:Y:S01]  /*41e0*/  FFMA.FTZ R25, -R189, R189, 1 ;  /* 0x3f800000bd197423 */ /* 0x004fe200000101bd */
[----:B------:R-:W-:Y:S01]  /*41f0*/  FMUL.FTZ R68, R68, R56 ;  /* 0x0000003844447220 */ /* 0x000fe20000410000 */
[----:B------:R-:W-:Y:S01]  /*4200*/  FMUL.FTZ R62, R20, R62 ;  /* 0x0000003e143e7220 */ /* 0x000fe20000410000 */
[----:B------:R3:W5:Y:S01]  /*4210*/  LDL.LU R193, [R1+0x94] ;  /* 0x0000940001c17983 */ /* 0x0007620000300800 */
[----:B------:R-:W-:Y:S01]  /*4220*/  FMUL.FTZ R60, R19, R60 ;  /* 0x0000003c133c7220 */ /* 0x000fe20000410000 */
[----:B------:R-:W-:Y:S01]  /*4230*/  FMUL.FTZ R59, R33, R59 ;  /* 0x0000003b213b7220 */ /* 0x000fe20000410000 */
[----:B------:R-:W-:Y:S01]  /*4240*/  FMUL.FTZ R63, R37, R63 ;  /* 0x0000003f253f7220 */ /* 0x000fe20000410000 */
[----:B------:R3:W5:Y:S01]  /*4250*/  LDL.LU R192, [R1+0x90] ;  /* 0x0000900001c07983 */ /* 0x0007620000300800 */
[----:B------:R-:W-:Y:S01]  /*4260*/  FMUL.FTZ R48, R12, R48 ;  /* 0x000000300c307220 */ /* 0x000fe20000410000 */
[----:B------:R-:W-:Y:S01]  /*4270*/  FMUL.FTZ R67, R40, R67 ;  /* 0x0000004328437220 */ /* 0x000fe20000410000 */
[----:B------:R-:W2:Y:S08]  /*4280*/  MUFU.EX2 R211, R211 ;  /* 0x000000d300d37308 */ /* 0x000eb00000000800 */
[----:B------:R-:W-:Y:S01]  /*4290*/  MUFU.EX2 R207, R207 ;  /* 0x000000cf00cf7308 */ /* 0x000fe20000000800 */
[----:B-1----:R-:W1:Y:S04]  /*42a0*/  SHFL.IDX PT, R24, R219, R10, 0x1f ;  /* 0x00001f0adb187589 */ /* 0x002e6800000e0000 */
[----:B------:R-:W3:Y:S04]  /*42b0*/  SHFL.IDX PT, R108, R219, R108, 0x1f ;  /* 0x00001f6cdb6c7589 */ /* 0x000ee800000e0000 */
[----:B------:R-:W2:Y:S04]  /*42c0*/  SHFL.IDX PT, R106, R219, R106, 0x1f ;  /* 0x00001f6adb6a7589 */ /* 0x000ea800000e0000 */
[----:B------:R-:W2:Y:S04]  /*42d0*/  SHFL.IDX PT, R111, R219, R111, 0x1f ;  /* 0x00001f6fdb6f7589 */ /* 0x000ea800000e0000 */
[----:B------:R-:W2:Y:S01]  /*42e0*/  SHFL.IDX PT, R112, R219, R112, 0x1f ;  /* 0x00001f70db707589 */ /* 0x000ea200000e0000 */
[----:B------:R-:W-:-:S03]  /*42f0*/  FMUL.FTZ R56, R65, R57 ;  /* 0x0000003941387220 */ /* 0x000fc60000410000 */
[----:B------:R-:W2:Y:S01]  /*4300*/  SHFL.IDX PT, R109, R219, R109, 0x1f ;  /* 0x00001f6ddb6d7589 */ /* 0x000ea200000e0000 */
[----:B------:R-:W-:-:S03]  /*4310*/  FADD.FTZ R116, R70, -R116 ;  /* 0x8000007446747221 */ /* 0x000fc60000010000 */
[----:B------:R-:W2:Y:S01]  /*4320*/  SHFL.IDX PT, R110, R219, R110, 0x1f ;  /* 0x00001f6edb6e7589 */ /* 0x000ea200000e0000 */
[----:B------:R-:W-:Y:S01]  /*4330*/  FFMA.FTZ R57, -R185, R185, 1 ;  /* 0x3f800000b9397423 */ /* 0x000fe200000101b9 */
[--C-:B------:R-:W-:Y:S01]  /*4340*/  FADD.FTZ R66, R69, -R220.reuse ;  /* 0x800000dc45427221 */ /* 0x100fe20000010000 */
[----:B------:R-:W-:Y:S01]  /*4350*/  FMUL.FTZ R25, R25, R58 ;  /* 0x0000003a19197220 */ /* 0x000fe20000410000 */
[----:B------:R1:W5:Y:S01]  /*4360*/  LDL.LU R191, [R1+0x8c] ;  /* 0x00008c0001bf7983 */ /* 0x0003620000300800 */
[----:B------:R-:W-:Y:S01]  /*4370*/  FFMA.FTZ R70, -R187, R187, 1 ;  /* 0x3f800000bb467423 */ /* 0x000fe200000101bb */
[----:B------:R-:W-:Y:S01]  /*4380*/  FFMA.FTZ R65, -R182, R182, 1 ;  /* 0x3f800000b6417423 */ /* 0x000fe200000101b6 */
[----:B------:R-:W-:Y:S01]  /*4390*/  FMUL.FTZ R117, R38, R117 ;  /* 0x0000007526757220 */ /* 0x000fe20000410000 */
[----:B------:R-:W2:Y:S01]  /*43a0*/  SHFL.IDX PT, R114, R219, R114, 0x1f ;  /* 0x00001f72db727589 */ /* 0x000ea200000e0000 */
[----:B------:R-:W-:Y:S01]  /*43b0*/  FADD.FTZ R220, R71, -R220 ;  /* 0x800000dc47dc7221 */ /* 0x000fe20000010000 */
[----:B------:R-:W-:Y:S01]  /*43c0*/  FFMA.FTZ R69, -R188, R188, 1 ;  /* 0x3f800000bc457423 */ /* 0x000fe200000101bc */
[----:B------:R-:W-:Y:S01]  /*43d0*/  FFMA.FTZ R58, -R183, R183, 1 ;  /* 0x3f800000b73a7423 */ /* 0x000fe200000101b7 */
[----:B------:R1:W5:Y:S01]  /*43e0*/  LDL.LU R190, [R1+0x88] ;  /* 0x0000880001be7983 */ /* 0x0003620000300800 */
[----:B------:R-:W-:Y:S01]  /*43f0*/  FFMA.FTZ R71, -R186, R186, 1 ;  /* 0x3f800000ba477423 */ /* 0x000fe200000101ba */
[----:B------:R-:W-:Y:S01]  /*4400*/  FMUL.FTZ R57, R57, R62 ;  /* 0x0000003e39397220 */ /* 0x000fe20000410000 */
[----:B------:R-:W2:Y:S01]  /*4410*/  MUFU.EX2 R205, R205 ;  /* 0x000000cd00cd7308 */ /* 0x000ea20000000800 */
[----:B------:R1:W5:Y:S01]  /*4420*/  LDL.LU R189, [R1+0x84] ;  /* 0x0000840001bd7983 */ /* 0x0003620000300800 */
[----:B------:R-:W-:Y:S01]  /*4430*/  FMUL.FTZ R70, R70, R60 ;  /* 0x0000003c46467220 */ /* 0x000fe20000410000 */
[----:B------:R-:W-:-:S05]  /*4440*/  FMUL.FTZ R65, R65, R117 ;  /* 0x0000007541417220 */ /* 0x000fca0000410000 */
[----:B------:R-:W2:Y:S01]  /*4450*/  MUFU.EX2 R209, R209 ;  /* 0x000000d100d17308 */ /* 0x000ea20000000800 */
[----:B------:R1:W5:Y:S01]  /*4460*/  LDL.LU R188, [R1+0x80] ;  /* 0x0000800001bc7983 */ /* 0x0003620000300800 */
[----:B------:R-:W-:Y:S01]  /*4470*/  FFMA.FTZ R62, -R179, R179, 1 ;  /* 0x3f800000b33e7423 */ /* 0x000fe200000101b3 */
[----:B------:R-:W-:-:S05]  /*4480*/  FMUL.FTZ R61, R41, R61 ;  /* 0x0000003d293d7220 */ /* 0x000fca0000410000 */
[----:B------:R-:W-:Y:S01]  /*4490*/  MUFU.EX2 R210, R210 ;  /* 0x000000d200d27308 */ /* 0x000fe20000000800 */
        /* <DEDUP_REMOVED lines=14> */
[----:B-1----:R-:W-:Y:S01]  /*4580*/  FADD.FTZ R72, R72, -R24 ;  /* 0x8000001848487221 */ /* 0x002fe20000010000 */
[----:B------:R-:W-:Y:S01]  /*4590*/  FMUL.FTZ R66, R62, R61 ;  /* 0x0000003d3e427220 */ /* 0x000fe20000410000 */
[----:B------:R1:W5:Y:S01]  /*45a0*/  LDL.LU R183, [R1+0x6c] ;  /* 0x00006c0001b77983 */ /* 0x0003620000300800 */
[----:B------:R-:W-:Y:S01]  /*45b0*/  FMUL.FTZ R61, R60, R117 ;  /* 0x000000753c3d7220 */ /* 0x000fe20000410000 */
[----:B------:R-:W-:Y:S01]  /*45c0*/  FMUL.FTZ R59, R59, R26 ;  /* 0x0000001a3b3b7220 */ /* 0x000fe20000410000 */
[----:B------:R-:W1:Y:S01]  /*45d0*/  MUFU.EX2 R208, R208 ;  /* 0x000000d000d07308 */ /* 0x000e620000000800 */
[----:B------:R1:W5:Y:S01]  /*45e0*/  LDL.LU R182, [R1+0x68] ;  /* 0x0000680001b67983 */ /* 0x0003620000300800 */
[----:B------:R-:W-:Y:S01]  /*45f0*/  FMUL.FTZ R60, R63, R220 ;  /* 0x000000dc3f3c7220 */ /* 0x000fe20000410000 */
[----:B------:R-:W-:-:S05]  /*4600*/  FMUL.FTZ R26, R48, R67 ;  /* 0x00000043301a7220 */ /* 0x000fca0000410000 */
[----:B------:R-:W-:Y:S01]  /*4610*/  MUFU.EX2 R206, R206 ;  /* 0x000000ce00ce7308 */ /* 0x000fe20000000800 */
[----:B------:R1:W5:Y:S01]  /*4620*/  LDL.LU R181, [R1+0x64] ;  /* 0x0000640001b57983 */ /* 0x0003620000300800 */
[----:B------:R-:W-:Y:S01]  /*4630*/  FFMA.FTZ R62, -R175, R175, 1 ;  /* 0x3f800000af3e7423 */ /* 0x000fe200000101af */
[----:B------:R-:W-:-:S05]  /*4640*/  FMUL.FTZ R63, R45, R72 ;  /* 0x000000482d3f7220 */ /* 0x000fca0000410000 */
[----:B------:R-:W-:Y:S01]  /*4650*/  MUFU.EX2 R124, R124 ;  /* 0x0000007c007c7308 */ /* 0x000fe20000000800 */
[----:B------:R1:W5:Y:S01]  /*4660*/  LDL.LU R180, [R1+0x60] ;  /* 0x0000600001b47983 */ /* 0x0003620000300800 */
[----:B------:R-:W-:-:S06]  /*4670*/  FFMA.FTZ R67, -R177, R177, 1 ;  /* 0x3f800000b1437423 */ /* 0x000fcc00000101b1 */
[----:B------:R-:W-:Y:S01]  /*4680*/  MUFU.EX2 R123, R123 ;  /* 0x0000007b007b7308 */ /* 0x000fe20000000800 */
[----:B------:R1:W5:Y:S01]  /*4690*/  LDL.LU R179, [R1+0x5c] ;  /* 0x00005c0001b37983 */ /* 0x0003620000300800 */
[--C-:B---3--:R-:W-:Y:S01]  /*46a0*/  FADD.FTZ R77, R77, -R108.reuse ;  /* 0x8000006c4d4d7221 */ /* 0x108fe20000010000 */
[----:B------:R-:W-:-:S05]  /*46b0*/  FADD.FTZ R79, R79, -R108 ;  /* 0x8000006c4f4f7221 */ /* 0x000fca0000010000 */
[----:B------:R-:W-:Y:S01]  /*46c0*/  MUFU.EX2 R122, R122 ;  /* 0x0000007a007a7308 */ /* 0x000fe20000000800 */
[----:B------:R3:W5:Y:S01]  /*46d0*/  LDL.LU R178, [R1+0x58] ;  /* 0x0000580001b27983 */ /* 0x0007620000300800 */
[----:B------:R-:W-:Y:S01]  /*46e0*/  FMUL.FTZ R62, R62, R63 ;  /* 0x0000003f3e3e7220 */ /* 0x000fe20000410000 */
[----:B------:R-:W-:-:S05]  /*46f0*/  FFMA.FTZ R108, -R174, R174, 1 ;  /* 0x3f800000ae6c7423 */ /* 0x000fca00000101ae */
[----:B------:R-:W-:Y:S01]  /*4700*/  MUFU.EX2 R121, R121 ;  /* 0x0000007900797308 */ /* 0x000fe20000000800 */
[----:B------:R3:W5:Y:S01]  /*4710*/  LDL.LU R177, [R1+0x54] ;  /* 0x0000540001b17983 */ /* 0x0007620000300800 */
[--C-:B--2---:R-:W-:Y:S01]  /*4720*/  FADD.FTZ R73, R73, -R106.reuse ;  /* 0x8000006a49497221 */ /* 0x104fe20000010000 */
[----:B------:R-:W-:Y:S01]  /*4730*/  FADD.FTZ R75, R75, -R106 ;  /* 0x8000006a4b4b7221 */ /* 0x000fe20000010000 */
[----:B------:R-:W-:Y:S01]  /*4740*/  FFMA.FTZ R218, -R218, R218, 1 ;  /* 0x3f800000dada7423 */ /* 0x000fe200000101da */
[----:B------:R3:W5:Y:S01]  /*4750*/  LDL.LU R176, [R1+0x50] ;  /* 0x0000500001b07983 */ /* 0x0007620000300800 */
[----:B------:R-:W-:Y:S01]  /*4760*/  FFMA.FTZ R63, -R173, R173, 1 ;  /* 0x3f800000ad3f7423 */ /* 0x000fe200000101ad */
[--C-:B------:R-:W-:Y:S01]  /*4770*/  FADD.FTZ R84, R84, -R111.reuse ;  /* 0x8000006f54547221 */ /* 0x100fe20000010000 */
[----:B------:R-:W-:Y:S01]  /*4780*/  FMUL.FTZ R131, R131, R226 ;  /* 0x000000e283837220 */ /* 0x000fe20000410000 */
        /* <DEDUP_REMOVED lines=17> */
[----:B------:R-:W-:-:S02]  /*48a0*/  FFMA.FTZ R110, -R168, R168, 1 ;  /* 0x3f800000a86e7423 */ /* 0x000fc400000101a8 */
[----:B------:R3:W5:Y:S01]  /*48b0*/  LDL.LU R170, [R1+0x38] ;  /* 0x0000380001aa7983 */ /* 0x0007620000300800 */
[----:B------:R2:W3:Y:S01]  /*48c0*/  MUFU.EX2 R48, R212 ;  /* 0x000000d400307308 */ /* 0x0004e20000000800 */
[----:B------:R-:W-:Y:S02]  /*48d0*/  FFMA.FTZ R117, -R9, R9, 1 ;  /* 0x3f80000009757423 */ /* 0x000fe40000010109 */
[----:B------:R1:W5:Y:S01]  /*48e0*/  LDL.LU R169, [R1+0x34] ;  /* 0x0000340001a97983 */ /* 0x0003620000300800 */
[--C-:B------:R-:W-:Y:S01]  /*48f0*/  FADD.FTZ R85, R85, -R114.reuse ;  /* 0x8000007255557221 */ /* 0x100fe20000010000 */
[----:B------:R-:W-:Y:S02]  /*4900*/  FADD.FTZ R87, R87, -R114 ;  /* 0x8000007257577221 */ /* 0x000fe40000010000 */
[----:B------:R1:W5:Y:S01]  /*4910*/  LDL.LU R168, [R1+0x30] ;  /* 0x0000300001a87983 */ /* 0x0003620000300800 */
[----:B------:R-:W-:Y:S01]  /*4920*/  FMUL.FTZ R67, R67, R116 ;  /* 0x0000007443437220 */ /* 0x000fe20000410000 */
[----:B--2---:R-:W-:Y:S01]  /*4930*/  FFMA.FTZ R212, -R7, R7, 1 ;  /* 0x3f80000007d47423 */ /* 0x004fe20000010107 */
[----:B------:R-:W-:Y:S01]  /*4940*/  FFMA.FTZ R114, -R6, R6, 1 ;  /* 0x3f80000006727423 */ /* 0x000fe20000010106 */
[----:B------:R2:W5:Y:S01]  /*4950*/  LDL.LU R9, [R1+0x2c] ;  /* 0x00002c0001097983 */ /* 0x0005620000300800 */
[----:B------:R-:W-:Y:S01]  /*4960*/  FFMA.FTZ R116, -R5, R5, 1 ;  /* 0x3f80000005747423 */ /* 0x000fe20000010105 */
[----:B------:R-:W-:-:S02]  /*4970*/  FFMA.FTZ R219, -R3, R3, 1 ;  /* 0x3f80000003db7423 */ /* 0x000fc40000010103 */
[----:B------:R2:W5:Y:S01]  /*4980*/  LDL.LU R7, [R1+0x28] ;  /* 0x0000280001077983 */ /* 0x0005620000300800 */
[----:B------:R-:W-:-:S03]  /*4990*/  FFMA.FTZ R220, -R0, R0, 1 ;  /* 0x3f80000000dc7423 */ /* 0x000fc60000010100 */
        /* <DEDUP_REMOVED lines=10> */
[----:B------:R-:W-:Y:S02]  /*4a40*/  FMUL.FTZ R73, R211, R82 ;  /* 0x00000052d3497220 */ /* 0x000fe40000410000 */
[----:B------:R-:W-:Y:S01]  /*4a50*/  FMUL.FTZ R63, R63, R24 ;  /* 0x000000183f3f7220 */ /* 0x000fe20000410000 */
[----:B------:R-:W-:Y:S01]  /*4a60*/  FFMA.FTZ R24, -R217, R217, 1 ;  /* 0x3f800000d9187423 */ /* 0x000fe200000101d9 */
[----:B------:R-:W-:Y:S01]  /*4a70*/  FMUL.FTZ R217, R205, R86 ;  /* 0x00000056cdd97220 */ /* 0x000fe20000410000 */
[----:B------:R-:W-:Y:S01]  /*4a80*/  F2FP.BF16.F32.PACK_AB R69, R69, R25 ;  /* 0x000000194545723e */ /* 0x000fe200000010ff */
[----:B------:R-:W-:Y:S01]  /*4a90*/  FMUL.FTZ R84, R207, R84 ;  /* 0x00000054cf547220 */ /* 0x000fe20000410000 */
[----:B------:R-:W-:Y:S01]  /*4aa0*/  FMUL.FTZ R85, R209, R85 ;  /* 0x00000055d1557220 */ /* 0x000fe20000410000 */
[----:B-1----:R-:W-:Y:S01]  /*4ab0*/  FMUL.FTZ R87, R208, R87 ;  /* 0x00000057d0577220 */ /* 0x002fe20000410000 */
[----:B------:R-:W-:Y:S01]  /*4ac0*/  FMUL.FTZ R75, R14, R75 ;  /* 0x0000004b0e4b7220 */ /* 0x000fe20000410000 */
[----:B---3--:R-:W-:Y:S01]  /*4ad0*/  FMUL.FTZ R80, R48, R80 ;  /* 0x0000005030507220 */ /* 0x008fe20000410000 */
        /* <DEDUP_REMOVED lines=59> */
[----:B--2---:R-:W-:-:S05]  /*4e90*/  IMAD R25, R4, 0x4000, R221 ;  /* 0x0000400004197824 */ /* 0x004fca00078e02dd */
        /* <DEDUP_REMOVED lines=68> */
[----:B----4-:R-:W-:Y:S01]  /*52e0*/  IMAD R12, R11, 0x2000, R50 ;  /* 0x000020000b0c7824 */ /* 0x010fe200078e0232 */
[----:B------:R-:W-:Y:S01]  /*52f0*/  F2FP.BF16.F32.PACK_AB R48, R210, R48 ;  /* 0x00000030d230723e */ /* 0x000fe200000010ff */
[----:B------:R-:W-:Y:S01]  /*5300*/  UIADD3 UR10, UR10, 0x380, URZ ;  /* 0x000003800a0a7890 */ /* 0x000fe2000fffe03f */
[----:B-1----:R-:W-:Y:S02]  /*5310*/  F2FP.BF16.F32.PACK_AB R49, R206, R211 ;  /* 0x000000d3ce31723e */ /* 0x002fe400000010ff */
[----:B------:R-:W-:Y:S02]  /*5320*/  F2FP.BF16.F32.PACK_AB R50, R209, R207 ;  /* 0x000000cfd132723e */ /* 0x000fe400000010ff */
[----:B------:R-:W-:Y:S01]  /*5330*/  F2FP.BF16.F32.PACK_AB R51, R208, R205 ;  /* 0x000000cdd033723e */ /* 0x000fe200000010ff */
[----:B------:R-:W-:Y:S01]  /*5340*/  UMOV UR11, 0x40000040 ;  /* 0x40000040000b7882 */ /* 0x000fe20000000000 */
[----:B------:R-:W-:-:S02]  /*5350*/  WARPGROUP.DEPBAR.LE gsb0, 0x0 ;  /* 0x00008000000079c5 */ /* 0x000fc40000010000 */
[----:B------:R-:W-:-:S06]  /*5360*/  WARPGROUP.ARRIVE ;  /* 0x00000000000079c5 */ /* 0x000fcc0000000000 */
[----:B------:R-:W-:Y:S01]  /*5370*/  HGMMA.64x64x16.F32.BF16 R136, R48, gdesc[UR8].tnspB, R136, gsb0 ;  /* 0x40e0000830887df0 */ /* 0x000fe20008001888 */
[----:B------:R-:W-:Y:S02]  /*5380*/  SHF.R.U32.HI R12, RZ, 0x4, R12 ;  /* 0x00000004ff0c7819 */ /* 0x000fe4000001160c */
[----:B------:R-:W-:Y:S02]  /*5390*/  R2UR UR4, R2 ;  /* 0x00000000020472ca */ /* 0x000fe400000e0000 */
[----:B------:R-:W-:-:S04]  /*53a0*/  LOP3.LUT R12, R12, 0x3fff, RZ, 0xc0, !PT ;  /* 0x00003fff0c0c7812 */ /* 0x000fc800078ec0ff */
[----:B------:R-:W-:-:S04]  /*53b0*/  LOP3.LUT R13, R12, 0x10000, RZ, 0xfc, !PT ;  /* 0x000100000c0d7812 */ /* 0x000fc800078efcff */
[----:B------:R-:W-:-:S04]  /*53c0*/  LEA R13, R4, R13, 0xb ;  /* 0x0000000d040d7211 */ /* 0x000fc800078e58ff */
[----:B------:R-:W-:Y:S01]  /*53d0*/  R2UR UR8, R13 ;  /* 0x000000000d0872ca */ /* 0x000fe200000e0000 */
[----:B------:R-:W-:-:S04]  /*53e0*/  USHF.R.U32.HI UR4, URZ, 0x4, UR4 ;  /* 0x000000043f047899 */ /* 0x000fc80008011604 */
[----:B------:R-:W-:Y:S01]  /*53f0*/  ULOP3.LUT UR9, UR4, 0x3fff, URZ, 0xc0, !UPT ;  /* 0x00003fff04097892 */ /* 0x000fe2000f8ec03f */
[----:B------:R-:W-:Y:S01]  /*5400*/  UMOV UR5, 0x40000040 ;  /* 0x4000004000057882 */ /* 0x000fe20000000000 */
[----:B------:R-:W-:Y:S01]  /*5410*/  UMOV UR7, 0x40000040 ;  /* 0x4000004000077882 */ /* 0x000fe20000000000 */
[----:B------:R-:W-:Y:S02]  /*5420*/  WARPGROUP.DEPBAR.LE gsb0, 0x0 ;  /* 0x00008000000079c5 */ /* 0x000fe40000010000 */
[----:B------:R1:W-:Y:S06]  /*5430*/  MEMBAR.ALL.CTA ;  /* 0x0000000000007992 */ /* 0x0003ec0000008000 */
[----:B-1----:R-:W1:Y:S02]  /*5440*/  FENCE.VIEW.ASYNC.S ;  /* 0x00000000000073c6 */ /* 0x002e640000000000 */
[----:B-1----:R-:W-:Y:S06]  /*5450*/  BAR.SYNC.DEFER_BLOCKING 0x9, 0x100 ;  /* 0x0244000000007b1d */ /* 0x002fec0000010000 */
[----:B------:R-:W-:Y:S01]  /*5460*/  UMOV UR4, UR8 ;  /* 0x0000000800047c82 */ /* 0x000fe20008000000 */
[----:B------:R-:W-:Y:S01]  /*5470*/  UMOV UR6, UR9 ;  /* 0x0000000900067c82 */ /* 0x000fe20008000000 */
        /* <DEDUP_REMOVED lines=52> */
[----:B------:R-:W-:Y:S05]  /*57c0*/  @!P0 BRA `(.L_x_347) ;  /* 0x0000000000048947 */ /* 0x000fea0003800000 */
[----:B------:R-:W-:Y:S01]  /*57d0*/  BPT.TRAP 0x1 ;  /* 0x000000040000795c */ /* 0x000fe20000300000 */
.L_x_347:
[C---:B-----5:R-:W-:Y:S01]  /*57e0*/  IMAD R3, R4.reuse, 0x400, R3 ;  /* 0x0000040004037824 */ /* 0x060fe200078e0203 */
[----:B------:R-:W-:Y:S01]  /*57f0*/  UMOV UR7, 0x40000040 ;  /* 0x4000004000077882 */ /* 0x000fe20000000000 */
[----:B------:R-:W-:Y:S01]  /*5800*/  IMAD R13, R4, 0x8, R2 ;  /* 0x00000008040d7824 */ /* 0x000fe200078e0202 */
[----:B------:R-:W1:Y:S02]  /*5810*/  S2R R12, SR_TID.X ;  /* 0x00000000000c7919 */ /* 0x000e640000002100 */
        /* <DEDUP_REMOVED lines=65> */
.L_x_348:
        /* <DEDUP_REMOVED lines=8> */
[----:B--2---:R-:W-:Y:S02]  /*5cb0*/  ISETP.GE.AND P1, PT, R6, R12, PT ;  /* 0x0000000c0600720c */ /* 0x004fe40003f26270 */
[----:B------:R-:W-:-:S04]  /*5cc0*/  SEL R12, RZ, 0x1, P0 ;  /* 0x00000001ff0c7807 */ /* 0x000fc80000000000 */
[----:B------:R-:W-:-:S07]  /*5cd0*/  LOP3.LUT R5, R5, R12, RZ, 0x3c, !PT ;  /* 0x0000000c05057212 */ /* 0x000fce00078e3cff */
[----:B---3--:R-:W-:Y:S05]  /*5ce0*/  @!P1 BRA `(.L_x_349) ;  /* 0xffffffb8005c9947 */ /* 0x008fea000383ffff */
.L_x_338:
[----:B------:R-:W3:Y:S01]  /*5cf0*/  LDC R15, c[0x0][0x850] ;  /* 0x00021400ff0f7b82 */ /* 0x000ee20000000800 */
[----:B------:R-:W4:Y:S01]  /*5d00*/  S2R R10, SR_CTAID.Y ;  /* 0x00000000000a7919 */ /* 0x000f220000002600 */
[----:B------:R-:W-:Y:S01]  /*5d10*/  ULDC.64 UR4, c[0x0][0x818] ;  /* 0x0002060000047ab9 */ /* 0x000fe20000000a00 */
[----:B------:R-:W-:Y:S01]  /*5d20*/  ULDC.64 UR6, c[0x0][0x840] ;  /* 0x0002100000067ab9 */ /* 0x000fe20000000a00 */
[----:B------:R-:W5:Y:S01]  /*5d30*/  S2R R20, SR_CTAID.X ;  /* 0x0000000000147919 */ /* 0x000f620000002500 */
[----:B------:R-:W1:Y:S01]  /*5d40*/  S2R R21, SR_CTAID.Z ;  /* 0x0000000000157919 */ /* 0x000e620000002700 */
[----:B---3--:R-:W-:-:S13]  /*5d50*/  ISETP.NE.AND P0, PT, R15, 0x1, PT ;  /* 0x000000010f00780c */ /* 0x008fda0003f05270 */
[----:B------:R-:W4:Y:S01]  /*5d60*/  @P0 LDC R3, c[0x0][0x854] ;  /* 0x00021500ff030b82 */ /* 0x000f220000000800 */
[----:B-----5:R-:W-:-:S05]  /*5d70*/  IMAD.SHL.U32 R6, R20, 0x2000, RZ ;  /* 0x0000200014067824 */ /* 0x020fca00078e00ff */
[----:B--2---:R-:W-:Y:S02]  /*5d80*/  SHF.R.S32.HI R7, RZ, 0x1f, R6 ;  /* 0x0000001fff077819 */ /* 0x004fe40000011406 */
[----:B------:R-:W2:Y:S01]  /*5d90*/  @P0 LDC R5, c[0x0][0x858] ;  /* 0x00021600ff050b82 */ /* 0x000ea20000000800 */
[----:B----4-:R-:W-:Y:S01]  /*5da0*/  @P0 IMAD.HI.U32 R4, R10, R3, RZ ;  /* 0x000000030a040227 */ /* 0x010fe200078e00ff */
[----:B------:R-:W-:-:S04]  /*5db0*/  MOV R3, R10 ;  /* 0x0000000a00037202 */ /* 0x000fc80000000f00 */
[----:B--2---:R-:W-:-:S04]  /*5dc0*/  @P0 SHF.R.U32.HI R3, RZ, R5, R4 ;  /* 0x00000005ff030219 */ /* 0x004fc80000011604 */
[----:B------:R-:W-:Y:S01]  /*5dd0*/  SHF.R.S32.HI R11, RZ, 0x1f, R3 ;  /* 0x0000001fff0b7819 */ /* 0x000fe20000011403 */
[----:B------:R-:W-:-:S04]  /*5de0*/  IMAD.WIDE.U32 R4, R3, UR4, R6 ;  /* 0x0000000403047c25 */ /* 0x000fc8000f8e0006 */
[C---:B------:R-:W-:Y:S02]  /*5df0*/  IMAD R8, R11.reuse, UR4, RZ ;  /* 0x000000040b087c24 */ /* 0x040fe4000f8e02ff */
[----:B------:R-:W-:Y:S02]  /*5e00*/  IMAD R12, R11, UR6, RZ ;  /* 0x000000060b0c7c24 */ /* 0x000fe4000f8e02ff */
[C---:B------:R-:W-:Y:S01]  /*5e10*/  IMAD R9, R3.reuse, UR5, R8 ;  /* 0x0000000503097c24 */ /* 0x040fe2000f8e0208 */
[----:B-1----:R-:W-:Y:S01]  /*5e20*/  SHF.R.S32.HI R8, RZ, 0x1f, R21 ;  /* 0x0000001fff087819 */ /* 0x002fe20000011415 */
[----:B------:R-:W-:Y:S01]  /*5e30*/  IMAD.WIDE.U32 R6, R3, UR6, R6 ;  /* 0x0000000603067c25 */ /* 0x000fe2000f8e0006 */
[----:B------:R-:W-:-:S03]  /*5e40*/  ULDC.64 UR4, c[0x0][0x820] ;  /* 0x0002080000047ab9 */ /* 0x000fc60000000a00 */
[----:B------:R-:W-:Y:S01]  /*5e50*/  IMAD R13, R3, UR7, R12 ;  /* 0x00000007030d7c24 */ /* 0x000fe2000f8e020c */
[----:B------:R-:W-:Y:S01]  /*5e60*/  ULDC.64 UR6, c[0x0][0x848] ;  /* 0x0002120000067ab9 */ /* 0x000fe20000000a00 */
[----:B------:R-:W-:Y:S02]  /*5e70*/  IMAD.IADD R5, R5, 0x1, R9 ;  /* 0x0000000105057824 */ /* 0x000fe400078e0209 */
[C---:B------:R-:W-:Y:S01]  /*5e80*/  IMAD R9, R8.reuse, UR4, RZ ;  /* 0x0000000408097c24 */ /* 0x040fe2000f8e02ff */
[----:B------:R-:W-:Y:S01]  /*5e90*/  IADD3 R7, R7, R13, RZ ;  /* 0x0000000d07077210 */ /* 0x000fe20007ffe0ff */
[----:B------:R-:W-:Y:S02]  /*5ea0*/  IMAD R8, R8, UR6, RZ ;  /* 0x0000000608087c24 */ /* 0x000fe4000f8e02ff */
[----:B------:R-:W-:Y:S01]  /*5eb0*/  IMAD.WIDE.U32 R4, R21, UR4, R4 ;  /* 0x0000000415047c25 */ /* 0x000fe2000f8e0004 */
[----:B------:R-:W-:-:S03]  /*5ec0*/  ULDC UR4, c[0x0][0x740] ;  /* 0x0001d00000047ab9 */ /* 0x000fc60000000800 */
[----:B------:R-:W-:Y:S01]  /*5ed0*/  FMUL.FTZ R168, R168, UR4 ;  /* 0x00000004a8a87c20 */ /* 0x000fe20008410000 */
[----:B------:R-:W-:Y:S02]  /*5ee0*/  IMAD R13, R21, UR7, R8 ;  /* 0x00000007150d7c24 */ /* 0x000fe4000f8e0208 */
[----:B------:R-:W-:Y:S01]  /*5ef0*/  FMUL.FTZ R169, R169, UR4 ;  /* 0x00000004a9a97c20 */ /* 0x000fe20008410000 */
[----:B------:R-:W1:Y:S01]  /*5f00*/  S2R R8, SR_TID.X ;  /* 0x0000000000087919 */ /* 0x000e620000002100 */
[C---:B------:R-:W-:Y:S02]  /*5f10*/  IMAD R9, R21.reuse, UR5, R9 ;  /* 0x0000000515097c24 */ /* 0x040fe4000f8e0209 */
        /* <DEDUP_REMOVED lines=32> */
[----:B------:R-:W-:-:S02]  /*6120*/  IMAD.IADD R14, R5, 0x1, R9 ;  /* 0x00000001050e7824 */ /* 0x000fc400078e0209 */
[----:B------:R-:W-:Y:S01]  /*6130*/  IMAD.IADD R13, R7, 0x1, R13 ;  /* 0x00000001070d7824 */ /* 0x000fe200078e020d */
[----:B------:R-:W-:Y:S01]  /*6140*/  BAR.SYNC.DEFER_BLOCKING 0x1, 0x100 ;  /* 0x0044000000007b1d */ /* 0x000fe20000010000 */
[----:B-1----:R-:W-:-:S05]  /*6150*/  ISETP.NE.AND P1, PT, R8, 0x80, PT ;  /* 0x000000800800780c */ /* 0x002fca0003f25270 */
[----:B------:R-:W-:Y:S02]  /*6160*/  ULDC UR4, c[0x0][0x870] ;  /* 0x00021c0000047ab9 */ /* 0x000fe40000000800 */
[----:B------:R-:W1:Y:S01]  /*6170*/  LDC.64 R16, c[0x0][0x800] ;  /* 0x00020000ff107b82 */ /* 0x000e620000000a00 */
[----:B------:R-:W-:Y:S01]  /*6180*/  IMAD R9, R20, UR4, RZ ;  /* 0x0000000414097c24 */ /* 0x000fe2000f8e02ff */
[----:B------:R-:W-:Y:S01]  /*6190*/  ULDC UR4, c[0x0][0x80c] ;  /* 0x0002030000047ab9 */ /* 0x000fe20000000800 */
[----:B------:R-:W-:Y:S01]  /*61a0*/  BSSY B0, `(.L_x_350) ;  /* 0x000001f000007945 */ /* 0x000fe20003800000 */
[----:B------:R-:W-:Y:S02]  /*61b0*/  IMAD R8, R21, UR4, RZ ;  /* 0x0000000415087c24 */ /* 0x000fe4000f8e02ff */
[----:B------:R-:W-:Y:S01]  /*61c0*/  IMAD R9, R9, UR4, RZ ;  /* 0x0000000409097c24 */ /* 0x000fe2000f8e02ff */
[----:B------:R-:W-:Y:S01]  /*61d0*/  ULDC.64 UR4, c[0x0][0x868] ;  /* 0x00021a0000047ab9 */ /* 0x000fe20000000a00 */
[----:B------:R-:W2:Y:S01]  /*61e0*/  LDC.64 R18, c[0x0][0x828] ;  /* 0x00020a00ff127b82 */ /* 0x000ea20000000a00 */
[----:B------:R-:W-:-:S02]  /*61f0*/  SHF.R.S32.HI R12, RZ, 0x1f, R8 ;  /* 0x0000001fff0c7819 */ /* 0x000fc40000011408 */
[--C-:B------:R-:W-:Y:S01]  /*6200*/  IADD3 R8, P0, P2, R9, R8, R3.reuse ;  /* 0x0000000809087210 */ /* 0x100fe20007a1e003 */
[----:B------:R-:W-:Y:S01]  /*6210*/  IMAD.MOV R3, RZ, RZ, -R3 ;  /* 0x000000ffff037224 */ /* 0x000fe200078e0a03 */
[----:B------:R-:W-:-:S03]  /*6220*/  SHF.R.S32.HI R9, RZ, 0x1f, R9 ;  /* 0x0000001fff097819 */ /* 0x000fc60000011409 */
[----:B------:R-:W-:Y:S01]  /*6230*/  IMAD R10, R15, R3, R10 ;  /* 0x000000030f0a7224 */ /* 0x000fe200078e020a */
[----:B------:R3:W-:Y:S01]  /*6240*/  STS.128 [R0], R136 ;  /* 0x0000008800007388 */ /* 0x0007e20000000c00 */
[----:B------:R-:W-:Y:S02]  /*6250*/  IADD3.X R9, R9, R12, R11, P0, P2 ;  /* 0x0000000c09097210 */ /* 0x000fe400007e440b */
[C---:B------:R-:W-:Y:S01]  /*6260*/  SHF.L.U32 R12, R8.reuse, 0x2, RZ ;  /* 0x00000002080c7819 */ /* 0x040fe200000006ff */
[----:B------:R3:W-:Y:S01]  /*6270*/  STS.128 [R0+0x800], R140 ;  /* 0x0008008c00007388 */ /* 0x0007e20000000c00 */
[----:B------:R-:W-:Y:S02]  /*6280*/  SHF.L.U64.HI R11, R8, 0x2, R9 ;  /* 0x00000002080b7819 */ /* 0x000fe40000010209 */
[----:B------:R-:W-:Y:S01]  /*6290*/  IADD3 R8, P3, R12, UR4, RZ ;  /* 0x000000040c087c10 */ /* 0x000fe2000ff7e0ff */
[----:B------:R3:W-:Y:S01]  /*62a0*/  STS.128 [R0+0x1000], R144 ;  /* 0x0010009000007388 */ /* 0x0007e20000000c00 */
[----:B-1----:R-:W-:-:S02]  /*62b0*/  LEA R16, P2, R4, R16, 0x2 ;  /* 0x0000001004107211 */ /* 0x002fc400078410ff */
[----:B------:R-:W-:Y:S01]  /*62c0*/  IADD3.X R9, R11, UR5, RZ, P3, !PT ;  /* 0x000000050b097c10 */ /* 0x000fe20009ffe4ff */
[----:B------:R3:W-:Y:S01]  /*62d0*/  STS.128 [R0+0x1800], R148 ;  /* 0x0018009400007388 */ /* 0x0007e20000000c00 */
[----:B--2---:R-:W-:-:S03]  /*62e0*/  LEA R18, P0, R6, R18, 0x2 ;  /* 0x0000001206127211 */ /* 0x004fc600078010ff */
[----:B------:R3:W-:Y:S04]  /*62f0*/  STS.128 [R0+0x2000], R152 ;  /* 0x0020009800007388 */ /* 0x0007e80000000c00 */
[----:B------:R3:W-:Y:S04]  /*6300*/  STS.128 [R0+0x2800], R156 ;  /* 0x0028009c00007388 */ /* 0x0007e80000000c00 */
[----:B------:R3:W-:Y:S04]  /*6310*/  STS.128 [R0+0x3000], R160 ;  /* 0x003000a000007388 */ /* 0x0007e80000000c00 */
[----:B------:R3:W-:Y:S01]  /*6320*/  STS.128 [R0+0x3800], R164 ;  /* 0x003800a400007388 */ /* 0x0007e20000000c00 */
[----:B------:R-:W-:Y:S05]  /*6330*/  @P1 BRA `(.L_x_351) ;  /* 0x0000000000141947 */ /* 0x000fea0003800000 */
.L_x_352:
[----:B------:R-:W2:Y:S04]  /*6340*/  LDG.E.STRONG.GPU R3, desc[UR36][R8.64] ;  /* 0x0000002408037981 */ /* 0x000ea8000c1ef900 */
[----:B--2---:R-:W-:Y:S01]  /*6350*/  CCTL.IVALL ;  /* 0x00000000ff00798f */ /* 0x004fe20002000000 */
[----:B------:R-:W-:Y:S05]  /*6360*/  YIELD ;  /* 0x0000000000007946 */ /* 0x000fea0003800000 */
[----:B------:R-:W-:-:S13]  /*6370*/  ISETP.NE.AND P3, PT, R3, R10, PT ;  /* 0x0000000a0300720c */ /* 0x000fda0003f65270 */
[----:B------:R-:W-:Y:S05]  /*6380*/  @P3 BRA `(.L_x_352) ;  /* 0xfffffffc00ec3947 */ /* 0x000fea000383ffff */
.L_x_351:
[----:B------:R-:W-:Y:S05]  /*6390*/  BSYNC B0 ;  /* 0x0000000000007941 */ /* 0x000fea0003800000 */
.L_x_350:
[----:B------:R-:W-:Y:S01]  /*63a0*/  UMOV UR4, 0xffffffff ;  /* 0xffffffff00047882 */ /* 0x000fe20000000000 */
[----:B------:R-:W-:Y:S02]  /*63b0*/  LEA.HI.X R14, R4, R17, R14, 0x2, P2 ;  /* 0x00000011040e7211 */ /* 0x000fe400010f140e */
[----:B------:R-:W-:Y:S01]  /*63c0*/  LEA.HI.X R13, R6, R19, R13, 0x2, P0 ;  /* 0x00000013060d7211 */ /* 0x000fe200000f140d */
[----:B------:R-:W-:Y:S06]  /*63d0*/  BRA.DIV UR4, `(.L_x_353) ;  /* 0x00000036040c7947 */ /* 0x000fec000b800000 */
[----:B------:R-:W-:Y:S01]  /*63e0*/  NOP ;  /* 0x0000000000007918 */ /* 0x000fe20000000000 */
.L_x_435:
[----:B------:R-:W-:Y:S01]  /*63f0*/  @!PT LDS RZ, [RZ] ;  /* 0x00000000fffff984 */ /* 0x000fe20000000800 */
[----:B------:R-:W-:Y:S01]  /*6400*/  @!PT LDS RZ, [RZ] ;  /* 0x00000000fffff984 */ /* 0x000fe20000000800 */
[----:B------:R-:W-:Y:S01]  /*6410*/  @!PT LDS RZ, [RZ] ;  /* 0x00000000fffff984 */ /* 0x000fe20000000800 */
[----:B------:R-:W-:Y:S01]  /*6420*/  @!PT LDS RZ, [RZ] ;  /* 0x00000000fffff984 */ /* 0x000fe20000000800 */
[----:B------:R1:W-:Y:S06]  /*6430*/  MEMBAR.ALL.CTA ;  /* 0x0000000000007992 */ /* 0x0003ec0000008000 */
[----:B-1----:R-:W1:Y:S01]  /*6440*/  FENCE.VIEW.ASYNC.S ;  /* 0x00000000000073c6 */ /* 0x002e620000000000 */
[----:B------:R-:W-:Y:S05]  /*6450*/  WARPSYNC.ALL ;  /* 0x0000000000007948 */ /* 0x000fea0003800000 */
[----:B------:R-:W-:Y:S01]  /*6460*/  BSSY B0, `(.L_x_354) ;  /* 0x0000011000007945 */ /* 0x000fe20003800000 */
        /* <DEDUP_REMOVED lines=9> */
.L_x_356:
[----:B------:R-:W-:Y:S01]  /*6500*/  @P0 ELECT P2, URZ, PT ;  /* 0x00000000003f082f */ /* 0x000fe20003840000 */
[----:B------:R1:W-:-:S12]  /*6510*/  UBLKRED.G.S.ADD.F32.RN [UR4], [UR6], UR7, desc[UR8] ;  /* 0x00000804060073bb */ /* 0x0003d800080a1407 */
[----:B------:R-:W-:Y:S02]  /*6520*/  @P2 PLOP3.LUT P0, PT, P2, PT, PT, 0x8, 0x0 ;  /* 0x000000000000281c */ /* 0x000fe4000170e170 */
[----:B------:R-:W-:-:S11]  /*6530*/  PLOP3.LUT P2, PT, PT, PT, PT, 0x8, 0x0 ;  /* 0x000000000000781c */ /* 0x000fd60003f4e170 */
[----:B-1----:R-:W-:Y:S05]  /*6540*/  @P0 BRA.U.ANY `(.L_x_356) ;  /* 0xfffffffd00ec0947 */ /* 0x002fea000393ffff */
[----:B------:R0:W-:Y:S01]  /*6550*/  UTMACMDFLUSH ;  /* 0x00000000000079b7 */ /* 0x0001e20000000000 */
[----:B------:R-:W-:-:S04]  /*6560*/  DEPBAR.LE SB0, 0x0 ;  /* 0x000080000000791a */ /* 0x000fc80000000000 */
.L_x_355:
[----:B------:R-:W-:Y:S05]  /*6570*/  BSYNC B0 ;  /* 0x0000000000007941 */ /* 0x000fea0003800000 */
.L_x_354:
        /* <DEDUP_REMOVED lines=12> */
[----:B------:R-:W-:-:S05]  /*6640*/  IMAD.MOV.U32 R3, RZ, RZ, 0x1 ;  /* 0x00000001ff037424 */ /* 0x000fca00078e00ff */
[----:B------:R1:W-:Y:S02]  /*6650*/  REDG.E.ADD.S32.STRONG.GPU desc[UR36][R8.64], R3 ;  /* 0x000000030800798e */ /* 0x0003e4000c10e3a4 */
.L_x_358:
[----:B------:R-:W-:Y:S05]  /*6660*/  BSYNC B0 ;  /* 0x0000000000007941 */ /* 0x000fea0003800000 */
.L_x_357:
[----:B------:R-:W-:Y:S06]  /*6670*/  BAR.SYNC.DEFER_BLOCKING 0x1, 0x100 ;  /* 0x0044000000007b1d */ /* 0x000fec0000010000 */
[----:B------:R-:W-:Y:S01]  /*6680*/  ULDC.64 UR4, c[0x0][0x860] ;  /* 0x0002180000047ab9 */ /* 0x000fe20000000a00 */
[----:B------:R-:W-:Y:S01]  /*6690*/  BSSY B0, `(.L_x_359) ;  /* 0x0000011000007945 */ /* 0x000fe20003800000 */
[----:B------:R-:W-:-:S04]  /*66a0*/  IADD3 R4, P0, R12, UR4, RZ ;  /* 0x000000040c047c10 */ /* 0x000fc8000ff1e0ff */
[----:B------:R-:W-:Y:S01]  /*66b0*/  IADD3.X R5, R11, UR5, RZ, P0, !PT ;  /* 0x000000050b057c10 */ /* 0x000fe200087fe4ff */
        /* <DEDUP_REMOVED lines=8> */
[----:B------:R-:W-:Y:S05]  /*6740*/  @P1 BRA `(.L_x_360) ;  /* 0x0000000000141947 */ /* 0x000fea0003800000 */
.L_x_361:
[----:B--23--:R-:W2:Y:S04]  /*6750*/  LDG.E.STRONG.GPU R0, desc[UR36][R4.64] ;  /* 0x0000002404007981 */ /* 0x00cea8000c1ef900 */
[----:B--2---:R-:W-:Y:S01]  /*6760*/  CCTL.IVALL ;  /* 0x00000000ff00798f */ /* 0x004fe20002000000 */
[----:B------:R-:W-:Y:S05]  /*6770*/  YIELD ;  /* 0x0000000000007946 */ /* 0x000fea0003800000 */
[----:B------:R-:W-:-:S13]  /*6780*/  ISETP.NE.AND P0, PT, R0, R10, PT ;  /* 0x0000000a0000720c */ /* 0x000fda0003f05270 */
[----:B------:R-:W-:Y:S05]  /*6790*/  @P0 BRA `(.L_x_361) ;  /* 0xfffffffc00ec0947 */ /* 0x000fea000383ffff */
.L_x_360:
[----:B------:R-:W-:Y:S05]  /*67a0*/  BSYNC B0 ;  /* 0x0000000000007941 */ /* 0x000fea0003800000 */
.L_x_359:
[----:B------:R-:W-:-:S03]  /*67b0*/  UMOV UR4, 0xffffffff ;  /* 0xffffffff00047882 */ /* 0x000fc60000000000 */
[----:B------:R-:W-:Y:S05]  /*67c0*/  BRA.DIV UR4, `(.L_x_362) ;  /* 0x00000032042c7947 */ /* 0x000fea000b800000 */
[----:B------:R-:W-:Y:S01]  /*67d0*/  NOP ;  /* 0x0000000000007918 */ /* 0x000fe20000000000 */
.L_x_438:
[----:B------:R-:W-:Y:S01]  /*67e0*/  @!PT LDS RZ, [RZ] ;  /* 0x00000000fffff984 */ /* 0x000fe20000000800 */
[----:B------:R-:W-:Y:S01]  /*67f0*/  @!PT LDS RZ, [RZ] ;  /* 0x00000000fffff984 */ /* 0x000fe20000000800 */
[----:B------:R-:W-:Y:S01]  /*6800*/  @!PT LDS RZ, [RZ] ;  /* 0x00000000fffff984 */ /* 0x000fe20000000800 */
[----:B------:R-:W-:Y:S01]  /*6810*/  @!PT LDS RZ, [RZ] ;  /* 0x00000000fffff984 */ /* 0x000fe20000000800 */
[----:B------:R4:W-:Y:S06]  /*6820*/  MEMBAR.ALL.CTA ;  /* 0x0000000000007992 */ /* 0x0009ec0000008000 */
[----:B----4-:R-:W4:Y:S01]  /*6830*/  FENCE.VIEW.ASYNC.S ;  /* 0x00000000000073c6 */ /* 0x010f220000000000 */
[----:B------:R-:W-:Y:S05]  /*6840*/  WARPSYNC.ALL ;  /* 0x0000000000007948 */ /* 0x000fea0003800000 */
[----:B------:R-:W-:Y:S01]  /*6850*/  BSSY B0, `(.L_x_363) ;  /* 0x0000011000007945 */ /* 0x000fe20003800000 */
[----:B----4-:R-:W-:Y:S06]  /*6860*/  BAR.SYNC.DEFER_BLOCKING 0x1, 0x100 ;  /* 0x0044000000007b1d */ /* 0x010fec0000010000 */
        /* <DEDUP_REMOVED lines=8> */
.L_x_365:
[----:B------:R-:W-:Y:S01]  /*68f0*/  @P0 ELECT P2, URZ, PT ;  /* 0x00000000003f082f */ /* 0x000fe20003840000 */
[----:B------:R4:W-:-:S12]  /*6900*/  UBLKRED.G.S.ADD.F32.RN [UR4], [UR6], UR7, desc[UR8] ;  /* 0x00000804060073bb */ /* 0x0009d800080a1407 */
[----:B------:R-:W-:Y:S02]  /*6910*/  @P2 PLOP3.LUT P0, PT, P2, PT, PT, 0x8, 0x0 ;  /* 0x000000000000281c */ /* 0x000fe4000170e170 */
[----:B------:R-:W-:-:S11]  /*6920*/  PLOP3.LUT P2, PT, PT, PT, PT, 0x8, 0x0 ;  /* 0x000000000000781c */ /* 0x000fd60003f4e170 */
[----:B----4-:R-:W-:Y:S05]  /*6930*/  @P0 BRA.U.ANY `(.L_x_365) ;  /* 0xfffffffd00ec0947 */ /* 0x010fea000393ffff */
[----:B------:R0:W-:Y:S01]  /*6940*/  UTMACMDFLUSH ;  /* 0x00000000000079b7 */ /* 0x0001e20000000000 */
[----:B------:R-:W-:-:S04]  /*6950*/  DEPBAR.LE SB0, 0x0 ;  /* 0x000080000000791a */ /* 0x000fc80000000000 */
.L_x_364:
[----:B------:R-:W-:Y:S05]  /*6960*/  BSYNC B0 ;  /* 0x0000000000007941 */ /* 0x000fea0003800000 */
.L_x_363:
[----:B------:R-:W-:Y:S01]  /*6970*/  NOP ;  /* 0x0000000000007918 */ /* 0x000fe20000000000 */
[----:B------:R-:W-:Y:S05]  /*6980*/  @P1 BRA `(.L_x_330) ;  /* 0x0000002c00401947 */ /* 0x000fea0003800000 */
[----:B-1----:R-:W-:Y:S01]  /*6990*/  MOV R3, 0x1 ;  /* 0x0000000100037802 */ /* 0x002fe20000000f00 */
        /* <DEDUP_REMOVED lines=8> */
[----:B012345:R-:W-:Y:S04]  /*6a20*/  CCTL.IVALL ;  /* 0x00000000ff00798f */ /* 0x03ffe80002000000 */
[----:B------:R1:W-:Y:S01]  /*6a30*/  REDG.E.ADD.S32.STRONG.GPU desc[UR36][R4.64], R3 ;  /* 0x000000030400798e */ /* 0x0003e2000c10e3a4 */
[----:B------:R-:W-:Y:S05]  /*6a40*/  BRA `(.L_x_330) ;  /* 0x0000002c00107947 */ /* 0x000fea0003800000 */
.L_x_328:
        /* <DEDUP_REMOVED lines=20> */
[----:B------:R-:W-:Y:S02]  /*6b90*/  UIMAD UR6, UR8, UR10, URZ ;  /* 0x0000000a080672a4 */ /* 0x000fe4000f8e023f */
[----:B------:R-:W-:Y:S01]  /*6ba0*/  USHF.R.S32.HI UR10, URZ, 0x1f, UR7 ;  /* 0x0000001f3f0a7899 */ /* 0x000fe20008011407 */
[----:B--2---:R-:W-:Y:S01]  /*6bb0*/  ISETP.GE.AND P1, PT, R4, 0x1, PT ;  /* 0x000000010400780c */ /* 0x004fe20003f26270 */
[----:B------:R-:W-:Y:S02]  /*6bc0*/  UIMAD UR6, UR9, UR11, UR6 ;  /* 0x0000000b090672a4 */ /* 0x000fe4000f8e0206 */
[----:B------:R-:W-:-:S02]  /*6bd0*/  UIMAD UR11, UR7, UR13, URZ ;  /* 0x0000000d070b72a4 */ /* 0x000fc4000f8e023f */
[----:B------:R-:W-:Y:S02]  /*6be0*/  UIADD3 UR5, UR5, UR6, URZ ;  /* 0x0000000605057290 */ /* 0x000fe4000fffe03f */
[----:B------:R-:W-:Y:S02]  /*6bf0*/  UIMAD UR6, UR10, UR14, URZ ;  /* 0x0000000e0a0672a4 */ /* 0x000fe4000f8e023f */
[----:B------:R-:W-:Y:S02]  /*6c00*/  UIADD3 UR10, UP0, UR11, UR9, URZ ;  /* 0x000000090b0a7290 */ /* 0x000fe4000ff1e03f */
        /* <DEDUP_REMOVED lines=13> */
[----:B------:R-:W-:-:S04]  /*6ce0*/  LEA.HI R3, R3, R0, RZ, 0x7 ;  /* 0x0000000003037211 */ /* 0x000fc800078f38ff */
        /* <DEDUP_REMOVED lines=17> */
.L_x_392:
        /* <DEDUP_REMOVED lines=17> */
.L_x_370:
[----:B------:R-:W2:Y:S04]  /*6f10*/  LDG.E.STRONG.GPU R6, desc[UR36][R2.64] ;  /* 0x0000002402067981 */ /* 0x000ea8000c1ef900 */
[----:B--2---:R-:W-:Y:S01]  /*6f20*/  CCTL.IVALL ;  /* 0x00000000ff00798f */ /* 0x004fe20002000000 */
[----:B------:R-:W-:Y:S05]  /*6f30*/  YIELD ;  /* 0x0000000000007946 */ /* 0x000fea0003800000 */
[----:B------:R-:W-:-:S13]  /*6f40*/  ISETP.NE.AND P3, PT, R6, UR26, PT ;  /* 0x0000001a06007c0c */ /* 0x000fda000bf65270 */
[----:B------:R-:W-:Y:S05]  /*6f50*/  @P3 BRA `(.L_x_370) ;  /* 0xfffffffc00ec3947 */ /* 0x000fea000383ffff */
.L_x_369:
[----:B------:R-:W-:Y:S05]  /*6f60*/  BSYNC B0 ;  /* 0x0000000000007941 */ /* 0x000fea0003800000 */
.L_x_368:
[----:B------:R-:W-:-:S03]  /*6f70*/  UMOV UR23, 0xffffffff ;  /* 0xffffffff00177882 */ /* 0x000fc60000000000 */
[----:B------:R-:W-:Y:S05]  /*6f80*/  BRA.DIV UR23, `(.L_x_371) ;  /* 0x0000002a17587947 */ /* 0x000fea000b800000 */
[----:B------:R-:W-:Y:S01]  /*6f90*/  NOP ;  /* 0x0000000000007918 */ /* 0x000fe20000000000 */
.L_x_441:
        /* <DEDUP_REMOVED lines=19> */
.L_x_373:
[----:B------:R-:W-:Y:S05]  /*70d0*/  BSYNC B0 ;  /* 0x0000000000007941 */ /* 0x000fea0003800000 */
.L_x_372:
        /* <DEDUP_REMOVED lines=13> */
.L_x_375:
[----:B------:R-:W-:Y:S05]  /*71b0*/  BSYNC B0 ;  /* 0x0000000000007941 */ /* 0x000fea0003800000 */
.L_x_374:
[----:B------:R-:W-:Y:S06]  /*71c0*/  BAR.ARV 0xa, 0xa0 ;  /* 0x0282800000007b1d */ /* 0x000fec0000002000 */
[----:B------:R-:W-:Y:S04]  /*71d0*/  BSSY B0, `(.L_x_376) ;  /* 0x0000003000007945 */ /* 0x000fe80003800000 */
[----:B------:R-:W-:Y:S05]  /*71e0*/  @!P0 BRA `(.L_x_377) ;  /* 0x0000000000048947 */ /* 0x000fea0003800000 */
[----:B------:R-:W-:-:S04]  /*71f0*/  DEPBAR.LE SB0, 0x0 ;  /* 0x000080000000791a */ /* 0x000fc80000000000 */
.L_x_377:
[----:B------:R-:W-:Y:S05]  /*7200*/  BSYNC B0 ;  /* 0x0000000000007941 */ /* 0x000fea0003800000 */
.L_x_376:
        /* <DEDUP_REMOVED lines=19> */
.L_x_379:
[----:B------:R-:W-:Y:S05]  /*7340*/  BSYNC B0 ;  /* 0x0000000000007941 */ /* 0x000fea0003800000 */
.L_x_378:
        /* <DEDUP_REMOVED lines=9> */
.L_x_382:
[----:B------:R-:W2:Y:S04]  /*73e0*/  LDG.E.STRONG.GPU R6, desc[UR36][R2.64] ;  /* 0x0000002402067981 */ /* 0x000ea8000c1ef900 */
[----:B--2---:R-:W-:Y:S01]  /*73f0*/  CCTL.IVALL ;  /* 0x00000000ff00798f */ /* 0x004fe20002000000 */
[----:B------:R-:W-:Y:S05]  /*7400*/  YIELD ;  /* 0x0000000000007946 */ /* 0x000fea0003800000 */
[----:B------:R-:W-:-:S13]  /*7410*/  ISETP.NE.AND P3, PT, R6, UR26, PT ;  /* 0x0000001a06007c0c */ /* 0x000fda000bf65270 */
[----:B------:R-:W-:Y:S05]  /*7420*/  @P3 BRA `(.L_x_382) ;  /* 0xfffffffc00ec3947 */ /* 0x000fea000383ffff */
.L_x_381:
[----:B------:R-:W-:Y:S05]  /*7430*/  BSYNC B0 ;  /* 0x0000000000007941 */ /* 0x000fea0003800000 */
.L_x_380:
[----:B------:R-:W-:-:S03]  /*7440*/  UMOV UR8, 0xffffffff ;  /* 0xffffffff00087882 */ /* 0x000fc60000000000 */
[----:B------:R-:W-:Y:S05]  /*7450*/  BRA.DIV UR8, `(.L_x_383) ;  /* 0x0000002608407947 */ /* 0x000fea000b800000 */
[----:B------:R-:W-:Y:S01]  /*7460*/  NOP ;  /* 0x0000000000007918 */ /* 0x000fe20000000000 */
.L_x_444:
        /* <DEDUP_REMOVED lines=13> */
.L_x_385:
[----:B------:R-:W-:Y:S05]  /*7540*/  BSYNC B0 ;  /* 0x0000000000007941 */ /* 0x000fea0003800000 */
.L_x_384:
        /* <DEDUP_REMOVED lines=13> */
.L_x_387:
[----:B------:R-:W-:Y:S05]  /*7620*/  BSYNC B0 ;  /* 0x0000000000007941 */ /* 0x000fea0003800000 */
.L_x_386:
[----:B------:R-:W-:Y:S06]  /*7630*/  BAR.ARV 0xa, 0xa0 ;  /* 0x0282800000007b1d */ /* 0x000fec0000002000 */
[----:B------:R-:W-:Y:S04]  /*7640*/  BSSY B0, `(.L_x_388) ;  /* 0x0000003000007945 */ /* 0x000fe80003800000 */
[----:B------:R-:W-:Y:S05]  /*7650*/  @!P0 BRA `(.L_x_389) ;  /* 0x0000000000048947 */ /* 0x000fea0003800000 */
[----:B------:R-:W-:-:S04]  /*7660*/  DEPBAR.LE SB0, 0x0 ;  /* 0x000080000000791a */ /* 0x000fc80000000000 */
.L_x_389:
[----:B------:R-:W-:Y:S05]  /*7670*/  BSYNC B0 ;  /* 0x0000000000007941 */ /* 0x000fea0003800000 */
.L_x_388:
        /* <DEDUP_REMOVED lines=19> */
.L_x_391:
[----:B------:R-:W-:Y:S05]  /*77b0*/  BSYNC B0 ;  /* 0x0000000000007941 */ /* 0x000fea0003800000 */
.L_x_390:
[----:B------:R-:W-:Y:S02]  /*77c0*/  UIADD3 UR4, UR4, 0x2, URZ ;  /* 0x0000000204047890 */ /* 0x000fe4000fffe03f */
[----:B------:R-:W-:Y:S01]  /*77d0*/  UIADD3 UR5, UR5, 0x1, URZ ;  /* 0x0000000105057890 */ /* 0x000fe2000fffe03f */
[----:B------:R-:W-:Y:S11]  /*77e0*/  @P2 BRA `(.L_x_392) ;  /* 0xfffffff400842947 */ /* 0x000ff6000383ffff */
.L_x_367:
        /* <DEDUP_REMOVED lines=13> */
.L_x_395:
[----:B------:R-:W2:Y:S04]  /*78c0*/  LDG.E.STRONG.GPU R0, desc[UR36][R2.64] ;  /* 0x0000002402007981 */ /* 0x000ea8000c1ef900 */
[----:B--2---:R-:W-:Y:S01]  /*78d0*/  CCTL.IVALL ;  /* 0x00000000ff00798f */ /* 0x004fe20002000000 */
[----:B------:R-:W-:Y:S05]  /*78e0*/  YIELD ;  /* 0x0000000000007946 */ /* 0x000fea0003800000 */
[----:B------:R-:W-:-:S13]  /*78f0*/  ISETP.NE.AND P2, PT, R0, UR26, PT ;  /* 0x0000001a00007c0c */ /* 0x000fda000bf45270 */
[----:B------:R-:W-:Y:S05]  /*7900*/  @P2 BRA `(.L_x_395) ;  /* 0xfffffffc00ec2947 */ /* 0x000fea000383ffff */
.L_x_394:
[----:B------:R-:W-:Y:S05]  /*7910*/  BSYNC B0 ;  /* 0x0000000000007941 */ /* 0x000fea0003800000 */
.L_x_393:
[----:B------:R-:W-:-:S03]  /*7920*/  UMOV UR5, 0xffffffff ;  /* 0xffffffff00057882 */ /* 0x000fc60000000000 */
[----:B------:R-:W-:Y:S05]  /*7930*/  BRA.DIV UR5, `(.L_x_396) ;  /* 0x0000002205247947 */ /* 0x000fea000b800000 */
[----:B------:R-:W-:Y:S01]  /*7940*/  NOP ;  /* 0x0000000000007918 */ /* 0x000fe20000000000 */
.L_x_447:
        /* <DEDUP_REMOVED lines=22> */
.L_x_398:
[----:B------:R-:W-:Y:S05]  /*7ab0*/  BSYNC B0 ;  /* 0x0000000000007941 */ /* 0x000fea0003800000 */
.L_x_397:
        /* <DEDUP_REMOVED lines=20> */
.L_x_400:
[----:B------:R-:W-:Y:S05]  /*7c00*/  BSYNC B0 ;  /* 0x0000000000007941 */ /* 0x000fea0003800000 */
.L_x_399:
[----:B------:R-:W-:Y:S06]  /*7c10*/  BAR.ARV 0xa, 0xa0 ;  /* 0x0282800000007b1d */ /* 0x000fec0000002000 */
[----:B------:R-:W-:Y:S04]  /*7c20*/  BSSY B0, `(.L_x_401) ;  /* 0x0000003000007945 */ /* 0x000fe80003800000 */
[----:B------:R-:W-:Y:S05]  /*7c30*/  @!P0 BRA `(.L_x_402) ;  /* 0x0000000000048947 */ /* 0x000fea0003800000 */
[----:B------:R-:W-:-:S04]  /*7c40*/  DEPBAR.LE SB0, 0x0 ;  /* 0x000080000000791a */ /* 0x000fc80000000000 */
.L_x_402:
[----:B------:R-:W-:Y:S05]  /*7c50*/  BSYNC B0 ;  /* 0x0000000000007941 */ /* 0x000fea0003800000 */
.L_x_401:
        /* <DEDUP_REMOVED lines=19> */
.L_x_366:
        /* <DEDUP_REMOVED lines=55> */
.L_x_448:
[----:B------:R-:W-:Y:S01]  /*8100*/  IMAD.IADD R10, R7, 0x1, R3 ;  /* 0x00000001070a7824 */ /* 0x000fe200078e0203 */
[----:B------:R-:W-:Y:S01]  /*8110*/  MOV R9, 0x1 ;  /* 0x0000000100097802 */ /* 0x000fe20000000f00 */
[----:B-1----:R-:W-:Y:S01]  /*8120*/  IMAD.SHL.U32 R0, R2, 0x80, RZ ;  /* 0x0000008002007824 */ /* 0x002fe200078e00ff */
[----:B------:R-:W-:Y:S06]  /*8130*/  @P0 BRA `(.L_x_406) ;  /* 0x0000000000180947 */ /* 0x000fec0003800000 */
[----:B------:R-:W1:Y:S01]  /*8140*/  S2R R4, SR_TID.X ;  /* 0x0000000000047919 */ /* 0x000e620000002100 */
[----:B------:R-:W-:-:S04]  /*8150*/  IMAD.MOV.U32 R2, RZ, RZ, 0x4200 ;  /* 0x00004200ff027424 */ /* 0x000fc800078e00ff */
[----:B------:R2:W-:Y:S01]  /*8160*/  SYNCS.ARRIVE.TRANS64 RZ, [R11+URZ+0x30c10], R2 ;  /* 0x030c10020bff79a7 */ /* 0x0005e2000800003f */
[----:B-1----:R-:W-:-:S13]  /*8170*/  LOP3.LUT P1, RZ, R4, 0x1f, RZ, 0xc0, !PT ;  /* 0x0000001f04ff7812 */ /* 0x002fda000782c0ff */
[----:B--2---:R-:W-:Y:S05]  /*8180*/  @!P1 BRA `(.L_x_406) ;  /* 0x0000000000049947 */ /* 0x004fea0003800000 */
[----:B------:R-:W-:Y:S01]  /*8190*/  BPT.TRAP 0x1 ;  /* 0x000000040000795c */ /* 0x000fe20000300000 */
.L_x_406:
[----:B------:R-:W1:Y:S01]  /*81a0*/  LDC.64 R2, c[0x0][0x198] ;  /* 0x00006600ff027b82 */ /* 0x000e620000000a00 */
[----:B------:R-:W-:Y:S01]  /*81b0*/  R2UR UR11, R0 ;  /* 0x00000000000b72ca */ /* 0x000fe200000e0000 */
[----:B------:R-:W-:Y:S01]  /*81c0*/  UMOV UR14, 0x0 ;  /* 0x00000000000e7882 */ /* 0x000fe20000000000 */
[----:B------:R-:W-:Y:S01]  /*81d0*/  R2UR UR8, R11 ;  /* 0x000000000b0872ca */ /* 0x000fe200000e0000 */
[----:B------:R-:W-:Y:S01]  /*81e0*/  UMOV UR15, 0x14f00000 ;  /* 0x14f00000000f7882 */ /* 0x000fe20000000000 */
[----:B------:R-:W-:Y:S01]  /*81f0*/  UMOV UR19, URZ ;  /* 0x0000003f00137c82 */ /* 0x000fe20008000000 */
[----:B------:R-:W-:Y:S01]  /*8200*/  UMOV UR18, URZ ;  /* 0x0000003f00127c82 */ /* 0x000fe20008000000 */
[----:B------:R-:W-:Y:S01]  /*8210*/  IMAD.MOV.U32 R4, RZ, RZ, 0x8000 ;  /* 0x00008000ff047424 */ /* 0x000fe200078e00ff */
        /* <DEDUP_REMOVED lines=32> */
[----:B--2---:R-:W-:-:S11]  /*8420*/  ISETP.GE.AND P1, PT, R12, 0x81, PT ;  /* 0x000000810c00780c */ /* 0x004fd60003f26270 */
        /* <DEDUP_REMOVED lines=23> */
.L_x_417:
[----:B------:R-:W-:-:S04]  /*85a0*/  SHF.L.U32 R21, R9, 0x1f, RZ ;  /* 0x0000001f09157819 */ /* 0x000fc800000006ff */
[----:B-1----:R-:W1:Y:S02]  /*85b0*/  SYNCS.PHASECHK.TRANS64.TRYWAIT P1, [R11+URZ+0x30c40], R21 ;  /* 0x030c40150b0075a7 */ /* 0x002e64000802017f */
[----:B-12---:R-:W-:Y:S05]  /*85c0*/  @!P1 BRA `(.L_x_409) ;  /* 0x0000001400309947 */ /* 0x006fea0003800000 */
.L_x_449:
[----:B------:R-:W-:Y:S05]  /*85d0*/  @P0 BRA `(.L_x_410) ;  /* 0x0000000000140947 */ /* 0x000fea0003800000 */
[----:B------:R-:W-:Y:S01]  /*85e0*/  ISETP.NE.AND P1, PT, R14, RZ, PT ;  /* 0x000000ff0e00720c */ /* 0x000fe20003f25270 */
[----:B------:R-:W-:-:S04]  /*85f0*/  IMAD.MOV.U32 R0, RZ, RZ, 0x4200 ;  /* 0x00004200ff007424 */ /* 0x000fc800078e00ff */
[----:B------:R2:W-:Y:S08]  /*8600*/  SYNCS.ARRIVE.TRANS64 RZ, [R11+URZ+0x30c30], R0 ;  /* 0x030c30000bff79a7 */ /* 0x0005f0000800003f */
[----:B------:R-:W-:Y:S05]  /*8610*/  @!P1 BRA `(.L_x_410) ;  /* 0x0000000000049947 */ /* 0x000fea0003800000 */
[----:B------:R-:W-:Y:S01]  /*8620*/  BPT.TRAP 0x1 ;  /* 0x000000040000795c */ /* 0x000fe20000300000 */
.L_x_410:
        /* <DEDUP_REMOVED lines=20> */
[----:B------:R-:W-:Y:S02]  /*8770*/  R2UR UR9, R0 ;  /* 0x00000000000972ca */ /* 0x000fe400000e0000 */
[----:B------:R-:W-:Y:S02]  /*8780*/  MOV R0, R5 ;  /* 0x0000000500007202 */ /* 0x000fe40000000f00 */
[----:B------:R-:W-:-:S03]  /*8790*/  R2UR UR10, R4 ;  /* 0x00000000040a72ca */ /* 0x000fc600000e0000 */
[----:B------:R-:W-:-:S05]  /*87a0*/  IMAD.X R5, RZ, RZ, R0, P1 ;  /* 0x000000ffff057224 */ /* 0x000fca00008e0600 */
[----:B------:R-:W-:-:S13]  /*87b0*/  R2UR UR11, R5 ;  /* 0x00000000050b72ca */ /* 0x000fda00000e0000 */
[----:B------:R2:W-:Y:S01]  /*87c0*/  UTMALDG.4D [UR16], [UR10], desc[UR14] ;  /* 0x00000e100a0075b4 */ /* 0x0005e20008019000 */
[----:B------:R2:W-:Y:S01]  /*87d0*/  UBLKCP.S.G [UR6], [UR8], UR13 ;  /* 0x00000006080073ba */ /* 0x0005e2000800020d */
[----:B------:R-:W3:Y:S02]  /*87e0*/  SYNCS.PHASECHK.TRANS64.TRYWAIT P1, [R11+URZ+0x30c28], R21 ;  /* 0x030c28150b0075a7 */ /* 0x000ee4000802017f */
[----:B--23--:R-:W-:Y:S05]  /*87f0*/  @!P1 BRA `(.L_x_411) ;  /* 0x0000001000b89947 */ /* 0x00cfea0003800000 */
.L_x_450:
[----:B------:R-:W-:Y:S05]  /*8800*/  @P0 BRA `(.L_x_412) ;  /* 0x0000000000140947 */ /* 0x000fea0003800000 */
[----:B------:R-:W-:Y:S02]  /*8810*/  ISETP.NE.AND P1, PT, R14, RZ, PT ;  /* 0x000000ff0e00720c */ /* 0x000fe40003f25270 */
[----:B------:R-:W-:-:S04]  /*8820*/  MOV R2, 0x4200 ;  /* 0x0000420000027802 */ /* 0x000fc80000000f00 */
[----:B------:R3:W-:Y:S07]  /*8830*/  SYNCS.ARRIVE.TRANS64 RZ, [R11+URZ+0x30c18], R2 ;  /* 0x030c18020bff79a7 */ /* 0x0007ee000800003f */
[----:B------:R-:W-:Y:S05]  /*8840*/  @!P1 BRA `(.L_x_412) ;  /* 0x0000000000049947 */ /* 0x000fea0003800000 */
[----:B------:R-:W-:Y:S01]  /*8850*/  BPT.TRAP 0x1 ;  /* 0x000000040000795c */ /* 0x000fe20000300000 */
.L_x_412:
        /* <DEDUP_REMOVED lines=20> */
.L_x_451:
        /* <DEDUP_REMOVED lines=9> */
.L_x_414:
[C---:B------:R-:W-:Y:S01]  /*8a30*/  R2UR UR19, R17.reuse ;  /* 0x00000000111372ca */ /* 0x040fe200000e0000 */
[----:B------:R-:W-:Y:S01]  /*8a40*/  UMOV UR8, 0x0 ;  /* 0x0000000000087882 */ /* 0x000fe20000000000 */
[----:B------:R-:W-:Y:S01]  /*8a50*/  IADD3 R17, P1, R17, R6, RZ ;  /* 0x0000000611117210 */ /* 0x000fe20007f3e0ff */
[----:B------:R-:W-:Y:S01]  /*8a60*/  UMOV UR9, 0x14f00000 ;  /* 0x14f0000000097882 */ /* 0x000fe20000000000 */
[----:B------:R-:W-:Y:S01]  /*8a70*/  R2UR UR10, R11 ;  /* 0x000000000b0a72ca */ /* 0x000fe200000e0000 */
[----:B------:R-:W-:Y:S01]  /*8a80*/  UMOV UR18, URZ ;  /* 0x0000003f00127c82 */ /* 0x000fe20008000000 */
[----:B------:R-:W-:Y:S01]  /*8a90*/  IADD3.X R21, R21, R10, RZ, P1, !PT ;  /* 0x0000000a15157210 */ /* 0x000fe20000ffe4ff */
[----:B------:R-:W-:Y:S01]  /*8aa0*/  UMOV UR13, 0x20 ;  /* 0x00000020000d7882 */ /* 0x000fe20000000000 */
[----:B------:R-:W-:Y:S02]  /*8ab0*/  LEA R12, P1, R17, R12, 0x2 ;  /* 0x0000000c110c7211 */ /* 0x000fe400078210ff */
[----:B------:R-:W-:-:S02]  /*8ac0*/  R2UR UR6, R4 ;  /* 0x00000000040672ca */ /* 0x000fc400000e0000 */
[----:B------:R-:W-:Y:S02]  /*8ad0*/  LEA.HI.X R21, R17, R13, R21, 0x2, P1 ;  /* 0x0000000d11157211 */ /* 0x000fe400008f1415 */
[----:B------:R-:W-:Y:S02]  /*8ae0*/  R2UR UR7, R5 ;  /* 0x00000000050772ca */ /* 0x000fe400000e0000 */
[----:B------:R-:W-:Y:S01]  /*8af0*/  R2UR UR14, R12 ;  /* 0x000000000c0e72ca */ /* 0x000fe200000e0000 */
[----:B------:R-:W-:Y:S01]  /*8b00*/  UIADD3 UR16, UR10, 0x1c000, URZ ;  /* 0x0001c0000a107890 */ /* 0x000fe2000fffe03f */
[----:B------:R-:W-:Y:S01]  /*8b10*/  R2UR UR15, R21 ;  /* 0x00000000150f72ca */ /* 0x000fe200000e0000 */
[----:B------:R-:W-:Y:S01]  /*8b20*/  UIADD3 UR17, UR10, 0x30c38, URZ ;  /* 0x00030c380a117890 */ /* 0x000fe2000fffe03f */
[----:B------:R-:W-:Y:S01]  /*8b30*/  LOP3.LUT R9, R9, 0x1, RZ, 0x3c, !PT ;  /* 0x0000000109097812 */ /* 0x000fe200078e3cff */
[----:B------:R-:W-:-:S03]  /*8b40*/  UIADD3 UR10, UR10, 0x20600, URZ ;  /* 0x000206000a0a7890 */ /* 0x000fc6000fffe03f */
[----:B------:R-:W-:Y:S02]  /*8b50*/  SHF.L.U32 R4, R9, 0x1f, RZ ;  /* 0x0000001f09047819 */ /* 0x000fe400000006ff */
[----:B------:R-:W-:Y:S02]  /*8b60*/  UMOV UR11, UR17 ;  /* 0x00000011000b7c82 */ /* 0x000fe40008000000 */
[----:B------:R1:W-:Y:S03]  /*8b70*/  UTMALDG.4D [UR16], [UR6], desc[UR8] ;  /* 0x00000810060075b4 */ /* 0x0003e60008019000 */
[----:B------:R1:W-:Y:S01]  /*8b80*/  UBLKCP.S.G [UR10], [UR14], UR13 ;  /* 0x0000000a0e0073ba */ /* 0x0003e2000800020d */
[----:B------:R-:W2:Y:S02]  /*8b90*/  SYNCS.PHASECHK.TRANS64.TRYWAIT P1, [R11+URZ+0x30c20], R4 ;  /* 0x030c20040b0075a7 */ /* 0x000ea4000802017f */
[----:B-12---:R-:W-:Y:S05]  /*8ba0*/  @!P1 BRA `(.L_x_415) ;  /* 0x0000000c00f49947 */ /* 0x006fea0003800000 */
.L_x_453:
[----:B------:R-:W-:Y:S05]  /*8bb0*/  @P0 BRA `(.L_x_416) ;  /* 0x0000000000140947 */ /* 0x000fea0003800000 */
[----:B------:R-:W-:Y:S01]  /*8bc0*/  ISETP.NE.AND P1, PT, R14, RZ, PT ;  /* 0x000000ff0e00720c */ /* 0x000fe20003f25270 */
[----:B-1----:R-:W-:-:S04]  /*8bd0*/  IMAD.MOV.U32 R4, RZ, RZ, 0x4200 ;  /* 0x00004200ff047424 */ /* 0x002fc800078e00ff */
[----:B------:R2:W-:Y:S08]  /*8be0*/  SYNCS.ARRIVE.TRANS64 RZ, [R11+URZ+0x30c10], R4 ;  /* 0x030c10040bff79a7 */ /* 0x0005f0000800003f */
[----:B------:R-:W-:Y:S05]  /*8bf0*/  @!P1 BRA `(.L_x_416) ;  /* 0x0000000000049947 */ /* 0x000fea0003800000 */
[----:B------:R-:W-:Y:S01]  /*8c00*/  BPT.TRAP 0x1 ;  /* 0x000000040000795c */ /* 0x000fe20000300000 */
.L_x_416:
[----:B------:R-:W-:Y:S01]  /*8c10*/  R2UR UR6, R15 ;  /* 0x000000000f0672ca */ /* 0x000fe200000e0000 */
[----:B------:R-:W-:Y:S01]  /*8c20*/  UMOV UR22, 0x0 ;  /* 0x0000000000167882 */ /* 0x000fe20000000000 */
[----:B------:R-:W-:Y:S01]  /*8c30*/  R2UR UR17, R11 ;  /* 0x000000000b1172ca */ /* 0x000fe200000e0000 */
[----:B------:R-:W-:Y:S01]  /*8c40*/  UMOV UR23, 0x14f00000 ;  /* 0x14f0000000177882 */ /* 0x000fe20000000000 */
[----:B------:R-:W-:Y:S01]  /*8c50*/  IADD3 R18, R18, -0x2, RZ ;  /* 0xfffffffe12127810 */ /* 0x000fe20007ffe0ff */
[----:B------:R-:W-:Y:S01]  /*8c60*/  UMOV UR18, URZ ;  /* 0x0000003f00127c82 */ /* 0x000fe20008000000 */
[----:B------:R-:W-:Y:S01]  /*8c70*/  R2UR UR14, R2 ;  /* 0x00000000020e72ca */ /* 0x000fe200000e0000 */
[----:B------:R-:W-:Y:S01]  /*8c80*/  UMOV UR7, 0x20 ;  /* 0x0000002000077882 */ /* 0x000fe20000000000 */
[----:B------:R-:W-:Y:S02]  /*8c90*/  R2UR UR15, R3 ;  /* 0x00000000030f72ca */ /* 0x000fe400000e0000 */
[----:B------:R-:W-:-:S03]  /*8ca0*/  ISETP.NE.AND P1, PT, R18, RZ, PT ;  /* 0x000000ff1200720c */ /* 0x000fc60003f25270 */
        /* <DEDUP_REMOVED lines=12> */
.L_x_408:
[----:B------:R-:W-:-:S13]  /*8d70*/  ISETP.NE.AND P1, PT, R19, RZ, PT ;  /* 0x000000ff1300720c */ /* 0x000fda0003f25270 */
[----:B------:R-:W-:Y:S05]  /*8d80*/  @!P1 BRA `(.L_x_407) ;  /* 0x0000000000f09947 */ /* 0x000fea0003800000 */
[----:B------:R-:W-:-:S04]  /*8d90*/  SHF.L.U32 R12, R9, 0x1f, RZ ;  /* 0x0000001f090c7819 */ /* 0x000fc800000006ff */
[----:B------:R-:W3:Y:S02]  /*8da0*/  SYNCS.PHASECHK.TRANS64.TRYWAIT P1, [R11+URZ+0x30c40], R12 ;  /* 0x030c400c0b0075a7 */ /* 0x000ee4000802017f */
[----:B---3--:R-:W-:Y:S05]  /*8db0*/  @!P1 BRA `(.L_x_418) ;  /* 0x0000000c00889947 */ /* 0x008fea0003800000 */
.L_x_454:
[----:B------:R-:W-:Y:S05]  /*8dc0*/  @P0 BRA `(.L_x_419) ;  /* 0x0000000000140947 */ /* 0x000fea0003800000 */
[----:B------:R-:W-:Y:S01]  /*8dd0*/  ISETP.NE.AND P1, PT, R14, RZ, PT ;  /* 0x000000ff0e00720c */ /* 0x000fe20003f25270 */
[----:B-12---:R-:W-:-:S04]  /*8de0*/  IMAD.MOV.U32 R4, RZ, RZ, 0x4200 ;  /* 0x00004200ff047424 */ /* 0x006fc800078e00ff */
[----:B------:R4:W-:Y:S08]  /*8df0*/  SYNCS.ARRIVE.TRANS64 RZ, [R11+URZ+0x30c30], R4 ;  /* 0x030c30040bff79a7 */ /* 0x0009f0000800003f */
[----:B------:R-:W-:Y:S05]  /*8e00*/  @!P1 BRA `(.L_x_419) ;  /* 0x0000000000049947 */ /* 0x000fea0003800000 */
[----:B------:R-:W-:Y:S01]  /*8e10*/  BPT.TRAP 0x1 ;  /* 0x000000040000795c */ /* 0x000fe20000300000 */
.L_x_419:
[----:B-12-4-:R-:W1:Y:S01]  /*8e20*/  LDC.64 R4, c[0x0][0x728] ;  /* 0x0001ca00ff047b82 */ /* 0x016e620000000a00 */
[----:B------:R-:W-:Y:S01]  /*8e30*/  SHF.L.U32 R15, R15, 0x7, RZ ;  /* 0x000000070f0f7819 */ /* 0x000fe200000006ff */
[----:B------:R-:W-:Y:S01]  /*8e40*/  UMOV UR8, 0x0 ;  /* 0x0000000000087882 */ /* 0x000fe20000000000 */
[----:B------:R-:W-:Y:S01]  /*8e50*/  R2UR UR10, R11 ;  /* 0x000000000b0a72ca */ /* 0x000fe200000e0000 */
[----:B------:R-:W-:Y:S01]  /*8e60*/  UMOV UR9, 0x14f00000 ;  /* 0x14f0000000097882 */ /* 0x000fe20000000000 */
[C---:B------:R-:W-:Y:S01]  /*8e70*/  IADD3 R13, P1, R15.reuse, R6, RZ ;  /* 0x000000060f0d7210 */ /* 0x040fe20007f3e0ff */
[----:B------:R-:W-:Y:S01]  /*8e80*/  UMOV UR18, URZ ;  /* 0x0000003f00127c82 */ /* 0x000fe20008000000 */
[----:B------:R-:W-:Y:S01]  /*8e90*/  R2UR UR19, R15 ;  /* 0x000000000f1372ca */ /* 0x000fe200000e0000 */
[----:B------:R-:W-:-:S08]  /*8ea0*/  UMOV UR13, 0x20 ;  /* 0x00000020000d7882 */ /* 0x000fd00000000000 */
        /* <DEDUP_REMOVED lines=10> */
[----:B------:R-:W-:Y:S01]  /*8f50*/  R2UR UR6, R4 ;  /* 0x00000000040672ca */ /* 0x000fe200000e0000 */
[----:B------:R-:W-:-:S05]  /*8f60*/  IMAD.X R4, RZ, RZ, R0, P1 ;  /* 0x000000ffff047224 */ /* 0x000fca00008e0600 */
[----:B------:R-:W-:-:S13]  /*8f70*/  R2UR UR7, R4 ;  /* 0x00000000040772ca */ /* 0x000fda00000e0000 */
[----:B------:R1:W-:Y:S01]  /*8f80*/  UTMALDG.4D [UR16], [UR6], desc[UR8] ;  /* 0x00000810060075b4 */ /* 0x0003e20008019000 */
[----:B------:R1:W-:Y:S01]  /*8f90*/  UBLKCP.S.G [UR10], [UR14], UR13 ;  /* 0x0000000a0e0073ba */ /* 0x0003e2000800020d */
[----:B------:R-:W2:Y:S02]  /*8fa0*/  SYNCS.PHASECHK.TRANS64.TRYWAIT P1, [R11+URZ+0x30c28], R12 ;  /* 0x030c280c0b0075a7 */ /* 0x000ea4000802017f */
[----:B-12---:R-:W-:Y:S05]  /*8fb0*/  @!P1 BRA `(.L_x_420) ;  /* 0x0000000c001c9947 */ /* 0x006fea0003800000 */
.L_x_455:
[----:B------:R-:W-:Y:S05]  /*8fc0*/  @P0 BRA `(.L_x_421) ;  /* 0x0000000000140947 */ /* 0x000fea0003800000 */
[----:B------:R-:W-:Y:S02]  /*8fd0*/  ISETP.NE.AND P0, PT, R14, RZ, PT ;  /* 0x000000ff0e00720c */ /* 0x000fe40003f05270 */
[----:B------:R-:W-:-:S04]  /*8fe0*/  MOV R4, 0x4200 ;  /* 0x0000420000047802 */ /* 0x000fc80000000f00 */
[----:B------:R2:W-:Y:S07]  /*8ff0*/  SYNCS.ARRIVE.TRANS64 RZ, [R11+URZ+0x30c18], R4 ;  /* 0x030c18040bff79a7 */ /* 0x0005ee000800003f */
[----:B------:R-:W-:Y:S05]  /*9000*/  @!P0 BRA `(.L_x_421) ;  /* 0x0000000000048947 */ /* 0x000fea0003800000 */
[----:B------:R-:W-:Y:S01]  /*9010*/  BPT.TRAP 0x1 ;  /* 0x000000040000795c */ /* 0x000fe20000300000 */
.L_x_421:
        /* <DEDUP_REMOVED lines=19> */
.L_x_407:
[----:B------:R-:W4:Y:S01]  /*9150*/  S2R R2, SR_TID.X ;  /* 0x0000000000027919 */ /* 0x000f220000002100 */
[----:B------:R-:W-:Y:S01]  /*9160*/  IMAD R13, R20, 0x8, R11 ;  /* 0x00000008140d7824 */ /* 0x000fe200078e020b */
[----:B----4-:R-:W-:Y:S02]  /*9170*/  LOP3.LUT R3, R2, 0x7f, RZ, 0xc0, !PT ;  /* 0x0000007f02037812 */ /* 0x010fe400078ec0ff */
[----:B------:R-:W-:Y:S02]  /*9180*/  SHF.L.U32 R2, R9, 0x1f, RZ ;  /* 0x0000001f09027819 */ /* 0x000fe400000006ff */
[----:B------:R-:W-:Y:S02]  /*9190*/  ISETP.NE.AND P1, PT, R3, RZ, PT ;  /* 0x000000ff0300720c */ /* 0x000fe40003f25270 */
[----:B------:R-:W4:Y:S02]  /*91a0*/  SYNCS.PHASECHK.TRANS64.TRYWAIT P0, [R13+URZ+0x30c40], R2 ;  /* 0x030c40020d0075a7 */ /* 0x000f24000800017f */
[----:B----4-:R-:W-:Y:S09]  /*91b0*/  @!P0 BRA `(.L_x_422) ;  /* 0x0000000800b08947 */ /* 0x010ff20003800000 */
.L_x_456:
[----:B------:R-:W-:Y:S05]  /*91c0*/  @P1 BRA `(.L_x_423) ;  /* 0x0000000000181947 */ /* 0x000fea0003800000 */
[----:B------:R-:W5:Y:S01]  /*91d0*/  S2R R3, SR_TID.X ;  /* 0x0000000000037919 */ /* 0x000f620000002100 */
[----:B----4-:R-:W-:-:S04]  /*91e0*/  MOV R2, 0x4200 ;  /* 0x0000420000027802 */ /* 0x010fc80000000f00 */
[----:B------:R4:W-:Y:S01]  /*91f0*/  SYNCS.ARRIVE.TRANS64 RZ, [R13+URZ+0x30c30], R2 ;  /* 0x030c30020dff79a7 */ /* 0x0009e2000800003f */
[----:B-----5:R-:W-:-:S13]  /*9200*/  LOP3.LUT P0, RZ, R3, 0x1f, RZ, 0xc0, !PT ;  /* 0x0000001f03ff7812 */ /* 0x020fda000780c0ff */
[----:B----4-:R-:W-:Y:S05]  /*9210*/  @!P0 BRA `(.L_x_423) ;  /* 0x0000000000048947 */ /* 0x010fea0003800000 */
[----:B--2---:R-:W-:Y:S01]  /*9220*/  BPT.TRAP 0x1 ;  /* 0x000000040000795c */ /* 0x004fe20000300000 */
.L_x_423:
        /* <DEDUP_REMOVED lines=33> */
.L_x_404:
[----:B------:R-:W-:Y:S05]  /*9440*/  BSYNC B0 ;  /* 0x0000000000007941 */ /* 0x000fea0003800000 */
.L_x_403:
[----:B------:R-:W-:-:S03]  /*9450*/  UMOV UR6, 0xffffffff ;  /* 0xffffffff00067882 */ /* 0x000fc60000000000 */
[----:B------:R-:W-:Y:S05]  /*9460*/  BRA.DIV UR6, `(.L_x_424) ;  /* 0x0000000a06187947 */ /* 0x000fea000b800000 */
[----:B------:R-:W-:-:S13]  /*9470*/  ELECT P0, URZ, PT ;  /* 0x00000000003f782f */ /* 0x000fda0003800000 */
.L_x_459:
[----:B------:R-:W-:Y:S05]  /*9480*/  @!P0 BRA `(.L_x_330) ;  /* 0x0000000000808947 */ /* 0x000fea0003800000 */
[----:B------:R-:W-:-:S04]  /*9490*/  LOP3.LUT R16, R16, 0x2, RZ, 0xfc, !PT ;  /* 0x0000000210107812 */ /* 0x000fc800078efcff */
[----:B------:R-:W-:-:S13]  /*94a0*/  ISETP.NE.AND P0, PT, R16, 0x3, PT ;  /* 0x000000031000780c */ /* 0x000fda0003f05270 */
[----:B------:R-:W-:Y:S05]  /*94b0*/  @!P0 BRA `(.L_x_425) ;  /* 0x0000000000048947 */ /* 0x000fea0003800000 */
[----:B------:R-:W-:Y:S01]  /*94c0*/  BPT.TRAP 0x1 ;  /* 0x000000040000795c */ /* 0x000fe20000300000 */
.L_x_425:
        /* <DEDUP_REMOVED lines=15> */
.L_x_460:
[----:B------:R-:W2:Y:S02]  /*95c0*/  SYNCS.PHASECHK.TRANS64.TRYWAIT P1, [R3+URZ], R2 ;  /* 0x00000002030075a7 */ /* 0x000ea4000802017f */
[----:B--2---:R-:W-:Y:S05]  /*95d0*/  @!P1 BRA `(.L_x_427) ;  /* 0x0000000400f49947 */ /* 0x004fea0003800000 */
.L_x_461:
[----:B------:R-:W-:Y:S05]  /*95e0*/  @!P0 BRA `(.L_x_428) ;  /* 0x0000000000048947 */ /* 0x000fea0003800000 */
[----:B------:R-:W-:Y:S01]  /*95f0*/  BPT.TRAP 0x1 ;  /* 0x000000040000795c */ /* 0x000fe20000300000 */
.L_x_428:
[----:B--2---:R-:W-:-:S05]  /*9600*/  VIADD R3, R7, 0x30c40 ;  /* 0x00030c4007037836 */ /* 0x004fca0000000000 */
[----:B------:R-:W-:-:S04]  /*9610*/  LEA R0, R0, R3, 0x3 ;  /* 0x0000000300007211 */ /* 0x000fc800078e18ff */
[----:B------:R-:W2:Y:S02]  /*9620*/  SYNCS.PHASECHK.TRANS64.TRYWAIT P0, [R0+URZ], R5 ;  /* 0x00000005000075a7 */ /* 0x000ea4000800017f */
[----:B--2---:R-:W-:Y:S05]  /*9630*/  @!P0 BRA `(.L_x_429) ;  /* 0x0000000400f08947 */ /* 0x004fea0003800000 */
.L_x_462:
[----:B------:R-:W-:-:S07]  /*9640*/  IMAD R3, R4, 0x8, R3 ;  /* 0x0000000804037824 */ /* 0x000fce00078e0203 */
.L_x_430:
[----:B---3--:R3:W4:Y:S02]  /*9650*/  SYNCS.PHASECHK.TRANS64.TRYWAIT P0, [R3+URZ], R2 ;  /* 0x00000002030075a7 */ /* 0x008724000800017f */
[----:B----4-:R-:W-:Y:S05]  /*9660*/  @!P0 NANOSLEEP.SYNCS 0x989680 ;  /* 0x009896800000895d */ /* 0x010fea0003900000 */
[----:B------:R-:W4:Y:S02]  /*9670*/  @!P0 SYNCS.PHASECHK.TRANS64 P0, [R3+URZ], R2 ;  /* 0x00000002030085a7 */ /* 0x000f24000800007f */
[----:B----4-:R-:W-:Y:S05]  /*9680*/  @!P0 BRA `(.L_x_430) ;  /* 0xfffffffc00f08947 */ /* 0x010fea000383ffff */
.L_x_330:
[----:B------:R-:W-:Y:S05]  /*9690*/  BSYNC B6 ;  /* 0x0000000000067941 */ /* 0x000fea0003800000 */
.L_x_327:
[----:B------:R-:W-:Y:S05]  /*96a0*/  EXIT ;  /* 0x000000000000794d */ /* 0x000fea0003800000 */
.L_x_335:
[----:B------:R-:W-:Y:S01]  /*96b0*/  MOV R12, RZ ;  /* 0x000000ff000c7202 */ /* 0x000fe20000000f00 */
[----:B------:R-:W-:Y:S01]  /*96c0*/  IMAD.MOV.U32 R11, RZ, RZ, 0x1f ;  /* 0x0000001fff0b7424 */ /* 0x000fe200078e00ff */
[----:B------:R-:W-:-:S07]  /*96d0*/  MOV R15, 0xffffffff ;  /* 0xffffffff000f7802 */ /* 0x000fce0000000f00 */
[----:B------:R-:W-:Y:S05]  /*96e0*/  WARPSYNC.COLLECTIVE R15, `(.L_x_431) ;  /* 0x000000000f087348 */ /* 0x000fea0003c00000 */
[----:B------:R1:W2:Y:S02]  /*96f0*/  SHFL.IDX P6, R14, R13, R12, R11 ;  /* 0x0000000c0d0e7389 */ /* 0x0002a400000c000b */
[----:B-12---:R-:W-:Y:S01]  /*9700*/  ENDCOLLECTIVE ;  /* 0x000000000000791b */ /* 0x006fe20003800000 */
.L_x_431:
[----:B------:R-:W-:Y:S05]  /*9710*/  BRA `(.L_x_432) ;  /* 0xffffff74000c7947 */ /* 0x000fea000383ffff */
.L_x_337:
[----:B--2---:R2:W3:Y:S02]  /*9720*/  SYNCS.PHASECHK.TRANS64.TRYWAIT P0, [R2+URZ+0x30c00], R7 ;  /* 0x030c0007020075a7 */ /* 0x0044e4000800017f */
[----:B---3--:R-:W-:Y:S05]  /*9730*/  @!P0 NANOSLEEP.SYNCS 0x989680 ;  /* 0x009896800000895d */ /* 0x008fea0003900000 */
[----:B------:R-:W3:Y:S02]  /*9740*/  @!P0 SYNCS.PHASECHK.TRANS64 P0, [R2+URZ+0x30c00], R7 ;  /* 0x030c0007020085a7 */ /* 0x000ee4000800007f */
[----:B---3--:R-:W-:Y:S05]  /*9750*/  @!P0 BRA `(.L_x_337) ;  /* 0xfffffffc00f08947 */ /* 0x008fea000383ffff */
[----:B------:R-:W-:Y:S05]  /*9760*/  BRA `(.L_x_336) ;  /* 0xffffff74001c7947 */ /* 0x000fea000383ffff */
.L_x_342:
[----:B-1----:R1:W3:Y:S02]  /*9770*/  SYNCS.PHASECHK.TRANS64.TRYWAIT P1, [R21+URZ+0x30c10], R20 ;  /* 0x030c1014150075a7 */ /* 0x0022e4000802017f */
[----:B---3--:R-:W-:Y:S05]  /*9780*/  @!P1 NANOSLEEP.SYNCS 0x989680 ;  /* 0x009896800000995d */ /* 0x008fea0003900000 */
[----:B------:R-:W3:Y:S02]  /*9790*/  @!P1 SYNCS.PHASECHK.TRANS64 P1, [R21+URZ+0x30c10], R20 ;  /* 0x030c1014150095a7 */ /* 0x000ee4000802007f */
[----:B---3--:R-:W-:Y:S05]  /*97a0*/  @!P1 BRA `(.L_x_342) ;  /* 0xfffffffc00f09947 */ /* 0x008fea000383ffff */
[----:B------:R-:W-:Y:S05]  /*97b0*/  BRA `(.L_x_341) ;  /* 0xffffff7c00e07947 */ /* 0x000fea000383ffff */
.L_x_346:
[----:B------:R1:W1:Y:S02]  /*97c0*/  SYNCS.PHASECHK.TRANS64.TRYWAIT P1, [R21+URZ+0x30c30], R20 ;  /* 0x030c3014150075a7 */ /* 0x000264000802017f */
[----:B-1----:R-:W-:Y:S05]  /*97d0*/  @!P1 NANOSLEEP.SYNCS 0x989680 ;  /* 0x009896800000995d */ /* 0x002fea0003900000 */
[----:B------:R-:W1:Y:S02]  /*97e0*/  @!P1 SYNCS.PHASECHK.TRANS64 P1, [R21+URZ+0x30c30], R20 ;  /* 0x030c3014150095a7 */ /* 0x000e64000802007f */
[----:B-1----:R-:W-:Y:S05]  /*97f0*/  @!P1 BRA `(.L_x_346) ;  /* 0xfffffffc00f09947 */ /* 0x002fea000383ffff */
[----:B------:R-:W-:Y:S05]  /*9800*/  BRA `(.L_x_345) ;  /* 0xffffff8000e47947 */ /* 0x000fea000383ffff */
.L_x_353:
[----:B------:R-:W-:Y:S01]  /*9810*/  BSSY B0, `(.L_x_433) ;  /* 0x0000005000007945 */ /* 0x000fe20003800000 */
[----:B------:R-:W-:-:S07]  /*9820*/  IMAD.MOV.U32 R15, RZ, RZ, -0x1 ;  /* 0xffffffffff0f7424 */ /* 0x000fce00078e00ff */
[----:B---3--:R-:W-:Y:S05]  /*9830*/  WARPSYNC.COLLECTIVE R15, `(.L_x_434) ;  /* 0x000000000f087348 */ /* 0x008fea0003c00000 */
[----:B------:R-:W-:Y:S01]  /*9840*/  NOP ;  /* 0x0000000000007918 */ /* 0x000fe20000000000 */
[----:B---3--:R-:W-:Y:S01]  /*9850*/  ENDCOLLECTIVE ;  /* 0x000000000000791b */ /* 0x008fe20003800000 */
.L_x_434:
[----:B------:R-:W-:Y:S05]  /*9860*/  BSYNC B0 ;  /* 0x0000000000007941 */ /* 0x000fea0003800000 */
.L_x_433:
[----:B------:R-:W-:Y:S05]  /*9870*/  BRA `(.L_x_435) ;  /* 0xffffffc800dc7947 */ /* 0x000fea000383ffff */
.L_x_362:
[----:B------:R-:W-:Y:S01]  /*9880*/  BSSY B0, `(.L_x_436) ;  /* 0x0000005000007945 */ /* 0x000fe20003800000 */
[----:B------:R-:W-:-:S07]  /*9890*/  MOV R15, 0xffffffff ;  /* 0xffffffff000f7802 */ /* 0x000fce0000000f00 */
[----:B-123--:R-:W-:Y:S05]  /*98a0*/  WARPSYNC.COLLECTIVE R15, `(.L_x_437) ;  /* 0x000000000f087348 */ /* 0x00efea0003c00000 */
[----:B------:R-:W-:Y:S01]  /*98b0*/  NOP ;  /* 0x0000000000007918 */ /* 0x000fe20000000000 */
[----:B-123--:R-:W-:Y:S01]  /*98c0*/  ENDCOLLECTIVE ;  /* 0x000000000000791b */ /* 0x00efe20003800000 */
.L_x_437:
[----:B------:R-:W-:Y:S05]  /*98d0*/  BSYNC B0 ;  /* 0x0000000000007941 */ /* 0x000fea0003800000 */
.L_x_436:
[----:B------:R-:W-:Y:S05]  /*98e0*/  BRA `(.L_x_438) ;  /* 0xffffffcc00bc7947 */ /* 0x000fea000383ffff */
.L_x_371:
[----:B------:R-:W-:Y:S01]  /*98f0*/  BSSY B0, `(.L_x_439) ;  /* 0x0000005000007945 */ /* 0x000fe20003800000 */
[----:B------:R-:W-:-:S07]  /*9900*/  IMAD.MOV.U32 R15, RZ, RZ, -0x1 ;  /* 0xffffffffff0f7424 */ /* 0x000fce00078e00ff */
[----:B------:R-:W-:Y:S05]  /*9910*/  WARPSYNC.COLLECTIVE R15, `(.L_x_440) ;  /* 0x000000000f087348 */ /* 0x000fea0003c00000 */
[----:B------:R-:W-:Y:S01]  /*9920*/  NOP ;  /* 0x0000000000007918 */ /* 0x000fe20000000000 */
[----:B------:R-:W-:Y:S01]  /*9930*/  ENDCOLLECTIVE ;  /* 0x000000000000791b */ /* 0x000fe20003800000 */
.L_x_440:
[----:B------:R-:W-:Y:S05]  /*9940*/  BSYNC B0 ;  /* 0x0000000000007941 */ /* 0x000fea0003800000 */
.L_x_439:
[----:B------:R-:W-:Y:S05]  /*9950*/  BRA `(.L_x_441) ;  /* 0xffffffd400907947 */ /* 0x000fea000383ffff */
.L_x_383:
[----:B------:R-:W-:Y:S01]  /*9960*/  BSSY B0, `(.L_x_442) ;  /* 0x0000005000007945 */ /* 0x000fe20003800000 */
[----:B------:R-:W-:-:S07]  /*9970*/  MOV R15, 0xffffffff ;  /* 0xffffffff000f7802 */ /* 0x000fce0000000f00 */
[----:B------:R-:W-:Y:S05]  /*9980*/  WARPSYNC.COLLECTIVE R15, `(.L_x_443) ;  /* 0x000000000f087348 */ /* 0x000fea0003c00000 */
[----:B------:R-:W-:Y:S01]  /*9990*/  NOP ;  /* 0x0000000000007918 */ /* 0x000fe20000000000 */
[----:B------:R-:W-:Y:S01]  /*99a0*/  ENDCOLLECTIVE ;  /* 0x000000000000791b */ /* 0x000fe20003800000 */
.L_x_443:
[----:B------:R-:W-:Y:S05]  /*99b0*/  BSYNC B0 ;  /* 0x0000000000007941 */ /* 0x000fea0003800000 */
.L_x_442:
[----:B------:R-:W-:Y:S05]  /*99c0*/  BRA `(.L_x_444) ;  /* 0xffffffd800a87947 */ /* 0x000fea000383ffff */
.L_x_396:
[----:B------:R-:W-:Y:S01]  /*99d0*/  BSSY B0, `(.L_x_445) ;  /* 0x0000005000007945 */ /* 0x000fe20003800000 */
[----:B------:R-:W-:-:S07]  /*99e0*/  IMAD.MOV.U32 R15, RZ, RZ, -0x1 ;  /* 0xffffffffff0f7424 */ /* 0x000fce00078e00ff */
[----:B------:R-:W-:Y:S05]  /*99f0*/  WARPSYNC.COLLECTIVE R15, `(.L_x_446) ;  /* 0x000000000f087348 */ /* 0x000fea0003c00000 */
[----:B------:R-:W-:Y:S01]  /*9a00*/  NOP ;  /* 0x0000000000007918 */ /* 0x000fe20000000000 */
[----:B------:R-:W-:Y:S01]  /*9a10*/  ENDCOLLECTIVE ;  /* 0x000000000000791b */ /* 0x000fe20003800000 */
.L_x_446:
[----:B------:R-:W-:Y:S05]  /*9a20*/  BSYNC B0 ;  /* 0x0000000000007941 */ /* 0x000fea0003800000 */
.L_x_445:
[----:B------:R-:W-:Y:S05]  /*9a30*/  BRA `(.L_x_447) ;  /* 0xffffffdc00c47947 */ /* 0x000fea000383ffff */
.L_x_405:
[----:B-1----:R1:W2:Y:S02]  /*9a40*/  SYNCS.PHASECHK.TRANS64.TRYWAIT P1, [R11+URZ+0x30c20], R0 ;  /* 0x030c20000b0075a7 */ /* 0x0022a4000802017f */
[----:B--2---:R-:W-:Y:S05]  /*9a50*/  @!P1 NANOSLEEP.SYNCS 0x989680 ;  /* 0x009896800000995d */ /* 0x004fea0003900000 */
[----:B------:R-:W2:Y:S02]  /*9a60*/  @!P1 SYNCS.PHASECHK.TRANS64 P1, [R11+URZ+0x30c20], R0 ;  /* 0x030c20000b0095a7 */ /* 0x000ea4000802007f */
[----:B--2---:R-:W-:Y:S05]  /*9a70*/  @!P1 BRA `(.L_x_405) ;  /* 0xfffffffc00f09947 */ /* 0x004fea000383ffff */
[----:B------:R-:W-:Y:S05]  /*9a80*/  BRA `(.L_x_448) ;  /* 0xffffffe4009c7947 */ /* 0x000fea000383ffff */
.L_x_409:
[----:B-1----:R1:W2:Y:S02]  /*9a90*/  SYNCS.PHASECHK.TRANS64.TRYWAIT P1, [R11+URZ+0x30c40], R21 ;  /* 0x030c40150b0075a7 */ /* 0x0022a4000802017f */
[----:B--2---:R-:W-:Y:S05]  /*9aa0*/  @!P1 NANOSLEEP.SYNCS 0x989680 ;  /* 0x009896800000995d */ /* 0x004fea0003900000 */
[----:B------:R-:W2:Y:S02]  /*9ab0*/  @!P1 SYNCS.PHASECHK.TRANS64 P1, [R11+URZ+0x30c40], R21 ;  /* 0x030c40150b0095a7 */ /* 0x000ea4000802007f */
[----:B--2---:R-:W-:Y:S05]  /*9ac0*/  @!P1 BRA `(.L_x_409) ;  /* 0xfffffffc00f09947 */ /* 0x004fea000383ffff */
[----:B------:R-:W-:Y:S05]  /*9ad0*/  BRA `(.L_x_449) ;  /* 0xffffffe800bc7947 */ /* 0x000fea000383ffff */
.L_x_411:
[----:B--2---:R2:W3:Y:S02]  /*9ae0*/  SYNCS.PHASECHK.TRANS64.TRYWAIT P1, [R11+URZ+0x30c28], R21 ;  /* 0x030c28150b0075a7 */ /* 0x0044e4000802017f */
[----:B---3--:R-:W-:Y:S05]  /*9af0*/  @!P1 NANOSLEEP.SYNCS 0x989680 ;  /* 0x009896800000995d */ /* 0x008fea0003900000 */
[----:B------:R-:W3:Y:S02]  /*9b00*/  @!P1 SYNCS.PHASECHK.TRANS64 P1, [R11+URZ+0x30c28], R21 ;  /* 0x030c28150b0095a7 */ /* 0x000ee4000802007f */
[----:B---3--:R-:W-:Y:S05]  /*9b10*/  @!P1 BRA `(.L_x_411) ;  /* 0xfffffffc00f09947 */ /* 0x008fea000383ffff */
[----:B------:R-:W-:Y:S05]  /*9b20*/  BRA `(.L_x_450) ;  /* 0xffffffec00347947 */ /* 0x000fea000383ffff */
.L_x_413:
[----:B---3--:R3:W4:Y:S02]  /*9b30*/  SYNCS.PHASECHK.TRANS64.TRYWAIT P1, [R11+URZ+0x30c48], R21 ;  /* 0x030c48150b0075a7 */ /* 0x008724000802017f */
[----:B----4-:R-:W-:Y:S05]  /*9b40*/  @!P1 NANOSLEEP.SYNCS 0x989680 ;  /* 0x009896800000995d */ /* 0x010fea0003900000 */
[----:B------:R-:W4:Y:S02]  /*9b50*/  @!P1 SYNCS.PHASECHK.TRANS64 P1, [R11+URZ+0x30c48], R21 ;  /* 0x030c48150b0095a7 */ /* 0x000f24000802007f */
[----:B----4-:R-:W-:Y:S05]  /*9b60*/  @!P1 BRA `(.L_x_413) ;  /* 0xfffffffc00f09947 */ /* 0x010fea000383ffff */
[----:B------:R-:W-:Y:S05]  /*9b70*/  BRA `(.L_x_451) ;  /* 0xffffffec00887947 */ /* 0x000fea000383ffff */
.L_x_415:
[----:B------:R-:W-:-:S07]  /*9b80*/  SHF.L.U32 R4, R9, 0x1f, RZ ;  /* 0x0000001f09047819 */ /* 0x000fce00000006ff */
.L_x_452:
[----:B-1----:R1:W2:Y:S02]  /*9b90*/  SYNCS.PHASECHK.TRANS64.TRYWAIT P1, [R11+URZ+0x30c20], R4 ;  /* 0x030c20040b0075a7 */ /* 0x0022a4000802017f */
[----:B--2---:R-:W-:Y:S05]  /*9ba0*/  @!P1 NANOSLEEP.SYNCS 0x989680 ;  /* 0x009896800000995d */ /* 0x004fea0003900000 */
[----:B------:R-:W2:Y:S02]  /*9bb0*/  @!P1 SYNCS.PHASECHK.TRANS64 P1, [R11+URZ+0x30c20], R4 ;  /* 0x030c20040b0095a7 */ /* 0x000ea4000802007f */
[----:B--2---:R-:W-:Y:S05]  /*9bc0*/  @!P1 BRA `(.L_x_452) ;  /* 0xfffffffc00f09947 */ /* 0x004fea000383ffff */
[----:B------:R-:W-:Y:S05]  /*9bd0*/  BRA `(.L_x_453) ;  /* 0xffffffec00f47947 */ /* 0x000fea000383ffff */
.L_x_418:
[----:B---3--:R3:W4:Y:S02]  /*9be0*/  SYNCS.PHASECHK.TRANS64.TRYWAIT P1, [R11+URZ+0x30c40], R12 ;  /* 0x030c400c0b0075a7 */ /* 0x008724000802017f */
[----:B----4-:R-:W-:Y:S05]  /*9bf0*/  @!P1 NANOSLEEP.SYNCS 0x989680 ;  /* 0x009896800000995d */ /* 0x010fea0003900000 */
[----:B------:R-:W4:Y:S02]  /*9c00*/  @!P1 SYNCS.PHASECHK.TRANS64 P1, [R11+URZ+0x30c40], R12 ;  /* 0x030c400c0b0095a7 */ /* 0x000f24000802007f */
[----:B----4-:R-:W-:Y:S05]  /*9c10*/  @!P1 BRA `(.L_x_418) ;  /* 0xfffffffc00f09947 */ /* 0x010fea000383ffff */
[----:B------:R-:W-:Y:S05]  /*9c20*/  BRA `(.L_x_454) ;  /* 0xfffffff000647947 */ /* 0x000fea000383ffff */
.L_x_420:
[----:B-1----:R1:W2:Y:S02]  /*9c30*/  SYNCS.PHASECHK.TRANS64.TRYWAIT P1, [R11+URZ+0x30c28], R12 ;  /* 0x030c280c0b0075a7 */ /* 0x0022a4000802017f */
[----:B--2---:R-:W-:Y:S05]  /*9c40*/  @!P1 NANOSLEEP.SYNCS 0x989680 ;  /* 0x009896800000995d */ /* 0x004fea0003900000 */
[----:B------:R-:W2:Y:S02]  /*9c50*/  @!P1 SYNCS.PHASECHK.TRANS64 P1, [R11+URZ+0x30c28], R12 ;  /* 0x030c280c0b0095a7 */ /* 0x000ea4000802007f */
[----:B--2---:R-:W-:Y:S05]  /*9c60*/  @!P1 BRA `(.L_x_420) ;  /* 0xfffffffc00f09947 */ /* 0x004fea000383ffff */
[----:B------:R-:W-:Y:S05]  /*9c70*/  BRA `(.L_x_455) ;  /* 0xfffffff000d07947 */ /* 0x000fea000383ffff */
.L_x_422:
[----:B----4-:R4:W1:Y:S02]  /*9c80*/  SYNCS.PHASECHK.TRANS64.TRYWAIT P0, [R13+URZ+0x30c40], R2 ;  /* 0x030c40020d0075a7 */ /* 0x010864000800017f */
[----:B-1----:R-:W-:Y:S05]  /*9c90*/  @!P0 NANOSLEEP.SYNCS 0x989680 ;  /* 0x009896800000895d */ /* 0x002fea0003900000 */
[----:B------:R-:W1:Y:S02]  /*9ca0*/  @!P0 SYNCS.PHASECHK.TRANS64 P0, [R13+URZ+0x30c40], R2 ;  /* 0x030c40020d0085a7 */ /* 0x000e64000800007f */
[----:B-1----:R-:W-:Y:S05]  /*9cb0*/  @!P0 BRA `(.L_x_422) ;  /* 0xfffffffc00f08947 */ /* 0x002fea000383ffff */
[----:B------:R-:W-:Y:S05]  /*9cc0*/  BRA `(.L_x_456) ;  /* 0xfffffff4003c7947 */ /* 0x000fea000383ffff */
.L_x_424:
[----:B------:R-:W-:Y:S01]  /*9cd0*/  BSSY B0, `(.L_x_457) ;  /* 0x0000006000007945 */ /* 0x000fe20003800000 */
[----:B------:R-:W-:-:S07]  /*9ce0*/  MOV R15, 0xffffffff ;  /* 0xffffffff000f7802 */ /* 0x000fce0000000f00 */
[----:B------:R-:W-:Y:S05]  /*9cf0*/  WARPSYNC.COLLECTIVE R15, `(.L_x_458) ;  /* 0x000000000f0c7348 */ /* 0x000fea0003c00000 */
[----:B------:R-:W-:Y:S02]  /*9d00*/  ELECT P6, UR62, PT ;  /* 0x00000000003e782f */ /* 0x000fe400038c0000 */
[----:B------:R-:W-:Y:S01]  /*9d10*/  MOV R14, UR62 ;  /* 0x0000003e000e7c02 */ /* 0x000fe20008000f00 */
[----:B------:R-:W-:Y:S10]  /*9d20*/  ENDCOLLECTIVE ;  /* 0x000000000000791b */ /* 0x000ff40003800000 */
.L_x_458:
[----:B------:R-:W-:Y:S05]  /*9d30*/  BSYNC B0 ;  /* 0x0000000000007941 */ /* 0x000fea0003800000 */
.L_x_457:
[----:B------:R-:W-:Y:S01]  /*9d40*/  PLOP3.LUT P0, PT, P6, PT, PT, 0x80, 0x0 ;  /* 0x000000000000781c */ /* 0x000fe2000370f070 */
[----:B------:R-:W-:-:S12]  /*9d50*/  BRA `(.L_x_459) ;  /* 0xfffffff400c87947 */ /* 0x000fd8000383ffff */
.L_x_426:
[----:B-1----:R1:W2:Y:S02]  /*9d60*/  SYNCS.PHASECHK.TRANS64.TRYWAIT P1, [R6+URZ], R5 ;  /* 0x00000005060075a7 */ /* 0x0022a4000802017f */
[----:B--2---:R-:W-:Y:S05]  /*9d70*/  @!P1 NANOSLEEP.SYNCS 0x989680 ;  /* 0x009896800000995d */ /* 0x004fea0003900000 */
[----:B------:R-:W2:Y:S02]  /*9d80*/  @!P1 SYNCS.PHASECHK.TRANS64 P1, [R6+URZ], R5 ;  /* 0x00000005060095a7 */ /* 0x000ea4000802007f */
[----:B--2---:R-:W-:Y:S05]  /*9d90*/  @!P1 BRA `(.L_x_426) ;  /* 0xfffffffc00f09947 */ /* 0x004fea000383ffff */
[----:B------:R-:W-:Y:S05]  /*9da0*/  BRA `(.L_x_460) ;  /* 0xfffffff800047947 */ /* 0x000fea000383ffff */
.L_x_427:
[----:B--2---:R2:W3:Y:S02]  /*9db0*/  SYNCS.PHASECHK.TRANS64.TRYWAIT P1, [R3+URZ], R2 ;  /* 0x00000002030075a7 */ /* 0x0044e4000802017f */
[----:B---3--:R-:W-:Y:S05]  /*9dc0*/  @!P1 NANOSLEEP.SYNCS 0x989680 ;  /* 0x009896800000995d */ /* 0x008fea0003900000 */
[----:B------:R-:W3:Y:S02]  /*9dd0*/  @!P1 SYNCS.PHASECHK.TRANS64 P1, [R3+URZ], R2 ;  /* 0x00000002030095a7 */ /* 0x000ee4000802007f */
[----:B---3--:R-:W-:Y:S05]  /*9de0*/  @!P1 BRA `(.L_x_427) ;  /* 0xfffffffc00f09947 */ /* 0x008fea000383ffff */
[----:B------:R-:W-:Y:S05]  /*9df0*/  BRA `(.L_x_461) ;  /* 0xfffffff400f87947 */ /* 0x000fea000383ffff */
.L_x_429:
[----:B--2---:R2:W3:Y:S02]  /*9e00*/  SYNCS.PHASECHK.TRANS64.TRYWAIT P0, [R0+URZ], R5 ;  /* 0x00000005000075a7 */ /* 0x0044e4000800017f */
[----:B---3--:R-:W-:Y:S05]  /*9e10*/  @!P0 NANOSLEEP.SYNCS 0x989680 ;  /* 0x009896800000895d */ /* 0x008fea0003900000 */
[----:B------:R-:W3:Y:S02]  /*9e20*/  @!P0 SYNCS.PHASECHK.TRANS64 P0, [R0+URZ], R5 ;  /* 0x00000005000085a7 */ /* 0x000ee4000800007f */
[----:B---3--:R-:W-:Y:S05]  /*9e30*/  @!P0 BRA `(.L_x_429) ;  /* 0xfffffffc00f08947 */ /* 0x008fea000383ffff */
[----:B------:R-:W-:Y:S05]  /*9e40*/  BRA `(.L_x_462) ;  /* 0xfffffff400fc7947 */ /* 0x000fea000383ffff */
.L_x_463:
        /* <DEDUP_REMOVED lines=11> */
.L_x_3721:


//--------------------- .text._ZN7cutlass13device_kernelIN5flash11enable_sm90INS1_16FlashAttnBwdSm90INS1_25CollectiveMainloopBwdSm90ILi2ELi2ELi2EN4cute5tupleIJNS5_1CILi1EEES8_S8_EEENS6_IJNS7_ILi128EEESA_NS7_ILi64EEEEEENS_10bfloat16_tEfNS_4arch4Sm90ELb0ELb0ELb1ELb1ELb0ELb1ELb0ELb0ELi2ELi1ELi2ELi2ELb0EEENS1_21CollectiveEpilogueBwdISC_SD_SF_Li256ELb1ELb0ELi1EEENS1_19SingleTileSchedulerILb1ELb0ELb0ELi128EEEEEEEEEvNT_6ParamsE --------------------------
	.section	.text._ZN7cutlass13device_kernelIN5flash11enable_sm90INS1_16FlashAttnBwdSm90INS1_25CollectiveMainloopBwdSm90ILi2ELi2ELi2EN4cute5tupleIJNS5_1CILi1EEES8_S8_EEENS6_IJNS7_ILi128EEESA_NS7_ILi64EEEEEENS_10bfloat16_tEfNS_4arch4Sm90ELb0ELb0ELb1ELb1ELb0ELb1ELb0ELb0ELi2ELi1ELi2ELi2ELb0EEENS1_21CollectiveEpilogueBwdISC_SD_SF_Li256ELb1ELb0ELi1EEENS1_19SingleTileSchedulerILb1ELb0ELb0ELi128EEEEEEEEEvNT_6ParamsE,"ax",@progbits
	.align	128
.text._ZN7cutlass13device_kernelIN5flash11enable_sm90INS1_16FlashAttnBwdSm90INS1_25CollectiveMainloopBwdSm90ILi2ELi2ELi2EN4cute5tupleIJNS5_1CILi1EEES8_S8_EEENS6_IJNS7_ILi128EEESA_NS7_ILi64EEEEEENS_10bfloat16_tEfNS_4arch4Sm90ELb0ELb0ELb1ELb1ELb0ELb1ELb0ELb0ELi2ELi1ELi2ELi2ELb0EEENS1_21CollectiveEpilogueBwdISC_SD_SF_Li256ELb1ELb0ELi1EEENS1_19SingleTileSchedulerILb1ELb0ELb0ELi128EEEEEEEEEvNT_6ParamsE:
        .type           _ZN7cutlass13device_kernelIN5flash11enable_sm90INS1_16FlashAttnBwdSm90INS1_25CollectiveMainloopBwdSm90ILi2ELi2ELi2EN4cute5tupleIJNS5_1CILi1EEES8_S8_EEENS6_IJNS7_ILi128EEESA_NS7_ILi64EEEEEENS_10bfloat16_tEfNS_4arch4Sm90ELb0ELb0ELb1ELb1ELb0ELb1ELb0ELb0ELi2ELi1ELi2ELi2ELb0EEENS1_21CollectiveEpilogueBwdISC_SD_SF_Li256ELb1ELb0ELi1EEENS1_19SingleTileSchedulerILb1ELb0ELb0ELi128EEEEEEEEEvNT_6ParamsE,@function
        .size           _ZN7cutlass13device_kernelIN5flash11enable_sm90INS1_16FlashAttnBwdSm90INS1_25CollectiveMainloopBwdSm90ILi2ELi2ELi2EN4cute5tupleIJNS5_1CILi1EEES8_S8_EEENS6_IJNS7_ILi128EEESA_NS7_ILi64EEEEEENS_10bfloat16_tEfNS_4arch4Sm90ELb0ELb0ELb1ELb1ELb0ELb1ELb0ELb0ELi2ELi1ELi2ELi2ELb0EEENS1_21CollectiveEpilogueBwdISC_SD_SF_Li256ELb1ELb0ELi1EEENS1_19SingleTileSchedulerILb1ELb0ELb0ELi128EEEEEEEEEvNT_6ParamsE,(.L_x_3722 - _ZN7cutlass13device_kernelIN5flash11enable_sm90INS1_16FlashAttnBwdSm90INS1_25CollectiveMainloopBwdSm90ILi2ELi2ELi2EN4cute5tupleIJNS5_1CILi1EEES8_S8_EEENS6_IJNS7_ILi128EEESA_NS7_ILi64EEEEEENS_10bfloat16_tEfNS_4arch4Sm90ELb0ELb0ELb1ELb1ELb0ELb1ELb0ELb0ELi2ELi1ELi2ELi2ELb0EEENS1_21CollectiveEpilogueBwdISC_SD_SF_Li256ELb1ELb0ELi1EEENS1_19SingleTileSchedulerILb1ELb0ELb0ELi128EEEEEEEEEvNT_6ParamsE)
        .other          _ZN7cutlass13device_kernelIN5flash11enable_sm90INS1_16FlashAttnBwdSm90INS1_25CollectiveMainloopBwdSm90ILi2ELi2ELi2EN4cute5tupleIJNS5_1CILi1EEES8_S8_EEENS6_IJNS7_ILi128EEESA_NS7_ILi64EEEEEENS_10bfloat16_tEfNS_4arch4Sm90ELb0ELb0ELb1ELb1ELb0ELb1ELb0ELb0ELi2ELi1ELi2ELi2ELb0EEENS1_21CollectiveEpilogueBwdISC_SD_SF_Li256ELb1ELb0ELi1EEENS1_19SingleTileSchedulerILb1ELb0ELb0ELi128EEEEEEEEEvNT_6ParamsE,@"STO_CUDA_ENTRY STV_DEFAULT"
_ZN7cutlass13device_kernelIN5flash11enable_sm90INS1_16FlashAttnBwdSm90INS1_25CollectiveMainloopBwdSm90ILi2ELi2ELi2EN4cute5tupleIJNS5_1CILi1EEES8_S8_EEENS6_IJNS7_ILi128EEESA_NS7_ILi64EEEEEENS_10bfloat16_tEfNS_4arch4Sm90ELb0ELb0ELb1ELb1ELb0ELb1ELb0ELb0ELi2ELi1ELi2ELi2ELb0EEENS1_21CollectiveEpilogueBwdISC_SD_SF_Li256ELb1ELb0ELi1EEENS1_19SingleTileSchedulerILb1ELb0ELb0ELi128EEEEEEEEEvNT_6ParamsE:
        /* <DEDUP_REMOVED lines=23> */
.L_x_465:
[----:B------:R-:W-:Y:S05]  /*0170*/  BSYNC B0 ;  /* 0x0000000000007941 */ /* 0x000fea0003800000 */
.L_x_464:
        /* <DEDUP_REMOVED lines=34> */
.L_x_466:
        /* <DEDUP_REMOVED lines=22> */
.L_x_467:
[----:B---3--:R-:W-:Y:S01]  /*0500*/  ISETP.NE.AND P0, PT, R2, RZ, PT ;  /* 0x000000ff0200720c */ /* 0x008fe20003f05270 */
[----:B------:R-:W-:Y:S01]  /*0510*/  IMAD.MOV.U32 R2, RZ, RZ, 0x1 ;  /* 0x00000001ff027424 */ /* 0x000fe200078e00ff */
[----:B------:R-:W-:Y:S01]  /*0520*/  NOP ;  /* 0x0000000000007918 */ /* 0x000fe20000000000 */
[----:B------:R-:W-:Y:S01]  /*0530*/  ULDC.64 UR38, c[0x0][0x208] ;  /* 0x0000820000267ab9 */ /* 0x000fe20000000a00 */
[----:B------:R-:W-:Y:S02]  /*0540*/  BSSY B6, `(.L_x_468) ;  /* 0x0000a6b000067945 */ /* 0x000fe40003800000 */
[----:B------:R-:W-:-:S05]  /*0550*/  SEL R2, R2, 0x2, !P0 ;  /* 0x0000000202027807 */ /* 0x000fca0004000000 */
[----:B------:R3:W-:Y:S01]  /*0560*/  STL [R1], R2 ;  /* 0x0000000201007387 */ /* 0x0007e20000100800 */
[----:B-12-4-:R-:W-:Y:S06]  /*0570*/  BAR.SYNC.DEFER_BLOCKING 0x0 ;  /* 0x0000000000007b1d */ /* 0x016fec0000010000 */
[----:B------:R-:W-:Y:S05]  /*0580*/  @!P0 BRA `(.L_x_469) ;  /* 0x0000007800208947 */ /* 0x000fea0003800000 */
.L_x_470:
[----:B------:R-:W-:-:S08]  /*0590*/  NOP ;  /* 0x0000000000007918 */ /* 0x000fd00000000000 */
[----:B------:R-:W1:Y:S02]  /*05a0*/  USETMAXREG.TRY_ALLOC.CTAPOOL UP0, 0xf0 ;  /* 0x000000f0000079c8 */ /* 0x000e640008000600 */
[----:B-1----:R-:W-:-:S13]  /*05b0*/  PLOP3.LUT P0, PT, PT, PT, UP0, 0x80, 0x0 ;  /* 0x000000000000781c */ /* 0x002fda0003f0f008 */
[----:B------:R-:W-:Y:S05]  /*05c0*/  @!P0 BRA `(.L_x_470) ;  /* 0xfffffffc00f08947 */ /* 0x000fea000383ffff */
[----:B------:R-:W-:Y:S01]  /*05d0*/  LOP3.LUT R0, R0, 0x3, RZ, 0xc0, !PT ;  /* 0x0000000300007812 */ /* 0x000fe200078ec0ff */
[----:B---3--:R-:W1:Y:S01]  /*05e0*/  S2R R2, SR_TID.X ;  /* 0x0000000000027919 */ /* 0x008e620000002100 */
[----:B------:R-:W-:Y:S01]  /*05f0*/  ULDC.64 UR4, c[0x0][0x8d8] ;  /* 0x0002360000047ab9 */ /* 0x000fe20000000a00 */
[----:B------:R-:W2:Y:S03]  /*0600*/  S2R R7, SR_CTAID.Z ;  /* 0x0000000000077919 */ /* 0x000ea60000002700 */
[----:B------:R-:W3:Y:S02]  /*0610*/  SHFL.IDX PT, R0, R0, RZ, 0x1f ;  /* 0x00001fff00007589 */ /* 0x000ee400000e0000 */
[----:B---3--:R-:W-:Y:S02]  /*0620*/  ISETP.NE.AND P0, PT, R0, RZ, PT ;  /* 0x000000ff0000720c */ /* 0x008fe40003f05270 */
[----:B-1----:R-:W-:-:S11]  /*0630*/  SHF.R.U32.HI R2, RZ, 0x7, R2 ;  /* 0x00000007ff027819 */ /* 0x002fd60000011602 */
[----:B------:R-:W-:-:S05]  /*0640*/  @!P0 VIADD R2, R2, 0x9 ;  /* 0x0000000902028836 */ /* 0x000fca0000000000 */
[----:B------:R1:W-:Y:S06]  /*0650*/  @!P0 BAR.ARV R2, 0xa0 ;  /* 0x000280020000851d */ /* 0x0003ec0000002000 */
[----:B------:R-:W-:-:S04]  /*0660*/  ISETP.NE.U32.AND P0, PT, RZ, UR4, PT ;  /* 0x00000004ff007c0c */ /* 0x000fc8000bf05070 */
[----:B------:R-:W-:-:S13]  /*0670*/  ISETP.NE.AND.EX P0, PT, RZ, UR5, PT, P0 ;  /* 0x00000005ff007c0c */ /* 0x000fda000bf05300 */
[----:B-12---:R-:W-:Y:S05]  /*0680*/  @!P0 BRA `(.L_x_471) ;  /* 0x0000000000108947 */ /* 0x006fea0003800000 */
[----:B------:R-:W1:Y:S02]  /*0690*/  LDC.64 R2, c[0x0][0x8d8] ;  /* 0x00023600ff027b82 */ /* 0x000e640000000a00 */
[----:B-1----:R-:W-:-:S05]  /*06a0*/  IMAD.WIDE R2, R7, 0x4, R2 ;  /* 0x0000000407027825 */ /* 0x002fca00078e0202 */
[----:B------:R1:W5:Y:S01]  /*06b0*/  LDG.E R0, desc[UR38][R2.64] ;  /* 0x0000002602007981 */ /* 0x000362000c1e1900 */
[----:B------:R-:W-:Y:S05]  /*06c0*/  BRA `(.L_x_472) ;  /* 0x00000000002c7947 */ /* 0x000fea0003800000 */
.L_x_471:
[----:B------:R-:W-:Y:S02]  /*06d0*/  ULDC.64 UR4, c[0x0][0x8d0] ;  /* 0x0002340000047ab9 */ /* 0x000fe40000000a00 */
[----:B------:R-:W-:-:S04]  /*06e0*/  ISETP.NE.U32.AND P0, PT, RZ, UR4, PT ;  /* 0x00000004ff007c0c */ /* 0x000fc8000bf05070 */
[----:B------:R-:W-:-:S13]  /*06f0*/  ISETP.NE.AND.EX P0, PT, RZ, UR5, PT, P0 ;  /* 0x00000005ff007c0c */ /* 0x000fda000bf05300 */
[----:B------:R-:W-:Y:S05]  /*0700*/  @!P0 BRA `(.L_x_473) ;  /* 0x0000000000188947 */ /* 0x000fea0003800000 */
[----:B------:R-:W1:Y:S02]  /*0710*/  LDC.64 R2, c[0x0][0x8d0] ;  /* 0x00023400ff027b82 */ /* 0x000e640000000a00 */
[----:B-1----:R-:W-:-:S05]  /*0720*/  IMAD.WIDE R2, R7, 0x4, R2 ;  /* 0x0000000407027825 */ /* 0x002fca00078e0202 */
[----:B------:R-:W2:Y:S04]  /*0730*/  LDG.E R0, desc[UR38][R2.64] ;  /* 0x0000002602007981 */ /* 0x000ea8000c1e1900 */
[----:B------:R-:W2:Y:S02]  /*0740*/  LDG.E R5, desc[UR38][R2.64+0x4] ;  /* 0x0000042602057981 */ /* 0x000ea4000c1e1900 */
[----:B--2---:R-:W-:Y:S01]  /*0750*/  IADD3 R0, -R0, R5, RZ ;  /* 0x0000000500007210 */ /* 0x004fe20007ffe1ff */
[----:B------:R-:W-:Y:S06]  /*0760*/  BRA `(.L_x_472) ;  /* 0x0000000000047947 */ /* 0x000fec0003800000 */
.L_x_473:
[----:B------:R-:W2:Y:S02]  /*0770*/  LDC R0, c[0x0][0x8bc] ;  /* 0x00022f00ff007b82 */ /* 0x000ea40000000800 */
.L_x_472:
[----:B------:R-:W3:Y:S02]  /*0780*/  S2R R19, SR_CTAID.X ;  /* 0x0000000000137919 */ /* 0x000ee40000002500 */
[----:B---3--:R-:W-:-:S05]  /*0790*/  IMAD.SHL.U32 R19, R19, 0x80, RZ ;  /* 0x0000008013137824 */ /* 0x008fca00078e00ff */
[----:B--2--5:R-:W-:-:S04]  /*07a0*/  ISETP.GE.AND P0, PT, R19, R0, PT ;  /* 0x000000001300720c */ /* 0x024fc80003f06270 */
[----:B------:R-:W-:-:S04]  /*07b0*/  SEL R4, R7, 0xffffffff, !P0 ;  /* 0xffffffff07047807 */ /* 0x000fc80004000000 */
[----:B------:R-:W-:Y:S01]  /*07c0*/  ISETP.GE.AND P0, PT, R4, RZ, PT ;  /* 0x000000ff0400720c */ /* 0x000fe20003f06270 */
[----:B------:R2:W-:-:S12]  /*07d0*/  STL [R1+0x20], R4 ;  /* 0x0000200401007387 */ /* 0x0005d80000100800 */
[----:B--2---:R-:W-:Y:S05]  /*07e0*/  @!P0 BRA `(.L_x_474) ;  /* 0x000000a400008947 */ /* 0x004fea0003800000 */
[----:B-1----:R-:W1:Y:S01]  /*07f0*/  S2R R2, SR_TID.X ;  /* 0x0000000000027919 */ /* 0x002e620000002100 */
[----:B------:R-:W-:Y:S02]  /*0800*/  ULDC.64 UR4, c[0x0][0x780] ;  /* 0x0001e00000047ab9 */ /* 0x000fe40000000a00 */
[----:B------:R-:W-:Y:S01]  /*0810*/  ISETP.NE.U32.AND P0, PT, RZ, UR4, PT ;  /* 0x00000004ff007c0c */ /* 0x000fe2000bf05070 */
[----:B------:R-:W-:Y:S02]  /*0820*/  ULDC UR4, c[0x0][0x290] ;  /* 0x0000a40000047ab9 */ /* 0x000fe40000000800 */
[----:B------:R-:W-:Y:S01]  /*0830*/  IMAD.U32 R22, RZ, RZ, UR4 ;  /* 0x00000004ff167e24 */ /* 0x000fe2000f8e00ff */
[----:B------:R-:W-:Y:S01]  /*0840*/  ISETP.NE.AND.EX P0, PT, RZ, UR5, PT, P0 ;  /* 0x00000005ff007c0c */ /* 0x000fe2000bf05300 */
[----:B-1----:R-:W-:-:S12]  /*0850*/  VIADD R18, R2, 0xffffff80 ;  /* 0xffffff8002127836 */ /* 0x002fd80000000000 */
[----:B------:R-:W-:Y:S05]  /*0860*/  @!P0 BRA `(.L_x_475) ;  /* 0x0000000000108947 */ /* 0x000fea0003800000 */
[----:B------:R-:W1:Y:S02]  /*0870*/  LDC.64 R2, c[0x0][0x780] ;  /* 0x0001e000ff027b82 */ /* 0x000e640000000a00 */
[----:B-1----:R-:W-:-:S05]  /*0880*/  IMAD.WIDE R2, R4, 0x4, R2 ;  /* 0x0000000404027825 */ /* 0x002fca00078e0202 */
[----:B------:R1:W5:Y:S01]  /*0890*/  LDG.E R23, desc[UR38][R2.64] ;  /* 0x0000002602177981 */ /* 0x000362000c1e1900 */
[----:B------:R-:W-:Y:S05]  /*08a0*/  BRA `(.L_x_476) ;  /* 0x0000000000287947 */ /* 0x000fea0003800000 */
.L_x_475:
[----:B------:R-:W-:Y:S01]  /*08b0*/  ULDC.64 UR4, c[0x0][0x770] ;  /* 0x0001dc0000047ab9 */ /* 0x000fe20000000a00 */
[----:B------:R-:W2:Y:S01]  /*08c0*/  LDC R23, c[0x0][0x280] ;  /* 0x0000a000ff177b82 */ /* 0x000ea20000000800 */
[----:B------:R-:W-:-:S04]  /*08d0*/  ISETP.NE.U32.AND P0, PT, RZ, UR4, PT ;  /* 0x00000004ff007c0c */ /* 0x000fc8000bf05070 */
[----:B------:R-:W-:-:S13]  /*08e0*/  ISETP.NE.AND.EX P0, PT, RZ, UR5, PT, P0 ;  /* 0x00000005ff007c0c */ /* 0x000fda000bf05300 */
[----:B------:R-:W-:Y:S05]  /*08f0*/  @!P0 BRA `(.L_x_476) ;  /* 0x0000000000148947 */ /* 0x000fea0003800000 */
[----:B------:R-:W1:Y:S02]  /*0900*/  LDC.64 R2, c[0x0][0x770] ;  /* 0x0001dc00ff027b82 */ /* 0x000e640000000a00 */
[----:B-1----:R-:W-:-:S05]  /*0910*/  IMAD.WIDE R2, R4, 0x4, R2 ;  /* 0x0000000404027825 */ /* 0x002fca00078e0202 */
[----:B--2---:R-:W2:Y:S04]  /*0920*/  LDG.E R23, desc[UR38][R2.64] ;  /* 0x0000002602177981 */ /* 0x004ea8000c1e1900 */
[----:B------:R-:W2:Y:S02]  /*0930*/  LDG.E R0, desc[UR38][R2.64+0x4] ;  /* 0x0000042602007981 */ /* 0x000ea4000c1e1900 */
[----:B--2---:R-:W-:-:S07]  /*0940*/  IADD3 R23, -R23, R0, RZ ;  /* 0x0000000017177210 */ /* 0x004fce0007ffe1ff */
.L_x_476:
[----:B------:R-:W-:Y:S02]  /*0950*/  ULDC.64 UR4, c[0x0][0x788] ;  /* 0x0001e20000047ab9 */ /* 0x000fe40000000a00 */
[----:B------:R-:W-:-:S04]  /*0960*/  ISETP.NE.U32.AND P0, PT, RZ, UR4, PT ;  /* 0x00000004ff007c0c */ /* 0x000fc8000bf05070 */
[----:B------:R-:W-:-:S13]  /*0970*/  ISETP.NE.AND.EX P0, PT, RZ, UR5, PT, P0 ;  /* 0x00000005ff007c0c */ /* 0x000fda000bf05300 */
[----:B------:R-:W-:Y:S05]  /*0980*/  @!P0 BRA `(.L_x_477) ;  /* 0x0000000000108947 */ /* 0x000fea0003800000 */
[----:B-1----:R-:W1:Y:S02]  /*0990*/  LDC.64 R2, c[0x0][0x788] ;  /* 0x0001e200ff027b82 */ /* 0x002e640000000a00 */
[----:B-1----:R-:W-:-:S05]  /*09a0*/  IMAD.WIDE R2, R4, 0x4, R2 ;  /* 0x0000000404027825 */ /* 0x002fca00078e0202 */
[----:B------:R1:W5:Y:S01]  /*09b0*/  LDG.E R22, desc[UR38][R2.64] ;  /* 0x0000002602167981 */ /* 0x000362000c1e1900 */
[----:B------:R-:W-:Y:S05]  /*09c0*/  BRA `(.L_x_478) ;  /* 0x0000000000247947 */ /* 0x000fea0003800000 */
.L_x_477:
[----:B------:R-:W-:Y:S02]  /*09d0*/  ULDC.64 UR4, c[0x0][0x778] ;  /* 0x0001de0000047ab9 */ /* 0x000fe40000000a00 */
[----:B------:R-:W-:-:S04]  /*09e0*/  ISETP.NE.U32.AND P0, PT, RZ, UR4, PT ;  /* 0x00000004ff007c0c */ /* 0x000fc8000bf05070 */
[----:B------:R-:W-:-:S13]  /*09f0*/  ISETP.NE.AND.EX P0, PT, RZ, UR5, PT, P0 ;  /* 0x00000005ff007c0c */ /* 0x000fda000bf05300 */
[----:B------:R-:W-:Y:S05]  /*0a00*/  @!P0 BRA `(.L_x_478) ;  /* 0x0000000000148947 */ /* 0x000fea0003800000 */
[----:B-1----:R-:W1:Y:S02]  /*0a10*/  LDC.64 R2, c[0x0][0x778] ;  /* 0x0001de00ff027b82 */ /* 0x002e640000000a00 */
[----:B-1----:R-:W-:-:S05]  /*0a20*/  IMAD.WIDE R2, R4, 0x4, R2 ;  /* 0x0000000404027825 */ /* 0x002fca00078e0202 */
[----:B------:R-:W3:Y:S04]  /*0a30*/  LDG.E R22, desc[UR38][R2.64] ;  /* 0x0000002602167981 */ /* 0x000ee8000c1e1900 */
[----:B------:R-:W3:Y:S02]  /*0a40*/  LDG.E R5, desc[UR38][R2.64+0x4] ;  /* 0x0000042602057981 */ /* 0x000ee4000c1e1900 */
[----:B---3--:R-:W-:-:S07]  /*0a50*/  IMAD.IADD R22, R5, 0x1, -R22 ;  /* 0x0000000105167824 */ /* 0x008fce00078e0a16 */
.L_x_478:
[----:B--2--5:R-:W-:Y:S02]  /*0a60*/  ISETP.GE.AND P1, PT, R23, 0x1, PT ;  /* 0x000000011700780c */ /* 0x024fe40003f26270 */
[----:B------:R-:W-:Y:S02]  /*0a70*/  CS2R R182, SRZ ;  /* 0x0000000000b67805 */ /* 0x000fe4000001ff00 */
[----:B------:R-:W-:Y:S02]  /*0a80*/  PLOP3.LUT P0, PT, PT, PT, PT, 0x80, 0x0 ;  /* 0x000000000000781c */ /* 0x000fe40003f0f070 */
        /* <DEDUP_REMOVED lines=30> */
[----:B------:R-:W-:Y:S01]  /*0c70*/  CS2R R184, SRZ ;  /* 0x0000000000b87805 */ /* 0x000fe2000001ff00 */
[----:B------:R-:W-:Y:S06]  /*0c80*/  @!P1 BRA `(.L_x_479) ;  /* 0x0000005000a89947 */ /* 0x000fec0003800000 */
[----:B------:R-:W-:Y:S01]  /*0c90*/  MOV R0, RZ ;  /* 0x000000ff00007202 */ /* 0x000fe20000000f00 */
[----:B------:R-:W-:Y:S01]  /*0ca0*/  ULDC UR36, c[0x0][0x75c] ;  /* 0x0001d70000247ab9 */ /* 0x000fe20000000800 */
[----:B------:R-:W-:Y:S02]  /*0cb0*/  ULDC UR37, c[0x0][0x744] ;  /* 0x0001d10000257ab9 */ /* 0x000fe40000000800 */
[----:B------:R-:W-:-:S13]  /*0cc0*/  LOP3.LUT P0, RZ, R0, 0x3ff, RZ, 0xc0, !PT ;  /* 0x000003ff00ff7812 */ /* 0x000fda000780c0ff */
[----:B------:R-:W-:Y:S05]  /*0cd0*/  @!P0 BRA `(.L_x_480) ;  /* 0x00000000007c8947 */ /* 0x000fea0003800000 */
[----:B-1----:R-:W-:Y:S01]  /*0ce0*/  MOV R2, 0x0 ;  /* 0x0000000000027802 */ /* 0x002fe20000000f00 */
[----:B------:R-:W-:Y:S01]  /*0cf0*/  ULDC.64 UR4, c[0x4][0x90] ;  /* 0x0100240000047ab9 */ /* 0x000fe20000000a00 */
[----:B------:R-:W-:Y:S01]  /*0d00*/  ULDC.64 UR6, c[0x4][0x28] ;  /* 0x01000a0000067ab9 */ /* 0x000fe20000000a00 */
[----:B------:R-:W-:Y:S01]  /*0d10*/  IMAD.U32 R4, RZ, RZ, UR4 ;  /* 0x00000004ff047e24 */ /* 0x000fe2000f8e00ff */
        /* <DEDUP_REMOVED lines=12> */
.L_x_481:
        /* <DEDUP_REMOVED lines=8> */
[----:B------:R-:W-:Y:S02]  /*0e60*/  IMAD.U32 R7, RZ, RZ, UR7 ;  /* 0x00000007ff077e24 */ /* 0x000fe4000f8e00ff */
[----:B------:R-:W-:-:S02]  /*0e70*/  IMAD.U32 R10, RZ, RZ, UR4 ;  /* 0x00000004ff0a7e24 */ /* 0x000fc4000f8e00ff */
[----:B------:R-:W-:Y:S02]  /*0e80*/  IMAD.MOV.U32 R8, RZ, RZ, 0x70 ;  /* 0x00000070ff087424 */ /* 0x000fe400078e00ff */
[----:B------:R-:W-:Y:S02]  /*0e90*/  IMAD.MOV.U32 R12, RZ, RZ, 0x1 ;  /* 0x00000001ff0c7424 */ /* 0x000fe400078e00ff */
[----:B------:R-:W-:-:S07]  /*0ea0*/  IMAD.MOV.U32 R13, RZ, RZ, RZ ;  /* 0x000000ffff0d7224 */ /* 0x000fce00078e00ff */
[----:B------:R-:W-:-:S07]  /*0eb0*/  LEPC R20, `(.L_x_480) ;  /* 0x000000001014794e */ /* 0x000fce0000000000 */
[----:B-1----:R-:W-:Y:S05]  /*0ec0*/  CALL.ABS.NOINC R2 ;  /* 0x0000000002007343 */ /* 0x002fea0003c00000 */
.L_x_480:
[----:B-1----:R-:W1:Y:S01]  /*0ed0*/  S2R R3, SR_CgaCtaId ;  /* 0x0000000000037919 */ /* 0x002e620000008800 */
[----:B------:R-:W-:-:S04]  /*0ee0*/  MOV R2, 0x400 ;  /* 0x0000040000027802 */ /* 0x000fc80000000f00 */
[----:B-1----:R-:W-:-:S04]  /*0ef0*/  LEA R2, R3, R2, 0x18 ;  /* 0x0000000203027211 */ /* 0x002fc800078ec0ff */
[----:B------:R-:W-:-:S04]  /*0f00*/  IADD3 R0, R2, 0x20c00, RZ ;  /* 0x00020c0002007810 */ /* 0x000fc80007ffe0ff */
[----:B------:R-:W-:-:S13]  /*0f10*/  LOP3.LUT P0, RZ, R0, 0x3ff, RZ, 0xc0, !PT ;  /* 0x000003ff00ff7812 */ /* 0x000fda000780c0ff */
[----:B------:R-:W-:Y:S05]  /*0f20*/  @!P0 BRA `(.L_x_482) ;  /* 0x00000000007c8947 */ /* 0x000fea0003800000 */
[----:B------:R-:W-:Y:S01]  /*0f30*/  MOV R16, 0x0 ;  /* 0x0000000000107802 */ /* 0x000fe20000000f00 */
        /* <DEDUP_REMOVED lines=15> */
.L_x_483:
[----:B------:R-:W1:Y:S01]  /*1030*/  LDC.64 R16, c[0x4][R16] ;  /* 0x0100000010107b82 */ /* 0x000e620000000a00 */
[----:B------:R-:W-:Y:S01]  /*1040*/  ULDC.64 UR4, c[0x4][0x90] ;  /* 0x0100240000047ab9 */ /* 0x000fe20000000a00 */
[----:B------:R-:W-:Y:S01]  /*1050*/  ULDC.64 UR6, c[0x4][0x30] ;  /* 0x01000c0000067ab9 */ /* 0x000fe20000000a00 */
[----:B------:R-:W-:Y:S01]  /*1060*/  IMAD.U32 R4, RZ, RZ, UR4 ;  /* 0x00000004ff047e24 */ /* 0x000fe2000f8e00ff */
[----:B------:R-:W-:Y:S01]  /*1070*/  MOV R8, 0x70 ;  /* 0x0000007000087802 */ /* 0x000fe20000000f00 */
[----:B------:R-:W-:Y:S01]  /*1080*/  IMAD.U32 R5, RZ, RZ, UR5 ;  /* 0x00000005ff057e24 */ /* 0x000fe2000f8e00ff */
[----:B------:R-:W-:Y:S01]  /*1090*/  ULDC.64 UR4, c[0x4][0x98] ;  /* 0x0100260000047ab9 */ /* 0x000fe20000000a00 */
[----:B------:R-:W-:Y:S01]  /*10a0*/  IMAD.U32 R10, RZ, RZ, UR6 ;  /* 0x00000006ff0a7e24 */ /* 0x000fe2000f8e00ff */
[----:B------:R-:W-:Y:S01]  /*10b0*/  MOV R6, UR4 ;  /* 0x0000000400067c02 */ /* 0x000fe20008000f00 */
[----:B------:R-:W-:Y:S02]  /*10c0*/  IMAD.U32 R7, RZ, RZ, UR5 ;  /* 0x00000005ff077e24 */ /* 0x000fe4000f8e00ff */
[----:B------:R-:W-:-:S02]  /*10d0*/  IMAD.U32 R11, RZ, RZ, UR7 ;  /* 0x00000007ff0b7e24 */ /* 0x000fc4000f8e00ff */
[----:B------:R-:W-:Y:S02]  /*10e0*/  IMAD.MOV.U32 R12, RZ, RZ, 0x1 ;  /* 0x00000001ff0c7424 */ /* 0x000fe400078e00ff */
[----:B------:R-:W-:-:S07]  /*10f0*/  IMAD.MOV.U32 R13, RZ, RZ, RZ ;  /* 0x000000ffff0d7224 */ /* 0x000fce00078e00ff */
[----:B------:R-:W-:-:S07]  /*1100*/  LEPC R20, `(.L_x_482) ;  /* 0x000000001014794e */ /* 0x000fce0000000000 */
[----:B-1----:R-:W-:Y:S05]  /*1110*/  CALL.ABS.NOINC R16 ;  /* 0x0000000010007343 */ /* 0x002fea0003c00000 */
.L_x_482:
[----:B------:R-:W-:Y:S01]  /*1120*/  SHF.R.S32.HI R3, RZ, 0x1f, R18 ;  /* 0x0000001fff037819 */ /* 0x000fe20000011412 */
[----:B------:R-:W-:-:S03]  /*1130*/  UMOV UR4, 0xffffffff ;  /* 0xffffffff00047882 */ /* 0x000fc60000000000 */
[----:B------:R-:W-:-:S04]  /*1140*/  LEA.HI R0, R3, R18, RZ, 0x7 ;  /* 0x0000001203007211 */ /* 0x000fc800078f38ff */
[----:B------:R-:W-:Y:S01]  /*1150*/  SHF.R.S32.HI R13, RZ, 0x7, R0 ;  /* 0x00000007ff0d7819 */ /* 0x000fe20000011400 */
[----:B------:R-:W-:Y:S06]  /*1160*/  BRA.DIV UR4, `(.L_x_484) ;  /* 0x0000009a04a87947 */ /* 0x000fec000b800000 */
[----:B------:R1:W2:Y:S02]  /*1170*/  SHFL.IDX PT, R14, R13, RZ, 0x1f ;  /* 0x00001fff0d0e7589 */ /* 0x0002a400000e0000 */
.L_x_587:
[----:B------:R-:W-:Y:S01]  /*1180*/  SHF.L.U32 R9, RZ, 0x1f, RZ ;  /* 0x0000001fff097819 */ /* 0x000fe200000006ff */
[----:B------:R-:W-:Y:S01]  /*1190*/  VIADD R23, R23, 0x7f ;  /* 0x0000007f17177836 */ /* 0x000fe20000000000 */
[----:B--2---:R-:W-:Y:S01]  /*11a0*/  LEA.HI R4, R14, R14, RZ, 0x1 ;  /* 0x0000000e0e047211 */ /* 0x004fe200078f08ff */
[----:B------:R-:W-:Y:S01]  /*11b0*/  IMAD.IADD R22, R22, 0x1, -R19 ;  /* 0x0000000116167824 */ /* 0x000fe200078e0a13 */
[----:B------:R-:W2:Y:S01]  /*11c0*/  SYNCS.PHASECHK.TRANS64.TRYWAIT P0, [R2+URZ+0x30c00], R9 ;  /* 0x030c0009020075a7 */ /* 0x000ea2000800017f */
[CC--:B------:R-:W-:Y:S02]  /*11d0*/  LEA.HI R6, R3.reuse, R18.reuse, RZ, 0x3 ;  /* 0x0000001203067211 */ /* 0x0c0fe400078f18ff */
[----:B------:R-:W-:Y:S02]  /*11e0*/  LOP3.LUT R5, R4, 0xffffe, RZ, 0xc0, !PT ;  /* 0x000ffffe04057812 */ /* 0x000fe400078ec0ff */
[----:B------:R-:W-:Y:S02]  /*11f0*/  LEA.HI R4, R3, R18, RZ, 0x5 ;  /* 0x0000001203047211 */ /* 0x000fe400078f28ff */
[----:B------:R-:W-:-:S02]  /*1200*/  IADD3 R12, R14, -R5, RZ ;  /* 0x800000050e0c7210 */ /* 0x000fc40007ffe0ff */
[----:B------:R-:W-:Y:S02]  /*1210*/  LOP3.LUT R5, R0, 0xffffff80, RZ, 0xc0, !PT ;  /* 0xffffff8000057812 */ /* 0x000fe400078ec0ff */
[CC--:B------:R-:W-:Y:S02]  /*1220*/  LEA.HI R0, R3.reuse, R18.reuse, RZ, 0x2 ;  /* 0x0000001203007211 */ /* 0x0c0fe400078f10ff */
[----:B------:R-:W-:Y:S02]  /*1230*/  LOP3.LUT R7, R4, 0xffffffe0, RZ, 0xc0, !PT ;  /* 0xffffffe004077812 */ /* 0x000fe400078ec0ff */
[----:B------:R-:W-:Y:S01]  /*1240*/  LOP3.LUT R11, R0, 0xfffffffc, RZ, 0xc0, !PT ;  /* 0xfffffffc000b7812 */ /* 0x000fe200078ec0ff */
[C---:B------:R-:W-:Y:S01]  /*1250*/  IMAD.IADD R0, R18.reuse, 0x1, -R5 ;  /* 0x0000000112007824 */ /* 0x040fe200078e0a05 */
[----:B------:R-:W-:Y:S01]  /*1260*/  LEA.HI R8, R3, R18, RZ, 0x4 ;  /* 0x0000001203087211 */ /* 0x000fe200078f20ff */
[C---:B------:R-:W-:Y:S01]  /*1270*/  IMAD.IADD R7, R18.reuse, 0x1, -R7 ;  /* 0x0000000112077824 */ /* 0x040fe200078e0a07 */
[C---:B------:R-:W-:Y:S01]  /*1280*/  IADD3 R11, R18.reuse, -R11, RZ ;  /* 0x8000000b120b7210 */ /* 0x040fe20007ffe0ff */
[----:B------:R-:W-:Y:S01]  /*1290*/  IMAD.SHL.U32 R18, R18, 0x40, RZ ;  /* 0x0000004012127824 */ /* 0x000fe200078e00ff */
[----:B------:R-:W-:-:S02]  /*12a0*/  SHF.R.S32.HI R3, RZ, 0x5, R4 ;  /* 0x00000005ff037819 */ /* 0x000fc40000011404 */
[----:B------:R-:W-:Y:S02]  /*12b0*/  SHF.R.S32.HI R4, RZ, 0x1f, R23 ;  /* 0x0000001fff047819 */ /* 0x000fe40000011417 */
[----:B------:R-:W-:Y:S01]  /*12c0*/  SHF.R.S32.HI R15, RZ, 0x4, R8 ;  /* 0x00000004ff0f7819 */ /* 0x000fe20000011408 */
[----:B------:R-:W-:Y:S01]  /*12d0*/  IMAD.SHL.U32 R5, R3, 0x10, RZ ;  /* 0x0000001003057824 */ /* 0x000fe200078e00ff */
[----:B------:R-:W-:Y:S02]  /*12e0*/  LOP3.LUT R18, R18, 0x1c0, RZ, 0xc0, !PT ;  /* 0x000001c012127812 */ /* 0x000fe400078ec0ff */
[----:B------:R-:W-:Y:S02]  /*12f0*/  LEA.HI R23, R4, R23, RZ, 0x7 ;  /* 0x0000001704177211 */ /* 0x000fe400078f38ff */
[----:B------:R-:W-:Y:S02]  /*1300*/  LEA.HI R8, R8, R15, RZ, 0x1 ;  /* 0x0000000f08087211 */ /* 0x000fe400078f08ff */
[----:B------:R-:W-:-:S02]  /*1310*/  SHF.R.S32.HI R3, RZ, 0x1f, R0 ;  /* 0x0000001fff037819 */ /* 0x000fc40000011400 */
[----:B------:R-:W-:Y:S01]  /*1320*/  LOP3.LUT R5, R18, 0x30, R5, 0xf8, !PT ;  /* 0x0000003012057812 */ /* 0x000fe200078ef805 */
[----:B--2---:R-:W-:Y:S06]  /*1330*/  @P0 BRA `(.L_x_485) ;  /* 0x0000000000080947 */ /* 0x004fec0003800000 */
[----:B------:R-:W2:Y:S02]  /*1340*/  SYNCS.PHASECHK.TRANS64.TRYWAIT P0, [R2+URZ+0x30c00], R9 ;  /* 0x030c0009020075a7 */ /* 0x000ea4000800017f */
[----:B--2---:R-:W-:Y:S05]  /*1350*/  @!P0 BRA `(.L_x_486) ;  /* 0x0000009800488947 */ /* 0x004fea0003800000 */
.L_x_485:
[----:B------:R-:W3:Y:S01]  /*1360*/  LDL.LU R21, [R1] ;  /* 0x0000000001157983 */ /* 0x000ee20000300800 */
[----:B------:R-:W-:Y:S01]  /*1370*/  LOP3.LUT R8, R8, 0x7ffffe, RZ, 0xc0, !PT ;  /* 0x007ffffe08087812 */ /* 0x000fe200078ec0ff */
[----:B------:R-:W-:Y:S01]  /*1380*/  IMAD R20, R13, 0x400, R0 ;  /* 0x000004000d147824 */ /* 0x000fe200078e0200 */
[----:B--2---:R-:W-:Y:S02]  /*1390*/  LOP3.LUT R9, R5, 0x8, R6, 0xf8, !PT ;  /* 0x0000000805097812 */ /* 0x004fe400078ef806 */
[----:B------:R-:W-:Y:S01]  /*13a0*/  SHF.R.S32.HI R4, RZ, 0x1f, R7 ;  /* 0x0000001fff047819 */ /* 0x000fe20000011407 */
[----:B------:R-:W-:Y:S01]  /*13b0*/  IMAD.IADD R16, R15, 0x1, -R8 ;  /* 0x000000010f107824 */ /* 0x000fe200078e0a08 */
[----:B------:R-:W-:Y:S02]  /*13c0*/  SHF.R.U32.HI R18, RZ, 0x3, R18 ;  /* 0x00000003ff127819 */ /* 0x000fe40000011612 */
[CC--:B------:R-:W-:Y:S02]  /*13d0*/  LEA.HI R5, R3.reuse, R0.reuse, RZ, 0x5 ;  /* 0x0000000003057211 */ /* 0x0c0fe400078f28ff */
[----:B------:R-:W-:-:S02]  /*13e0*/  LEA.HI R3, R3, R0, RZ, 0x2 ;  /* 0x0000000003037211 */ /* 0x000fc400078f10ff */
[CC--:B------:R-:W-:Y:S02]  /*13f0*/  LEA.HI R6, R4.reuse, R7.reuse, RZ, 0x3 ;  /* 0x0000000704067211 */ /* 0x0c0fe400078f18ff */
[----:B------:R-:W-:Y:S02]  /*1400*/  LOP3.LUT R18, R9, R18, RZ, 0x3c, !PT ;  /* 0x0000001209127212 */ /* 0x000fe400078e3cff */
[----:B------:R-:W-:Y:S02]  /*1410*/  LEA.HI R4, R4, R7, RZ, 0x2 ;  /* 0x0000000704047211 */ /* 0x000fe400078f10ff */
[----:B------:R-:W-:Y:S02]  /*1420*/  LEA.HI R9, R13, R13, RZ, 0x1 ;  /* 0x0000000d0d097211 */ /* 0x000fe400078f08ff */
[----:B------:R-:W-:Y:S02]  /*1430*/  SHF.R.S32.HI R5, RZ, 0x5, R5 ;  /* 0x00000005ff057819 */ /* 0x000fe40000011405 */
[----:B------:R-:W-:-:S02]  /*1440*/  SHF.R.S32.HI R7, RZ, 0x2, R3 ;  /* 0x00000002ff077819 */ /* 0x000fc40000011403 */
[----:B------:R-:W-:Y:S01]  /*1450*/  SHF.R.S32.HI R8, RZ, 0x1f, R3 ;  /* 0x0000001fff087819 */ /* 0x000fe20000011403 */
[----:B------:R-:W-:Y:S01]  /*1460*/  IMAD R22, R5, -0x10, R22 ;  /* 0xfffffff005167824 */ /* 0x000fe200078e0216 */
[----:B------:R-:W-:Y:S02]  /*1470*/  LOP3.LUT R14, R9, 0xfffffffe, RZ, 0xc0, !PT ;  /* 0xfffffffe090e7812 */ /* 0x000fe400078ec0ff */
[----:B------:R-:W-:Y:S02]  /*1480*/  LEA.HI R8, R8, R7, RZ, 0x3 ;  /* 0x0000000708087211 */ /* 0x000fe400078f18ff */
[----:B------:R-:W-:Y:S01]  /*1490*/  LOP3.LUT R5, R3, 0x7ffffffc, RZ, 0xc0, !PT ;  /* 0x7ffffffc03057812 */ /* 0x000fe200078ec0ff */
[C---:B------:R-:W-:Y:S01]  /*14a0*/  IMAD.IADD R9, R13.reuse, 0x1, -R14 ;  /* 0x000000010d097824 */ /* 0x040fe200078e0a0e */
[----:B------:R-:W-:Y:S01]  /*14b0*/  LOP3.LUT R8, R8, 0xfffffff8, RZ, 0xc0, !PT ;  /* 0xfffffff808087812 */ /* 0x000fe200078ec0ff */
[----:B-1----:R-:W-:Y:S01]  /*14c0*/  IMAD R13, R13, 0x10, R16 ;  /* 0x000000100d0d7824 */ /* 0x002fe200078e0210 */
[----:B------:R-:W-:-:S02]  /*14d0*/  IADD3 R10, R0, -R5, RZ ;  /* 0x80000005000a7210 */ /* 0x000fc40007ffe0ff */
[--C-:B------:R-:W-:Y:S02]  /*14e0*/  SHF.R.S32.HI R0, RZ, 0x3, R6.reuse ;  /* 0x00000003ff007819 */ /* 0x100fe40000011406 */
[----:B------:R-:W-:Y:S02]  /*14f0*/  SHF.R.S32.HI R5, RZ, 0x1f, R6 ;  /* 0x0000001fff057819 */ /* 0x000fe40000011406 */
[----:B------:R-:W-:Y:S02]  /*1500*/  SHF.R.S32.HI R3, RZ, 0x2, R4 ;  /* 0x00000002ff037819 */ /* 0x000fe40000011404 */
[----:B------:R-:W-:Y:S01]  /*1510*/  IADD3 R8, R22, R8, -R7 ;  /* 0x0000000816087210 */ /* 0x000fe20007ffe807 */
[----:B------:R-:W-:Y:S01]  /*1520*/  IMAD.U32 R7, R13, 0x200, R18 ;  /* 0x000002000d077824 */ /* 0x000fe200078e0012 */
[----:B------:R-:W-:Y:S02]  /*1530*/  LEA.HI R5, R5, R0, RZ, 0x4 ;  /* 0x0000000005057211 */ /* 0x000fe400078f20ff */
[----:B------:R-:W-:-:S02]  /*1540*/  IADD3 R6, R3, 0x8, RZ ;  /* 0x0000000803067810 */ /* 0x000fc40007ffe0ff */
[----:B------:R-:W-:Y:S01]  /*1550*/  LEA.HI R4, R4, R3, RZ, 0x1 ;  /* 0x0000000304047211 */ /* 0x000fe200078f08ff */
[----:B------:R1:W-:Y:S01]  /*1560*/  STL [R1+0xc], R7 ;  /* 0x00000c0701007387 */ /* 0x0003e20000100800 */
[----:B------:R-:W-:Y:S01]  /*1570*/  LOP3.LUT R5, R5, 0x1ffffff0, RZ, 0xc0, !PT ;  /* 0x1ffffff005057812 */ /* 0x000fe200078ec0ff */
[----:B------:R-:W-:Y:S01]  /*1580*/  IMAD R9, R9, -0x40, R8 ;  /* 0xffffffc009097824 */ /* 0x000fe200078e0208 */
[----:B------:R-:W-:Y:S01]  /*1590*/  LOP3.LUT R4, R4, 0xfffffffe, RZ, 0xc0, !PT ;  /* 0xfffffffe04047812 */ /* 0x000fe200078ec0ff */
[C---:B------:R-:W-:Y:S01]  /*15a0*/  VIADD R8, R3.reuse, 0x10 ;  /* 0x0000001003087836 */ /* 0x040fe20000000000 */
[C---:B------:R-:W-:Y:S02]  /*15b0*/  IADD3 R14, R3.reuse, 0x18, RZ ;  /* 0x00000018030e7810 */ /* 0x040fe40007ffe0ff */
[----:B-1----:R-:W-:Y:S01]  /*15c0*/  LEA.HI R7, R6, R6, RZ, 0x1 ;  /* 0x0000000606077211 */ /* 0x002fe200078f08ff */
[----:B------:R-:W-:Y:S02]  /*15d0*/  IMAD.IADD R5, R0, 0x1, -R5 ;  /* 0x0000000100057824 */ /* 0x000fe400078e0a05 */
[----:B------:R-:W-:Y:S01]  /*15e0*/  IMAD.IADD R4, R3, 0x1, -R4 ;  /* 0x0000000103047824 */ /* 0x000fe200078e0a04 */
[----:B------:R-:W-:-:S02]  /*15f0*/  LOP3.LUT R13, R7, 0xfffffffe, RZ, 0xc0, !PT ;  /* 0xfffffffe070d7812 */ /* 0x000fc400078ec0ff */
[----:B------:R-:W-:Y:S02]  /*1600*/  LEA.HI R3, R8, R8, RZ, 0x1 ;  /* 0x0000000808037211 */ /* 0x000fe400078f08ff */
[--C-:B------:R-:W-:Y:S02]  /*1610*/  SHF.R.S32.HI R0, RZ, 0x1, R7.reuse ;  /* 0x00000001ff007819 */ /* 0x100fe40000011407 */
[----:B------:R-:W-:Y:S01]  /*1620*/  SHF.R.S32.HI R7, RZ, 0x1f, R7 ;  /* 0x0000001fff077819 */ /* 0x000fe20000011407 */
[----:B------:R-:W-:Y:S01]  /*1630*/  IMAD.IADD R13, R6, 0x1, -R13 ;  /* 0x00000001060d7824 */ /* 0x000fe200078e0a0d */
[----:B------:R-:W-:Y:S02]  /*1640*/  LOP3.LUT R15, R3, 0xfffffffe, RZ, 0xc0, !PT ;  /* 0xfffffffe030f7812 */ /* 0x000fe400078ec0ff */
[----:B------:R-:W-:Y:S02]  /*1650*/  SHF.R.S32.HI R6, RZ, 0x1, R3 ;  /* 0x00000001ff067819 */ /* 0x000fe40000011403 */
[----:B------:R-:W-:-:S02]  /*1660*/  LEA.HI R16, R14, R14, RZ, 0x1 ;  /* 0x0000000e0e107211 */ /* 0x000fc400078f08ff */
[----:B------:R-:W-:Y:S02]  /*1670*/  SHF.R.S32.HI R3, RZ, 0x1f, R3 ;  /* 0x0000001fff037819 */ /* 0x000fe40000011403 */
[----:B------:R-:W-:Y:S02]  /*1680*/  LEA.HI R7, R7, R0, RZ, 0x4 ;  /* 0x0000000007077211 */ /* 0x000fe400078f20ff */
[--C-:B------:R-:W-:Y:S02]  /*1690*/  SHF.R.S32.HI R17, RZ, 0x1, R16.reuse ;  /* 0x00000001ff117819 */ /* 0x100fe40000011410 */
[----:B------:R-:W-:Y:S02]  /*16a0*/  SHF.R.S32.HI R18, RZ, 0x1f, R16 ;  /* 0x0000001fff127819 */ /* 0x000fe40000011410 */
[----:B------:R-:W-:Y:S02]  /*16b0*/  LEA.HI R3, R3, R6, RZ, 0x4 ;  /* 0x0000000603037211 */ /* 0x000fe400078f20ff */
[----:B------:R-:W-:-:S02]  /*16c0*/  LOP3.LUT R7, R7, 0x1ffffff0, RZ, 0xc0, !PT ;  /* 0x1ffffff007077812 */ /* 0x000fc400078ec0ff */
[----:B------:R-:W-:Y:S02]  /*16d0*/  LEA.HI R18, R18, R17, RZ, 0x4 ;  /* 0x0000001112127211 */ /* 0x000fe400078f20ff */
[----:B------:R-:W-:Y:S01]  /*16e0*/  LOP3.LUT R3, R3, 0x1ffffff0, RZ, 0xc0, !PT ;  /* 0x1ffffff003037812 */ /* 0x000fe200078ec0ff */
[----:B------:R-:W-:Y:S01]  /*16f0*/  IMAD.IADD R0, R0, 0x1, -R7 ;  /* 0x0000000100007824 */ /* 0x000fe200078e0a07 */
[----:B------:R-:W-:Y:S02]  /*1700*/  LOP3.LUT R19, R16, 0xfffffffe, RZ, 0xc0, !PT ;  /* 0xfffffffe10137812 */ /* 0x000fe400078ec0ff */
[----:B------:R-:W-:Y:S01]  /*1710*/  LOP3.LUT R18, R18, 0x1ffffff0, RZ, 0xc0, !PT ;  /* 0x1ffffff012127812 */ /* 0x000fe200078ec0ff */
[----:B------:R-:W-:Y:S01]  /*1720*/  IMAD.IADD R6, R6, 0x1, -R3 ;  /* 0x0000000106067824 */ /* 0x000fe200078e0a03 */
[----:B------:R-:W-:Y:S01]  /*1730*/  LEA R3, R5, R4, 0x3 ;  /* 0x0000000405037211 */ /* 0x000fe200078e18ff */
[----:B------:R-:W-:Y:S01]  /*1740*/  IMAD R0, R0, 0x8, R13 ;  /* 0x0000000800007824 */ /* 0x000fe200078e020d */
[----:B------:R-:W-:Y:S01]  /*1750*/  IADD3 R19, R14, -R19, RZ ;  /* 0x800000130e137210 */ /* 0x000fe20007ffe0ff */
[----:B------:R-:W-:-:S02]  /*1760*/  IMAD.IADD R15, R8, 0x1, -R15 ;  /* 0x00000001080f7824 */ /* 0x000fc400078e0a0f */
[----:B------:R-:W-:Y:S01]  /*1770*/  IMAD.IADD R18, R17, 0x1, -R18 ;  /* 0x0000000111127824 */ /* 0x000fe200078e0a12 */
[----:B------:R1:W-:Y:S04]  /*1780*/  STL [R1+0x18], R0 ;  /* 0x0000180001007387 */ /* 0x0003e80000100800 */
[----:B------:R2:W-:Y:S01]  /*1790*/  STL [R1+0x1c], R3 ;  /* 0x00001c0301007387 */ /* 0x0005e20000100800 */
[----:B-1----:R-:W-:Y:S02]  /*17a0*/  IMAD R0, R18, 0x8, R19 ;  /* 0x0000000812007824 */ /* 0x002fe400078e0213 */
[----:B--2---:R-:W-:-:S05]  /*17b0*/  IMAD R3, R6, 0x8, R15 ;  /* 0x0000000806037824 */ /* 0x004fca00078e020f */
[----:B------:R-:W-:Y:S04]  /*17c0*/  STL [R1+0x14], R3 ;  /* 0x0000140301007387 */ /* 0x000fe80000100800 */
[----:B------:R1:W-:Y:S02]  /*17d0*/  STL [R1+0x10], R0 ;  /* 0x0000100001007387 */ /* 0x0003e40000100800 */
[----:B-1----:R-:W-:-:S05]  /*17e0*/  SHF.R.S32.HI R0, RZ, 0x7, R23 ;  /* 0x00000007ff007819 */ /* 0x002fca0000011417 */
[----:B------:R1:W-:Y:S01]  /*17f0*/  STL [R1+0x8], R0 ;  /* 0x0000080001007387 */ /* 0x0003e20000100800 */
[----:B------:R-:W-:Y:S01]  /*1800*/  IMAD.SHL.U32 R3, R20, 0x4, RZ ;  /* 0x0000000414037824 */ /* 0x000fe200078e00ff */
[----:B------:R-:W-:Y:S02]  /*1810*/  CS2R R6, SRZ ;  /* 0x0000000000067805 */ /* 0x000fe4000001ff00 */
[----:B------:R-:W-:Y:S02]  /*1820*/  MOV R5, RZ ;  /* 0x000000ff00057202 */ /* 0x000fe40000000f00 */
        /* <DEDUP_REMOVED lines=33> */
[----:B-1-3--:R-:W-:-:S07]  /*1a40*/  LOP3.LUT R8, R21, 0x1, RZ, 0xfc, !PT ;  /* 0x0000000115087812 */ /* 0x00afce00078efcff */
.L_x_497:
[----:B------:R-:W-:-:S13]  /*1a50*/  ISETP.NE.AND P0, PT, R8, 0x3, PT ;  /* 0x000000030800780c */ /* 0x000fda0003f05270 */
[----:B------:R-:W-:Y:S05]  /*1a60*/  @!P0 BRA `(.L_x_487) ;  /* 0x0000000000048947 */ /* 0x000fea0003800000 */
[----:B------:R-:W-:Y:S01]  /*1a70*/  BPT.TRAP 0x1 ;  /* 0x000000040000795c */ /* 0x000fe20000300000 */
.L_x_487:
[----:B------:R-:W-:Y:S01]  /*1a80*/  IMAD R3, R5, 0x8, R2 ;  /* 0x0000000805037824 */ /* 0x000fe200078e0202 */
[----:B------:R-:W-:-:S04]  /*1a90*/  SHF.L.U32 R22, R6, 0x1f, RZ ;  /* 0x0000001f06167819 */ /* 0x000fc800000006ff */
[----:B------:R1:W2:Y:S01]  /*1aa0*/  SYNCS.PHASECHK.TRANS64.TRYWAIT P1, [R3+URZ+0x30c10], R22 ;  /* 0x030c1016030075a7 */ /* 0x0002a2000802017f */
[----:B------:R-:W-:Y:S05]  /*1ab0*/  @!P0 BRA `(.L_x_488) ;  /* 0x0000000000048947 */ /* 0x000fea0003800000 */
[----:B------:R-:W-:Y:S01]  /*1ac0*/  BPT.TRAP 0x1 ;  /* 0x000000040000795c */ /* 0x000fe20000300000 */
.L_x_488:
[----:B------:R-:W-:-:S04]  /*1ad0*/  IADD3 R0, R2, 0x10000, RZ ;  /* 0x0001000002007810 */ /* 0x000fc80007ffe0ff */
[----:B------:R-:W-:-:S04]  /*1ae0*/  SHF.R.U32.HI R0, RZ, 0x4, R0 ;  /* 0x00000004ff007819 */ /* 0x000fc80000011600 */
[----:B------:R-:W-:Y:S01]  /*1af0*/  LOP3.LUT R0, R0, 0x3fff, RZ, 0xc0, !PT ;  /* 0x00003fff00007812 */ /* 0x000fe200078ec0ff */
[----:B--2---:R-:W-:Y:S06]  /*1b00*/  @P1 BRA `(.L_x_489) ;  /* 0x0000000000081947 */ /* 0x004fec0003800000 */
[----:B------:R-:W2:Y:S02]  /*1b10*/  SYNCS.PHASECHK.TRANS64.TRYWAIT P1, [R3+URZ+0x30c10], R22 ;  /* 0x030c1016030075a7 */ /* 0x000ea4000802017f */
[----:B--2---:R-:W-:Y:S05]  /*1b20*/  @!P1 BRA `(.L_x_490) ;  /* 0x0000009000689947 */ /* 0x004fea0003800000 */
.L_x_489:
        /* <DEDUP_REMOVED lines=9> */
[----:B------:R-:W2:Y:S01]  /*1bc0*/  LDL R15, [R1+0x10] ;  /* 0x00001000010f7983 */ /* 0x000ea20000100800 */
[----:B------:R-:W-:Y:S01]  /*1bd0*/  WARPGROUP.ARRIVE ;  /* 0x00000000000079c5 */ /* 0x000fe20000000000 */
[----:B------:R-:W-:Y:S01]  /*1be0*/  USHF.R.U32.HI UR4, URZ, 0x4, UR9 ;  /* 0x000000043f047899 */ /* 0x000fe20008011609 */
[----:B------:R-:W-:Y:S01]  /*1bf0*/  UMOV UR7, 0x40000040 ;  /* 0x4000004000077882 */ /* 0x000fe20000000000 */
[----:B------:R-:W-:-:S02]  /*1c00*/  UMOV UR5, 0x40000040 ;  /* 0x4000004000057882 */ /* 0x000fc40000000000 */
[----:B------:R-:W-:Y:S02]  /*1c10*/  ULOP3.LUT UR4, UR4, 0x3fff, URZ, 0xc0, !UPT ;  /* 0x00003fff04047892 */ /* 0x000fe4000f8ec03f */
[----:B------:R-:W-:Y:S02]  /*1c20*/  UMOV UR6, UR8 ;  /* 0x0000000800067c82 */ /* 0x000fe40008000000 */
[----:B------:R-:W-:-:S07]  /*1c30*/  ULOP3.LUT UR10, UR4, 0x10000, URZ, 0xfc, !UPT ;  /* 0x00010000040a7892 */ /* 0x000fce000f8efc3f */
        /* <DEDUP_REMOVED lines=15> */
[----:B------:R-:W-:Y:S02]  /*1d30*/  WARPGROUP.DEPBAR.LE gsb0, 0x0 ;  /* 0x00008000000079c5 */ /* 0x000fe40000010000 */
[----:B------:R-:W-:Y:S01]  /*1d40*/  WARPGROUP.ARRIVE ;  /* 0x00000000000079c5 */ /* 0x000fe20000000000 */
[C---:B-----5:R-:W-:Y:S01]  /*1d50*/  IMAD R19, R5.reuse, 0x80, R16 ;  /* 0x0000008005137824 */ /* 0x060fe200078e0210 */
[----:B------:R-:W-:Y:S01]  /*1d60*/  LEA R17, R10, R17, 0x1 ;  /* 0x000000110a117211 */ /* 0x000fe200078e08ff */
[----:B--2---:R-:W-:-:S02]  /*1d70*/  IMAD R21, R5, 0x80, R15 ;  /* 0x0000008005157824 */ /* 0x004fc400078e020f */
[C---:B------:R-:W-:Y:S01]  /*1d80*/  IMAD R15, R10.reuse, 0x2, R13 ;  /* 0x000000020a0f7824 */ /* 0x040fe200078e020d */
[----:B------:R-:W-:Y:S01]  /*1d90*/  HGMMA.64x128x16.F32.BF16 R88, gdesc[UR4], R88, gsb0 ;  /* 0x01e00000045879f0 */ /* 0x000fe20008001858 */
[----:B------:R-:W-:Y:S01]  /*1da0*/  UIADD3 UR6, UR8, 0x6, URZ ;  /* 0x0000000608067890 */ /* 0x000fe2000fffe03f */
[C---:B------:R-:W-:Y:S01]  /*1db0*/  IMAD R19, R10.reuse, 0x2, R19 ;  /* 0x000000020a137824 */ /* 0x040fe200078e0213 */
[----:B------:R-:W-:Y:S01]  /*1dc0*/  UIADD3 UR4, UR10, 0x6, URZ ;  /* 0x000000060a047890 */ /* 0x000fe2000fffe03f */
[----:B------:R-:W-:Y:S01]  /*1dd0*/  IMAD R23, R10, 0x2, R21 ;  /* 0x000000020a177824 */ /* 0x000fe200078e0215 */
[----:B------:R-:W-:Y:S01]  /*1de0*/  UMOV UR7, 0x40000040 ;  /* 0x4000004000077882 */ /* 0x000fe20000000000 */
[----:B------:R-:W-:Y:S01]  /*1df0*/  UMOV UR5, 0x40000040 ;  /* 0x4000004000057882 */ /* 0x000fe20000000000 */
[--C-:B------:R-:W-:Y:S01]  /*1e00*/  IMAD R21, R15, 0x4, R2.reuse ;  /* 0x000000040f157824 */ /* 0x100fe200078e0202 */
[----:B------:R-:W-:Y:S01]  /*1e10*/  LEA R13, R17, R2, 0x2 ;  /* 0x00000002110d7211 */ /* 0x000fe200078e10ff */
[----:B------:R-:W-:-:S02]  /*1e20*/  IMAD R14, R19, 0x4, R2 ;  /* 0x00000004130e7824 */ /* 0x000fc400078e0202 */
[----:B------:R-:W-:Y:S02]  /*1e30*/  IMAD R20, R23, 0x4, R2 ;  /* 0x0000000417147824 */ /* 0x000fe400078e0202 */
[----:B------:R-:W-:-:S04]  /*1e40*/  VIADD R16, R2, 0x20000 ;  /* 0x0002000002107836 */ /* 0x000fc80000000000 */
[--C-:B------:R-:W-:Y:S01]  /*1e50*/  IMAD R18, R17, 0x4, R16.reuse ;  /* 0x0000000411127824 */ /* 0x100fe200078e0210 */
[----:B------:R-:W-:Y:S01]  /*1e60*/  LEA R15, R15, R16, 0x2 ;  /* 0x000000100f0f7211 */ /* 0x000fe200078e10ff */
[--C-:B------:R-:W-:Y:S02]  /*1e70*/  IMAD R17, R19, 0x4, R16.reuse ;  /* 0x0000000413117824 */ /* 0x100fe400078e0210 */
[----:B------:R-:W-:Y:S01]  /*1e80*/  IMAD R16, R23, 0x4, R16 ;  /* 0x0000000417107824 */ /* 0x000fe200078e0210 */
[----:B------:R-:W-:Y:S02]  /*1e90*/  WARPGROUP.DEPBAR.LE gsb0, 0x0 ;  /* 0x00008000000079c5 */ /* 0x000fe40000010000 */
[----:B------:R-:W-:-:S06]  /*1ea0*/  WARPGROUP.ARRIVE ;  /* 0x00000000000079c5 */ /* 0x000fcc0000000000 */
[----:B------:R-:W-:Y:S03]  /*1eb0*/  HGMMA.64x128x16.F32.BF16 R88, gdesc[UR4], R88, gsb0 ;  /* 0x01e00000045879f0 */ /* 0x000fe60008001858 */
[----:B------:R-:W-:Y:S02]  /*1ec0*/  WARPGROUP.DEPBAR.LE gsb0, 0x0 ;  /* 0x00008000000079c5 */ /* 0x000fe40000010000 */
[----:B------:R-:W2:Y:S04]  /*1ed0*/  LDS R21, [R21+0x20000] ;  /* 0x0200000015157984 */ /* 0x000ea80000000800 */
[----:B------:R-:W3:Y:S04]  /*1ee0*/  LDS R13, [R13+0x20000] ;  /* 0x020000000d0d7984 */ /* 0x000ee80000000800 */
[----:B------:R-:W4:Y:S04]  /*1ef0*/  LDS R14, [R14+0x20000] ;  /* 0x020000000e0e7984 */ /* 0x000f280000000800 */
[----:B------:R-:W1:Y:S01]  /*1f00*/  LDS R20, [R20+0x20000] ;  /* 0x0200000014147984 */ /* 0x000e620000000800 */
[----:B------:R-:W-:Y:S05]  /*1f10*/  @!P0 BRA `(.L_x_491) ;  /* 0x0000000000048947 */ /* 0x000fea0003800000 */
[----:B------:R-:W-:Y:S01]  /*1f20*/  BPT.TRAP 0x1 ;  /* 0x000000040000795c */ /* 0x000fe20000300000 */
.L_x_491:
[----:B------:R1:W1:Y:S01]  /*1f30*/  SYNCS.PHASECHK.TRANS64.TRYWAIT P1, [R3+URZ+0x30c30], R22 ;  /* 0x030c3016030075a7 */ /* 0x000262000802017f */
[----:B------:R-:W-:Y:S05]  /*1f40*/  @!P0 BRA `(.L_x_492) ;  /* 0x0000000000048947 */ /* 0x000fea0003800000 */
[----:B------:R-:W-:Y:S01]  /*1f50*/  BPT.TRAP 0x1 ;  /* 0x000000040000795c */ /* 0x000fe20000300000 */
.L_x_492:
[----:B------:R-:W-:-:S04]  /*1f60*/  IADD3 R19, R2, 0x18000, RZ ;  /* 0x0001800002137810 */ /* 0x000fc80007ffe0ff */
[----:B------:R-:W-:-:S04]  /*1f70*/  SHF.R.U32.HI R19, RZ, 0x4, R19 ;  /* 0x00000004ff137819 */ /* 0x000fc80000011613 */
[----:B------:R-:W-:-:S04]  /*1f80*/  LOP3.LUT R19, R19, 0x3fff, RZ, 0xc0, !PT ;  /* 0x00003fff13137812 */ /* 0x000fc800078ec0ff */
[----:B------:R-:W-:Y:S01]  /*1f90*/  LOP3.LUT R24, R19, 0x10000, RZ, 0xfc, !PT ;  /* 0x0001000013187812 */ /* 0x000fe200078efcff */
[----:B-1----:R-:W-:Y:S06]  /*1fa0*/  @P1 BRA `(.L_x_493) ;  /* 0x0000000000081947 */ /* 0x002fec0003800000 */
[----:B------:R-:W1:Y:S02]  /*1fb0*/  SYNCS.PHASECHK.TRANS64.TRYWAIT P1, [R3+URZ+0x30c30], R22 ;  /* 0x030c3016030075a7 */ /* 0x000e64000802017f */
[----:B-1----:R-:W-:Y:S05]  /*1fc0*/  @!P1 BRA `(.L_x_494) ;  /* 0x0000008c00549947 */ /* 0x002fea0003800000 */
.L_x_493:
[----:B------:R-:W-:Y:S01]  /*1fd0*/  UIADD3 UR9, UR9, 0x4000, URZ ;  /* 0x0000400009097890 */ /* 0x000fe2000fffe03f */
[----:B------:R-:W-:Y:S01]  /*1fe0*/  IMAD R24, R5, 0x400, R24 ;  /* 0x0000040005187824 */ /* 0x000fe200078e0218 */
[----:B------:R-:W-:Y:S01]  /*1ff0*/  UMOV UR7, 0x40000040 ;  /* 0x4000004000077882 */ /* 0x000fe20000000000 */
[----:B------:R-:W-:Y:S01]  /*2000*/  UMOV UR5, 0x40000040 ;  /* 0x4000004000057882 */ /* 0x000fe20000000000 */
[----:B------:R-:W-:Y:S01]  /*2010*/  USHF.R.U32.HI UR9, URZ, 0x4, UR9 ;  /* 0x000000043f097899 */ /* 0x000fe20008011609 */
[----:B------:R-:W-:Y:S01]  /*2020*/  FMUL.FTZ R22, R88, UR36 ;  /* 0x0000002458167c20 */ /* 0x000fe20008410000 */
[----:B------:R-:W-:Y:S01]  /*2030*/  R2UR UR8, R24 ;  /* 0x00000000180872ca */ /* 0x000fe200000e0000 */
[----:B------:R-:W-:Y:S01]  /*2040*/  FMUL.FTZ R88, R90, UR36 ;  /* 0x000000245a587c20 */ /* 0x000fe20008410000 */
[----:B------:R-:W-:Y:S01]  /*2050*/  ULOP3.LUT UR9, UR9, 0x3fff, URZ, 0xc0, !UPT ;  /* 0x00003fff09097892 */ /* 0x000fe2000f8ec03f */
[----:B------:R-:W-:Y:S01]  /*2060*/  WARPGROUP.ARRIVE ;  /* 0x00000000000079c5 */ /* 0x000fe20000000000 */
[----:B------:R-:W-:Y:S01]  /*2070*/  FMUL.FTZ R90, R92, UR36 ;  /* 0x000000245c5a7c20 */ /* 0x000fe20008410000 */
[----:B------:R-:W-:Y:S01]  /*2080*/  FMUL.FTZ R92, R94, UR36 ;  /* 0x000000245e5c7c20 */ /* 0x000fe20008410000 */
[----:B------:R-:W-:Y:S01]  /*2090*/  ULOP3.LUT UR9, UR9, 0x10000, URZ, 0xfc, !UPT ;  /* 0x0001000009097892 */ /* 0x000fe2000f8efc3f */
[----:B------:R-:W-:Y:S01]  /*20a0*/  FMUL.FTZ R94, R96, UR36 ;  /* 0x00000024605e7c20 */ /* 0x000fe20008410000 */
[----:B------:R-:W-:Y:S01]  /*20b0*/  FMUL.FTZ R96, R98, UR36 ;  /* 0x0000002462607c20 */ /* 0x000fe20008410000 */
[----:B------:R-:W-:Y:S01]  /*20c0*/  FMUL.FTZ R98, R100, UR36 ;  /* 0x0000002464627c20 */ /* 0x000fe20008410000 */
[----:B------:R-:W-:Y:S01]  /*20d0*/  FMUL.FTZ R100, R102, UR36 ;  /* 0x0000002466647c20 */ /* 0x000fe20008410000 */
[----:B------:R-:W-:Y:S01]  /*20e0*/  FMUL.FTZ R102, R104, UR36 ;  /* 0x0000002468667c20 */ /* 0x000fe20008410000 */
[----:B------:R-:W-:Y:S01]  /*20f0*/  FMUL.FTZ R104, R106, UR36 ;  /* 0x000000246a687c20 */ /* 0x000fe20008410000 */
[----:B------:R-:W-:Y:S01]  /*2100*/  UMOV UR6, UR8 ;  /* 0x0000000800067c82 */ /* 0x000fe20008000000 */
[----:B------:R-:W-:Y:S01]  /*2110*/  UMOV UR4, UR9 ;  /* 0x0000000900047c82 */ /* 0x000fe20008000000 */
[----:B------:R-:W-:Y:S01]  /*2120*/  FMUL.FTZ R106, R108, UR36 ;  /* 0x000000246c6a7c20 */ /* 0x000fe20008410000 */
[----:B------:R-:W-:Y:S01]  /*2130*/  HGMMA.64x128x16.F32.BF16 R24, gdesc[UR4], RZ, !UPT, gsb0 ;  /* 0x01e00000041879f0 */ /* 0x000fe2000c0018ff */
[----:B------:R-:W-:Y:S01]  /*2140*/  UIADD3 UR6, UR8, 0x2, URZ ;  /* 0x0000000208067890 */ /* 0x000fe2000fffe03f */
[----:B------:R-:W-:Y:S01]  /*2150*/  FMUL.FTZ R236, R127, UR36 ;  /* 0x000000247fec7c20 */ /* 0x000fe20008410000 */
[----:B------:R-:W-:Y:S01]  /*2160*/  UIADD3 UR4, UR9, 0x2, URZ ;  /* 0x0000000209047890 */ /* 0x000fe2000fffe03f */
[----:B------:R-:W-:Y:S01]  /*2170*/  FMUL.FTZ R108, R110, UR36 ;  /* 0x000000246e6c7c20 */ /* 0x000fe20008410000 */
[----:B------:R-:W-:Y:S01]  /*2180*/  UMOV UR7, 0x40000040 ;  /* 0x4000004000077882 */ /* 0x000fe20000000000 */
[----:B------:R-:W-:Y:S01]  /*2190*/  UMOV UR5, 0x40000040 ;  /* 0x4000004000057882 */ /* 0x000fe20000000000 */
[----:B------:R-:W-:Y:S01]  /*21a0*/  FMUL.FTZ R217, R122, UR36 ;  /* 0x000000247ad97c20 */ /* 0x000fe20008410000 */
[----:B------:R-:W-:Y:S01]  /*21b0*/  FMUL.FTZ R127, R130, UR36 ;  /* 0x00000024827f7c20 */ /* 0x000fe20008410000 */
[----:B------:R-:W-:Y:S01]  /*21c0*/  FMUL.FTZ R110, R112, UR36 ;  /* 0x00000024706e7c20 */ /* 0x000fe20008410000 */
[----:B--2---:R-:W1:Y:S01]  /*21d0*/  SHFL.IDX PT, R122, R21, R11, 0x1f ;  /* 0x00001f0b157a7589 */ /* 0x004e6200000e0000 */
[----:B------:R-:W-:-:S02]  /*21e0*/  VIADD R130, R11, 0x4 ;  /* 0x000000040b827836 */ /* 0x000fc40000000000 */
[----:B------:R-:W-:Y:S01]  /*21f0*/  FMUL.FTZ R23, R89, UR36 ;  /* 0x0000002459177c20 */ /* 0x000fe20008410000 */
[----:B------:R-:W-:Y:S01]  /*2200*/  FMUL.FTZ R112, R114, UR36 ;  /* 0x0000002472707c20 */ /* 0x000fe20008410000 */
[----:B------:R-:W2:Y:S01]  /*2210*/  MUFU.TANH R22, R22 ;  /* 0x0000001600167308 */ /* 0x000ea20000002400 */
[----:B------:R-:W-:Y:S01]  /*2220*/  FMUL.FTZ R114, R116, UR36 ;  /* 0x0000002474727c20 */ /* 0x000fe20008410000 */
[----:B------:R-:W-:Y:S01]  /*2230*/  FMUL.FTZ R134, R134, UR36 ;  /* 0x0000002486867c20 */ /* 0x000fe20008410000 */
[----:B------:R-:W-:Y:S01]  /*2240*/  FMUL.FTZ R116, R118, UR36 ;  /* 0x0000002476747c20 */ /* 0x000fe20008410000 */
[----:B------:R-:W-:Y:S01]  /*2250*/  STL [R1+0x4c], R155 ;  /* 0x00004c9b01007387 */ /* 0x000fe20000100800 */
[----:B------:R-:W-:Y:S01]  /*2260*/  FMUL.FTZ R89, R91, UR36 ;  /* 0x000000245b597c20 */ /* 0x000fe20008410000 */
[----:B------:R-:W-:Y:S01]  /*2270*/  FMUL.FTZ R118, R120, UR36 ;  /* 0x0000002478767c20 */ /* 0x000fe20008410000 */
[----:B------:R-:W-:Y:S01]  /*2280*/  FMUL.FTZ R91, R93, UR36 ;  /* 0x000000245d5b7c20 */ /* 0x000fe20008410000 */
[----:B------:R3:W-:Y:S01]  /*2290*/  STL [R1+0x48], R154 ;  /* 0x0000489a01007387 */ /* 0x0007e20000100800 */
[----:B------:R-:W-:Y:S01]  /*22a0*/  FMUL.FTZ R93, R95, UR36 ;  /* 0x000000245f5d7c20 */ /* 0x000fe20008410000 */
[----:B------:R-:W4:Y:S01]  /*22b0*/  MUFU.TANH R23, R23 ;  /* 0x0000001700177308 */ /* 0x000f220000002400 */
[----:B------:R-:W-:Y:S01]  /*22c0*/  FMUL.FTZ R95, R97, UR36 ;  /* 0x00000024615f7c20 */ /* 0x000fe20008410000 */
[----:B------:R-:W4:Y:S01]  /*22d0*/  SHFL.IDX PT, R120, R21, R130, 0x1f ;  /* 0x00001f8215787589 */ /* 0x000f2200000e0000 */
[----:B------:R-:W-:Y:S01]  /*22e0*/  FMUL.FTZ R97, R99, UR36 ;  /* 0x0000002463617c20 */ /* 0x000fe20008410000 */
[----:B------:R-:W-:Y:S01]  /*22f0*/  FMUL.FTZ R99, R101, UR36 ;  /* 0x0000002465637c20 */ /* 0x000fe20008410000 */
[----:B------:R-:W-:Y:S01]  /*2300*/  FMUL.FTZ R133, R133, UR36 ;  /* 0x0000002485857c20 */ /* 0x000fe20008410000 */
[----:B------:R-:W-:Y:S01]  /*2310*/  FMUL.FTZ R101, R103, UR36 ;  /* 0x0000002467657c20 */ /* 0x000fe20008410000 */
[----:B------:R-:W-:Y:S01]  /*2320*/  FMUL.FTZ R103, R105, UR36 ;  /* 0x0000002469677c20 */ /* 0x000fe20008410000 */
[----:B---3--:R3:W-:Y:S01]  /*2330*/  MUFU.TANH R154, R134 ;  /* 0x00000086009a7308 */ /* 0x0087e20000002400 */
[----:B------:R-:W-:Y:S01]  /*2340*/  FMUL.FTZ R216, R121, UR36 ;  /* 0x0000002479d87c20 */ /* 0x000fe20008410000 */
[----:B------:R-:W-:Y:S01]  /*2350*/  FMUL.FTZ R231, R128, UR36 ;  /* 0x0000002480e77c20 */ /* 0x000fe20008410000 */
[----:B------:R1:W-:Y:S01]  /*2360*/  STL [R1+0x44], R153 ;  /* 0x0000449901007387 */ /* 0x0003e20000100800 */
[----:B------:R-:W-:Y:S01]  /*2370*/  FMUL.FTZ R105, R107, UR36 ;  /* 0x000000246b697c20 */ /* 0x000fe20008410000 */
[----:B------:R-:W-:Y:S01]  /*2380*/  FMUL.FTZ R128, R148, UR36 ;  /* 0x0000002494807c20 */ /* 0x000fe20008410000 */
[----:B------:R-:W-:Y:S01]  /*2390*/  FMUL.FTZ R107, R109, UR36 ;  /* 0x000000246d6b7c20 */ /* 0x000fe20008410000 */
[----:B------:R-:W-:Y:S01]  /*23a0*/  FMUL.FTZ R109, R111, UR36 ;  /* 0x000000246f6d7c20 */ /* 0x000fe20008410000 */
[----:B------:R-:W4:Y:S01]  /*23b0*/  MUFU.TANH R88, R88 ;  /* 0x0000005800587308 */ /* 0x000f220000002400 */
[----:B---3--:R-:W-:-:S02]  /*23c0*/  VIADD R134, R11, 0x8 ;  /* 0x000000080b867836 */ /* 0x008fc40000000000 */
[----:B------:R-:W-:Y:S01]  /*23d0*/  FMUL.FTZ R111, R113, UR36 ;  /* 0x00000024716f7c20 */ /* 0x000fe20008410000 */
[----:B------:R-:W-:Y:S01]  /*23e0*/  ISETP.GT.AND P2, PT, R9, RZ, PT ;  /* 0x000000ff0900720c */ /* 0x000fe20003f44270 */
[----:B------:R-:W-:Y:S01]  /*23f0*/  FMUL.FTZ R113, R115, UR36 ;  /* 0x0000002473717c20 */ /* 0x000fe20008410000 */
[----:B------:R-:W-:Y:S01]  /*2400*/  FMUL.FTZ R115, R117, UR36 ;  /* 0x0000002475737c20 */ /* 0x000fe20008410000 */
[----:B------:R-:W3:Y:S01]  /*2410*/  SHFL.IDX PT, R121, R21, R134, 0x1f ;  /* 0x00001f8615797589 */ /* 0x000ee200000e0000 */
[----:B------:R-:W-:Y:S01]  /*2420*/  FMUL.FTZ R117, R119, UR36 ;  /* 0x0000002477757c20 */ /* 0x000fe20008410000 */
[----:B------:R-:W-:Y:S01]  /*2430*/  MUFU.TANH R89, R89 ;  /* 0x0000005900597308 */ /* 0x000fe20000002400 */
[----:B------:R-:W-:Y:S01]  /*2440*/  FMUL.FTZ R227, R124, UR36 ;  /* 0x000000247ce37c20 */ /* 0x000fe20008410000 */
[----:B--2---:R-:W-:Y:S01]  /*2450*/  FSEL R119, R22, -INF , P2 ;  /* 0xff80000016777808 */ /* 0x004fe20001000000 */
[----:B------:R-:W-:Y:S01]  /*2460*/  FMUL.FTZ R218, R123, UR36 ;  /* 0x000000247bda7c20 */ /* 0x000fe20008410000 */
[----:B------:R-:W-:Y:S01]  /*2470*/  ISETP.GT.AND P1, PT, R9, 0x8, PT ;  /* 0x000000080900780c */ /* 0x000fe20003f24270 */
[----:B------:R-:W-:Y:S01]  /*2480*/  FMUL.FTZ R234, R135, UR36 ;  /* 0x0000002487ea7c20 */ /* 0x000fe20008410000 */
[----:B------:R-:W-:Y:S01]  /*2490*/  FMUL.FTZ R132, R132, UR36 ;  /* 0x0000002484847c20 */ /* 0x000fe20008410000 */
[--C-:B-1----:R-:W-:Y:S01]  /*24a0*/  FFMA.FTZ R135, R119, UR37, -R122.reuse ;  /* 0x0000002577877c23 */ /* 0x102fe2000801087a */
[----:B------:R1:W-:Y:S01]  /*24b0*/  MUFU.TANH R153, R133 ;  /* 0x0000008500997308 */ /* 0x0003e20000002400 */
[----:B----4-:R-:W-:Y:S01]  /*24c0*/  FSEL R123, R23, -INF , P2 ;  /* 0xff800000177b7808 */ /* 0x010fe20001000000 */
[----:B------:R-:W-:Y:S01]  /*24d0*/  STL [R1+0x40], R152 ;  /* 0x0000409801007387 */ /* 0x000fe20000100800 */
[----:B------:R-:W-:Y:S01]  /*24e0*/  FSEL R119, R88, -INF , P1 ;  /* 0xff80000058777808 */ /* 0x000fe20000800000 */
[----:B------:R-:W-:Y:S01]  /*24f0*/  FMUL.FTZ R137, R137, UR36 ;  /* 0x0000002489897c20 */ /* 0x000fe20008410000 */
[----:B------:R-:W-:Y:S01]  /*2500*/  FMUL.FTZ R139, R139, UR36 ;  /* 0x000000248b8b7c20 */ /* 0x000fe20008410000 */
[----:B------:R-:W-:Y:S01]  /*2510*/  STL [R1+0x3c], R10 ;  /* 0x00003c0a01007387 */ /* 0x000fe20000100800 */
[----:B------:R-:W-:Y:S01]  /*2520*/  FMUL.FTZ R136, R136, UR36 ;  /* 0x0000002488887c20 */ /* 0x000fe20008410000 */
[----:B------:R-:W2:Y:S01]  /*2530*/  MUFU.TANH R90, R90 ;  /* 0x0000005a005a7308 */ /* 0x000ea20000002400 */
[----:B-1----:R-:W-:Y:S01]  /*2540*/  IADD3 R133, R11, 0xc, RZ ;  /* 0x0000000c0b857810 */ /* 0x002fe20007ffe0ff */
[----:B------:R1:W-:Y:S01]  /*2550*/  STL [R1+0x38], R8 ;  /* 0x0000380801007387 */ /* 0x0003e20000100800 */
[----:B------:R-:W-:Y:S01]  /*2560*/  FFMA.FTZ R119, R119, UR37, -R122 ;  /* 0x0000002577777c23 */ /* 0x000fe2000801087a */
[----:B------:R-:W-:Y:S01]  /*2570*/  FMUL.FTZ R141, R141, UR36 ;  /* 0x000000248d8d7c20 */ /* 0x000fe20008410000 */
[----:B------:R-:W-:Y:S01]  /*2580*/  FMUL.FTZ R140, R140, UR36 ;  /* 0x000000248c8c7c20 */ /* 0x000fe20008410000 */
[----:B------:R-:W4:Y:S01]  /*2590*/  SHFL.IDX PT, R124, R21, R133, 0x1f ;  /* 0x00001f85157c7589 */ /* 0x000f2200000e0000 */
[----:B------:R-:W-:Y:S01]  /*25a0*/  FMUL.FTZ R129, R129, UR36 ;  /* 0x0000002481817c20 */ /* 0x000fe20008410000 */
[----:B------:R-:W3:Y:S01]  /*25b0*/  MUFU.TANH R92, R92 ;  /* 0x0000005c005c7308 */ /* 0x000ee20000002400 */
[----:B------:R-:W-:Y:S01]  /*25c0*/  FMUL.FTZ R138, R138, UR36 ;  /* 0x000000248a8a7c20 */ /* 0x000fe20008410000 */
[----:B------:R3:W-:Y:S01]  /*25d0*/  STL [R1+0x34], R7 ;  /* 0x0000340701007387 */ /* 0x0007e20000100800 */
[----:B------:R-:W-:Y:S01]  /*25e0*/  FMUL.FTZ R226, R125, UR36 ;  /* 0x000000247de27c20 */ /* 0x000fe20008410000 */
[----:B------:R-:W-:Y:S01]  /*25f0*/  FMUL.FTZ R142, R142, UR36 ;  /* 0x000000248e8e7c20 */ /* 0x000fe20008410000 */
[----:B------:R-:W-:Y:S01]  /*2600*/  FMUL.FTZ R235, R131, UR36 ;  /* 0x0000002483eb7c20 */ /* 0x000fe20008410000 */
[----:B------:R-:W-:Y:S01]  /*2610*/  STL [R1+0x30], R6 ;  /* 0x0000300601007387 */ /* 0x000fe20000100800 */
[----:B------:R-:W-:Y:S01]  /*2620*/  FMUL.FTZ R143, R143, UR36 ;  /* 0x000000248f8f7c20 */ /* 0x000fe20008410000 */
[----:B------:R-:W4:Y:S01]  /*2630*/  MUFU.TANH R91, R91 ;  /* 0x0000005b005b7308 */ /* 0x000f220000002400 */
[----:B--2---:R-:W-:Y:S01]  /*2640*/  FSEL R122, R90, -INF , P2 ;  /* 0xff8000005a7a7808 */ /* 0x004fe20001000000 */
[----:B------:R-:W-:Y:S01]  /*2650*/  STL [R1+0x2c], R4 ;  /* 0x00002c0401007387 */ /* 0x000fe20000100800 */
[----:B------:R-:W-:Y:S01]  /*2660*/  FMUL.FTZ R131, R150, UR36 ;  /* 0x0000002496837c20 */ /* 0x000fe20008410000 */
[----:B------:R-:W-:Y:S01]  /*2670*/  FMUL.FTZ R237, R144, UR36 ;  /* 0x0000002490ed7c20 */ /* 0x000fe20008410000 */
[----:B------:R-:W-:Y:S01]  /*2680*/  FMUL.FTZ R232, R145, UR36 ;  /* 0x0000002491e87c20 */ /* 0x000fe20008410000 */
[----:B------:R2:W-:Y:S01]  /*2690*/  STL [R1+0x28], R3 ;  /* 0x0000280301007387 */ /* 0x0005e20000100800 */
[----:B------:R-:W-:Y:S01]  /*26a0*/  FMUL.FTZ R229, R146, UR36 ;  /* 0x0000002492e57c20 */ /* 0x000fe20008410000 */
[----:B------:R3:W-:Y:S01]  /*26b0*/  MUFU.TANH R155, R132 ;  /* 0x00000084009b7308 */ /* 0x0007e20000002400 */
[----:B------:R-:W-:Y:S01]  /*26c0*/  FMUL.FTZ R228, R147, UR36 ;  /* 0x0000002493e47c20 */ /* 0x000fe20008410000 */
[----:B------:R4:W-:Y:S01]  /*26d0*/  STL [R1+0x24], R0 ;  /* 0x0000240001007387 */ /* 0x0009e20000100800 */
[----:B------:R-:W-:-:S03]  /*26e0*/  FMUL.FTZ R126, R126, UR36 ;  /* 0x000000247e7e7c20 */ /* 0x000fc60008410000 */
[----:B------:R-:W-:Y:S02]  /*26f0*/  SHFL.IDX PT, R219, R13, R11, 0x1f ;  /* 0x00001f0b0ddb7589 */ /* 0x000fe400000e0000 */
[----:B-1----:R1:W-:Y:S01]  /*2700*/  MUFU.TANH R8, R137 ;  /* 0x0000008900087308 */ /* 0x0023e20000002400 */
[--C-:B---3--:R-:W-:Y:S01]  /*2710*/  FFMA.FTZ R132, R123, UR37, -R120.reuse ;  /* 0x000000257b847c23 */ /* 0x108fe20008010878 */
[----:B------:R-:W-:Y:S01]  /*2720*/  FSEL R123, R89, -INF , P1 ;  /* 0xff800000597b7808 */ /* 0x000fe20000800000 */
[----:B------:R-:W-:Y:S04]  /*2730*/  SHFL.IDX PT, R222, R13, R130, 0x1f ;  /* 0x00001f820dde7589 */ /* 0x000fe800000e0000 */
[----:B------:R-:W-:Y:S01]  /*2740*/  FFMA.FTZ R120, R123, UR37, -R120 ;  /* 0x000000257b787c23 */ /* 0x000fe20008010878 */
[----:B------:R3:W-:Y:S01]  /*2750*/  MUFU.TANH R7, R139 ;  /* 0x0000008b00077308 */ /* 0x0007e20000002400 */
[----:B-1----:R-:W-:-:S02]  /*2760*/  VIADD R137, R11, 0x14 ;  /* 0x000000140b897836 */ /* 0x002fc40000000000 */
[--C-:B------:R-:W-:Y:S01]  /*2770*/  FFMA.FTZ R123, R122, UR37, -R121.reuse ;  /* 0x000000257a7b7c23 */ /* 0x100fe20008010879 */
[----:B------:R-:W-:Y:S01]  /*2780*/  FSEL R122, R92, -INF , P1 ;  /* 0xff8000005c7a7808 */ /* 0x000fe20000800000 */
[----:B------:R-:W-:Y:S03]  /*2790*/  SHFL.IDX PT, R225, R13, R134, 0x1f ;  /* 0x00001f860de17589 */ /* 0x000fe600000e0000 */
[----:B------:R-:W-:Y:S01]  /*27a0*/  MUFU.TANH R93, R93 ;  /* 0x0000005d005d7308 */ /* 0x000fe20000002400 */
[----:B---3--:R-:W-:Y:S02]  /*27b0*/  VIADD R139, R11, 0x10 ;  /* 0x000000100b8b7836 */ /* 0x008fe40000000000 */
[----:B------:R-:W-:Y:S01]  /*27c0*/  FFMA.FTZ R121, R122, UR37, -R121 ;  /* 0x000000257a797c23 */ /* 0x000fe20008010879 */
[----:B------:R-:W-:Y:S04]  /*27d0*/  SHFL.IDX PT, R230, R13, R133, 0x1f ;  /* 0x00001f850de67589 */ /* 0x000fe800000e0000 */
[----:B------:R-:W-:Y:S01]  /*27e0*/  SHFL.IDX PT, R125, R21, R139, 0x1f ;  /* 0x00001f8b157d7589 */ /* 0x000fe200000e0000 */
[----:B------:R1:W-:Y:S08]  /*27f0*/  MUFU.TANH R152, R136 ;  /* 0x0000008800987308 */ /* 0x0003f00000002400 */
[----:B--2---:R4:W-:Y:S01]  /*2800*/  MUFU.TANH R3, R141 ;  /* 0x0000008d00037308 */ /* 0x0049e20000002400 */
[----:B-1----:R-:W-:-:S02]  /*2810*/  FMUL.FTZ R136, R151, UR36 ;  /* 0x0000002497887c20 */ /* 0x002fc40008410000 */
[----:B------:R-:W1:Y:S01]  /*2820*/  SHFL.IDX PT, R151, R21, R137, 0x1f ;  /* 0x00001f8915977589 */ /* 0x000e6200000e0000 */
[----:B------:R-:W-:Y:S02]  /*2830*/  WARPGROUP.DEPBAR.LE gsb0, 0x0 ;  /* 0x00008000000079c5 */ /* 0x000fe40000010000 */
[----:B------:R-:W-:Y:S02]  /*2840*/  WARPGROUP.ARRIVE ;  /* 0x00000000000079c5 */ /* 0x000fe40000000000 */
[----:B------:R2:W-:Y:S01]  /*2850*/  MUFU.TANH R6, R140 ;  /* 0x0000008c00067308 */ /* 0x0005e20000002400 */
[----:B----4-:R-:W-:-:S03]  /*2860*/  FSEL R141, R91, -INF , P2 ;  /* 0xff8000005b8d7808 */ /* 0x010fc60001000000 */
[----:B------:R-:W-:Y:S01]  /*2870*/  HGMMA.64x128x16.F32.BF16 R24, gdesc[UR4], R24, gsb0 ;  /* 0x01e00000041879f0 */ /* 0x000fe20008001818 */
[----:B------:R-:W-:Y:S01]  /*2880*/  UIADD3 UR6, UR8, 0x4, URZ ;  /* 0x0000000408067890 */ /* 0x000fe2000fffe03f */
[----:B------:R-:W-:Y:S01]  /*2890*/  FFMA.FTZ R122, R141, UR37, -R124 ;  /* 0x000000258d7a7c23 */ /* 0x000fe2000801087c */
[----:B------:R-:W-:Y:S01]  /*28a0*/  UIADD3 UR4, UR9, 0x4, URZ ;  /* 0x0000000409047890 */ /* 0x000fe2000fffe03f */
[----:B------:R3:W4:Y:S01]  /*28b0*/  MUFU.TANH R0, R129 ;  /* 0x0000008100007308 */ /* 0x0007220000002400 */
[----:B------:R-:W-:Y:S01]  /*28c0*/  UMOV UR7, 0x40000040 ;  /* 0x4000004000077882 */ /* 0x000fe20000000000 */
[----:B------:R-:W-:Y:S01]  /*28d0*/  UMOV UR5, 0x40000040 ;  /* 0x4000004000057882 */ /* 0x000fe20000000000 */
[----:B--2---:R-:W-:-:S05]  /*28e0*/  IADD3 R140, R11, 0x1c, RZ ;  /* 0x0000001c0b8c7810 */ /* 0x004fca0007ffe0ff */
[----:B------:R2:W-:Y:S01]  /*28f0*/  MUFU.TANH R10, R138 ;  /* 0x0000008a000a7308 */ /* 0x0005e20000002400 */
[----:B------:R-:W1:Y:S01]  /*2900*/  SHFL.IDX PT, R141, R21, R140, 0x1f ;  /* 0x00001f8c158d7589 */ /* 0x000e6200000e0000 */
[----:B---3--:R-:W-:Y:S01]  /*2910*/  FMUL.FTZ R129, R149, UR36 ;  /* 0x0000002495817c20 */ /* 0x008fe20008410000 */
[----:B------:R-:W-:-:S05]  /*2920*/  IMAD R149, R5, 0x400, R19 ;  /* 0x0000040005957824 */ /* 0x000fca00078e0213 */
[----:B------:R-:W-:Y:S01]  /*2930*/  MUFU.TANH R94, R94 ;  /* 0x0000005e005e7308 */ /* 0x000fe20000002400 */
[----:B--2---:R-:W-:Y:S01]  /*2940*/  VIADD R138, R11, 0x18 ;  /* 0x000000180b8a7836 */ /* 0x004fe20000000000 */
[----:B----4-:R-:W-:Y:S06]  /*2950*/  STL [R1+0x4], R0 ;  /* 0x0000040001007387 */ /* 0x010fec0000100800 */
[----:B------:R-:W-:Y:S08]  /*2960*/  MUFU.TANH R95, R95 ;  /* 0x0000005f005f7308 */ /* 0x000ff00000002400 */
[----:B------:R-:W2:Y:S08]  /*2970*/  MUFU.TANH R96, R96 ;  /* 0x0000006000607308 */ /* 0x000eb00000002400 */
[----:B------:R-:W-:Y:S08]  /*2980*/  MUFU.TANH R97, R97 ;  /* 0x0000006100617308 */ /* 0x000ff00000002400 */
[----:B------:R3:W-:Y:S01]  /*2990*/  MUFU.TANH R4, R142 ;  /* 0x0000008e00047308 */ /* 0x0007e20000002400 */
[----:B--2---:R-:W-:-:S07]  /*29a0*/  FSEL R144, R96, -INF , P1 ;  /* 0xff80000060907808 */ /* 0x004fce0000800000 */
[----:B------:R-:W2:Y:S01]  /*29b0*/  MUFU.TANH R99, R99 ;  /* 0x0000006300637308 */ /* 0x000ea20000002400 */
[----:B---3--:R3:W4:Y:S07]  /*29c0*/  SHFL.IDX PT, R142, R21, R138, 0x1f ;  /* 0x00001f8a158e7589 */ /* 0x00872e00000e0000 */
[----:B------:R-:W-:Y:S01]  /*29d0*/  MUFU.TANH R98, R98 ;  /* 0x0000006200627308 */ /* 0x000fe20000002400 */
[----:B---3--:R-:W-:-:S07]  /*29e0*/  FSEL R21, R95, -INF , P2 ;  /* 0xff8000005f157808 */ /* 0x008fce0001000000 */
[----:B------:R-:W-:Y:S01]  /*29f0*/  MUFU.TANH R101, R101 ;  /* 0x0000006500657308 */ /* 0x000fe20000002400 */
[----:B-1----:R-:W-:Y:S01]  /*2a00*/  FFMA.FTZ R21, R21, UR37, -R151 ;  /* 0x0000002515157c23 */ /* 0x002fe20008010897 */
[----:B--2---:R-:W-:-:S05]  /*2a10*/  FSEL R233, R99, -INF , P2 ;  /* 0xff80000063e97808 */ /* 0x004fca0001000000 */
[----:B------:R-:W-:Y:S01]  /*2a20*/  FFMA.FTZ R233, R233, UR37, -R141 ;  /* 0x00000025e9e97c23 */ /* 0x000fe2000801088d */
[----:B------:R-:W1:Y:S08]  /*2a30*/  MUFU.TANH R100, R100 ;  /* 0x0000006400647308 */ /* 0x000e700000002400 */
[----:B------:R-:W2:Y:S08]  /*2a40*/  MUFU.TANH R102, R102 ;  /* 0x0000006600667308 */ /* 0x000eb00000002400 */
[----:B------:R-:W3:Y:S01]  /*2a50*/  MUFU.TANH R104, R104 ;  /* 0x0000006800687308 */ /* 0x000ee20000002400 */
[----:B-1----:R-:W-:-:S07]  /*2a60*/  FSEL R145, R100, -INF , P1 ;  /* 0xff80000064917808 */ /* 0x002fce0000800000 */
[----:B------:R1:W-:Y:S08]  /*2a70*/  MUFU.TANH R0, R143 ;  /* 0x0000008f00007308 */ /* 0x0003f00000002400 */
[----:B------:R-:W-:Y:S01]  /*2a80*/  MUFU.TANH R103, R103 ;  /* 0x0000006700677308 */ /* 0x000fe20000002400 */
[----:B-1----:R-:W-:-:S05]  /*2a90*/  FSEL R143, R97, -INF , P1 ;  /* 0xff800000618f7808 */ /* 0x002fca0000800000 */
[----:B------:R-:W-:Y:S01]  /*2aa0*/  FFMA.FTZ R151, R143, UR37, -R151 ;  /* 0x000000258f977c23 */ /* 0x000fe20008010897 */
[----:B------:R-:W-:Y:S01]  /*2ab0*/  FSEL R143, R101, -INF , P1 ;  /* 0xff800000658f7808 */ /* 0x000fe20000800000 */
[----:B------:R-:W1:Y:S04]  /*2ac0*/  MUFU.TANH R105, R105 ;  /* 0x0000006900697308 */ /* 0x000e680000002400 */
[----:B------:R-:W-:Y:S01]  /*2ad0*/  FFMA.FTZ R141, R143, UR37, -R141 ;  /* 0x000000258f8d7c23 */ /* 0x000fe2000801088d */
[----:B--2---:R-:W-:-:S03]  /*2ae0*/  FSEL R143, R102, -INF , P2 ;  /* 0xff800000668f7808 */ /* 0x004fc60001000000 */
[----:B------:R-:W-:Y:S01]  /*2af0*/  MUFU.EX2 R135, R135 ;  /* 0x0000008700877308 */ /* 0x000fe20000000800 */
[----:B------:R-:W-:Y:S02]  /*2b00*/  WARPGROUP.DEPBAR.LE gsb0, 0x0 ;  /* 0x00008000000079c5 */ /* 0x000fe40000010000 */
[----:B------:R-:W-:Y:S01]  /*2b10*/  WARPGROUP.ARRIVE ;  /* 0x00000000000079c5 */ /* 0x000fe20000000000 */
[----:B------:R-:W-:-:S04]  /*2b20*/  FFMA.FTZ R143, R143, UR37, -R219 ;  /* 0x000000258f8f7c23 */ /* 0x000fc800080108db */
[----:B------:R-:W-:Y:S01]  /*2b30*/  MUFU.EX2 R119, R119 ;  /* 0x0000007700777308 */ /* 0x000fe20000000800 */
[----:B------:R-:W-:Y:S01]  /*2b40*/  HGMMA.64x128x16.F32.BF16 R24, gdesc[UR4], R24, gsb0 ;  /* 0x01e00000041879f0 */ /* 0x000fe20008001818 */
[----:B------:R-:W-:Y:S02]  /*2b50*/  UIADD3 UR6, UR8, 0x6, URZ ;  /* 0x0000000608067890 */ /* 0x000fe4000fffe03f */
[----:B------:R-:W-:Y:S01]  /*2b60*/  UIADD3 UR4, UR9, 0x6, URZ ;  /* 0x0000000609047890 */ /* 0x000fe2000fffe03f */
[----:B------:R-:W-:Y:S01]  /*2b70*/  UMOV UR7, 0x40000040 ;  /* 0x4000004000077882 */ /* 0x000fe20000000000 */
[----:B------:R-:W-:Y:S02]  /*2b80*/  UMOV UR5, 0x40000040 ;  /* 0x4000004000057882 */ /* 0x000fe40000000000 */
[----:B------:R-:W-:Y:S08]  /*2b90*/  MUFU.EX2 R132, R132 ;  /* 0x0000008400847308 */ /* 0x000ff00000000800 */
[----:B------:R-:W-:Y:S08]  /*2ba0*/  MUFU.TANH R106, R106 ;  /* 0x0000006a006a7308 */ /* 0x000ff00000002400 */
[----:B------:R-:W-:Y:S08]  /*2bb0*/  MUFU.EX2 R123, R123 ;  /* 0x0000007b007b7308 */ /* 0x000ff00000000800 */
[----:B------:R-:W-:Y:S08]  /*2bc0*/  MUFU.TANH R111, R111 ;  /* 0x0000006f006f7308 */ /* 0x000ff00000002400 */
[----:B------:R-:W-:Y:S08]  /*2bd0*/  MUFU.TANH R113, R113 ;  /* 0x0000007100717308 */ /* 0x000ff00000002400 */
[----:B------:R-:W2:Y:S08]  /*2be0*/  MUFU.EX2 R120, R120 ;  /* 0x0000007800787308 */ /* 0x000eb00000000800 */
[----:B------:R-:W-:Y:S08]  /*2bf0*/  MUFU.TANH R114, R114 ;  /* 0x0000007200727308 */ /* 0x000ff00000002400 */
[----:B------:R-:W-:Y:S08]  /*2c00*/  MUFU.TANH R116, R116 ;  /* 0x0000007400747308 */ /* 0x000ff00000002400 */
[----:B------:R-:W-:Y:S08]  /*2c10*/  MUFU.TANH R115, R115 ;  /* 0x0000007300737308 */ /* 0x000ff00000002400 */
[----:B------:R-:W-:Y:S08]  /*2c20*/  MUFU.EX2 R19, R151 ;  /* 0x0000009700137308 */ /* 0x000ff00000000800 */
[----:B------:R-:W-:Y:S08]  /*2c30*/  MUFU.TANH R117, R117 ;  /* 0x0000007500757308 */ /* 0x000ff00000002400 */
[----:B------:R-:W-:Y:S08]  /*2c40*/  MUFU.TANH R110, R110 ;  /* 0x0000006e006e7308 */ /* 0x000ff00000002400 */
[----:B------:R-:W-:Y:S08]  /*2c50*/  MUFU.TANH R112, R112 ;  /* 0x0000007000707308 */ /* 0x000ff00000002400 */
[----:B------:R-:W-:Y:S08]  /*2c60*/  MUFU.EX2 R21, R21 ;  /* 0x0000001500157308 */ /* 0x000ff00000000800 */
[----:B------:R-:W-:Y:S08]  /*2c70*/  MUFU.EX2 R121, R121 ;  /* 0x0000007900797308 */ /* 0x000ff00000000800 */
[----:B------:R-:W-:Y:S01]  /*2c80*/  MUFU.EX2 R122, R122 ;  /* 0x0000007a007a7308 */ /* 0x000fe20000000800 */
[----:B------:R-:W-:-:S02]  /*2c90*/  WARPGROUP.DEPBAR.LE gsb0, 0x0 ;  /* 0x00008000000079c5 */ /* 0x000fc40000010000 */
[----:B------:R-:W-:-:S05]  /*2ca0*/  WARPGROUP.ARRIVE ;  /* 0x00000000000079c5 */ /* 0x000fca0000000000 */
[----:B------:R-:W-:Y:S01]  /*2cb0*/  MUFU.TANH R109, R109 ;  /* 0x0000006d006d7308 */ /* 0x000fe20000002400 */
[----:B------:R-:W-:Y:S01]  /*2cc0*/  HGMMA.64x128x16.F32.BF16 R24, gdesc[UR4], R24, gsb0 ;  /* 0x01e00000041879f0 */ /* 0x000fe20008001818 */
[----:B------:R-:W-:Y:S01]  /*2cd0*/  R2UR UR4, R149 ;  /* 0x00000000950472ca */ /* 0x000fe200000e0000 */
[----:B------:R-:W-:-:S05]  /*2ce0*/  FFMA.FTZ R92, -R92, R92, 1 ;  /* 0x3f8000005c5c7423 */ /* 0x000fca000001015c */
[----:B------:R-:W-:Y:S08]  /*2cf0*/  MUFU.TANH R107, R107 ;  /* 0x0000006b006b7308 */ /* 0x000ff00000002400 */
        /* <DEDUP_REMOVED lines=15> */
[----:B------:R-:W-:Y:S01]  /*2df0*/  MUFU.TANH R232, R232 ;  /* 0x000000e800e87308 */ /* 0x000fe20000002400 */
[----:B------:R-:W-:-:S02]  /*2e00*/  WARPGROUP.DEPBAR.LE gsb0, 0x0 ;  /* 0x00008000000079c5 */ /* 0x000fc40000010000 */
[----:B------:R4:W1:Y:S05]  /*2e10*/  LDS R148, [R15+0x400] ;  /* 0x000400000f947984 */ /* 0x00086a0000000800 */
[----:B------:R-:W-:Y:S01]  /*2e20*/  MUFU.TANH R228, R228 ;  /* 0x000000e400e47308 */ /* 0x000fe20000002400 */
[----:B----4-:R-:W-:-:S07]  /*2e30*/  FSEL R15, R93, -INF , P1 ;  /* 0xff8000005d0f7808 */ /* 0x010fce0000800000 */
[----:B------:R-:W-:Y:S01]  /*2e40*/  MUFU.TANH R128, R128 ;  /* 0x0000008000807308 */ /* 0x000fe20000002400 */
[----:B------:R-:W-:Y:S01]  /*2e50*/  FFMA.FTZ R15, R15, UR37, -R124 ;  /* 0x000000250f0f7c23 */ /* 0x000fe2000801087c */
[----:B------:R-:W-:-:S05]  /*2e60*/  FSEL R124, R94, -INF , P2 ;  /* 0xff8000005e7c7808 */ /* 0x000fca0001000000 */
[--C-:B------:R-:W-:Y:S01]  /*2e70*/  FFMA.FTZ R124, R124, UR37, -R125.reuse ;  /* 0x000000257c7c7c23 */ /* 0x100fe2000801087d */
[----:B------:R-:W-:Y:S01]  /*2e80*/  FFMA.FTZ R125, R144, UR37, -R125 ;  /* 0x00000025907d7c23 */ /* 0x000fe2000801087d */
[----:B------:R-:W-:Y:S01]  /*2e90*/  FSEL R144, R98, -INF , P2 ;  /* 0xff80000062907808 */ /* 0x000fe20001000000 */
[----:B------:R-:W4:Y:S04]  /*2ea0*/  MUFU.EX2 R15, R15 ;  /* 0x0000000f000f7308 */ /* 0x000f280000000800 */
[--C-:B------:R-:W-:Y:S01]  /*2eb0*/  FFMA.FTZ R144, R144, UR37, -R142.reuse ;  /* 0x0000002590907c23 */ /* 0x100fe2000801088e */
[----:B------:R-:W-:Y:S01]  /*2ec0*/  FFMA.FTZ R142, R145, UR37, -R142 ;  /* 0x00000025918e7c23 */ /* 0x000fe2000801088e */
[----:B---3--:R-:W-:Y:S02]  /*2ed0*/  FSEL R145, R104, -INF , P1 ;  /* 0xff80000068917808 */ /* 0x008fe40000800000 */
[----:B------:R-:W3:Y:S03]  /*2ee0*/  MUFU.EX2 R125, R125 ;  /* 0x0000007d007d7308 */ /* 0x000ee60000000800 */
[----:B------:R-:W-:-:S05]  /*2ef0*/  FFMA.FTZ R219, R145, UR37, -R219 ;  /* 0x0000002591db7c23 */ /* 0x000fca00080108db */
[----:B------:R-:W-:Y:S01]  /*2f00*/  MUFU.EX2 R124, R124 ;  /* 0x0000007c007c7308 */ /* 0x000fe20000000800 */
[----:B-1----:R-:W1:Y:S04]  /*2f10*/  SHFL.IDX PT, R220, R148, R11, 0x1f ;  /* 0x00001f0b94dc7589 */ /* 0x002e6800000e0000 */
[----:B------:R-:W-:Y:S03]  /*2f20*/  SHFL.IDX PT, R150, R148, R130, 0x1f ;  /* 0x00001f8294967589 */ /* 0x000fe600000e0000 */
[----:B------:R-:W-:Y:S01]  /*2f30*/  MUFU.TANH R131, R131 ;  /* 0x0000008300837308 */ /* 0x000fe20000002400 */
[----:B------:R-:W-:Y:S04]  /*2f40*/  SHFL.IDX PT, R146, R148, R139, 0x1f ;  /* 0x00001f8b94927589 */ /* 0x000fe800000e0000 */
[----:B------:R-:W2:Y:S03]  /*2f50*/  SHFL.IDX PT, R223, R148, R133, 0x1f ;  /* 0x00001f8594df7589 */ /* 0x000ea600000e0000 */
[----:B------:R-:W-:Y:S01]  /*2f60*/  MUFU.TANH R129, R129 ;  /* 0x0000008100817308 */ /* 0x000fe20000002400 */
[----:B------:R-:W-:Y:S04]  /*2f70*/  SHFL.IDX PT, R221, R148, R137, 0x1f ;  /* 0x00001f8994dd7589 */ /* 0x000fe800000e0000 */
[----:B------:R-:W4:Y:S03]  /*2f80*/  SHFL.IDX PT, R147, R148, R134, 0x1f ;  /* 0x00001f8694937589 */ /* 0x000f2600000e0000 */
[----:B------:R-:W-:Y:S01]  /*2f90*/  MUFU.TANH R136, R136 ;  /* 0x0000008800887308 */ /* 0x000fe20000002400 */
[--C-:B-1----:R-:W-:Y:S01]  /*2fa0*/  FADD.FTZ R145, R24, -R220.reuse ;  /* 0x800000dc18917221 */ /* 0x102fe20000010000 */
[----:B------:R-:W-:Y:S01]  /*2fb0*/  FADD.FTZ R220, R26, -R220 ;  /* 0x800000dc1adc7221 */ /* 0x000fe20000010000 */
[----:B------:R-:W-:Y:S01]  /*2fc0*/  FSEL R26, R105, -INF , P1 ;  /* 0xff800000691a7808 */ /* 0x000fe20000800000 */
[----:B------:R-:W1:Y:S04]  /*2fd0*/  SHFL.IDX PT, R224, R148, R138, 0x1f ;  /* 0x00001f8a94e07589 */ /* 0x000e6800000e0000 */
[----:B------:R3:W-:Y:S01]  /*2fe0*/  MUFU.EX2 R24, R144 ;  /* 0x0000009000187308 */ /* 0x0007e20000000800 */
[--C-:B--2---:R-:W-:Y:S01]  /*2ff0*/  FADD.FTZ R149, R29, -R223.reuse ;  /* 0x800000df1d957221 */ /* 0x104fe20000010000 */
[----:B------:R-:W-:Y:S01]  /*3000*/  FADD.FTZ R31, R31, -R223 ;  /* 0x800000df1f1f7221 */ /* 0x000fe20000010000 */
[----:B------:R-:W-:Y:S01]  /*3010*/  FSEL R223, R103, -INF , P2 ;  /* 0xff80000067df7808 */ /* 0x000fe20001000000 */
[--C-:B---3--:R-:W-:Y:S01]  /*3020*/  FADD.FTZ R144, R25, -R150.reuse ;  /* 0x8000009619907221 */ /* 0x108fe20000010000 */
[----:B------:R-:W-:-:S03]  /*3030*/  FADD.FTZ R150, R27, -R150 ;  /* 0x800000961b967221 */ /* 0x000fc60000010000 */
[----:B------:R2:W-:Y:S01]  /*3040*/  MUFU.EX2 R25, R142 ;  /* 0x0000008e00197308 */ /* 0x0005e20000000800 */
[----:B------:R-:W-:Y:S01]  /*3050*/  FFMA.FTZ R223, R223, UR37, -R222 ;  /* 0x00000025dfdf7c23 */ /* 0x000fe200080108de */
[----:B----4-:R-:W-:-:S06]  /*3060*/  FADD.FTZ R151, R28, -R147 ;  /* 0x800000931c977221 */ /* 0x010fcc0000010000 */
[----:B------:R3:W4:Y:S01]  /*3070*/  MUFU.EX2 R27, R233 ;  /* 0x000000e9001b7308 */ /* 0x0007220000000800 */
[--C-:B--2---:R-:W-:Y:S01]  /*3080*/  FADD.FTZ R142, R32, -R146.reuse ;  /* 0x80000092208e7221 */ /* 0x104fe20000010000 */
[----:B------:R-:W-:Y:S01]  /*3090*/  FADD.FTZ R146, R34, -R146 ;  /* 0x8000009222927221 */ /* 0x000fe20000010000 */
[----:B------:R-:W-:Y:S01]  /*30a0*/  FFMA.FTZ R222, R26, UR37, -R222 ;  /* 0x000000251ade7c23 */ /* 0x000fe200080108de */
[----:B------:R-:W-:Y:S01]  /*30b0*/  FMUL.FTZ R150, R120, R150 ;  /* 0x0000009678967220 */ /* 0x000fe20000410000 */
[----:B------:R-:W-:Y:S01]  /*30c0*/  FFMA.FTZ R93, -R93, R93, 1 ;  /* 0x3f8000005d5d7423 */ /* 0x000fe2000001015d */
[----:B------:R-:W-:Y:S01]  /*30d0*/  FMUL.FTZ R31, R15, R31 ;  /* 0x0000001f0f1f7220 */ /* 0x000fe20000410000 */
[----:B------:R-:W-:Y:S01]  /*30e0*/  FADD.FTZ R147, R30, -R147 ;  /* 0x800000931e937221 */ /* 0x000fe20000010000 */
[----:B---3--:R-:W2:Y:S01]  /*30f0*/  LDL.LU R233, [R1+0x4] ;  /* 0x0000040001e97983 */ /* 0x008ea20000300800 */
[----:B------:R3:W4:Y:S01]  /*3100*/  MUFU.EX2 R26, R141 ;  /* 0x0000008d001a7308 */ /* 0x0007220000000800 */
[----:B------:R-:W-:Y:S01]  /*3110*/  FSEL R32, R106, -INF , P2 ;  /* 0xff8000006a207808 */ /* 0x000fe20001000000 */
[----:B------:R-:W-:Y:S01]  /*3120*/  FMUL.FTZ R151, R123, R151 ;  /* 0x000000977b977220 */ /* 0x000fe20000410000 */
[----:B------:R1:W4:Y:S01]  /*3130*/  SHFL.IDX PT, R34, R148, R140, 0x1f ;  /* 0x00001f8c94227589 */ /* 0x00032200000e0000 */
[----:B------:R-:W-:Y:S01]  /*3140*/  FMUL.FTZ R146, R125, R146 ;  /* 0x000000927d927220 */ /* 0x000fe20000410000 */
[----:B------:R-:W-:Y:S01]  /*3150*/  FFMA.FTZ R94, -R94, R94, 1 ;  /* 0x3f8000005e5e7423 */ /* 0x000fe2000001015e */
[----:B------:R-:W-:Y:S01]  /*3160*/  FFMA.FTZ R32, R32, UR37, -R225 ;  /* 0x0000002520207c23 */ /* 0x000fe200080108e1 */
[----:B------:R-:W-:Y:S01]  /*3170*/  FMUL.FTZ R149, R122, R149 ;  /* 0x000000957a957220 */ /* 0x000fe20000410000 */
[----:B------:R1:W4:Y:S01]  /*3180*/  MUFU.EX2 R28, R143 ;  /* 0x0000008f001c7308 */ /* 0x0003220000000800 */
[--C-:B---3--:R-:W-:Y:S01]  /*3190*/  FADD.FTZ R141, R35, -R221.reuse ;  /* 0x800000dd238d7221 */ /* 0x108fe20000010000 */
[----:B------:R-:W-:Y:S01]  /*31a0*/  FFMA.FTZ R35, -R22, R22, 1 ;  /* 0x3f80000016237423 */ /* 0x000fe20000010116 */
[----:B------:R-:W-:Y:S01]  /*31b0*/  FFMA.FTZ R95, -R95, R95, 1 ;  /* 0x3f8000005f5f7423 */ /* 0x000fe2000001015f */
[--C-:B-1----:R-:W-:Y:S01]  /*31c0*/  FADD.FTZ R38, R38, -R224.reuse ;  /* 0x800000e026267221 */ /* 0x102fe20000010000 */
[----:B------:R-:W-:Y:S01]  /*31d0*/  FADD.FTZ R148, R33, -R221 ;  /* 0x800000dd21947221 */ /* 0x000fe20000010000 */
[----:B------:R-:W-:Y:S01]  /*31e0*/  FFMA.FTZ R33, -R88, R88, 1 ;  /* 0x3f80000058217423 */ /* 0x000fe20000010158 */
[----:B------:R-:W-:Y:S01]  /*31f0*/  FMUL.FTZ R88, R135, R145 ;  /* 0x0000009187587220 */ /* 0x000fe20000410000 */
[----:B------:R1:W3:Y:S01]  /*3200*/  MUFU.EX2 R22, R219 ;  /* 0x000000db00167308 */ /* 0x0002e20000000800 */
[----:B------:R-:W-:Y:S01]  /*3210*/  FADD.FTZ R143, R36, -R224 ;  /* 0x800000e0248f7221 */ /* 0x000fe20000010000 */
[----:B------:R-:W-:Y:S01]  /*3220*/  FMUL.FTZ R148, R21, R148 ;  /* 0x0000009415947220 */ /* 0x000fe20000410000 */
[----:B------:R-:W-:Y:S01]  /*3230*/  SHFL.IDX PT, R36, R13, R139, 0x1f ;  /* 0x00001f8b0d247589 */ /* 0x000fe200000e0000 */
[----:B------:R-:W-:Y:S01]  /*3240*/  FSEL R221, R109, -INF , P1 ;  /* 0xff8000006ddd7808 */ /* 0x000fe20000800000 */
[----:B------:R-:W-:Y:S01]  /*3250*/  FFMA.FTZ R97, -R97, R97, 1 ;  /* 0x3f80000061617423 */ /* 0x000fe20000010161 */
[----:B------:R-:W-:Y:S01]  /*3260*/  FMUL.FTZ R141, R19, R141 ;  /* 0x0000008d138d7220 */ /* 0x000fe20000410000 */
[----:B------:R-:W-:Y:S01]  /*3270*/  FFMA.FTZ R99, -R99, R99, 1 ;  /* 0x3f80000063637423 */ /* 0x000fe20000010163 */
[----:B------:R-:W-:Y:S01]  /*3280*/  FFMA.FTZ R101, -R101, R101, 1 ;  /* 0x3f80000065657423 */ /* 0x000fe20000010165 */
[----:B-1----:R-:W1:Y:S01]  /*3290*/  SHFL.IDX PT, R219, R13, R138, 0x1f ;  /* 0x00001f8a0ddb7589 */ /* 0x002e6200000e0000 */
[----:B------:R-:W-:Y:S01]  /*32a0*/  FFMA.FTZ R221, R221, UR37, -R230 ;  /* 0x00000025dddd7c23 */ /* 0x000fe200080108e6 */
[--C-:B----4-:R-:W-:Y:S01]  /*32b0*/  FADD.FTZ R145, R37, -R34.reuse ;  /* 0x8000002225917221 */ /* 0x110fe20000010000 */
[----:B------:R-:W-:Y:S01]  /*32c0*/  FMUL.FTZ R37, R119, R220 ;  /* 0x000000dc77257220 */ /* 0x000fe20000410000 */
[----:B------:R-:W-:Y:S01]  /*32d0*/  FADD.FTZ R39, R39, -R34 ;  /* 0x8000002227277221 */ /* 0x000fe20000010000 */
[----:B------:R-:W4:Y:S01]  /*32e0*/  SHFL.IDX PT, R220, R13, R137, 0x1f ;  /* 0x00001f890ddc7589 */ /* 0x000f2200000e0000 */
[----:B------:R-:W-:Y:S01]  /*32f0*/  FMUL.FTZ R34, R35, R88 ;  /* 0x0000005823227220 */ /* 0x000fe20000410000 */
[----:B------:R-:W-:Y:S01]  /*3300*/  FFMA.FTZ R88, -R89, R89, 1 ;  /* 0x3f80000059587423 */ /* 0x000fe20000010159 */
[----:B------:R-:W-:Y:S01]  /*3310*/  FMUL.FTZ R89, R132, R144 ;  /* 0x0000009084597220 */ /* 0x000fe20000410000 */
[----:B------:R-:W-:Y:S01]  /*3320*/  FMUL.FTZ R33, R33, R37 ;  /* 0x0000002521217220 */ /* 0x000fe20000410000 */
[----:B------:R3:W-:Y:S01]  /*3330*/  LDS R144, [R18+0x400] ;  /* 0x0004000012907984 */ /* 0x0007e20000000800 */
[----:B------:R-:W-:Y:S01]  /*3340*/  FFMA.FTZ R37, -R90, R90, 1 ;  /* 0x3f8000005a257423 */ /* 0x000fe2000001015a */
[----:B------:R-:W-:Y:S01]  /*3350*/  FFMA.FTZ R35, -R23, R23, 1 ;  /* 0x3f80000017237423 */ /* 0x000fe20000010117 */
[----:B------:R-:W-:Y:S01]  /*3360*/  FMUL.FTZ R88, R88, R150 ;  /* 0x0000009658587220 */ /* 0x000fe20000410000 */
[----:B------:R1:W4:Y:S01]  /*3370*/  SHFL.IDX PT, R90, R13, R140, 0x1f ;  /* 0x00001f8c0d5a7589 */ /* 0x00032200000e0000 */
[----:B------:R-:W-:Y:S01]  /*3380*/  FSEL R150, R116, -INF , P1 ;  /* 0xff80000074967808 */ /* 0x000fe20000800000 */
[----:B------:R-:W-:Y:S01]  /*3390*/  FMUL.FTZ R89, R35, R89 ;  /* 0x0000005923597220 */ /* 0x000fe20000410000 */
[----:B------:R-:W-:Y:S01]  /*33a0*/  FMUL.FTZ R35, R37, R151 ;  /* 0x0000009725237220 */ /* 0x000fe20000410000 */
[----:B------:R-:W-:Y:S01]  /*33b0*/  FSEL R151, R113, -INF , P1 ;  /* 0xff80000071977808 */ /* 0x000fe20000800000 */
[----:B---3--:R3:W-:Y:S01]  /*33c0*/  MUFU.EX2 R18, R32 ;  /* 0x0000002000127308 */ /* 0x0087e20000000800 */
[----:B------:R-:W-:Y:S01]  /*33d0*/  FSEL R37, R112, -INF , P1 ;  /* 0xff80000070257808 */ /* 0x000fe20000800000 */
[----:B------:R-:W-:Y:S01]  /*33e0*/  FMUL.FTZ R145, R27, R145 ;  /* 0x000000911b917220 */ /* 0x000fe20000410000 */
[----:B------:R-:W-:Y:S01]  /*33f0*/  FMUL.FTZ R97, R97, R141 ;  /* 0x0000008d61617220 */ /* 0x000fe20000410000 */
[----:B------:R-:W-:Y:S01]  /*3400*/  FMUL.FTZ R141, R26, R39 ;  /* 0x000000271a8d7220 */ /* 0x000fe20000410000 */
[--C-:B-1----:R-:W-:Y:S01]  /*3410*/  FFMA.FTZ R150, R150, UR37, -R219.reuse ;  /* 0x0000002596967c23 */ /* 0x102fe200080108db */
[----:B------:R-:W-:Y:S01]  /*3420*/  FFMA.FTZ R37, R37, UR37, -R36 ;  /* 0x0000002525257c23 */ /* 0x000fe20008010824 */
[----:B------:R-:W-:Y:S01]  /*3430*/  FMUL.FTZ R143, R24, R143 ;  /* 0x0000008f188f7220 */ /* 0x000fe20000410000 */
[----:B------:R1:W-:Y:S01]  /*3440*/  MUFU.EX2 R13, R222 ;  /* 0x000000de000d7308 */ /* 0x0003e20000000800 */
[----:B---3--:R-:W-:Y:S01]  /*3450*/  FSEL R32, R114, -INF , P2 ;  /* 0xff80000072207808 */ /* 0x008fe20001000000 */
[----:B------:R-:W-:Y:S01]  /*3460*/  FFMA.FTZ R102, -R102, R102, 1 ;  /* 0x3f80000066667423 */ /* 0x000fe20000010166 */
[----:B------:R-:W-:Y:S01]  /*3470*/  FFMA.FTZ R104, -R104, R104, 1 ;  /* 0x3f80000068687423 */ /* 0x000fe20000010168 */
[----:B------:R-:W-:Y:S01]  /*3480*/  FSEL R30, R107, -INF , P2 ;  /* 0xff8000006b1e7808 */ /* 0x000fe20001000000 */
[----:B------:R-:W-:Y:S01]  /*3490*/  FFMA.FTZ R103, -R103, R103, 1 ;  /* 0x3f80000067677423 */ /* 0x000fe20000010167 */
[----:B------:R-:W-:Y:S01]  /*34a0*/  FFMA.FTZ R32, R32, UR37, -R219 ;  /* 0x0000002520207c23 */ /* 0x000fe200080108db */
[----:B------:R-:W-:Y:S01]  /*34b0*/  FSEL R29, R108, -INF , P1 ;  /* 0xff8000006c1d7808 */ /* 0x000fe20000800000 */
[----:B------:R3:W3:Y:S01]  /*34c0*/  MUFU.EX2 R23, R223 ;  /* 0x000000df00177308 */ /* 0x0006e20000000800 */
[----:B-1----:R-:W-:Y:S01]  /*34d0*/  FSEL R222, R111, -INF , P2 ;  /* 0xff8000006fde7808 */ /* 0x002fe20001000000 */
[----:B------:R-:W-:Y:S01]  /*34e0*/  FFMA.FTZ R30, R30, UR37, -R230 ;  /* 0x000000251e1e7c23 */ /* 0x000fe200080108e6 */
[----:B------:R-:W-:Y:S01]  /*34f0*/  FSEL R230, R118, -INF , P2 ;  /* 0xff80000076e67808 */ /* 0x000fe20001000000 */
[----:B------:R-:W-:Y:S01]  /*3500*/  FFMA.FTZ R29, R29, UR37, -R225 ;  /* 0x000000251d1d7c23 */ /* 0x000fe200080108e1 */
[----:B------:R-:W-:Y:S01]  /*3510*/  FFMA.FTZ R109, -R109, R109, 1 ;  /* 0x3f8000006d6d7423 */ /* 0x000fe2000001016d */
[--C-:B----4-:R-:W-:Y:S01]  /*3520*/  FFMA.FTZ R222, R222, UR37, -R220.reuse ;  /* 0x00000025dede7c23 */ /* 0x110fe200080108dc */
[----:B------:R-:W-:Y:S01]  /*3530*/  FFMA.FTZ R220, R151, UR37, -R220 ;  /* 0x0000002597dc7c23 */ /* 0x000fe200080108dc */
[----:B------:R-:W-:Y:S01]  /*3540*/  FSEL R151, R115, -INF , P2 ;  /* 0xff80000073977808 */ /* 0x000fe20001000000 */
[----:B------:R-:W-:Y:S01]  /*3550*/  MUFU.EX2 R30, R30 ;  /* 0x0000001e001e7308 */ /* 0x000fe20000000800 */
[----:B---3--:R-:W-:Y:S01]  /*3560*/  FSEL R223, R110, -INF , P2 ;  /* 0xff8000006edf7808 */ /* 0x008fe20001000000 */
[----:B------:R-:W-:Y:S01]  /*3570*/  SHFL.IDX PT, R225, R14, R130, 0x1f ;  /* 0x00001f820ee17589 */ /* 0x000fe200000e0000 */
[----:B------:R-:W-:Y:S01]  /*3580*/  FFMA.FTZ R106, -R106, R106, 1 ;  /* 0x3f8000006a6a7423 */ /* 0x000fe2000001016a */
[----:B------:R-:W-:Y:S01]  /*3590*/  FFMA.FTZ R219, R151, UR37, -R90 ;  /* 0x0000002597db7c23 */ /* 0x000fe2000801085a */
[----:B------:R-:W-:Y:S01]  /*35a0*/  FSEL R151, R117, -INF , P1 ;  /* 0xff80000075977808 */ /* 0x000fe20000800000 */
[----:B------:R-:W-:Y:S01]  /*35b0*/  FFMA.FTZ R223, R223, UR37, -R36 ;  /* 0x00000025dfdf7c23 */ /* 0x000fe20008010824 */
[----:B------:R-:W-:Y:S01]  /*35c0*/  FFMA.FTZ R36, -R91, R91, 1 ;  /* 0x3f8000005b247423 */ /* 0x000fe2000001015b */
[----:B------:R-:W-:Y:S01]  /*35d0*/  FMUL.FTZ R91, R121, R147 ;  /* 0x00000093795b7220 */ /* 0x000fe20000410000 */
[----:B------:R-:W1:Y:S01]  /*35e0*/  SHFL.IDX PT, R224, R144, R138, 0x1f ;  /* 0x00001f8a90e07589 */ /* 0x000e6200000e0000 */
[----:B------:R-:W-:Y:S01]  /*35f0*/  FFMA.FTZ R151, R151, UR37, -R90 ;  /* 0x0000002597977c23 */ /* 0x000fe2000801085a */
[----:B------:R-:W-:Y:S01]  /*3600*/  FMUL.FTZ R90, R93, R31 ;  /* 0x0000001f5d5a7220 */ /* 0x000fe20000410000 */
[----:B------:R-:W-:Y:S01]  /*3610*/  FFMA.FTZ R93, -R96, R96, 1 ;  /* 0x3f800000605d7423 */ /* 0x000fe20000010160 */
[----:B------:R-:W-:Y:S01]  /*3620*/  FMUL.FTZ R96, R124, R142 ;  /* 0x0000008e7c607220 */ /* 0x000fe20000410000 */
[----:B------:R-:W-:Y:S01]  /*3630*/  FMUL.FTZ R91, R92, R91 ;  /* 0x0000005b5c5b7220 */ /* 0x000fe20000410000 */
[----:B------:R-:W3:Y:S01]  /*3640*/  SHFL.IDX PT, R142, R144, R11, 0x1f ;  /* 0x00001f0b908e7589 */ /* 0x000ee200000e0000 */
[----:B------:R-:W-:Y:S01]  /*3650*/  FMUL.FTZ R93, R93, R146 ;  /* 0x000000925d5d7220 */ /* 0x000fe20000410000 */
[----:B------:R-:W-:Y:S01]  /*3660*/  FMUL.FTZ R96, R94, R96 ;  /* 0x000000605e607220 */ /* 0x000fe20000410000 */
[----:B------:R-:W-:Y:S01]  /*3670*/  FMUL.FTZ R94, R95, R148 ;  /* 0x000000945f5e7220 */ /* 0x000fe20000410000 */
[----:B------:R-:W4:Y:S01]  /*3680*/  SHFL.IDX PT, R146, R144, R134, 0x1f ;  /* 0x00001f8690927589 */ /* 0x000f2200000e0000 */
[----:B------:R-:W-:Y:S01]  /*3690*/  FMUL.FTZ R92, R36, R149 ;  /* 0x00000095245c7220 */ /* 0x000fe20000410000 */
[----:B------:R-:W-:Y:S01]  /*36a0*/  FFMA.FTZ R95, -R98, R98, 1 ;  /* 0x3f800000625f7423 */ /* 0x000fe20000010162 */
[----:B------:R-:W-:Y:S01]  /*36b0*/  FFMA.FTZ R98, -R100, R100, 1 ;  /* 0x3f80000064627423 */ /* 0x000fe20000010164 */
[----:B------:R-:W4:Y:S01]  /*36c0*/  SHFL.IDX PT, R147, R144, R130, 0x1f ;  /* 0x00001f8290937589 */ /* 0x000f2200000e0000 */
[----:B------:R-:W-:Y:S01]  /*36d0*/  FMUL.FTZ R100, R25, R38 ;  /* 0x0000002619647220 */ /* 0x000fe20000410000 */
[----:B------:R1:W-:Y:S01]  /*36e0*/  MUFU.EX2 R36, R223 ;  /* 0x000000df00247308 */ /* 0x0003e20000000800 */
[----:B------:R-:W-:Y:S01]  /*36f0*/  FMUL.FTZ R95, R95, R143 ;  /* 0x0000008f5f5f7220 */ /* 0x000fe20000410000 */
[----:B------:R-:W4:Y:S01]  /*3700*/  SHFL.IDX PT, R148, R144, R133, 0x1f ;  /* 0x00001f8590947589 */ /* 0x000f2200000e0000 */
[----:B------:R-:W-:Y:S01]  /*3710*/  FMUL.FTZ R98, R98, R100 ;  /* 0x0000006462627220 */ /* 0x000fe20000410000 */
[----:B------:R-:W-:Y:S01]  /*3720*/  FMUL.FTZ R100, R99, R145 ;  /* 0x0000009163647220 */ /* 0x000fe20000410000 */
[----:B------:R-:W-:Y:S01]  /*3730*/  FMUL.FTZ R99, R101, R141 ;  /* 0x0000008d65637220 */ /* 0x000fe20000410000 */
[----:B------:R-:W4:Y:S01]  /*3740*/  SHFL.IDX PT, R149, R144, R139, 0x1f ;  /* 0x00001f8b90957589 */ /* 0x000f2200000e0000 */
[----:B------:R-:W-:Y:S01]  /*3750*/  FFMA.FTZ R108, -R108, R108, 1 ;  /* 0x3f8000006c6c7423 */ /* 0x000fe2000001016c */
[----:B------:R4:W-:Y:S01]  /*3760*/  MUFU.EX2 R31, R221 ;  /* 0x000000dd001f7308 */ /* 0x0009e20000000800 */
[----:B-1----:R-:W-:Y:S01]  /*3770*/  FADD.FTZ R54, R54, -R224 ;  /* 0x800000e036367221 */ /* 0x002fe20000010000 */
[----:B------:R-:W1:Y:S01]  /*3780*/  SHFL.IDX PT, R223, R14, R11, 0x1f ;  /* 0x00001f0b0edf7589 */ /* 0x000e6200000e0000 */
[----:B------:R-:W-:Y:S01]  /*3790*/  FFMA.FTZ R111, -R111, R111, 1 ;  /* 0x3f8000006f6f7423 */ /* 0x000fe2000001016f */
[----:B------:R-:W-:Y:S01]  /*37a0*/  FFMA.FTZ R110, -R110, R110, 1 ;  /* 0x3f8000006e6e7423 */ /* 0x000fe2000001016e */
[----:B------:R-:W-:Y:S01]  /*37b0*/  FFMA.FTZ R116, -R116, R116, 1 ;  /* 0x3f80000074747423 */ /* 0x000fe20000010174 */
[--C-:B---3--:R-:W-:Y:S01]  /*37c0*/  FADD.FTZ R141, R40, -R142.reuse ;  /* 0x8000008e288d7221 */ /* 0x108fe20000010000 */
[----:B------:R-:W-:Y:S01]  /*37d0*/  FADD.FTZ R101, R42, -R142 ;  /* 0x8000008e2a657221 */ /* 0x000fe20000010000 */
[----:B------:R3:W-:Y:S01]  /*37e0*/  MUFU.EX2 R40, R32 ;  /* 0x0000002000287308 */ /* 0x0007e20000000800 */
[----:B----4-:R-:W4:Y:S01]  /*37f0*/  SHFL.IDX PT, R221, R14, R134, 0x1f ;  /* 0x00001f860edd7589 */ /* 0x010f2200000e0000 */
[----:B------:R-:W-:Y:S01]  /*3800*/  FADD.FTZ R145, R44, -R146 ;  /* 0x800000922c917221 */ /* 0x000fe20000010000 */
[----:B------:R-:W-:Y:S01]  /*3810*/  FMUL.FTZ R141, R28, R141 ;  /* 0x0000008d1c8d7220 */ /* 0x000fe20000410000 */
[----:B------:R-:W-:Y:S01]  /*3820*/  FMUL.FTZ R101, R22, R101 ;  /* 0x0000006516657220 */ /* 0x000fe20000410000 */
[----:B------:R-:W4:Y:S01]  /*3830*/  SHFL.IDX PT, R44, R144, R137, 0x1f ;  /* 0x00001f89902c7589 */ /* 0x000f2200000e0000 */
[--C-:B------:R-:W-:Y:S01]  /*3840*/  FADD.FTZ R142, R41, -R147.reuse ;  /* 0x80000093298e7221 */ /* 0x100fe20000010000 */
[----:B------:R-:W-:Y:S01]  /*3850*/  FADD.FTZ R143, R43, -R147 ;  /* 0x800000932b8f7221 */ /* 0x000fe20000010000 */
[----:B------:R1:W-:Y:S01]  /*3860*/  MUFU.EX2 R39, R220 ;  /* 0x000000dc00277308 */ /* 0x0003e20000000800 */
[----:B------:R-:W-:Y:S01]  /*3870*/  FMUL.FTZ R141, R102, R141 ;  /* 0x0000008d668d7220 */ /* 0x000fe20000410000 */
[--C-:B------:R-:W-:Y:S01]  /*3880*/  FADD.FTZ R147, R45, -R148.reuse ;  /* 0x800000942d937221 */ /* 0x100fe20000010000 */
[----:B---3--:R-:W-:Y:S01]  /*3890*/  FADD.FTZ R32, R47, -R148 ;  /* 0x800000942f207221 */ /* 0x008fe20000010000 */
[----:B------:R-:W-:Y:S01]  /*38a0*/  FMUL.FTZ R102, R23, R142 ;  /* 0x0000008e17667220 */ /* 0x000fe20000410000 */
[----:B------:R-:W-:Y:S01]  /*38b0*/  FMUL.FTZ R142, R104, R101 ;  /* 0x00000065688e7220 */ /* 0x000fe20000410000 */
[--C-:B------:R-:W-:Y:S01]  /*38c0*/  FADD.FTZ R148, R48, -R149.reuse ;  /* 0x8000009530947221 */ /* 0x100fe20000010000 */
[----:B------:R-:W-:Y:S01]  /*38d0*/  FADD.FTZ R149, R50, -R149 ;  /* 0x8000009532957221 */ /* 0x000fe20000010000 */
[----:B------:R3:W4:Y:S01]  /*38e0*/  MUFU.EX2 R38, R222 ;  /* 0x000000de00267308 */ /* 0x0007220000000800 */
[----:B------:R-:W4:Y:S01]  /*38f0*/  SHFL.IDX PT, R50, R14, R133, 0x1f ;  /* 0x00001f850e327589 */ /* 0x000f2200000e0000 */
[----:B------:R-:W-:Y:S01]  /*3900*/  FSEL R45, R217, -INF , P1 ;  /* 0xff800000d92d7808 */ /* 0x000fe20000800000 */
[--C-:B-1----:R-:W-:Y:S01]  /*3910*/  FFMA.FTZ R230, R230, UR37, -R223.reuse ;  /* 0x00000025e6e67c23 */ /* 0x102fe200080108df */
[----:B------:R-:W-:Y:S01]  /*3920*/  FSEL R41, R227, -INF , P2 ;  /* 0xff800000e3297808 */ /* 0x000fe20001000000 */
[----:B------:R-:W1:Y:S01]  /*3930*/  SHFL.IDX PT, R220, R14, R139, 0x1f ;  /* 0x00001f8b0edc7589 */ /* 0x000e6200000e0000 */
[----:B------:R-:W-:Y:S01]  /*3940*/  FSEL R48, R126, -INF , P1 ;  /* 0xff8000007e307808 */ /* 0x000fe20000800000 */
[----:B------:R-:W-:Y:S01]  /*3950*/  FFMA.FTZ R45, R45, UR37, -R223 ;  /* 0x000000252d2d7c23 */ /* 0x000fe200080108df */
[----:B------:R4:W1:Y:S01]  /*3960*/  MUFU.EX2 R42, R150 ;  /* 0x00000096002a7308 */ /* 0x0008620000000800 */
[----:B---3--:R-:W3:Y:S01]  /*3970*/  SHFL.IDX PT, R222, R144, R140, 0x1f ;  /* 0x00001f8c90de7589 */ /* 0x008ee200000e0000 */
[--C-:B----4-:R-:W-:Y:S01]  /*3980*/  FFMA.FTZ R223, R41, UR37, -R221.reuse ;  /* 0x0000002529df7c23 */ /* 0x110fe200080108dd */
[----:B------:R-:W-:Y:S01]  /*3990*/  FFMA.FTZ R48, R48, UR37, -R221 ;  /* 0x0000002530307c23 */ /* 0x000fe200080108dd */
[----:B------:R-:W-:Y:S01]  /*39a0*/  FADD.FTZ R146, R46, -R146 ;  /* 0x800000922e927221 */ /* 0x000fe20000010000 */
[----:B------:R-:W-:Y:S01]  /*39b0*/  LDS R101, [R17+0x400] ;  /* 0x0004000011657984 */ /* 0x000fe20000000800 */
[--C-:B------:R-:W-:Y:S01]  /*39c0*/  FADD.FTZ R221, R51, -R44.reuse ;  /* 0x8000002c33dd7221 */ /* 0x100fe20000010000 */
[----:B------:R-:W-:Y:S01]  /*39d0*/  FSEL R51, R127, -INF , P1 ;  /* 0xff8000007f337808 */ /* 0x000fe20000800000 */
[----:B------:R4:W3:Y:S01]  /*39e0*/  MUFU.EX2 R43, R219 ;  /* 0x000000db002b7308 */ /* 0x0008e20000000800 */
[----:B------:R-:W3:Y:S01]  /*39f0*/  SHFL.IDX PT, R144, R14, R137, 0x1f ;  /* 0x00001f890e907589 */ /* 0x000ee200000e0000 */
[----:B------:R-:W-:Y:S01]  /*3a00*/  FADD.FTZ R150, R49, -R44 ;  /* 0x8000002c31967221 */ /* 0x000fe20000010000 */
[----:B------:R-:W-:Y:S01]  /*3a10*/  FSEL R49, R236, -INF , P1 ;  /* 0xff800000ec317808 */ /* 0x000fe20000800000 */
[----:B------:R-:W-:Y:S01]  /*3a20*/  FFMA.FTZ R104, -R107, R107, 1 ;  /* 0x3f8000006b687423 */ /* 0x000fe2000001016b */
[----:B------:R-:W-:Y:S01]  /*3a30*/  FMUL.FTZ R145, R18, R145 ;  /* 0x0000009112917220 */ /* 0x000fe20000410000 */
[----:B------:R-:W-:Y:S01]  /*3a40*/  SHFL.IDX PT, R107, R20, R130, 0x1f ;  /* 0x00001f82146b7589 */ /* 0x000fe200000e0000 */
[----:B------:R-:W-:Y:S01]  /*3a50*/  FMUL.FTZ R150, R38, R150 ;  /* 0x0000009626967220 */ /* 0x000fe20000410000 */
[----:B------:R1:W-:Y:S01]  /*3a60*/  MUFU.EX2 R41, R151 ;  /* 0x0000009700297308 */ /* 0x0003e20000000800 */
[----:B----4-:R-:W-:Y:S01]  /*3a70*/  FSEL R219, R226, -INF , P2 ;  /* 0xff800000e2db7808 */ /* 0x010fe20001000000 */
[----:B------:R-:W-:Y:S01]  /*3a80*/  FFMA.FTZ R49, R49, UR37, -R50 ;  /* 0x0000002531317c23 */ /* 0x000fe20008010832 */
[----:B------:R-:W-:Y:S01]  /*3a90*/  FMUL.FTZ R150, R111, R150 ;  /* 0x000000966f967220 */ /* 0x000fe20000410000 */
[----:B------:R-:W-:Y:S01]  /*3aa0*/  FSEL R46, R216, -INF , P2 ;  /* 0xff800000d82e7808 */ /* 0x000fe20001000000 */
[----:B-1----:R-:W-:Y:S01]  /*3ab0*/  FFMA.FTZ R51, R51, UR37, -R220 ;  /* 0x0000002533337c23 */ /* 0x002fe200080108dc */
[----:B------:R-:W-:Y:S01]  /*3ac0*/  FFMA.FTZ R219, R219, UR37, -R50 ;  /* 0x00000025dbdb7c23 */ /* 0x000fe20008010832 */
[----:B------:R-:W-:Y:S01]  /*3ad0*/  FSEL R47, R218, -INF , P1 ;  /* 0xff800000da2f7808 */ /* 0x000fe20000800000 */
[----:B------:R-:W1:Y:S01]  /*3ae0*/  MUFU.EX2 R29, R29 ;  /* 0x0000001d001d7308 */ /* 0x000e620000000800 */
[----:B------:R-:W-:Y:S01]  /*3af0*/  FADD.FTZ R151, R52, -R224 ;  /* 0x800000e034977221 */ /* 0x000fe20000010000 */
[----:B------:R-:W-:Y:S01]  /*3b00*/  FSEL R52, R231, -INF , P2 ;  /* 0xff800000e7347808 */ /* 0x000fe20001000000 */
[----:B------:R-:W-:Y:S01]  /*3b10*/  FMUL.FTZ R148, R36, R148 ;  /* 0x0000009424947220 */ /* 0x000fe20000410000 */
[----:B------:R-:W-:Y:S01]  /*3b20*/  FMUL.FTZ R54, R42, R54 ;  /* 0x000000362a367220 */ /* 0x000fe20000410000 */
[--C-:B------:R-:W-:Y:S01]  /*3b30*/  FFMA.FTZ R46, R46, UR37, -R225.reuse ;  /* 0x000000252e2e7c23 */ /* 0x100fe200080108e1 */
[----:B------:R-:W-:Y:S01]  /*3b40*/  FFMA.FTZ R47, R47, UR37, -R225 ;  /* 0x000000252f2f7c23 */ /* 0x000fe200080108e1 */
[----:B------:R-:W-:Y:S01]  /*3b50*/  FFMA.FTZ R50, R52, UR37, -R220 ;  /* 0x0000002534327c23 */ /* 0x000fe200080108dc */
[--C-:B---3--:R-:W-:Y:S01]  /*3b60*/  FADD.FTZ R220, R53, -R222.reuse ;  /* 0x800000de35dc7221 */ /* 0x108fe20000010000 */
[----:B------:R-:W3:Y:S01]  /*3b70*/  MUFU.EX2 R37, R37 ;  /* 0x0000002500257308 */ /* 0x000ee20000000800 */
[----:B------:R-:W-:Y:S01]  /*3b80*/  FSEL R53, R235, -INF , P1 ;  /* 0xff800000eb357808 */ /* 0x000fe20000800000 */
[----:B------:R-:W-:Y:S01]  /*3b90*/  FADD.FTZ R222, R55, -R222 ;  /* 0x800000de37de7221 */ /* 0x000fe20000010000 */
[----:B------:R-:W-:Y:S01]  /*3ba0*/  FMUL.FTZ R220, R43, R220 ;  /* 0x000000dc2bdc7220 */ /* 0x000fe20000410000 */
[----:B------:R-:W-:Y:S01]  /*3bb0*/  SHFL.IDX PT, R55, R14, R138, 0x1f ;  /* 0x00001f8a0e377589 */ /* 0x000fe200000e0000 */
[----:B------:R-:W-:Y:S01]  /*3bc0*/  FMUL.FTZ R148, R110, R148 ;  /* 0x000000946e947220 */ /* 0x000fe20000410000 */
[----:B------:R-:W-:Y:S01]  /*3bd0*/  FFMA.FTZ R53, R53, UR37, -R144 ;  /* 0x0000002535357c23 */ /* 0x000fe20008010890 */
[----:B------:R-:W-:Y:S01]  /*3be0*/  FFMA.FTZ R114, -R114, R114, 1 ;  /* 0x3f80000072727423 */ /* 0x000fe20000010172 */
[----:B-1----:R-:W-:Y:S01]  /*3bf0*/  FMUL.FTZ R146, R29, R146 ;  /* 0x000000921d927220 */ /* 0x002fe20000410000 */
[----:B------:R-:W-:Y:S01]  /*3c00*/  MUFU.EX2 R17, R48 ;  /* 0x0000003000117308 */ /* 0x000fe20000000800 */
[----:B------:R-:W-:Y:S01]  /*3c10*/  FFMA.FTZ R117, -R117, R117, 1 ;  /* 0x3f80000075757423 */ /* 0x000fe20000010175 */
[----:B------:R-:W-:Y:S01]  /*3c20*/  FMUL.FTZ R151, R40, R151 ;  /* 0x0000009728977220 */ /* 0x000fe20000410000 */
[----:B------:R-:W1:Y:S01]  /*3c30*/  SHFL.IDX PT, R111, R101, R134, 0x1f ;  /* 0x00001f86656f7589 */ /* 0x000e6200000e0000 */
[----:B------:R-:W-:Y:S01]  /*3c40*/  FMUL.FTZ R222, R41, R222 ;  /* 0x000000de29de7220 */ /* 0x000fe20000410000 */
[----:B------:R-:W-:Y:S01]  /*3c50*/  FMUL.FTZ R221, R39, R221 ;  /* 0x000000dd27dd7220 */ /* 0x000fe20000410000 */
[----:B------:R-:W-:Y:S01]  /*3c60*/  FMUL.FTZ R151, R114, R151 ;  /* 0x0000009772977220 */ /* 0x000fe20000410000 */
[----:B------:R-:W-:Y:S01]  /*3c70*/  SHFL.IDX PT, R110, R101, R138, 0x1f ;  /* 0x00001f8a656e7589 */ /* 0x000fe200000e0000 */
[----:B---3--:R-:W-:Y:S01]  /*3c80*/  FMUL.FTZ R224, R37, R149 ;  /* 0x0000009525e07220 */ /* 0x008fe20000410000 */
[----:B------:R3:W-:Y:S01]  /*3c90*/  MUFU.EX2 R48, R219 ;  /* 0x000000db00307308 */ /* 0x0007e20000000800 */
[----:B------:R-:W-:Y:S01]  /*3ca0*/  FMUL.FTZ R114, R117, R222 ;  /* 0x000000de75727220 */ /* 0x000fe20000410000 */
[----:B------:R-:W-:Y:S01]  /*3cb0*/  FFMA.FTZ R113, -R113, R113, 1 ;  /* 0x3f80000071717423 */ /* 0x000fe20000010171 */
[----:B------:R-:W-:Y:S01]  /*3cc0*/  SHFL.IDX PT, R117, R20, R137, 0x1f ;  /* 0x00001f8914757589 */ /* 0x000fe200000e0000 */
[----:B------:R-:W-:Y:S01]  /*3cd0*/  FFMA.FTZ R218, -R218, R218, 1 ;  /* 0x3f800000dada7423 */ /* 0x000fe200000101da */
[----:B------:R-:W-:Y:S01]  /*3ce0*/  FFMA.FTZ R235, -R235, R235, 1 ;  /* 0x3f800000ebeb7423 */ /* 0x000fe200000101eb */
[----:B------:R-:W-:Y:S01]  /*3cf0*/  FMUL.FTZ R113, R113, R221 ;  /* 0x000000dd71717220 */ /* 0x000fe20000410000 */
[----:B------:R-:W-:Y:S01]  /*3d00*/  FFMA.FTZ R112, -R112, R112, 1 ;  /* 0x3f80000070707423 */ /* 0x000fe20000010170 */
[----:B------:R4:W-:Y:S01]  /*3d10*/  MUFU.EX2 R44, R230 ;  /* 0x000000e6002c7308 */ /* 0x0009e20000000800 */
[----:B---3--:R-:W-:Y:S01]  /*3d20*/  FSEL R219, R152, -INF , P2 ;  /* 0xff80000098db7808 */ /* 0x008fe20001000000 */
[----:B------:R-:W3:Y:S01]  /*3d30*/  SHFL.IDX PT, R221, R101, R139, 0x1f ;  /* 0x00001f8b65dd7589 */ /* 0x000ee200000e0000 */
[----:B------:R-:W-:Y:S01]  /*3d40*/  FMUL.FTZ R112, R112, R224 ;  /* 0x000000e070707220 */ /* 0x000fe20000410000 */
[----:B------:R-:W-:Y:S01]  /*3d50*/  FSEL R224, R6, -INF , P2 ;  /* 0xff80000006e07808 */ /* 0x000fe20001000000 */
[----:B------:R-:W-:-:S03]  /*3d60*/  FFMA.FTZ R231, -R231, R231, 1 ;  /* 0x3f800000e7e77423 */ /* 0x000fc600000101e7 */
[----:B------:R-:W-:Y:S01]  /*3d70*/  MUFU.EX2 R49, R49 ;  /* 0x0000003100317308 */ /* 0x000fe20000000800 */
[----:B----4-:R-:W4:Y:S01]  /*3d80*/  SHFL.IDX PT, R230, R20, R134, 0x1f ;  /* 0x00001f8614e67589 */ /* 0x010f2200000e0000 */
[----:B-1----:R-:W-:-:S06]  /*3d90*/  FADD.FTZ R60, R60, -R111 ;  /* 0x8000006f3c3c7221 */ /* 0x002fcc0000010000 */
[----:B------:R-:W-:Y:S08]  /*3da0*/  MUFU.EX2 R45, R45 ;  /* 0x0000002d002d7308 */ /* 0x000ff00000000800 */
[----:B------:R-:W-:Y:S01]  /*3db0*/  MUFU.EX2 R47, R47 ;  /* 0x0000002f002f7308 */ /* 0x000fe20000000800 */
[--C-:B---3--:R-:W-:Y:S01]  /*3dc0*/  FADD.FTZ R64, R64, -R221.reuse ;  /* 0x800000dd40407221 */ /* 0x108fe20000010000 */
[----:B------:R-:W-:Y:S01]  /*3dd0*/  FADD.FTZ R221, R66, -R221 ;  /* 0x800000dd42dd7221 */ /* 0x000fe20000010000 */
[----:B------:R-:W-:-:S05]  /*3de0*/  FSEL R66, R228, -INF , P1 ;  /* 0xff800000e4427808 */ /* 0x000fca0000800000 */
[----:B------:R-:W-:Y:S01]  /*3df0*/  MUFU.EX2 R53, R53 ;  /* 0x0000003500357308 */ /* 0x000fe20000000800 */
[----:B----4-:R-:W-:-:S07]  /*3e00*/  FFMA.FTZ R224, R224, UR37, -R230 ;  /* 0x00000025e0e07c23 */ /* 0x010fce00080108e6 */
[----:B------:R-:W-:Y:S08]  /*3e10*/  MUFU.EX2 R46, R46 ;  /* 0x0000002e002e7308 */ /* 0x000ff00000000800 */
[----:B------:R-:W1:Y:S08]  /*3e20*/  MUFU.EX2 R51, R51 ;  /* 0x0000003300337308 */ /* 0x000e700000000800 */
[----:B------:R-:W3:Y:S01]  /*3e30*/  MUFU.EX2 R50, R50 ;  /* 0x0000003200327308 */ /* 0x000ee20000000800 */
[----:B-1----:R-:W-:Y:S01]  /*3e40*/  FMUL.FTZ R221, R51, R221 ;  /* 0x000000dd33dd7220 */ /* 0x002fe20000410000 */
[----:B---3--:R-:W-:-:S04]  /*3e50*/  FMUL.FTZ R64, R50, R64 ;  /* 0x0000004032407220 */ /* 0x008fc80000410000 */
[----:B------:R-:W-:Y:S01]  /*3e60*/  FMUL.FTZ R64, R231, R64 ;  /* 0x00000040e7407220 */ /* 0x000fe20000410000 */
[----:B--2---:R-:W-:-:S05]  /*3e70*/  FSEL R52, R233, -INF , P2 ;  /* 0xff800000e9347808 */ /* 0x004fca0001000000 */
[----:B------:R-:W-:Y:S01]  /*3e80*/  FFMA.FTZ R52, R52, UR37, -R144 ;  /* 0x0000002534347c23 */ /* 0x000fe20008010890 */
[----:B------:R-:W-:Y:S01]  /*3e90*/  FFMA.FTZ R144, -R105, R105, 1 ;  /* 0x3f80000069907423 */ /* 0x000fe20000010169 */
[----:B------:R-:W-:Y:S01]  /*3ea0*/  FMUL.FTZ R105, R13, R143 ;  /* 0x0000008f0d697220 */ /* 0x000fe20000410000 */
[----:B------:R-:W-:Y:S02]  /*3eb0*/  FMUL.FTZ R143, R103, R102 ;  /* 0x00000066678f7220 */ /* 0x000fe40000410000 */
[----:B------:R1:W2:Y:S01]  /*3ec0*/  SHFL.IDX PT, R102, R14, R140, 0x1f ;  /* 0x00001f8c0e667589 */ /* 0x0002a200000e0000 */
[----:B------:R-:W-:Y:S01]  /*3ed0*/  FMUL.FTZ R144, R144, R105 ;  /* 0x0000006990907220 */ /* 0x000fe20000410000 */
[----:B------:R-:W-:Y:S01]  /*3ee0*/  FMUL.FTZ R105, R30, R147 ;  /* 0x000000931e697220 */ /* 0x000fe20000410000 */
[----:B------:R-:W-:Y:S01]  /*3ef0*/  FMUL.FTZ R147, R106, R145 ;  /* 0x000000916a937220 */ /* 0x000fe20000410000 */
[----:B------:R-:W3:Y:S01]  /*3f00*/  SHFL.IDX PT, R103, R20, R11, 0x1f ;  /* 0x00001f0b14677589 */ /* 0x000ee200000e0000 */
[----:B------:R-:W-:Y:S01]  /*3f10*/  FMUL.FTZ R145, R108, R146 ;  /* 0x000000926c917220 */ /* 0x000fe20000410000 */
[----:B------:R-:W-:Y:S01]  /*3f20*/  FMUL.FTZ R146, R104, R105 ;  /* 0x0000006968927220 */ /* 0x000fe20000410000 */
[----:B------:R-:W-:Y:S01]  /*3f30*/  FSEL R105, R155, -INF , P2 ;  /* 0xff8000009b697808 */ /* 0x000fe20001000000 */
[----:B------:R-:W-:Y:S01]  /*3f40*/  MUFU.EX2 R52, R52 ;  /* 0x0000003400347308 */ /* 0x000fe20000000800 */
[----:B------:R-:W-:-:S02]  /*3f50*/  FSEL R108, R154, -INF , P1 ;  /* 0xff8000009a6c7808 */ /* 0x000fc40000800000 */
[----:B------:R-:W-:Y:S01]  /*3f60*/  FSEL R106, R153, -INF , P2 ;  /* 0xff800000996a7808 */ /* 0x000fe20001000000 */
[--C-:B------:R-:W-:Y:S01]  /*3f70*/  FFMA.FTZ R105, R105, UR37, -R55.reuse ;  /* 0x0000002569697c23 */ /* 0x100fe20008010837 */
[----:B------:R-:W-:Y:S01]  /*3f80*/  FSEL R104, R234, -INF , P1 ;  /* 0xff800000ea687808 */ /* 0x000fe20000800000 */
[----:B------:R-:W-:Y:S01]  /*3f90*/  FFMA.FTZ R55, R108, UR37, -R55 ;  /* 0x000000256c377c23 */ /* 0x000fe20008010837 */
[----:B------:R-:W-:Y:S01]  /*3fa0*/  FSEL R108, R10, -INF , P1 ;  /* 0xff8000000a6c7808 */ /* 0x000fe20000800000 */
[----:B-1----:R1:W4:Y:S01]  /*3fb0*/  MUFU.EX2 R14, R223 ;  /* 0x000000df000e7308 */ /* 0x0023220000000800 */
[--C-:B--2---:R-:W-:Y:S01]  /*3fc0*/  FFMA.FTZ R106, R106, UR37, -R102.reuse ;  /* 0x000000256a6a7c23 */ /* 0x104fe20008010866 */
[----:B-1----:R-:W-:Y:S01]  /*3fd0*/  FMUL.FTZ R223, R31, R32 ;  /* 0x000000201fdf7220 */ /* 0x002fe20000410000 */
[----:B------:R-:W-:Y:S01]  /*3fe0*/  FFMA.FTZ R102, R104, UR37, -R102 ;  /* 0x0000002568667c23 */ /* 0x000fe20008010866 */
[----:B------:R-:W-:Y:S01]  /*3ff0*/  FSEL R104, R8, -INF , P2 ;  /* 0xff80000008687808 */ /* 0x000fe20001000000 */
[--C-:B---3--:R-:W-:Y:S01]  /*4000*/  FFMA.FTZ R219, R219, UR37, -R103.reuse ;  /* 0x00000025dbdb7c23 */ /* 0x108fe20008010867 */
[----:B------:R-:W-:Y:S01]  /*4010*/  FMUL.FTZ R149, R109, R223 ;  /* 0x000000df6d957220 */ /* 0x000fe20000410000 */
[----:B------:R-:W-:Y:S01]  /*4020*/  FFMA.FTZ R103, R108, UR37, -R103 ;  /* 0x000000256c677c23 */ /* 0x000fe20008010867 */
[----:B------:R-:W1:Y:S01]  /*4030*/  SHFL.IDX PT, R109, R101, R11, 0x1f ;  /* 0x00001f0b656d7589 */ /* 0x000e6200000e0000 */
[----:B------:R-:W-:Y:S01]  /*4040*/  FSEL R108, R7, -INF , P1 ;  /* 0xff800000076c7808 */ /* 0x000fe20000800000 */
[--C-:B------:R-:W-:Y:S01]  /*4050*/  FFMA.FTZ R104, R104, UR37, -R107.reuse ;  /* 0x0000002568687c23 */ /* 0x100fe2000801086b */
[----:B------:R-:W-:Y:S01]  /*4060*/  MUFU.EX2 R55, R55 ;  /* 0x0000003700377308 */ /* 0x000fe20000000800 */
[----:B------:R-:W2:Y:S01]  /*4070*/  SHFL.IDX PT, R223, R101, R130, 0x1f ;  /* 0x00001f8265df7589 */ /* 0x000ea200000e0000 */
[----:B----4-:R-:W-:Y:S01]  /*4080*/  FMUL.FTZ R60, R14, R60 ;  /* 0x0000003c0e3c7220 */ /* 0x010fe20000410000 */
[----:B------:R-:W-:Y:S01]  /*4090*/  FFMA.FTZ R32, R108, UR37, -R107 ;  /* 0x000000256c207c23 */ /* 0x000fe2000801086b */
[----:B------:R-:W-:Y:S01]  /*40a0*/  FFMA.FTZ R108, -R115, R115, 1 ;  /* 0x3f800000736c7423 */ /* 0x000fe20000010173 */
[----:B------:R-:W3:Y:S01]  /*40b0*/  SHFL.IDX PT, R107, R101, R133, 0x1f ;  /* 0x00001f85656b7589 */ /* 0x000ee200000e0000 */
[----:B------:R-:W-:-:S02]  /*40c0*/  FMUL.FTZ R115, R116, R54 ;  /* 0x0000003674737220 */ /* 0x000fc40000410000 */
[----:B------:R-:W-:Y:S01]  /*40d0*/  FMUL.FTZ R116, R108, R220 ;  /* 0x000000dc6c747220 */ /* 0x000fe20000410000 */
[----:B------:R2:W4:Y:S01]  /*40e0*/  MUFU.EX2 R54, R105 ;  /* 0x0000006900367308 */ /* 0x0005220000000800 */
[----:B------:R-:W4:Y:S04]  /*40f0*/  SHFL.IDX PT, R108, R20, R133, 0x1f ;  /* 0x00001f85146c7589 */ /* 0x000f2800000e0000 */
[----:B------:R-:W-:Y:S03]  /*4100*/  SHFL.IDX PT, R220, R101, R140, 0x1f ;  /* 0x00001f8c65dc7589 */ /* 0x000fe600000e0000 */
[----:B------:R-:W-:Y:S01]  /*4110*/  MUFU.EX2 R104, R104 ;  /* 0x0000006800687308 */ /* 0x000fe20000000800 */
[--C-:B-1----:R-:W-:Y:S01]  /*4120*/  FADD.FTZ R225, R56, -R109.reuse ;  /* 0x8000006d38e17221 */ /* 0x102fe20000010000 */
[----:B------:R-:W-:Y:S01]  /*4130*/  FADD.FTZ R58, R58, -R109 ;  /* 0x8000006d3a3a7221 */ /* 0x000fe20000010000 */
[----:B------:R-:W-:Y:S01]  /*4140*/  FSEL R56, R4, -INF , P1 ;  /* 0xff80000004387808 */ /* 0x000fe20000800000 */
[----:B------:R1:W4:Y:S01]  /*4150*/  SHFL.IDX PT, R109, R101, R137, 0x1f ;  /* 0x00001f89656d7589 */ /* 0x00032200000e0000 */
[--C-:B--2---:R-:W-:Y:S01]  /*4160*/  FADD.FTZ R105, R57, -R223.reuse ;  /* 0x800000df39697221 */ /* 0x104fe20000010000 */
[----:B------:R-:W-:Y:S01]  /*4170*/  FADD.FTZ R223, R59, -R223 ;  /* 0x800000df3bdf7221 */ /* 0x000fe20000010000 */
[----:B------:R-:W-:Y:S01]  /*4180*/  FADD.FTZ R59, R62, -R111 ;  /* 0x8000006f3e3b7221 */ /* 0x000fe20000010000 */
[--C-:B------:R-:W-:Y:S01]  /*4190*/  FADD.FTZ R62, R68, -R110.reuse ;  /* 0x8000006e443e7221 */ /* 0x100fe20000010000 */
[----:B------:R-:W2:Y:S01]  /*41a0*/  SHFL.IDX PT, R111, R20, R139, 0x1f ;  /* 0x00001f8b146f7589 */ /* 0x000ea200000e0000 */
[--C-:B---3--:R-:W-:Y:S01]  /*41b0*/  FADD.FTZ R222, R61, -R107.reuse ;  /* 0x8000006b3dde7221 */ /* 0x108fe20000010000 */
[----:B------:R-:W-:Y:S01]  /*41c0*/  FADD.FTZ R57, R63, -R107 ;  /* 0x8000006b3f397221 */ /* 0x000fe20000010000 */
[----:B------:R-:W-:Y:S01]  /*41d0*/  FSEL R107, R3, -INF , P2 ;  /* 0xff800000036b7808 */ /* 0x000fe20001000000 */
[----:B------:R-:W-:Y:S01]  /*41e0*/  FADD.FTZ R63, R70, -R110 ;  /* 0x8000006e463f7221 */ /* 0x000fe20000010000 */
[----:B-1----:R1:W3:Y:S01]  /*41f0*/  MUFU.EX2 R101, R106 ;  /* 0x0000006a00657308 */ /* 0x0022e20000000800 */
[----:B------:R-:W-:Y:S01]  /*4200*/  FSEL R61, R0, -INF , P1 ;  /* 0xff800000003d7808 */ /* 0x000fe20000800000 */
[----:B------:R-:W-:Y:S01]  /*4210*/  FMUL.FTZ R225, R44, R225 ;  /* 0x000000e12ce17220 */ /* 0x000fe20000410000 */
[----:B------:R-:W-:Y:S01]  /*4220*/  FSEL R110, R229, -INF , P1 ;  /* 0xff800000e56e7808 */ /* 0x000fe20000800000 */
[--C-:B----4-:R-:W-:Y:S01]  /*4230*/  FFMA.FTZ R107, R107, UR37, -R108.reuse ;  /* 0x000000256b6b7c23 */ /* 0x110fe2000801086c */
[----:B------:R-:W-:Y:S01]  /*4240*/  FSEL R68, R232, -INF , P2 ;  /* 0xff800000e8447808 */ /* 0x000fe20001000000 */
[----:B------:R-:W-:Y:S01]  /*4250*/  FFMA.FTZ R108, R61, UR37, -R108 ;  /* 0x000000253d6c7c23 */ /* 0x000fe2000801086c */
[----:B------:R-:W-:Y:S01]  /*4260*/  FSEL R70, R129, -INF , P2 ;  /* 0xff80000081467808 */ /* 0x000fe20001000000 */
[----:B------:R-:W4:Y:S01]  /*4270*/  SHFL.IDX PT, R61, R20, R138, 0x1f ;  /* 0x00001f8a143d7589 */ /* 0x000f2200000e0000 */
[----:B-1----:R-:W-:Y:S01]  /*4280*/  FFMA.FTZ R106, R56, UR37, -R230 ;  /* 0x00000025386a7c23 */ /* 0x002fe200080108e6 */
[----:B------:R-:W-:Y:S01]  /*4290*/  FMUL.FTZ R57, R49, R57 ;  /* 0x0000003931397220 */ /* 0x000fe20000410000 */
[----:B------:R-:W-:Y:S01]  /*42a0*/  FMUL.FTZ R58, R45, R58 ;  /* 0x0000003a2d3a7220 */ /* 0x000fe20000410000 */
[----:B------:R-:W-:Y:S01]  /*42b0*/  FMUL.FTZ R223, R47, R223 ;  /* 0x000000df2fdf7220 */ /* 0x000fe20000410000 */
[----:B------:R-:W-:Y:S01]  /*42c0*/  FMUL.FTZ R62, R54, R62 ;  /* 0x0000003e363e7220 */ /* 0x000fe20000410000 */
[--C-:B------:R-:W-:Y:S01]  /*42d0*/  FADD.FTZ R56, R65, -R109.reuse ;  /* 0x8000006d41387221 */ /* 0x100fe20000010000 */
[----:B------:R-:W-:Y:S01]  /*42e0*/  FADD.FTZ R109, R67, -R109 ;  /* 0x8000006d436d7221 */ /* 0x000fe20000010000 */
[----:B------:R-:W-:Y:S01]  /*42f0*/  FSEL R67, R237, -INF , P2 ;  /* 0xff800000ed437808 */ /* 0x000fe20001000000 */
[----:B------:R1:W3:Y:S01]  /*4300*/  SHFL.IDX PT, R65, R20, R140, 0x1f ;  /* 0x00001f8c14417589 */ /* 0x0002e200000e0000 */
[----:B------:R-:W-:Y:S01]  /*4310*/  FMUL.FTZ R56, R52, R56 ;  /* 0x0000003834387220 */ /* 0x000fe20000410000 */
[----:B--2---:R-:W-:Y:S01]  /*4320*/  FFMA.FTZ R110, R110, UR37, -R111 ;  /* 0x000000256e6e7c23 */ /* 0x004fe2000801086f */
[----:B------:R-:W-:Y:S01]  /*4330*/  FMUL.FTZ R109, R53, R109 ;  /* 0x0000006d356d7220 */ /* 0x000fe20000410000 */
[----:B------:R-:W-:Y:S01]  /*4340*/  FMUL.FTZ R63, R55, R63 ;  /* 0x0000003f373f7220 */ /* 0x000fe20000410000 */
[----:B------:R-:W-:Y:S01]  /*4350*/  MUFU.EX2 R102, R102 ;  /* 0x0000006600667308 */ /* 0x000fe20000000800 */
[----:B------:R-:W-:Y:S01]  /*4360*/  FMUL.FTZ R105, R46, R105 ;  /* 0x000000692e697220 */ /* 0x000fe20000410000 */
[----:B------:R-:W-:-:S06]  /*4370*/  FMUL.FTZ R222, R48, R222 ;  /* 0x000000de30de7220 */ /* 0x000fcc0000410000 */
[----:B-1----:R1:W2:Y:S08]  /*4380*/  MUFU.EX2 R20, R219 ;  /* 0x000000db00147308 */ /* 0x0022b00000000800 */
[----:B------:R-:W2:Y:S01]  /*4390*/  MUFU.EX2 R106, R106 ;  /* 0x0000006a006a7308 */ /* 0x000ea20000000800 */
[----:B-1----:R-:W-:Y:S01]  /*43a0*/  FFMA.FTZ R219, R67, UR37, -R111 ;  /* 0x0000002543db7c23 */ /* 0x002fe2000801086f */
[--C-:B------:R-:W-:Y:S01]  /*43b0*/  FFMA.FTZ R111, R68, UR37, -R117.reuse ;  /* 0x00000025446f7c23 */ /* 0x100fe20008010875 */
[----:B------:R-:W-:Y:S01]  /*43c0*/  FFMA.FTZ R68, -R118, R118, 1 ;  /* 0x3f80000076447423 */ /* 0x000fe20000010176 */
[----:B------:R-:W-:Y:S01]  /*43d0*/  FFMA.FTZ R117, R66, UR37, -R117 ;  /* 0x0000002542757c23 */ /* 0x000fe20008010875 */
[--C-:B------:R-:W-:Y:S01]  /*43e0*/  FADD.FTZ R66, R69, -R220.reuse ;  /* 0x800000dc45427221 */ /* 0x100fe20000010000 */
[----:B------:R-:W-:Y:S01]  /*43f0*/  FSEL R69, R128, -INF , P2 ;  /* 0xff80000080457808 */ /* 0x000fe20001000000 */
[----:B------:R-:W-:Y:S01]  /*4400*/  FMUL.FTZ R68, R68, R225 ;  /* 0x000000e144447220 */ /* 0x000fe20000410000 */
[----:B------:R-:W-:Y:S01]  /*4410*/  FSEL R67, R131, -INF , P1 ;  /* 0xff80000083437808 */ /* 0x000fe20000800000 */
[----:B------:R1:W2:Y:S01]  /*4420*/  LDS R225, [R16+0x400] ;  /* 0x0004000010e17984 */ /* 0x0002a20000000800 */
[----:B------:R-:W-:Y:S01]  /*4430*/  FADD.FTZ R220, R71, -R220 ;  /* 0x800000dc47dc7221 */ /* 0x000fe20000010000 */
[--C-:B----4-:R-:W-:Y:S01]  /*4440*/  FFMA.FTZ R118, R69, UR37, -R61.reuse ;  /* 0x0000002545767c23 */ /* 0x110fe2000801083d */
[----:B------:R-:W-:Y:S01]  /*4450*/  FFMA.FTZ R71, -R126, R126, 1 ;  /* 0x3f8000007e477423 */ /* 0x000fe2000001017e */
[----:B------:R-:W-:Y:S01]  /*4460*/  FFMA.FTZ R67, R67, UR37, -R61 ;  /* 0x0000002543437c23 */ /* 0x000fe2000801083d */
[----:B------:R-:W-:Y:S01]  /*4470*/  FFMA.FTZ R61, -R216, R216, 1 ;  /* 0x3f800000d83d7423 */ /* 0x000fe200000101d8 */
[----:B---3--:R-:W-:Y:S01]  /*4480*/  FFMA.FTZ R216, R70, UR37, -R65 ;  /* 0x0000002546d87c23 */ /* 0x008fe20008010841 */
[----:B------:R-:W-:Y:S01]  /*4490*/  FSEL R70, R136, -INF , P1 ;  /* 0xff80000088467808 */ /* 0x000fe20000800000 */
[----:B-1----:R1:W-:Y:S01]  /*44a0*/  MUFU.EX2 R16, R32 ;  /* 0x0000002000107308 */ /* 0x0023e20000000800 */
[----:B------:R-:W-:Y:S01]  /*44b0*/  FFMA.FTZ R69, -R217, R217, 1 ;  /* 0x3f800000d9457423 */ /* 0x000fe200000101d9 */
[----:B------:R-:W-:Y:S01]  /*44c0*/  FFMA.FTZ R126, -R155, R155, 1 ;  /* 0x3f8000009b7e7423 */ /* 0x000fe2000001019b */
[----:B------:R-:W-:Y:S01]  /*44d0*/  FMUL.FTZ R61, R61, R105 ;  /* 0x000000693d3d7220 */ /* 0x000fe20000410000 */
[----:B------:R3:W5:Y:S01]  /*44e0*/  LDL.LU R155, [R1+0x4c] ;  /* 0x00004c00019b7983 */ /* 0x0007620000300800 */
[----:B------:R-:W-:Y:S01]  /*44f0*/  FMUL.FTZ R69, R69, R58 ;  /* 0x0000003a45457220 */ /* 0x000fe20000410000 */
[----:B------:R-:W-:-:S02]  /*4500*/  FMUL.FTZ R58, R218, R223 ;  /* 0x000000dfda3a7220 */ /* 0x000fc40000410000 */
[----:B------:R-:W4:Y:S01]  /*4510*/  MUFU.EX2 R108, R108 ;  /* 0x0000006c006c7308 */ /* 0x000f220000000800 */
[----:B-1----:R-:W-:Y:S01]  /*4520*/  FFMA.FTZ R32, R70, UR37, -R65 ;  /* 0x0000002546207c23 */ /* 0x002fe20008010841 */
[----:B------:R-:W-:Y:S01]  /*4530*/  FMUL.FTZ R65, R17, R59 ;  /* 0x0000003b11417220 */ /* 0x000fe20000410000 */
[----:B------:R-:W-:-:S05]  /*4540*/  FFMA.FTZ R70, -R227, R227, 1 ;  /* 0x3f800000e3467423 */ /* 0x000fca00000101e3 */
[----:B------:R-:W-:Y:S01]  /*4550*/  MUFU.EX2 R103, R103 ;  /* 0x0000006700677308 */ /* 0x000fe20000000800 */
[----:B------:R-:W-:Y:S01]  /*4560*/  FMUL.FTZ R71, R71, R65 ;  /* 0x0000004147477220 */ /* 0x000fe20000410000 */
[----:B------:R-:W-:Y:S01]  /*4570*/  FFMA.FTZ R65, -R127, R127, 1 ;  /* 0x3f8000007f417423 */ /* 0x000fe2000001017f */
[----:B------:R-:W-:Y:S01]  /*4580*/  FMUL.FTZ R70, R70, R60 ;  /* 0x0000003c46467220 */ /* 0x000fe20000410000 */
[----:B------:R-:W-:-:S04]  /*4590*/  FFMA.FTZ R60, -R236, R236, 1 ;  /* 0x3f800000ec3c7423 */ /* 0x000fc800000101ec */
[----:B------:R-:W-:Y:S01]  /*45a0*/  MUFU.EX2 R107, R107 ;  /* 0x0000006b006b7308 */ /* 0x000fe20000000800 */
[----:B------:R-:W-:Y:S01]  /*45b0*/  FMUL.FTZ R60, R60, R57 ;  /* 0x000000393c3c7220 */ /* 0x000fe20000410000 */
[----:B------:R-:W-:Y:S01]  /*45c0*/  FFMA.FTZ R57, -R233, R233, 1 ;  /* 0x3f800000e9397423 */ /* 0x000fe200000101e9 */
[----:B--2---:R-:W1:Y:S03]  /*45d0*/  SHFL.IDX PT, R130, R225, R130, 0x1f ;  /* 0x00001f82e1827589 */ /* 0x004e6600000e0000 */
[----:B------:R-:W-:Y:S01]  /*45e0*/  FMUL.FTZ R57, R57, R56 ;  /* 0x0000003839397220 */ /* 0x000fe20000410000 */
[----:B------:R-:W2:Y:S04]  /*45f0*/  SHFL.IDX PT, R137, R225, R137, 0x1f ;  /* 0x00001f89e1897589 */ /* 0x000ea800000e0000 */
[----:B------:R-:W3:Y:S04]  /*4600*/  SHFL.IDX PT, R139, R225, R139, 0x1f ;  /* 0x00001f8be18b7589 */ /* 0x000ee800000e0000 */
[----:B------:R-:W-:Y:S04]  /*4610*/  SHFL.IDX PT, R138, R225, R138, 0x1f ;  /* 0x00001f8ae18a7589 */ /* 0x000fe800000e0000 */
[----:B------:R-:W-:Y:S01]  /*4620*/  SHFL.IDX PT, R140, R225, R140, 0x1f ;  /* 0x00001f8ce18c7589 */ /* 0x000fe200000e0000 */
[----:B------:R-:W-:Y:S01]  /*4630*/  FFMA.FTZ R217, -R154, R154, 1 ;  /* 0x3f8000009ad97423 */ /* 0x000fe2000001019a */
[----:B------:R-:W-:Y:S01]  /*4640*/  FMUL.FTZ R56, R235, R109 ;  /* 0x0000006deb387220 */ /* 0x000fe20000410000 */
[----:B------:R-:W-:Y:S01]  /*4650*/  FFMA.FTZ R218, -R153, R153, 1 ;  /* 0x3f80000099da7423 */ /* 0x000fe20000010199 */
[----:B------:R-:W4:Y:S01]  /*4660*/  SHFL.IDX PT, R127, R225, R11, 0x1f ;  /* 0x00001f0be17f7589 */ /* 0x000f2200000e0000 */
[----:B------:R3:W-:Y:S01]  /*4670*/  MUFU.EX2 R109, R219 ;  /* 0x000000db006d7308 */ /* 0x0007e20000000800 */
[----:B------:R-:W-:-:S02]  /*4680*/  FFMA.FTZ R59, -R226, R226, 1 ;  /* 0x3f800000e23b7423 */ /* 0x000fc400000101e2 */
[----:B------:R-:W4:Y:S01]  /*4690*/  SHFL.IDX PT, R133, R225, R133, 0x1f ;  /* 0x00001f85e1857589 */ /* 0x000f2200000e0000 */
[----:B-1----:R-:W-:-:S03]  /*46a0*/  FADD.FTZ R73, R73, -R130 ;  /* 0x8000008249497221 */ /* 0x002fc60000010000 */
[----:B------:R-:W1:Y:S01]  /*46b0*/  SHFL.IDX PT, R134, R225, R134, 0x1f ;  /* 0x00001f86e1867589 */ /* 0x000e6200000e0000 */
[--C-:B--2---:R-:W-:Y:S01]  /*46c0*/  FADD.FTZ R81, R81, -R137.reuse ;  /* 0x8000008951517221 */ /* 0x104fe20000010000 */
[----:B------:R-:W-:Y:S01]  /*46d0*/  FADD.FTZ R83, R83, -R137 ;  /* 0x8000008953537221 */ /* 0x000fe20000010000 */
[----:B------:R-:W-:Y:S01]  /*46e0*/  MUFU.EX2 R110, R110 ;  /* 0x0000006e006e7308 */ /* 0x000fe20000000800 */
[----:B------:R2:W5:Y:S01]  /*46f0*/  LDL.LU R154, [R1+0x48] ;  /* 0x00004800019a7983 */ /* 0x0005620000300800 */
[----:B---3--:R-:W-:Y:S01]  /*4700*/  FMUL.FTZ R219, R101, R66 ;  /* 0x0000004265db7220 */ /* 0x008fe20000410000 */
[--C-:B------:R-:W-:Y:S01]  /*4710*/  FADD.FTZ R80, R80, -R139.reuse ;  /* 0x8000008b50507221 */ /* 0x100fe20000010000 */
[----:B------:R-:W-:Y:S01]  /*4720*/  FADD.FTZ R82, R82, -R139 ;  /* 0x8000008b52527221 */ /* 0x000fe20000010000 */
[----:B------:R2:W5:Y:S03]  /*4730*/  LDL.LU R153, [R1+0x44] ;  /* 0x0000440001997983 */ /* 0x0005660000300800 */
[----:B------:R-:W-:Y:S08]  /*4740*/  MUFU.EX2 R111, R111 ;  /* 0x0000006f006f7308 */ /* 0x000ff00000000800 */
[----:B------:R-:W-:Y:S01]  /*4750*/  MUFU.EX2 R117, R117 ;  /* 0x0000007500757308 */ /* 0x000fe20000000800 */
[--C-:B----4-:R-:W-:Y:S01]  /*4760*/  FADD.FTZ R72, R72, -R127.reuse ;  /* 0x8000007f48487221 */ /* 0x110fe20000010000 */
[----:B------:R-:W-:Y:S01]  /*4770*/  FADD.FTZ R74, R74, -R127 ;  /* 0x8000007f4a4a7221 */ /* 0x000fe20000010000 */
[----:B------:R-:W-:Y:S01]  /*4780*/  FFMA.FTZ R127, -R152, R152, 1 ;  /* 0x3f800000987f7423 */ /* 0x000fe20000010198 */
[--C-:B------:R-:W-:Y:S01]  /*4790*/  FADD.FTZ R84, R84, -R138.reuse ;  /* 0x8000008a54547221 */ /* 0x100fe20000010000 */
[----:B------:R-:W-:Y:S01]  /*47a0*/  FMUL.FTZ R72, R20, R72 ;  /* 0x0000004814487220 */ /* 0x000fe20000410000 */
[----:B------:R2:W5:Y:S01]  /*47b0*/  LDL.LU R152, [R1+0x40] ;  /* 0x0000400001987983 */ /* 0x0005620000300800 */
[----:B------:R-:W-:Y:S01]  /*47c0*/  FFMA.FTZ R137, -R10, R10, 1 ;  /* 0x3f8000000a897423 */ /* 0x000fe2000001010a */
[----:B------:R-:W-:Y:S01]  /*47d0*/  FMUL.FTZ R66, R126, R62 ;  /* 0x0000003e7e427220 */ /* 0x000fe20000410000 */
[----:B------:R-:W-:Y:S01]  /*47e0*/  FMUL.FTZ R127, R127, R72 ;  /* 0x000000487f7f7220 */ /* 0x000fe20000410000 */
[----:B------:R-:W-:Y:S01]  /*47f0*/  FADD.FTZ R86, R86, -R138 ;  /* 0x8000008a56567221 */ /* 0x000fe20000010000 */
[----:B------:R2:W5:Y:S01]  /*4800*/  LDL.LU R10, [R1+0x3c] ;  /* 0x00003c00010a7983 */ /* 0x0005620000300800 */
[----:B------:R-:W-:Y:S01]  /*4810*/  FFMA.FTZ R139, -R8, R8, 1 ;  /* 0x3f800000088b7423 */ /* 0x000fe20000010108 */
[----:B------:R-:W-:Y:S01]  /*4820*/  FMUL.FTZ R72, R104, R73 ;  /* 0x0000004968487220 */ /* 0x000fe20000410000 */
[----:B------:R-:W-:Y:S01]  /*4830*/  FMUL.FTZ R62, R217, R63 ;  /* 0x0000003fd93e7220 */ /* 0x000fe20000410000 */
[----:B------:R2:W5:Y:S01]  /*4840*/  LDL.LU R8, [R1+0x38] ;  /* 0x0000380001087983 */ /* 0x0005620000300800 */
[----:B------:R-:W-:Y:S01]  /*4850*/  FFMA.FTZ R138, -R7, R7, 1 ;  /* 0x3f800000078a7423 */ /* 0x000fe20000010107 */
[--C-:B------:R-:W-:Y:S01]  /*4860*/  FADD.FTZ R85, R85, -R140.reuse ;  /* 0x8000008c55557221 */ /* 0x100fe20000010000 */
[----:B------:R-:W-:Y:S01]  /*4870*/  FADD.FTZ R87, R87, -R140 ;  /* 0x8000008c57577221 */ /* 0x000fe20000010000 */
[----:B------:R2:W5:Y:S01]  /*4880*/  LDL.LU R7, [R1+0x34] ;  /* 0x0000340001077983 */ /* 0x0005620000300800 */
[----:B------:R-:W-:Y:S01]  /*4890*/  FFMA.FTZ R217, -R6, R6, 1 ;  /* 0x3f80000006d97423 */ /* 0x000fe20000010106 */
[----:B------:R-:W-:Y:S01]  /*48a0*/  FMUL.FTZ R126, R218, R219 ;  /* 0x000000dbda7e7220 */ /* 0x000fe20000410000 */
[----:B------:R-:W-:Y:S01]  /*48b0*/  FFMA.FTZ R140, -R4, R4, 1 ;  /* 0x3f800000048c7423 */ /* 0x000fe20000010104 */
[----:B------:R2:W5:Y:S01]  /*48c0*/  LDL.LU R6, [R1+0x30] ;  /* 0x0000300001067983 */ /* 0x0005620000300800 */
[----:B------:R-:W-:Y:S01]  /*48d0*/  FMUL.FTZ R139, R139, R72 ;  /* 0x000000488b8b7220 */ /* 0x000fe20000410000 */
[----:B------:R-:W-:Y:S01]  /*48e0*/  FFMA.FTZ R218, -R3, R3, 1 ;  /* 0x3f80000003da7423 */ /* 0x000fe20000010103 */
[----:B------:R-:W-:Y:S01]  /*48f0*/  FFMA.FTZ R72, -R0, R0, 1 ;  /* 0x3f80000000487423 */ /* 0x000fe20000010100 */
[----:B------:R2:W5:Y:S01]  /*4900*/  LDL.LU R4, [R1+0x2c] ;  /* 0x00002c0001047983 */ /* 0x0005620000300800 */
[----:B------:R-:W-:Y:S01]  /*4910*/  MUFU.EX2 R105, R224 ;  /* 0x000000e000697308 */ /* 0x000fe20000000800 */
[----:B------:R-:W-:Y:S01]  /*4920*/  FADD.FTZ R75, R75, -R130 ;  /* 0x800000824b4b7221 */ /* 0x000fe20000010000 */
[----:B------:R-:W-:Y:S01]  /*4930*/  FFMA.FTZ R234, -R234, R234, 1 ;  /* 0x3f800000eaea7423 */ /* 0x000fe200000101ea */
[----:B------:R2:W5:Y:S01]  /*4940*/  LDL.LU R3, [R1+0x28] ;  /* 0x0000280001037983 */ /* 0x0005620000300800 */
[----:B------:R-:W-:Y:S01]  /*4950*/  FMUL.FTZ R220, R102, R220 ;  /* 0x000000dc66dc7220 */ /* 0x000fe20000410000 */
[----:B------:R-:W-:Y:S01]  /*4960*/  FMUL.FTZ R59, R59, R222 ;  /* 0x000000de3b3b7220 */ /* 0x000fe20000410000 */
[----:B------:R-:W-:Y:S01]  /*4970*/  FMUL.FTZ R65, R65, R221 ;  /* 0x000000dd41417220 */ /* 0x000fe20000410000 */
[----:B------:R2:W5:Y:S04]  /*4980*/  LDL.LU R0, [R1+0x24] ;  /* 0x0000240001007983 */ /* 0x0005680000300800 */
[----:B------:R-:W3:Y:S01]  /*4990*/  LDL R223, [R1+0xc] ;  /* 0x00000c0001df7983 */ /* 0x000ee20000100800 */
[--C-:B------:R-:W-:Y:S01]  /*49a0*/  FADD.FTZ R77, R77, -R133.reuse ;  /* 0x800000854d4d7221 */ /* 0x100fe20000010000 */
[----:B------:R-:W-:-:S02]  /*49b0*/  FADD.FTZ R79, R79, -R133 ;  /* 0x800000854f4f7221 */ /* 0x000fc40000010000 */
[----:B------:R-:W4:Y:S01]  /*49c0*/  MUFU.EX2 R133, R216 ;  /* 0x000000d800857308 */ /* 0x000f220000000800 */
[--C-:B-1----:R-:W-:Y:S01]  /*49d0*/  FADD.FTZ R76, R76, -R134.reuse ;  /* 0x800000864c4c7221 */ /* 0x102fe20000010000 */
[----:B------:R-:W-:-:S06]  /*49e0*/  FADD.FTZ R78, R78, -R134 ;  /* 0x800000864e4e7221 */ /* 0x000fcc0000010000 */
[----:B------:R-:W1:Y:S08]  /*49f0*/  MUFU.EX2 R118, R118 ;  /* 0x0000007600767308 */ /* 0x000e700000000800 */
[----:B------:R2:W1:Y:S08]  /*4a00*/  MUFU.EX2 R130, R67 ;  /* 0x0000004300827308 */ /* 0x0004700000000800 */
[----:B------:R1:W1:Y:S01]  /*4a10*/  MUFU.EX2 R134, R32 ;  /* 0x0000002000867308 */ /* 0x0002620000000800 */
[----:B------:R-:W-:Y:S01]  /*4a20*/  FMUL.FTZ R73, R106, R78 ;  /* 0x0000004e6a497220 */ /* 0x000fe20000410000 */
[----:B------:R-:W-:Y:S01]  /*4a30*/  FMUL.FTZ R79, R108, R79 ;  /* 0x0000004f6c4f7220 */ /* 0x000fe20000410000 */
[----:B--2---:R-:W-:Y:S01]  /*4a40*/  FFMA.FTZ R67, -R136, R136, 1 ;  /* 0x3f80000088437423 */ /* 0x004fe20000010188 */
[----:B----4-:R-:W-:Y:S01]  /*4a50*/  FMUL.FTZ R136, R133, R85 ;  /* 0x0000005585887220 */ /* 0x010fe20000410000 */
[----:B------:R-:W-:Y:S01]  /*4a60*/  FMUL.FTZ R63, R234, R220 ;  /* 0x000000dcea3f7220 */ /* 0x000fe20000410000 */
[----:B------:R-:W-:Y:S01]  /*4a70*/  F2FP.BF16.F32.PACK_AB R85, R88, R33 ;  /* 0x000000215855723e */ /* 0x000fe200000010ff */
[----:B------:R-:W-:Y:S01]  /*4a80*/  FFMA.FTZ R221, -R237, R237, 1 ;  /* 0x3f800000eddd7423 */ /* 0x000fe200000101ed */
[----:B------:R-:W-:Y:S01]  /*4a90*/  FFMA.FTZ R219, -R229, R229, 1 ;  /* 0x3f800000e5db7423 */ /* 0x000fe200000101e5 */
[----:B------:R-:W-:Y:S01]  /*4aa0*/  FFMA.FTZ R222, -R232, R232, 1 ;  /* 0x3f800000e8de7423 */ /* 0x000fe200000101e8 */
[----:B------:R-:W-:Y:S01]  /*4ab0*/  FFMA.FTZ R220, -R228, R228, 1 ;  /* 0x3f800000e4dc7423 */ /* 0x000fe200000101e4 */
[----:B------:R-:W-:Y:S01]  /*4ac0*/  FMUL.FTZ R80, R109, R80 ;  /* 0x000000506d507220 */ /* 0x000fe20000410000 */
[----:B------:R-:W-:Y:S01]  /*4ad0*/  FMUL.FTZ R82, R110, R82 ;  /* 0x000000526e527220 */ /* 0x000fe20000410000 */
[----:B------:R-:W-:Y:S01]  /*4ae0*/  FMUL.FTZ R81, R111, R81 ;  /* 0x000000516f517220 */ /* 0x000fe20000410000 */
[----:B------:R-:W-:Y:S01]  /*4af0*/  FMUL.FTZ R83, R117, R83 ;  /* 0x0000005375537220 */ /* 0x000fe20000410000 */
[----:B-1----:R-:W-:Y:S01]  /*4b00*/  FFMA.FTZ R32, -R131, R131, 1 ;  /* 0x3f80000083207423 */ /* 0x002fe20000010183 */
[----:B------:R-:W-:Y:S01]  /*4b10*/  FMUL.FTZ R74, R103, R74 ;  /* 0x0000004a674a7220 */ /* 0x000fe20000410000 */
[----:B------:R-:W-:Y:S01]  /*4b20*/  FMUL.FTZ R75, R16, R75 ;  /* 0x0000004b104b7220 */ /* 0x000fe20000410000 */
[----:B------:R-:W-:Y:S01]  /*4b30*/  FMUL.FTZ R76, R105, R76 ;  /* 0x0000004c694c7220 */ /* 0x000fe20000410000 */
[----:B------:R-:W-:Y:S01]  /*4b40*/  FMUL.FTZ R77, R107, R77 ;  /* 0x0000004d6b4d7220 */ /* 0x000fe20000410000 */
[----:B------:R-:W-:Y:S01]  /*4b50*/  FMUL.FTZ R140, R140, R73 ;  /* 0x000000498c8c7220 */ /* 0x000fe20000410000 */
[----:B------:R-:W-:Y:S01]  /*4b60*/  FMUL.FTZ R216, R72, R79 ;  /* 0x0000004f48d87220 */ /* 0x000fe20000410000 */
[----:B------:R-:W-:Y:S01]  /*4b70*/  FFMA.FTZ R128, -R128, R128, 1 ;  /* 0x3f80000080807423 */ /* 0x000fe20000010180 */
[----:B------:R-:W-:Y:S01]  /*4b80*/  FFMA.FTZ R129, -R129, R129, 1 ;  /* 0x3f80000081817423 */ /* 0x000fe20000010181 */
        /* <DEDUP_REMOVED lines=49> */
[----:B------:R-:W-:Y:S01]  /*4ea0*/  UMOV UR6, UR4 ;  /* 0x0000000400067c82 */ /* 0x000fe20008000000 */
[----:B------:R-:W-:Y:S01]  /*4eb0*/  UMOV UR7, 0x40000040 ;  /* 0x4000004000077882 */ /* 0x000fe20000000000 */
[----:B------:R-:W-:Y:S02]  /*4ec0*/  F2FP.BF16.F32.PACK_AB R124, R21, R124 ;  /* 0x0000007c157c723e */ /* 0x000fe400000010ff */
[----:B------:R-:W-:-:S02]  /*4ed0*/  F2FP.BF16.F32.PACK_AB R125, R19, R125 ;  /* 0x0000007d137d723e */ /* 0x000fc400000010ff */
[----:B------:R-:W-:Y:S02]  /*4ee0*/  F2FP.BF16.F32.PACK_AB R126, R27, R24 ;  /* 0x000000181b7e723e */ /* 0x000fe400000010ff */
[----:B------:R-:W-:Y:S02]  /*4ef0*/  F2FP.BF16.F32.PACK_AB R127, R26, R25 ;  /* 0x000000191a7f723e */ /* 0x000fe400000010ff */
[----:B------:R-:W-:Y:S02]  /*4f00*/  F2FP.BF16.F32.PACK_AB R24, R23, R28 ;  /* 0x0000001c1718723e */ /* 0x000fe400000010ff */
[----:B------:R-:W-:Y:S01]  /*4f10*/  F2FP.BF16.F32.PACK_AB R25, R13, R22 ;  /* 0x000000160d19723e */ /* 0x000fe200000010ff */
[----:B---3--:R-:W-:-:S04]  /*4f20*/  IMAD R33, R5, 0x4000, R223 ;  /* 0x0000400005217824 */ /* 0x008fc800078e02df */
[----:B------:R-:W-:Y:S01]  /*4f30*/  IMAD R88, R33, 0x2, R2 ;  /* 0x0000000221587824 */ /* 0x000fe200078e0202 */
[----:B------:R-:W-:-:S04]  /*4f40*/  F2FP.BF16.F32.PACK_AB R33, R120, R119 ;  /* 0x000000777821723e */ /* 0x000fc800000010ff */
[----:B------:R1:W-:Y:S04]  /*4f50*/  STSM.16.MT88.4 [R88+0x20c00], R84 ;  /* 0x020c005458007844 */ /* 0x0003e80000004200 */
[----:B------:R1:W-:Y:S04]  /*4f60*/  STSM.16.MT88.4 [R88+0x21400], R80 ;  /* 0x0214005058007844 */ /* 0x0003e80000004200 */
[----:B------:R1:W-:Y:S04]  /*4f70*/  STSM.16.MT88.4 [R88+0x21c00], R76 ;  /* 0x021c004c58007844 */ /* 0x0003e80000004200 */
[----:B------:R1:W-:Y:S04]  /*4f80*/  STSM.16.MT88.4 [R88+0x22400], R72 ;  /* 0x0224004858007844 */ /* 0x0003e80000004200 */
[----:B------:R1:W-:Y:S04]  /*4f90*/  STSM.16.MT88.4 [R88+0x22c00], R68 ;  /* 0x022c004458007844 */ /* 0x0003e80000004200 */
[----:B------:R1:W-:Y:S04]  /*4fa0*/  STSM.16.MT88.4 [R88+0x23400], R64 ;  /* 0x0234004058007844 */ /* 0x0003e80000004200 */
[----:B------:R1:W-:Y:S04]  /*4fb0*/  STSM.16.MT88.4 [R88+0x23c00], R60 ;  /* 0x023c003c58007844 */ /* 0x0003e80000004200 */
[----:B------:R1:W-:Y:S01]  /*4fc0*/  STSM.16.MT88.4 [R88+0x24400], R56 ;  /* 0x0244003858007844 */ /* 0x0003e20000004200 */
[----:B------:R-:W-:-:S06]  /*4fd0*/  WARPGROUP.ARRIVE ;  /* 0x00000000000079c5 */ /* 0x000fcc0000000000 */
[----:B------:R-:W-:Y:S01]  /*4fe0*/  HGMMA.64x64x16.F32.BF16 R184, R32, gdesc[UR4].tnspB, R184, gsb0 ;  /* 0x40e0000420b87df0 */ /* 0x000fe200080018b8 */
[----:B------:R-:W-:Y:S01]  /*4ff0*/  UIADD3 UR6, UR4, 0x80, URZ ;  /* 0x0000008004067890 */ /* 0x000fe2000fffe03f */
[----:B------:R-:W-:Y:S01]  /*5000*/  UMOV UR7, 0x40000040 ;  /* 0x4000004000077882 */ /* 0x000fe20000000000 */
[----:B------:R-:W-:Y:S02]  /*5010*/  F2FP.BF16.F32.PACK_AB R26, R30, R18 ;  /* 0x000000121e1a723e */ /* 0x000fe400000010ff */
[----:B------:R-:W-:Y:S01]  /*5020*/  F2FP.BF16.F32.PACK_AB R27, R31, R29 ;  /* 0x0000001d1f1b723e */ /* 0x000fe200000010ff */
[----:B------:R-:W-:Y:S02]  /*5030*/  WARPGROUP.DEPBAR.LE gsb0, 0x0 ;  /* 0x00008000000079c5 */ /* 0x000fe40000010000 */
[----:B------:R-:W-:-:S06]  /*5040*/  WARPGROUP.ARRIVE ;  /* 0x00000000000079c5 */ /* 0x000fcc0000000000 */
[----:B------:R-:W-:Y:S01]  /*5050*/  HGMMA.64x64x16.F32.BF16 R184, R124, gdesc[UR4].tnspB, R184, gsb0 ;  /* 0x40e000047cb87df0 */ /* 0x000fe200080018b8 */
[----:B------:R-:W-:Y:S01]  /*5060*/  UIADD3 UR6, UR4, 0x100, URZ ;  /* 0x0000010004067890 */ /* 0x000fe2000fffe03f */
[----:B------:R-:W-:Y:S01]  /*5070*/  UMOV UR7, 0x40000040 ;  /* 0x4000004000077882 */ /* 0x000fe20000000000 */
[----:B------:R-:W-:Y:S02]  /*5080*/  F2FP.BF16.F32.PACK_AB R36, R38, R36 ;  /* 0x000000242624723e */ /* 0x000fe400000010ff */
[----:B------:R-:W-:Y:S02]  /*5090*/  F2FP.BF16.F32.PACK_AB R37, R39, R37 ;  /* 0x000000252725723e */ /* 0x000fe400000010ff */
[----:B------:R-:W-:Y:S01]  /*50a0*/  F2FP.BF16.F32.PACK_AB R38, R43, R40 ;  /* 0x000000282b26723e */ /* 0x000fe200000010ff */
[----:B------:R-:W-:Y:S02]  /*50b0*/  WARPGROUP.DEPBAR.LE gsb0, 0x0 ;  /* 0x00008000000079c5 */ /* 0x000fe40000010000 */
[----:B------:R-:W-:-:S06]  /*50c0*/  WARPGROUP.ARRIVE ;  /* 0x00000000000079c5 */ /* 0x000fcc0000000000 */
[----:B------:R-:W-:Y:S01]  /*50d0*/  HGMMA.64x64x16.F32.BF16 R184, R24, gdesc[UR4].tnspB, R184, gsb0 ;  /* 0x40e0000418b87df0 */ /* 0x000fe200080018b8 */
[----:B------:R-:W-:Y:S01]  /*50e0*/  F2FP.BF16.F32.PACK_AB R39, R41, R42 ;  /* 0x0000002a2927723e */ /* 0x000fe200000010ff */
[----:B------:R-:W-:Y:S01]  /*50f0*/  UIADD3 UR6, UR4, 0x180, URZ ;  /* 0x0000018004067890 */ /* 0x000fe2000fffe03f */
        /* <DEDUP_REMOVED lines=28> */
[----:B------:R-:W-:Y:S01]  /*52c0*/  F2FP.BF16.F32.PACK_AB R116, R111, R109 ;  /* 0x0000006d6f74723e */ /* 0x000fe200000010ff */
[----:B------:R-:W-:Y:S01]  /*52d0*/  UIADD3 UR4, UR4, 0x380, URZ ;  /* 0x0000038004047890 */ /* 0x000fe2000fffe03f */
[----:B------:R-:W-:Y:S01]  /*52e0*/  F2FP.BF16.F32.PACK_AB R117, R117, R110 ;  /* 0x0000006e7575723e */ /* 0x000fe200000010ff */
[----:B------:R-:W-:Y:S02]  /*52f0*/  WARPGROUP.DEPBAR.LE gsb0, 0x0 ;  /* 0x00008000000079c5 */ /* 0x000fe40000010000 */
[----:B------:R-:W-:-:S06]  /*5300*/  WARPGROUP.ARRIVE ;  /* 0x00000000000079c5 */ /* 0x000fcc0000000000 */
[----:B------:R-:W-:Y:S01]  /*5310*/  HGMMA.64x64x16.F32.BF16 R184, R24, gdesc[UR4].tnspB, R184, gsb0 ;  /* 0x40e0000418b87df0 */ /* 0x000fe200080018b8 */
[----:B------:R-:W-:Y:S02]  /*5320*/  F2FP.BF16.F32.PACK_AB R118, R133, R118 ;  /* 0x000000768576723e */ /* 0x000fe400000010ff */
[----:B------:R-:W-:Y:S01]  /*5330*/  F2FP.BF16.F32.PACK_AB R119, R134, R130 ;  /* 0x000000828677723e */ /* 0x000fe200000010ff */
[----:B------:R-:W-:Y:S01]  /*5340*/  UMOV UR6, UR4 ;  /* 0x0000000400067c82 */ /* 0x000fe20008000000 */
[----:B------:R-:W-:Y:S01]  /*5350*/  UMOV UR7, 0x40000040 ;  /* 0x4000004000077882 */ /* 0x000fe20000000000 */
[----:B------:R-:W-:Y:S02]  /*5360*/  WARPGROUP.DEPBAR.LE gsb0, 0x0 ;  /* 0x00008000000079c5 */ /* 0x000fe40000010000 */
[----:B------:R-:W-:-:S06]  /*5370*/  WARPGROUP.ARRIVE ;  /* 0x00000000000079c5 */ /* 0x000fcc0000000000 */
[----:B------:R-:W-:Y:S01]  /*5380*/  HGMMA.64x64x16.F32.BF16 R184, R116, gdesc[UR4].tnspB, R184, gsb0 ;  /* 0x40e0000474b87df0 */ /* 0x000fe200080018b8 */
[----:B------:R-:W-:-:S05]  /*5390*/  IADD3 R89, R2, 0x20c00, RZ ;  /* 0x00020c0002597810 */ /* 0x000fca0007ffe0ff */
[----:B------:R-:W-:-:S05]  /*53a0*/  IMAD R13, R12, 0x2000, R89 ;  /* 0x000020000c0d7824 */ /* 0x000fca00078e0259 */
[----:B------:R-:W-:-:S04]  /*53b0*/  SHF.R.U32.HI R13, RZ, 0x4, R13 ;  /* 0x00000004ff0d7819 */ /* 0x000fc8000001160d */
[----:B------:R-:W-:Y:S02]  /*53c0*/  LOP3.LUT R13, R13, 0x3fff, RZ, 0xc0, !PT ;  /* 0x00003fff0d0d7812 */ /* 0x000fe400078ec0ff */
[----:B------:R-:W-:Y:S02]  /*53d0*/  R2UR UR5, R2 ;  /* 0x00000000020572ca */ /* 0x000fe400000e0000 */
[----:B------:R-:W-:-:S05]  /*53e0*/  LOP3.LUT R14, R13, 0x10000, RZ, 0xfc, !PT ;  /* 0x000100000d0e7812 */ /* 0x000fca00078efcff */
[----:B------:R-:W-:-:S05]  /*53f0*/  IMAD R14, R5, 0x800, R14 ;  /* 0x00000800050e7824 */ /* 0x000fca00078e020e */
[----:B------:R-:W-:Y:S01]  /*5400*/  R2UR UR8, R14 ;  /* 0x000000000e0872ca */ /* 0x000fe200000e0000 */
[----:B------:R-:W-:Y:S01]  /*5410*/  USHF.R.U32.HI UR5, URZ, 0x4, UR5 ;  /* 0x000000043f057899 */ /* 0x000fe20008011605 */
[----:B------:R-:W-:Y:S02]  /*5420*/  WARPGROUP.DEPBAR.LE gsb0, 0x0 ;  /* 0x00008000000079c5 */ /* 0x000fe40000010000 */
[----:B------:R2:W-:Y:S06]  /*5430*/  MEMBAR.ALL.CTA ;  /* 0x0000000000007992 */ /* 0x0005ec0000008000 */
[----:B--2---:R-:W2:Y:S01]  /*5440*/  FENCE.VIEW.ASYNC.S ;  /* 0x00000000000073c6 */ /* 0x004ea20000000000 */
[----:B------:R-:W-:Y:S01]  /*5450*/  ULOP3.LUT UR9, UR5, 0x3fff, URZ, 0xc0, !UPT ;  /* 0x00003fff05097892 */ /* 0x000fe2000f8ec03f */
[----:B--2---:R-:W-:Y:S06]  /*5460*/  BAR.SYNC.DEFER_BLOCKING 0x9, 0x100 ;  /* 0x0244000000007b1d */ /* 0x004fec0000010000 */
        /* <DEDUP_REMOVED lines=56> */
[----:B-1----:R-:W-:Y:S05]  /*57f0*/  @!P0 BRA `(.L_x_495) ;  /* 0x0000000000048947 */ /* 0x002fea0003800000 */
[----:B------:R-:W-:Y:S01]  /*5800*/  BPT.TRAP 0x1 ;  /* 0x000000040000795c */ /* 0x000fe20000300000 */
.L_x_495:
        /* <DEDUP_REMOVED lines=68> */
.L_x_496:
[----:B-1----:R-:W2:Y:S01]  /*5c50*/  LDL R0, [R1+0x8] ;  /* 0x0000080001007983 */ /* 0x002ea20000100800 */
[----:B------:R-:W-:Y:S01]  /*5c60*/  VIADD R7, R7, 0x1 ;  /* 0x0000000107077836 */ /* 0x000fe20000000000 */
[----:B------:R-:W-:Y:S01]  /*5c70*/  IADD3 R5, R5, 0x1, RZ ;  /* 0x0000000105057810 */ /* 0x000fe20007ffe0ff */
[----:B------:R-:W-:-:S03]  /*5c80*/  VIADD R3, R3, 0x30c20 ;  /* 0x00030c2003037836 */ /* 0x000fc60000000000 */
[C---:B------:R-:W-:Y:S02]  /*5c90*/  ISETP.NE.AND P0, PT, R5.reuse, 0x2, PT ;  /* 0x000000020500780c */ /* 0x040fe40003f05270 */
[----:B------:R-:W-:Y:S02]  /*5ca0*/  PRMT R3, RZ, 0x654, R3 ;  /* 0x00000654ff037816 */ /* 0x000fe40000000003 */
[----:B------:R-:W-:Y:S02]  /*5cb0*/  SEL R5, R5, RZ, P0 ;  /* 0x000000ff05057207 */ /* 0x000fe40000000000 */
[----:B------:R1:W-:Y:S02]  /*5cc0*/  SYNCS.ARRIVE.TRANS64.RED.A1T0 RZ, [R3+URZ], RZ ;  /* 0x000000ff03ff79a7 */ /* 0x0003e4000810043f */
[----:B-1----:R-:W-:-:S04]  /*5cd0*/  SEL R3, RZ, 0x1, P0 ;  /* 0x00000001ff037807 */ /* 0x002fc80000000000 */
[----:B------:R-:W-:Y:S02]  /*5ce0*/  LOP3.LUT R6, R6, R3, RZ, 0x3c, !PT ;  /* 0x0000000306067212 */ /* 0x000fe400078e3cff */
[----:B--2---:R-:W-:-:S13]  /*5cf0*/  ISETP.GE.AND P1, PT, R7, R0, PT ;  /* 0x000000000700720c */ /* 0x004fda0003f26270 */
[----:B------:R-:W-:Y:S05]  /*5d00*/  @!P1 BRA `(.L_x_497) ;  /* 0xffffffbc00509947 */ /* 0x000fea000383ffff */
[----:B------:R-:W-:Y:S01]  /*5d10*/  ULDC UR4, c[0x0][0x740] ;  /* 0x0001d00000047ab9 */ /* 0x000fe20000000800 */
[----:B------:R-:W-:Y:S01]  /*5d20*/  PLOP3.LUT P0, PT, PT, PT, PT, 0x8, 0x0 ;  /* 0x000000000000781c */ /* 0x000fe20003f0e170 */
        /* <DEDUP_REMOVED lines=31> */
[----:B------:R-:W-:-:S07]  /*5f20*/  FMUL.FTZ R183, R183, UR4 ;  /* 0x00000004b7b77c20 */ /* 0x000fce0008410000 */
.L_x_479:
[----:B------:R-:W-:Y:S05]  /*5f30*/  @P0 BRA `(.L_x_498) ;  /* 0x0000001000900947 */ /* 0x000fea0003800000 */
[----:B------:R-:W2:Y:S01]  /*5f40*/  LDL R25, [R1+0x20] ;  /* 0x0000200001197983 */ /* 0x000ea20000100800 */
[----:B------:R-:W3:Y:S01]  /*5f50*/  S2UR UR5, SR_CgaCtaId ;  /* 0x00000000000579c3 */ /* 0x000ee20000008800 */
[----:B------:R-:W-:Y:S01]  /*5f60*/  UMOV UR4, 0x400 ;  /* 0x0000040000047882 */ /* 0x000fe20000000000 */
[----:B------:R-:W-:Y:S01]  /*5f70*/  F2FP.BF16.F32.PACK_AB R184, R185, R184 ;  /* 0x000000b8b9b8723e */ /* 0x000fe200000010ff */
[----:B------:R-:W4:Y:S01]  /*5f80*/  S2R R0, SR_TID.X ;  /* 0x0000000000007919 */ /* 0x000f220000002100 */
[----:B------:R-:W-:Y:S02]  /*5f90*/  F2FP.BF16.F32.PACK_AB R185, R187, R186 ;  /* 0x000000babbb9723e */ /* 0x000fe400000010ff */
[----:B------:R-:W-:Y:S02]  /*5fa0*/  F2FP.BF16.F32.PACK_AB R192, R193, R192 ;  /* 0x000000c0c1c0723e */ /* 0x000fe400000010ff */
[----:B------:R-:W1:Y:S01]  /*5fb0*/  LDC.64 R8, c[0x0][0x870] ;  /* 0x00021c00ff087b82 */ /* 0x000e620000000a00 */
        /* <DEDUP_REMOVED lines=8> */
[----:B---3--:R-:W-:Y:S01]  /*6040*/  ULEA UR4, UR5, UR4, 0x18 ;  /* 0x0000000405047291 */ /* 0x008fe2000f8ec03f */
[----:B------:R-:W-:Y:S02]  /*6050*/  F2FP.BF16.F32.PACK_AB R194, R197, R196 ;  /* 0x000000c4c5c2723e */ /* 0x000fe400000010ff */
[----:B------:R-:W-:Y:S01]  /*6060*/  F2FP.BF16.F32.PACK_AB R176, R177, R176 ;  /* 0x000000b0b1b0723e */ /* 0x000fe200000010ff */
[----:B------:R-:W-:Y:S01]  /*6070*/  BAR.SYNC.DEFER_BLOCKING 0x1, 0x100 ;  /* 0x0044000000007b1d */ /* 0x000fe20000010000 */
[----:B------:R-:W-:Y:S02]  /*6080*/  F2FP.BF16.F32.PACK_AB R195, R199, R198 ;  /* 0x000000c6c7c3723e */ /* 0x000fe400000010ff */
[----:B------:R-:W-:Y:S02]  /*6090*/  F2FP.BF16.F32.PACK_AB R201, R203, R202 ;  /* 0x000000cacbc9723e */ /* 0x000fe400000010ff */
[----:B------:R-:W-:-:S03]  /*60a0*/  F2FP.BF16.F32.PACK_AB R202, R205, R204 ;  /* 0x000000cccdca723e */ /* 0x000fc600000010ff */
[----:B------:R-:W3:Y:S01]  /*60b0*/  LDC.64 R22, c[0x0][0x850] ;  /* 0x00021400ff167b82 */ /* 0x000ee20000000a00 */
[----:B----4-:R-:W-:Y:S01]  /*60c0*/  VIADD R11, R0, 0xffffff80 ;  /* 0xffffff80000b7836 */ /* 0x010fe20000000000 */
[----:B------:R-:W-:Y:S02]  /*60d0*/  F2FP.BF16.F32.PACK_AB R203, R207, R206 ;  /* 0x000000cecfcb723e */ /* 0x000fe400000010ff */
[----:B------:R-:W-:Y:S02]  /*60e0*/  F2FP.BF16.F32.PACK_AB R209, R211, R210 ;  /* 0x000000d2d3d1723e */ /* 0x000fe400000010ff */
[----:B------:R-:W-:Y:S02]  /*60f0*/  SHF.R.S32.HI R10, RZ, 0x1f, R11 ;  /* 0x0000001fff0a7819 */ /* 0x000fe4000001140b */
[----:B------:R-:W-:Y:S02]  /*6100*/  F2FP.BF16.F32.PACK_AB R210, R213, R212 ;  /* 0x000000d4d5d2723e */ /* 0x000fe400000010ff */
[----:B------:R-:W-:-:S02]  /*6110*/  LEA.HI R7, R10, R11, RZ, 0x4 ;  /* 0x0000000b0a077211 */ /* 0x000fc400078f20ff */
[----:B------:R-:W-:Y:S02]  /*6120*/  LEA.HI R4, R10, R11, RZ, 0x5 ;  /* 0x0000000b0a047211 */ /* 0x000fe400078f28ff */
[----:B------:R-:W-:Y:S02]  /*6130*/  LOP3.LUT R0, R7, 0xfffffff0, RZ, 0xc0, !PT ;  /* 0xfffffff007007812 */ /* 0x000fe400078ec0ff */
[----:B------:R-:W-:Y:S02]  /*6140*/  SHF.R.U32.HI R7, RZ, 0x1, R7 ;  /* 0x00000001ff077819 */ /* 0x000fe40000011607 */
[----:B------:R-:W-:Y:S01]  /*6150*/  F2FP.BF16.F32.PACK_AB R211, R215, R214 ;  /* 0x000000d6d7d3723e */ /* 0x000fe200000010ff */
[----:B------:R-:W-:Y:S01]  /*6160*/  IMAD.IADD R0, R11, 0x1, -R0 ;  /* 0x000000010b007824 */ /* 0x000fe200078e0a00 */
[----:B------:R-:W-:Y:S02]  /*6170*/  F2FP.BF16.F32.PACK_AB R153, R155, R154 ;  /* 0x0000009a9b99723e */ /* 0x000fe400000010ff */
[----:B------:R-:W-:-:S02]  /*6180*/  F2FP.BF16.F32.PACK_AB R154, R157, R156 ;  /* 0x0000009c9d9a723e */ /* 0x000fc400000010ff */
[----:B-1----:R-:W-:Y:S02]  /*6190*/  SHF.R.S32.HI R3, RZ, 0x1f, R0 ;  /* 0x0000001fff037819 */ /* 0x002fe40000011400 */
[----:B------:R-:W-:Y:S02]  /*61a0*/  F2FP.BF16.F32.PACK_AB R155, R159, R158 ;  /* 0x0000009e9f9b723e */ /* 0x000fe400000010ff */
[----:B------:R-:W-:Y:S02]  /*61b0*/  LEA.HI R3, R3, R0, RZ, 0x3 ;  /* 0x0000000003037211 */ /* 0x000fe400078f18ff */
[----:B------:R-:W-:Y:S02]  /*61c0*/  F2FP.BF16.F32.PACK_AB R161, R163, R162 ;  /* 0x000000a2a3a1723e */ /* 0x000fe400000010ff */
[C---:B------:R-:W-:Y:S01]  /*61d0*/  LOP3.LUT R5, R3.reuse, 0xfffffff8, RZ, 0xc0, !PT ;  /* 0xfffffff803057812 */ /* 0x040fe200078ec0ff */
[----:B------:R-:W-:Y:S01]  /*61e0*/  IMAD.SHL.U32 R3, R3, 0x40, RZ ;  /* 0x0000004003037824 */ /* 0x000fe200078e00ff */
[----:B------:R-:W-:-:S02]  /*61f0*/  F2FP.BF16.F32.PACK_AB R162, R165, R164 ;  /* 0x000000a4a5a2723e */ /* 0x000fc400000010ff */
[----:B------:R-:W-:Y:S02]  /*6200*/  IADD3 R5, R0, -R5, RZ ;  /* 0x8000000500057210 */ /* 0x000fe40007ffe0ff */
[----:B------:R-:W-:Y:S02]  /*6210*/  LOP3.LUT R3, R3, 0x7ffffe00, RZ, 0xc0, !PT ;  /* 0x7ffffe0003037812 */ /* 0x000fe400078ec0ff */
[C---:B------:R-:W-:Y:S01]  /*6220*/  R2P PR, R5.reuse, 0x6 ;  /* 0x0000000605007804 */ /* 0x040fe20000000000 */
[----:B------:R-:W-:Y:S01]  /*6230*/  IMAD.SHL.U32 R0, R5, 0x40, RZ ;  /* 0x0000004005007824 */ /* 0x000fe200078e00ff */
[----:B------:R-:W-:Y:S01]  /*6240*/  ISETP.NE.U32.AND P4, PT, R8, RZ, PT ;  /* 0x000000ff0800720c */ /* 0x000fe20003f85070 */
[----:B------:R-:W-:Y:S01]  /*6250*/  IMAD.MOV.U32 R5, RZ, RZ, 0x20 ;  /* 0x00000020ff057424 */ /* 0x000fe200078e00ff */
[----:B------:R-:W-:Y:S02]  /*6260*/  F2FP.BF16.F32.PACK_AB R163, R167, R166 ;  /* 0x000000a6a7a3723e */ /* 0x000fe400000010ff */
[----:B------:R-:W-:-:S02]  /*6270*/  LOP3.LUT R0, R0, 0x1c0, RZ, 0xc0, !PT ;  /* 0x000001c000007812 */ /* 0x000fc400078ec0ff */
[----:B------:R-:W-:Y:S02]  /*6280*/  SEL R5, R5, 0xffffffe0, !P1 ;  /* 0xffffffe005057807 */ /* 0x000fe40004800000 */
[----:B------:R-:W-:Y:S02]  /*6290*/  LOP3.LUT R7, R0, 0x8, R7, 0xf8, !PT ;  /* 0x0000000800077812 */ /* 0x000fe400078ef807 */
[----:B------:R-:W-:Y:S01]  /*62a0*/  SHF.R.U32.HI R2, RZ, 0x3, R0 ;  /* 0x00000003ff027819 */ /* 0x000fe20000011600 */
[----:B------:R-:W-:Y:S01]  /*62b0*/  IMAD.SHL.U32 R0, R4, 0x20, RZ ;  /* 0x0000002004007824 */ /* 0x000fe200078e00ff */
[----:B------:R-:W-:Y:S02]  /*62c0*/  F2FP.BF16.F32.PACK_AB R169, R171, R170 ;  /* 0x000000aaaba9723e */ /* 0x000fe400000010ff */
[----:B------:R-:W-:Y:S02]  /*62d0*/  LOP3.LUT R2, R7, R2, RZ, 0x3c, !PT ;  /* 0x0000000207027212 */ /* 0x000fe400078e3cff */
[----:B------:R-:W-:-:S02]  /*62e0*/  LOP3.LUT R0, R0, 0x7ffffc00, RZ, 0xc0, !PT ;  /* 0x7ffffc0000007812 */ /* 0x000fc400078ec0ff */
[----:B------:R-:W-:Y:S02]  /*62f0*/  F2FP.BF16.F32.PACK_AB R170, R173, R172 ;  /* 0x000000acadaa723e */ /* 0x000fe400000010ff */
[----:B------:R-:W-:Y:S02]  /*6300*/  IADD3 R0, R2, R3, R0 ;  /* 0x0000000302007210 */ /* 0x000fe40007ffe000 */
[----:B------:R-:W-:Y:S02]  /*6310*/  MOV R3, 0x40 ;  /* 0x0000004000037802 */ /* 0x000fe40000000f00 */
[----:B------:R-:W-:Y:S02]  /*6320*/  LEA R0, R0, UR4, 0x1 ;  /* 0x0000000400007c11 */ /* 0x000fe4000f8e08ff */
[----:B------:R-:W-:Y:S02]  /*6330*/  SEL R3, R3, 0xffffffc0, !P2 ;  /* 0xffffffc003037807 */ /* 0x000fe40005000000 */
[--C-:B------:R-:W-:Y:S01]  /*6340*/  IADD3 R6, R5, 0x4000, R0.reuse ;  /* 0x0000400005067810 */ /* 0x100fe20007ffe000 */
[----:B------:R-:W-:Y:S01]  /*6350*/  STSM.16.M88.4 [R0+0x4000], R184 ;  /* 0x004000b800007844 */ /* 0x000fe20000000200 */
[----:B------:R-:W-:-:S02]  /*6360*/  IADD3 R8, R3, 0x4000, R0 ;  /* 0x0000400003087810 */ /* 0x000fc40007ffe000 */
[----:B------:R-:W-:Y:S01]  /*6370*/  F2FP.BF16.F32.PACK_AB R171, R175, R174 ;  /* 0x000000aeafab723e */ /* 0x000fe200000010ff */
[----:B------:R-:W-:Y:S01]  /*6380*/  STSM.16.M88.4 [R6], R192 ;  /* 0x000000c006007844 */ /* 0x000fe20000000200 */
[----:B------:R-:W-:Y:S01]  /*6390*/  F2FP.BF16.F32.PACK_AB R177, R179, R178 ;  /* 0x000000b2b3b1723e */ /* 0x000fe200000010ff */
[----:B------:R-:W-:Y:S01]  /*63a0*/  IMAD.IADD R7, R5, 0x1, R8 ;  /* 0x0000000105077824 */ /* 0x000fe200078e0208 */
[----:B------:R-:W-:Y:S01]  /*63b0*/  F2FP.BF16.F32.PACK_AB R178, R181, R180 ;  /* 0x000000b4b5b2723e */ /* 0x000fe200000010ff */
[----:B------:R-:W-:Y:S01]  /*63c0*/  STSM.16.M88.4 [R8], R200 ;  /* 0x000000c808007844 */ /* 0x000fe20000000200 */
[----:B------:R-:W-:Y:S01]  /*63d0*/  F2FP.BF16.F32.PACK_AB R179, R183, R182 ;  /* 0x000000b6b7b3723e */ /* 0x000fe200000010ff */
[----:B------:R-:W2:Y:S01]  /*63e0*/  LDC.64 R2, c[0x0][0x870] ;  /* 0x00021c00ff027b82 */ /* 0x000ea20000000a00 */
[----:B------:R-:W-:Y:S01]  /*63f0*/  ISETP.NE.AND.EX P4, PT, R9, RZ, PT, P4 ;  /* 0x000000ff0900720c */ /* 0x000fe20003f85340 */
[----:B------:R-:W-:Y:S04]  /*6400*/  STSM.16.M88.4 [R7], R208 ;  /* 0x000000d007007844 */ /* 0x000fe80000000200 */
[----:B------:R1:W-:Y:S04]  /*6410*/  STSM.16.M88.4 [R0], R152 ;  /* 0x0000009800007844 */ /* 0x0003e80000000200 */
[----:B------:R4:W-:Y:S04]  /*6420*/  STSM.16.M88.4 [R6+-0x4000], R160 ;  /* 0xffc000a006007844 */ /* 0x0009e80000000200 */
[----:B------:R-:W-:Y:S04]  /*6430*/  STSM.16.M88.4 [R8+-0x4000], R168 ;  /* 0xffc000a808007844 */ /* 0x000fe80000000200 */
[----:B------:R3:W-:Y:S01]  /*6440*/  STSM.16.M88.4 [R7+-0x4000], R176 ;  /* 0xffc000b007007844 */ /* 0x0007e20000000200 */
[----:B--2---:R-:W-:Y:S01]  /*6450*/  IMAD.WIDE R4, R25, 0x4, R2 ;  /* 0x0000000419047825 */ /* 0x004fe200078e0202 */
[----:B------:R-:W-:Y:S08]  /*6460*/  BAR.SYNC.DEFER_BLOCKING 0x1, 0x100 ;  /* 0x0044000000007b1d */ /* 0x000ff00000010000 */
[----:B------:R-:W2:Y:S01]  /*6470*/  LDC.64 R2, c[0x0][0x878] ;  /* 0x00021e00ff027b82 */ /* 0x000ea20000000a00 */
[----:B------:R-:W3:Y:S01]  /*6480*/  @P4 LDG.E R9, desc[UR38][R4.64] ;  /* 0x0000002604094981 */ /* 0x000ee2000c1e1900 */
[----:B------:R-:W-:Y:S01]  /*6490*/  ULDC UR5, c[0x0][0x808] ;  /* 0x0002020000057ab9 */ /* 0x000fe20000000800 */
[----:B------:R-:W-:Y:S01]  /*64a0*/  LEA.HI R19, R10, R11, RZ, 0x3 ;  /* 0x0000000b0a137211 */ /* 0x000fe200078f18ff */
[----:B-1----:R-:W-:Y:S01]  /*64b0*/  IMAD.U32 R0, RZ, RZ, UR5 ;  /* 0x00000005ff007e24 */ /* 0x002fe2000f8e00ff */
[----:B--2---:R-:W-:-:S04]  /*64c0*/  ISETP.NE.U32.AND P0, PT, R2, RZ, PT ;  /* 0x000000ff0200720c */ /* 0x004fc80003f05070 */
[----:B------:R-:W-:-:S13]  /*64d0*/  ISETP.NE.AND.EX P0, PT, R3, RZ, PT, P0 ;  /* 0x000000ff0300720c */ /* 0x000fda0003f05300 */
[----:B------:R-:W1:Y:S01]  /*64e0*/  @P0 LDC.64 R2, c[0x0][0x878] ;  /* 0x00021e00ff020b82 */ /* 0x000e620000000a00 */
[----:B----4-:R-:W-:Y:S02]  /*64f0*/  LOP3.LUT R6, R19, 0x1ffffff8, RZ, 0xc0, !PT ;  /* 0x1ffffff813067812 */ /* 0x010fe400078ec0ff */
[----:B------:R-:W-:-:S05]  /*6500*/  SHF.R.S32.HI R19, RZ, 0x3, R19 ;  /* 0x00000003ff137819 */ /* 0x000fca0000011413 */
[----:B------:R-:W2:Y:S01]  /*6510*/  S2UR UR5, SR_CTAID.Y ;  /* 0x00000000000579c3 */ /* 0x000ea20000002600 */
[----:B------:R-:W4:Y:S01]  /*6520*/  S2R R27, SR_CTAID.X ;  /* 0x00000000001b7919 */ /* 0x000f220000002500 */
[----:B------:R-:W-:Y:S01]  /*6530*/  IADD3 R6, R11, -R6, RZ ;  /* 0x800000060b067210 */ /* 0x000fe20007ffe0ff */
[----:B---3--:R-:W-:-:S04]  /*6540*/  IMAD.SHL.U32 R7, R19, 0x40, RZ ;  /* 0x0000004013077824 */ /* 0x008fc800078e00ff */
[----:B------:R-:W-:Y:S01]  /*6550*/  IMAD.SHL.U32 R20, R6, 0x8, RZ ;  /* 0x0000000806147824 */ /* 0x000fe200078e00ff */
[----:B------:R-:W-:Y:S01]  /*6560*/  LOP3.LUT R7, R7, 0x1c0, RZ, 0xc0, !PT ;  /* 0x000001c007077812 */ /* 0x000fe200078ec0ff */
[----:B-1----:R-:W-:-:S05]  /*6570*/  @P0 IMAD.WIDE R2, R25, 0x4, R2 ;  /* 0x0000000419020825 */ /* 0x002fca00078e0202 */
[----:B------:R1:W5:Y:S01]  /*6580*/  @P0 LDG.E R0, desc[UR38][R2.64] ;  /* 0x0000002602000981 */ /* 0x000362000c1e1900 */
[----:B--2---:R-:W-:Y:S01]  /*6590*/  USHF.R.S32.HI UR6, URZ, 0x1f, UR5 ;  /* 0x0000001f3f067899 */ /* 0x004fe20008011405 */
[----:B-1----:R-:W-:Y:S02]  /*65a0*/  LEA.HI R3, R10, R11, RZ, 0x6 ;  /* 0x0000000b0a037211 */ /* 0x002fe400078f30ff */
[----:B------:R-:W-:Y:S02]  /*65b0*/  LOP3.LUT R2, R7, 0x38, R20, 0xf8, !PT ;  /* 0x0000003807027812 */ /* 0x000fe400078ef814 */
[----:B------:R-:W-:Y:S01]  /*65c0*/  SHF.R.U32.HI R7, RZ, 0x3, R7 ;  /* 0x00000003ff077819 */ /* 0x000fe20000011607 */
[----:B------:R-:W-:-:S03]  /*65d0*/  IMAD.SHL.U32 R3, R3, 0x8, RZ ;  /* 0x0000000803037824 */ /* 0x000fc600078e00ff */
[----:B------:R-:W-:-:S04]  /*65e0*/  LOP3.LUT R2, R2, R7, RZ, 0x3c, !PT ;  /* 0x0000000702027212 */ /* 0x000fc800078e3cff */
[----:B------:R-:W-:Y:S02]  /*65f0*/  LOP3.LUT R6, R2, 0x7ffffe00, R3, 0xf8, !PT ;  /* 0x7ffffe0002067812 */ /* 0x000fe400078ef803 */
[----:B------:R-:W-:Y:S02]  /*6600*/  CS2R R2, SRZ ;  /* 0x0000000000027805 */ /* 0x000fe4000001ff00 */
[----:B------:R-:W-:Y:S01]  /*6610*/  @P4 SHF.R.S32.HI R8, RZ, 0x1f, R9 ;  /* 0x0000001fff084819 */ /* 0x000fe20000011409 */
[----:B----4-:R-:W-:Y:S06]  /*6620*/  @P0 BRA `(.L_x_499) ;  /* 0x0000000000100947 */ /* 0x010fec0003800000 */
[----:B------:R-:W-:Y:S05]  /*6630*/  @!P4 BRA `(.L_x_499) ;  /* 0x00000000000cc947 */ /* 0x000fea0003800000 */
[----:B------:R-:W2:Y:S04]  /*6640*/  LDG.E R7, desc[UR38][R4.64] ;  /* 0x0000002604077981 */ /* 0x000ea8000c1e1900 */
[----:B-----5:R-:W2:Y:S02]  /*6650*/  LDG.E R0, desc[UR38][R4.64+0x4] ;  /* 0x0000042604007981 */ /* 0x020ea4000c1e1900 */
[----:B--2---:R-:W-:-:S07]  /*6660*/  IADD3 R0, -R7, R0, RZ ;  /* 0x0000000007007210 */ /* 0x004fce0007ffe1ff */
.L_x_499:
[----:B------:R-:W-:Y:S01]  /*6670*/  LEA R30, R6, UR4, 0x1 ;  /* 0x00000004061e7c11 */ /* 0x000fe2000f8e08ff */
[----:B------:R-:W-:Y:S01]  /*6680*/  @P4 IMAD.MOV.U32 R2, RZ, RZ, R9 ;  /* 0x000000ffff024224 */ /* 0x000fe200078e0009 */
[----:B------:R-:W1:Y:S01]  /*6690*/  LDC.64 R34, c[0x0][0x820] ;  /* 0x00020800ff227b82 */ /* 0x000e620000000a00 */
[----:B------:R-:W-:Y:S01]  /*66a0*/  @P4 IMAD.MOV.U32 R3, RZ, RZ, R8 ;  /* 0x000000ffff034224 */ /* 0x000fe200078e0008 */
[----:B------:R-:W-:Y:S01]  /*66b0*/  SHF.R.S32.HI R21, RZ, 0x1f, R20 ;  /* 0x0000001fff157819 */ /* 0x000fe20000011414 */
[----:B------:R2:W3:Y:S01]  /*66c0*/  LDS.128 R12, [R30+0x1000] ;  /* 0x001000001e0c7984 */ /* 0x0004e20000000c00 */
[----:B-----5:R-:W-:Y:S01]  /*66d0*/  IMAD R0, R27, -0x80, R0 ;  /* 0xffffff801b007824 */ /* 0x020fe200078e0200 */
[----:B------:R-:W-:Y:S01]  /*66e0*/  ULDC UR4, c[0x0][0x83c] ;  /* 0x00020f0000047ab9 */ /* 0x000fe20000000800 */
[----:B------:R-:W-:Y:S01]  /*66f0*/  IMAD R18, R22, UR6, RZ ;  /* 0x0000000616127c24 */ /* 0x000fe2000f8e02ff */
[----:B------:R2:W4:Y:S01]  /*6700*/  LDS.128 R8, [R30+0x2000] ;  /* 0x002000001e087984 */ /* 0x0005220000000c00 */
[----:B------:R-:W-:Y:S01]  /*6710*/  VIADD R16, R19, 0x20 ;  /* 0x0000002013107836 */ /* 0x000fe20000000000 */
[----:B------:R-:W-:Y:S01]  /*6720*/  VIMNMX R24, R0, 0x80, PT ;  /* 0x0000008000187848 */ /* 0x000fe20003fe0100 */
[----:B------:R-:W-:Y:S01]  /*6730*/  IMAD R23, R23, UR5, R18 ;  /* 0x0000000517177c24 */ /* 0x000fe2000f8e0212 */
[----:B------:R2:W1:Y:S01]  /*6740*/  LDS.128 R4, [R30+0x3000] ;  /* 0x003000001e047984 */ /* 0x0004620000000c00 */
[----:B------:R-:W-:Y:S01]  /*6750*/  SHF.R.S32.HI R18, RZ, 0x1f, R25 ;  /* 0x0000001fff127819 */ /* 0x000fe20000011419 */
[----:B------:R-:W-:Y:S01]  /*6760*/  ULDC.64 UR8, c[0x0][0x858] ;  /* 0x0002160000087ab9 */ /* 0x000fe20000000a00 */
[-C--:B------:R-:W-:Y:S01]  /*6770*/  ISETP.GE.AND P3, PT, R19, R24.reuse, PT ;  /* 0x000000181300720c */ /* 0x080fe20003f66270 */
[----:B------:R-:W-:Y:S01]  /*6780*/  BSSY B0, `(.L_x_500) ;  /* 0x0000020000007945 */ /* 0x000fe20003800000 */
[----:B------:R-:W-:Y:S01]  /*6790*/  ISETP.GE.AND P2, PT, R16, R24, PT ;  /* 0x000000181000720c */ /* 0x000fe20003f46270 */
[----:B------:R-:W-:Y:S01]  /*67a0*/  IMAD.WIDE.U32 R16, R22, UR5, R20 ;  /* 0x0000000516107c25 */ /* 0x000fe2000f8e0014 */
[----:B------:R-:W-:-:S02]  /*67b0*/  ISETP.GE.OR P6, PT, R20, UR4, P3 ;  /* 0x0000000414007c0c */ /* 0x000fc40009fc6670 */
[----:B------:R-:W-:Y:S01]  /*67c0*/  IADD3 R0, R19, 0x40, RZ ;  /* 0x0000004013007810 */ /* 0x000fe20007ffe0ff */
[----:B------:R-:W-:Y:S01]  /*67d0*/  IMAD.IADD R17, R17, 0x1, R23 ;  /* 0x0000000111117824 */ /* 0x000fe200078e0217 */
[----:B------:R-:W-:Y:S02]  /*67e0*/  SEL R36, R18, RZ, !P4 ;  /* 0x000000ff12247207 */ /* 0x000fe40006000000 */
[----:B------:R-:W-:Y:S02]  /*67f0*/  IADD3 R2, P0, R19, R2, RZ ;  /* 0x0000000213027210 */ /* 0x000fe40007f1e0ff */
[-C--:B------:R-:W-:Y:S01]  /*6800*/  ISETP.GE.AND P1, PT, R0, R24.reuse, PT ;  /* 0x000000180000720c */ /* 0x080fe20003f26270 */
[----:B------:R-:W-:Y:S01]  /*6810*/  IMAD R0, R36, UR8, RZ ;  /* 0x0000000824007c24 */ /* 0x000fe2000f8e02ff */
[----:B------:R-:W-:Y:S02]  /*6820*/  SEL R33, R25, RZ, !P4 ;  /* 0x000000ff19217207 */ /* 0x000fe40006000000 */
[C---:B------:R-:W-:Y:S01]  /*6830*/  LEA.HI.X.SX32 R3, R19.reuse, R3, 0x1, P0 ;  /* 0x0000000313037211 */ /* 0x040fe200000f0eff */
[----:B------:R-:W-:Y:S01]  /*6840*/  VIADD R19, R19, 0x60 ;  /* 0x0000006013137836 */ /* 0x000fe20000000000 */
[C---:B------:R-:W-:Y:S01]  /*6850*/  ISETP.GE.OR P5, PT, R20.reuse, UR4, P2 ;  /* 0x0000000414007c0c */ /* 0x040fe200097a6670 */
[C---:B------:R-:W-:Y:S01]  /*6860*/  IMAD R23, R33.reuse, UR9, R0 ;  /* 0x0000000921177c24 */ /* 0x040fe2000f8e0200 */
[----:B------:R-:W-:Y:S01]  /*6870*/  ISETP.GE.OR P4, PT, R20, UR4, P1 ;  /* 0x0000000414007c0c */ /* 0x000fe20008f86670 */
[----:B------:R-:W-:Y:S01]  /*6880*/  IMAD.WIDE.U32 R28, R33, UR8, R16 ;  /* 0x00000008211c7c25 */ /* 0x000fe2000f8e0010 */
[----:B------:R-:W-:-:S03]  /*6890*/  ISETP.GE.AND P0, PT, R19, R24, PT ;  /* 0x000000181300720c */ /* 0x000fc60003f06270 */
[----:B------:R-:W-:-:S04]  /*68a0*/  IMAD.WIDE R26, R27, 0x80, R2 ;  /* 0x000000801b1a7825 */ /* 0x000fc800078e0202 */
[----:B------:R-:W-:Y:S01]  /*68b0*/  IMAD.IADD R23, R29, 0x1, R23 ;  /* 0x000000011d177824 */ /* 0x000fe200078e0217 */
[----:B--23--:R-:W-:Y:S06]  /*68c0*/  @P6 BRA `(.L_x_501) ;  /* 0x00000000002c6947 */ /* 0x00cfec0003800000 */
[----:B------:R-:W2:Y:S01]  /*68d0*/  LDS.128 R16, [R30+0x4000] ;  /* 0x004000001e107984 */ /* 0x000ea20000000c00 */
[----:B------:R-:W-:Y:S01]  /*68e0*/  ULDC.64 UR8, c[0x0][0x848] ;  /* 0x0002120000087ab9 */ /* 0x000fe20000000a00 */
[----:B------:R-:W-:Y:S01]  /*68f0*/  MOV R22, R28 ;  /* 0x0000001c00167202 */ /* 0x000fe20000000f00 */
[----:B------:R-:W-:-:S04]  /*6900*/  IMAD R25, R27, UR8, RZ ;  /* 0x000000081b197c24 */ /* 0x000fc8000f8e02ff */
[----:B------:R-:W-:-:S04]  /*6910*/  IMAD.WIDE.U32 R2, R26, UR8, R22 ;  /* 0x000000081a027c25 */ /* 0x000fc8000f8e0016 */
[----:B------:R-:W-:Y:S01]  /*6920*/  IMAD R25, R26, UR9, R25 ;  /* 0x000000091a197c24 */ /* 0x000fe2000f8e0219 */
[----:B------:R-:W-:Y:S02]  /*6930*/  ULDC.64 UR8, c[0x0][0x830] ;  /* 0x00020c0000087ab9 */ /* 0x000fe40000000a00 */
[----:B------:R-:W-:Y:S01]  /*6940*/  LEA R24, P6, R2, UR8, 0x1 ;  /* 0x0000000802187c11 */ /* 0x000fe2000f8c08ff */
[----:B------:R-:W-:-:S05]  /*6950*/  IMAD.IADD R3, R3, 0x1, R25 ;  /* 0x0000000103037824 */ /* 0x000fca00078e0219 */
[----:B------:R-:W-:-:S05]  /*6960*/  LEA.HI.X R25, R2, UR9, R3, 0x1, P6 ;  /* 0x0000000902197c11 */ /* 0x000fca000b0f0c03 */
[----:B--2---:R2:W-:Y:S02]  /*6970*/  STG.E.128 desc[UR38][R24.64], R16 ;  /* 0x0000001018007986 */ /* 0x0045e4000c101d26 */
.L_x_501:
[----:B------:R-:W-:Y:S05]  /*6980*/  BSYNC B0 ;  /* 0x0000000000007941 */ /* 0x000fea0003800000 */
.L_x_500:
[----:B--2---:R2:W3:Y:S01]  /*6990*/  LDS.128 R16, [R30+0x5000] ;  /* 0x005000001e107984 */ /* 0x0044e20000000c00 */
[----:B------:R-:W-:Y:S01]  /*69a0*/  BSSY B0, `(.L_x_502) ;  /* 0x0000010000007945 */ /* 0x000fe20003800000 */
[----:B------:R-:W-:-:S03]  /*69b0*/  ISETP.GE.OR P6, PT, R20, UR4, P0 ;  /* 0x0000000414007c0c */ /* 0x000fc600087c6670 */
[----:B------:R-:W-:Y:S10]  /*69c0*/  @P5 BRA `(.L_x_503) ;  /* 0x0000000000345947 */ /* 0x000ff40003800000 */
[----:B------:R-:W-:Y:S01]  /*69d0*/  IADD3 R25, P5, R26, 0x20, RZ ;  /* 0x000000201a197810 */ /* 0x000fe20007fbe0ff */
[----:B------:R-:W-:Y:S01]  /*69e0*/  ULDC.64 UR8, c[0x0][0x848] ;  /* 0x0002120000087ab9 */ /* 0x000fe20000000a00 */
[----:B------:R-:W-:Y:S01]  /*69f0*/  MOV R3, R23 ;  /* 0x0000001700037202 */ /* 0x000fe20000000f00 */
[----:B------:R-:W-:Y:S02]  /*6a00*/  IMAD.MOV.U32 R2, RZ, RZ, R28 ;  /* 0x000000ffff027224 */ /* 0x000fe400078e001c */
[----:B------:R-:W-:Y:S02]  /*6a10*/  IMAD.X R0, RZ, RZ, R27, P5 ;  /* 0x000000ffff007224 */ /* 0x000fe400028e061b */
[----:B------:R-:W-:-:S04]  /*6a20*/  IMAD.WIDE.U32 R2, R25, UR8, R2 ;  /* 0x0000000819027c25 */ /* 0x000fc8000f8e0002 */
[----:B------:R-:W-:-:S04]  /*6a30*/  IMAD R0, R0, UR8, RZ ;  /* 0x0000000800007c24 */ /* 0x000fc8000f8e02ff */
[----:B------:R-:W-:Y:S01]  /*6a40*/  IMAD R25, R25, UR9, R0 ;  /* 0x0000000919197c24 */ /* 0x000fe2000f8e0200 */
[----:B------:R-:W-:Y:S02]  /*6a50*/  ULDC.64 UR8, c[0x0][0x830] ;  /* 0x00020c0000087ab9 */ /* 0x000fe40000000a00 */
[----:B------:R-:W-:Y:S01]  /*6a60*/  LEA R24, P5, R2, UR8, 0x1 ;  /* 0x0000000802187c11 */ /* 0x000fe2000f8a08ff */
[----:B------:R-:W-:-:S05]  /*6a70*/  IMAD.IADD R3, R3, 0x1, R25 ;  /* 0x0000000103037824 */ /* 0x000fca00078e0219 */
[----:B------:R-:W-:-:S05]  /*6a80*/  LEA.HI.X R25, R2, UR9, R3, 0x1, P5 ;  /* 0x0000000902197c11 */ /* 0x000fca000a8f0c03 */
[----:B---3--:R3:W-:Y:S02]  /*6a90*/  STG.E.128 desc[UR38][R24.64], R16 ;  /* 0x0000001018007986 */ /* 0x0087e4000c101d26 */
.L_x_503:
[----:B------:R-:W-:Y:S05]  /*6aa0*/  BSYNC B0 ;  /* 0x0000000000007941 */ /* 0x000fea0003800000 */
.L_x_502:
[----:B---3--:R3:W2:Y:S01]  /*6ab0*/  LDS.128 R16, [R30+0x6000] ;  /* 0x006000001e107984 */ /* 0x0086a20000000c00 */
[----:B------:R-:W-:Y:S01]  /*6ac0*/  BSSY B0, `(.L_x_504) ;  /* 0x0000010000007945 */ /* 0x000fe20003800000 */
[----:B-1----:R-:W-:-:S03]  /*6ad0*/  IMAD R32, R34, UR6, RZ ;  /* 0x0000000622207c24 */ /* 0x002fc6000f8e02ff */
[----:B------:R-:W-:Y:S05]  /*6ae0*/  @P4 BRA `(.L_x_505) ;  /* 0x0000000000344947 */ /* 0x000fea0003800000 */
        /* <DEDUP_REMOVED lines=12> */
[----:B--2---:R1:W-:Y:S02]  /*6bb0*/  STG.E.128 desc[UR38][R24.64], R16 ;  /* 0x0000001018007986 */ /* 0x0043e4000c101d26 */
.L_x_505:
[----:B------:R-:W-:Y:S05]  /*6bc0*/  BSYNC B0 ;  /* 0x0000000000007941 */ /* 0x000fea0003800000 */
.L_x_504:
[----:B-12---:R1:W2:Y:S01]  /*6bd0*/  LDS.128 R16, [R30+0x7000] ;  /* 0x007000001e107984 */ /* 0x0062a20000000c00 */
[----:B------:R-:W-:Y:S01]  /*6be0*/  BSSY B0, `(.L_x_506) ;  /* 0x0000011000007945 */ /* 0x000fe20003800000 */
[----:B------:R-:W-:Y:S02]  /*6bf0*/  IMAD R31, R35, UR5, R32 ;  /* 0x00000005231f7c24 */ /* 0x000fe4000f8e0220 */
[----:B------:R-:W-:Y:S01]  /*6c00*/  IMAD.WIDE.U32 R24, R34, UR5, R20 ;  /* 0x0000000522187c25 */ /* 0x000fe2000f8e0014 */
[----:B------:R-:W-:Y:S06]  /*6c10*/  @P6 BRA `(.L_x_507) ;  /* 0x0000000000346947 */ /* 0x000fec0003800000 */
        /* <DEDUP_REMOVED lines=13> */
.L_x_507:
[----:B------:R-:W-:Y:S05]  /*6cf0*/  BSYNC B0 ;  /* 0x0000000000007941 */ /* 0x000fea0003800000 */
.L_x_506:
[----:B--2---:R2:W1:Y:S01]  /*6d00*/  LDS.128 R16, [R30] ;  /* 0x000000001e107984 */ /* 0x0044620000000c00 */
[----:B------:R-:W-:Y:S01]  /*6d10*/  ULDC UR6, c[0x0][0x80c] ;  /* 0x0002030000067ab9 */ /* 0x000fe20000000800 */
[----:B------:R-:W-:Y:S01]  /*6d20*/  ULDC.64 UR4, c[0x0][0x828] ;  /* 0x00020a0000047ab9 */ /* 0x000fe20000000a00 */
[----:B------:R-:W-:Y:S01]  /*6d30*/  ISETP.GE.OR P3, PT, R20, UR6, P3 ;  /* 0x0000000614007c0c */ /* 0x000fe20009f66670 */
[----:B------:R-:W-:Y:S01]  /*6d40*/  IMAD.IADD R25, R25, 0x1, R31 ;  /* 0x0000000119197824 */ /* 0x000fe200078e021f */
[----:B------:R-:W-:Y:S01]  /*6d50*/  BSSY B0, `(.L_x_508) ;  /* 0x0000013000007945 */ /* 0x000fe20003800000 */
[----:B------:R-:W-:Y:S01]  /*6d60*/  IMAD R0, R36, UR4, RZ ;  /* 0x0000000424007c24 */ /* 0x000fe2000f8e02ff */
[C---:B------:R-:W-:Y:S01]  /*6d70*/  ISETP.GE.OR P2, PT, R20.reuse, UR6, P2 ;  /* 0x0000000614007c0c */ /* 0x040fe20009746670 */
[C---:B------:R-:W-:Y:S01]  /*6d80*/  IMAD.WIDE.U32 R24, R33.reuse, UR4, R24 ;  /* 0x0000000421187c25 */ /* 0x040fe2000f8e0018 */
[C---:B------:R-:W-:Y:S02]  /*6d90*/  ISETP.GE.OR P1, PT, R20.reuse, UR6, P1 ;  /* 0x0000000614007c0c */ /* 0x040fe40008f26670 */
[----:B------:R-:W-:Y:S01]  /*6da0*/  ISETP.GE.OR P0, PT, R20, UR6, P0 ;  /* 0x0000000614007c0c */ /* 0x000fe20008706670 */
[----:B------:R-:W-:-:S04]  /*6db0*/  IMAD R21, R33, UR5, R0 ;  /* 0x0000000521157c24 */ /* 0x000fc8000f8e0200 */
[----:B------:R-:W-:Y:S01]  /*6dc0*/  IMAD.IADD R21, R25, 0x1, R21 ;  /* 0x0000000119157824 */ /* 0x000fe200078e0215 */
[----:B------:R-:W-:Y:S07]  /*6dd0*/  @P3 BRA `(.L_x_509) ;  /* 0x0000000000283947 */ /* 0x000fee0003800000 */
        /* <DEDUP_REMOVED lines=9> */
[----:B-1----:R1:W-:Y:S02]  /*6e70*/  STG.E.128 desc[UR38][R22.64], R16 ;  /* 0x0000001016007986 */ /* 0x0023e4000c101d26 */
.L_x_509:
[----:B------:R-:W-:Y:S05]  /*6e80*/  BSYNC B0 ;  /* 0x0000000000007941 */ /* 0x000fea0003800000 */
.L_x_508:
[----:B------:R-:W-:Y:S04]  /*6e90*/  BSSY B0, `(.L_x_510) ;  /* 0x000000f000007945 */ /* 0x000fe80003800000 */
[----:B------:R-:W-:Y:S05]  /*6ea0*/  @P2 BRA `(.L_x_511) ;  /* 0x0000000000342947 */ /* 0x000fea0003800000 */
[----:B-1----:R-:W-:Y:S01]  /*6eb0*/  IADD3 R17, P2, R26, 0x20, RZ ;  /* 0x000000201a117810 */ /* 0x002fe20007f5e0ff */
        /* <DEDUP_REMOVED lines=11> */
[----:B------:R1:W-:Y:S02]  /*6f70*/  STG.E.128 desc[UR38][R16.64], R12 ;  /* 0x0000000c10007986 */ /* 0x0003e4000c101d26 */
.L_x_511:
[----:B------:R-:W-:Y:S05]  /*6f80*/  BSYNC B0 ;  /* 0x0000000000007941 */ /* 0x000fea0003800000 */
.L_x_510:
        /* <DEDUP_REMOVED lines=14> */
[----:B----4-:R1:W-:Y:S02]  /*7070*/  STG.E.128 desc[UR38][R12.64], R8 ;  /* 0x000000080c007986 */ /* 0x0103e4000c101d26 */
.L_x_513:
[----:B------:R-:W-:Y:S05]  /*7080*/  BSYNC B0 ;  /* 0x0000000000007941 */ /* 0x000fea0003800000 */
.L_x_512:
[----:B------:R-:W-:Y:S05]  /*7090*/  @P0 BRA `(.L_x_474) ;  /* 0x0000003800d40947 */ /* 0x000fea0003800000 */
[----:B-1--4-:R-:W-:Y:S01]  /*70a0*/  IADD3 R9, P0, R26, 0x60, RZ ;  /* 0x000000601a097810 */ /* 0x012fe20007f1e0ff */
        /* <DEDUP_REMOVED lines=11> */
[----:B------:R1:W-:Y:S01]  /*7160*/  STG.E.128 desc[UR38][R8.64], R4 ;  /* 0x0000000408007986 */ /* 0x0003e2000c101d26 */
[----:B------:R-:W-:Y:S05]  /*7170*/  BRA `(.L_x_474) ;  /* 0x00000038009c7947 */ /* 0x000fea0003800000 */
.L_x_498:
[----:B------:R-:W2:Y:S01]  /*7180*/  LDL R18, [R1+0x20] ;  /* 0x0000200001127983 */ /* 0x000ea20000100800 */
[----:B------:R-:W3:Y:S08]  /*7190*/  LDC.64 R4, c[0x0][0x870] ;  /* 0x00021c00ff047b82 */ /* 0x000ef00000000a00 */
[----:B-1----:R-:W2:Y:S01]  /*71a0*/  LDC.64 R2, c[0x0][0x870] ;  /* 0x00021c00ff027b82 */ /* 0x002ea20000000a00 */
[----:B------:R-:W-:Y:S01]  /*71b0*/  ULDC UR4, c[0x0][0x808] ;  /* 0x0002020000047ab9 */ /* 0x000fe20000000800 */
[----:B------:R-:W1:Y:S06]  /*71c0*/  S2R R15, SR_CTAID.X ;  /* 0x00000000000f7919 */ /* 0x000e6c0000002500 */
[----:B------:R-:W4:Y:S01]  /*71d0*/  LDC.64 R16, c[0x0][0x820] ;  /* 0x00020800ff107b82 */ /* 0x000f220000000a00 */
[----:B---3--:R-:W-:-:S07]  /*71e0*/  ISETP.NE.U32.AND P4, PT, R4, RZ, PT ;  /* 0x000000ff0400720c */ /* 0x008fce0003f85070 */
[----:B------:R-:W3:Y:S01]  /*71f0*/  LDC.64 R20, c[0x0][0x850] ;  /* 0x00021400ff147b82 */ /* 0x000ee20000000a00 */
[----:B------:R-:W-:Y:S01]  /*7200*/  ISETP.NE.AND.EX P4, PT, R5, RZ, PT, P4 ;  /* 0x000000ff0500720c */ /* 0x000fe20003f85340 */
[----:B--2---:R-:W-:-:S06]  /*7210*/  IMAD.WIDE R4, R18, 0x4, R2 ;  /* 0x0000000412047825 */ /* 0x004fcc00078e0202 */
[----:B------:R-:W2:Y:S06]  /*7220*/  LDC.64 R2, c[0x0][0x878] ;  /* 0x00021e00ff027b82 */ /* 0x000eac0000000a00 */
[----:B------:R-:W3:Y:S01]  /*7230*/  @P4 LDG.E R9, desc[UR38][R4.64] ;  /* 0x0000002604094981 */ /* 0x000ee2000c1e1900 */
[----:B------:R-:W-:Y:S01]  /*7240*/  IMAD.U32 R0, RZ, RZ, UR4 ;  /* 0x00000004ff007e24 */ /* 0x000fe2000f8e00ff */
[----:B--2---:R-:W-:-:S04]  /*7250*/  ISETP.NE.U32.AND P0, PT, R2, RZ, PT ;  /* 0x000000ff0200720c */ /* 0x004fc80003f05070 */
[----:B------:R-:W-:-:S13]  /*7260*/  ISETP.NE.AND.EX P0, PT, R3, RZ, PT, P0 ;  /* 0x000000ff0300720c */ /* 0x000fda0003f05300 */
[----:B------:R-:W2:Y:S02]  /*7270*/  @P0 LDC.64 R2, c[0x0][0x878] ;  /* 0x00021e00ff020b82 */ /* 0x000ea40000000a00 */
[----:B--2---:R-:W-:Y:S02]  /*7280*/  @P0 IMAD.WIDE R6, R18, 0x4, R2 ;  /* 0x0000000412060825 */ /* 0x004fe400078e0202 */
[----:B------:R-:W2:Y:S04]  /*7290*/  S2R R2, SR_TID.X ;  /* 0x0000000000027919 */ /* 0x000ea80000002100 */
[----:B------:R-:W1:Y:S01]  /*72a0*/  S2UR UR4, SR_CTAID.Y ;  /* 0x00000000000479c3 */ /* 0x000e620000002600 */
[----:B------:R4:W5:Y:S01]  /*72b0*/  @P0 LDG.E R0, desc[UR38][R6.64] ;  /* 0x0000002606000981 */ /* 0x000962000c1e1900 */
[----:B-1----:R-:W-:-:S06]  /*72c0*/  USHF.R.S32.HI UR5, URZ, 0x1f, UR4 ;  /* 0x0000001f3f057899 */ /* 0x002fcc0008011404 */
[----:B----4-:R-:W-:Y:S02]  /*72d0*/  IMAD R6, R16, UR5, RZ ;  /* 0x0000000510067c24 */ /* 0x010fe4000f8e02ff */
[----:B--2---:R-:W-:-:S05]  /*72e0*/  VIADD R8, R2, 0xffffff80 ;  /* 0xffffff8002087836 */ /* 0x004fca0000000000 */
[----:B------:R-:W-:-:S04]  /*72f0*/  SHF.R.S32.HI R3, RZ, 0x1f, R8 ;  /* 0x0000001fff037819 */ /* 0x000fc80000011408 */
[----:B------:R-:W-:Y:S02]  /*7300*/  LEA.HI R10, R3, R8, RZ, 0x3 ;  /* 0x00000008030a7211 */ /* 0x000fe400078f18ff */
[----:B------:R-:W-:Y:S02]  /*7310*/  CS2R R2, SRZ ;  /* 0x0000000000027805 */ /* 0x000fe4000001ff00 */
[----:B------:R-:W-:Y:S02]  /*7320*/  LOP3.LUT R11, R10, 0x1ffffff8, RZ, 0xc0, !PT ;  /* 0x1ffffff80a0b7812 */ /* 0x000fe400078ec0ff */
[----:B------:R-:W-:Y:S02]  /*7330*/  SHF.R.S32.HI R13, RZ, 0x3, R10 ;  /* 0x00000003ff0d7819 */ /* 0x000fe4000001140a */
[----:B------:R-:W-:-:S05]  /*7340*/  IADD3 R11, R8, -R11, RZ ;  /* 0x8000000b080b7210 */ /* 0x000fca0007ffe0ff */
[----:B------:R-:W-:-:S05]  /*7350*/  IMAD.SHL.U32 R10, R11, 0x8, RZ ;  /* 0x000000080b0a7824 */ /* 0x000fca00078e00ff */
[----:B------:R-:W-:Y:S01]  /*7360*/  SHF.R.S32.HI R11, RZ, 0x1f, R10 ;  /* 0x0000001fff0b7819 */ /* 0x000fe2000001140a */
[--C-:B---3--:R-:W-:Y:S01]  /*7370*/  @P4 IMAD.MOV.U32 R2, RZ, RZ, R9.reuse ;  /* 0x000000ffff024224 */ /* 0x108fe200078e0009 */
[----:B------:R-:W-:-:S04]  /*7380*/  @P4 SHF.R.S32.HI R3, RZ, 0x1f, R9 ;  /* 0x0000001fff034819 */ /* 0x000fc80000011409 */
[----:B------:R-:W-:-:S04]  /*7390*/  IADD3 R2, P1, R13, R2, RZ ;  /* 0x000000020d027210 */ /* 0x000fc80007f3e0ff */
[----:B------:R-:W-:Y:S01]  /*73a0*/  LEA.HI.X.SX32 R3, R13, R3, 0x1, P1 ;  /* 0x000000030d037211 */ /* 0x000fe200008f0eff */
[----:B------:R-:W-:Y:S08]  /*73b0*/  @P0 BRA `(.L_x_514) ;  /* 0x0000000000100947 */ /* 0x000ff00003800000 */
[----:B------:R-:W-:Y:S05]  /*73c0*/  @!P4 BRA `(.L_x_514) ;  /* 0x00000000000cc947 */ /* 0x000fea0003800000 */
[----:B------:R-:W2:Y:S04]  /*73d0*/  LDG.E R7, desc[UR38][R4.64] ;  /* 0x0000002604077981 */ /* 0x000ea8000c1e1900 */
[----:B-----5:R-:W2:Y:S02]  /*73e0*/  LDG.E R0, desc[UR38][R4.64+0x4] ;  /* 0x0000042604007981 */ /* 0x020ea4000c1e1900 */
[----:B--2---:R-:W-:-:S07]  /*73f0*/  IMAD.IADD R0, R0, 0x1, -R7 ;  /* 0x0000000100007824 */ /* 0x004fce00078e0a07 */
.L_x_514:
[----:B-----5:R-:W-:Y:S01]  /*7400*/  IMAD R0, R15, -0x80, R0 ;  /* 0xffffff800f007824 */ /* 0x020fe200078e0200 */
[----:B------:R-:W-:Y:S01]  /*7410*/  ULDC UR8, c[0x0][0x80c] ;  /* 0x0002030000087ab9 */ /* 0x000fe20000000800 */
[----:B------:R-:W-:Y:S01]  /*7420*/  IMAD R17, R17, UR4, R6 ;  /* 0x0000000411117c24 */ /* 0x000fe2000f8e0206 */
[----:B------:R-:W-:Y:S01]  /*7430*/  SHF.R.S32.HI R6, RZ, 0x1f, R18 ;  /* 0x0000001fff067819 */ /* 0x000fe20000011412 */
[C---:B------:R-:W-:Y:S01]  /*7440*/  VIADD R9, R13.reuse, 0x40 ;  /* 0x000000400d097836 */ /* 0x040fe20000000000 */
[CC--:B------:R-:W-:Y:S01]  /*7450*/  ISETP.GE.AND P3, PT, R13.reuse, R0.reuse, PT ;  /* 0x000000000d00720c */ /* 0x0c0fe20003f66270 */
[----:B------:R-:W-:Y:S01]  /*7460*/  IMAD.WIDE.U32 R4, R16, UR4, R10 ;  /* 0x0000000410047c25 */ /* 0x000fe2000f8e000a */
[C---:B------:R-:W-:Y:S01]  /*7470*/  IADD3 R7, R13.reuse, 0x20, RZ ;  /* 0x000000200d077810 */ /* 0x040fe20007ffe0ff */
[----:B------:R-:W-:Y:S01]  /*7480*/  ULDC.64 UR6, c[0x0][0x828] ;  /* 0x00020a0000067ab9 */ /* 0x000fe20000000a00 */
[----:B------:R-:W-:Y:S01]  /*7490*/  SEL R14, R6, RZ, !P4 ;  /* 0x000000ff060e7207 */ /* 0x000fe20006000000 */
[----:B------:R-:W-:Y:S01]  /*74a0*/  VIADD R13, R13, 0x60 ;  /* 0x000000600d0d7836 */ /* 0x000fe20000000000 */
[----:B------:R-:W-:Y:S01]  /*74b0*/  SEL R19, R18, RZ, !P4 ;  /* 0x000000ff12137207 */ /* 0x000fe20006000000 */
[----:B------:R-:W-:Y:S01]  /*74c0*/  IMAD.IADD R5, R5, 0x1, R17 ;  /* 0x0000000105057824 */ /* 0x000fe200078e0211 */
[----:B------:R-:W-:Y:S01]  /*74d0*/  ISETP.GE.OR P4, PT, R10, UR8, P3 ;  /* 0x000000080a007c0c */ /* 0x000fe20009f86670 */
[----:B------:R-:W-:Y:S01]  /*74e0*/  IMAD R12, R20, UR5, RZ ;  /* 0x00000005140c7c24 */ /* 0x000fe2000f8e02ff */
[-C--:B------:R-:W-:Y:S01]  /*74f0*/  ISETP.GE.AND P2, PT, R7, R0.reuse, PT ;  /* 0x000000000700720c */ /* 0x080fe20003f46270 */
[----:B------:R-:W-:Y:S01]  /*7500*/  ULDC UR9, c[0x0][0x83c] ;  /* 0x00020f0000097ab9 */ /* 0x000fe20000000800 */
[-C--:B------:R-:W-:Y:S01]  /*7510*/  ISETP.GE.AND P1, PT, R9, R0.reuse, PT ;  /* 0x000000000900720c */ /* 0x080fe20003f26270 */
[----:B------:R-:W-:Y:S01]  /*7520*/  IMAD.WIDE.U32 R8, R19, UR6, R4 ;  /* 0x0000000613087c25 */ /* 0x000fe2000f8e0004 */
[----:B------:R-:W-:Y:S01]  /*7530*/  ISETP.GE.AND P0, PT, R13, R0, PT ;  /* 0x000000000d00720c */ /* 0x000fe20003f06270 */
[----:B------:R-:W-:Y:S01]  /*7540*/  BSSY B0, `(.L_x_515) ;  /* 0x0000013000007945 */ /* 0x000fe20003800000 */
[----:B------:R-:W-:Y:S01]  /*7550*/  ISETP.GE.OR P6, PT, R10, UR8, P2 ;  /* 0x000000080a007c0c */ /* 0x000fe200097c6670 */
[----:B------:R-:W-:Y:S01]  /*7560*/  IMAD R0, R14, UR6, RZ ;  /* 0x000000060e007c24 */ /* 0x000fe2000f8e02ff */
[----:B------:R-:W-:Y:S01]  /*7570*/  ISETP.GE.OR P5, PT, R10, UR8, P1 ;  /* 0x000000080a007c0c */ /* 0x000fe20008fa6670 */
[----:B------:R-:W-:-:S04]  /*7580*/  IMAD.WIDE R6, R15, 0x80, R2 ;  /* 0x000000800f067825 */ /* 0x000fc800078e0202 */
[----:B------:R-:W-:Y:S02]  /*7590*/  IMAD R13, R19, UR7, R0 ;  /* 0x00000007130d7c24 */ /* 0x000fe4000f8e0200 */
[----:B------:R-:W-:-:S03]  /*75a0*/  IMAD R21, R21, UR4, R12 ;  /* 0x0000000415157c24 */ /* 0x000fc6000f8e020c */
[----:B------:R-:W-:Y:S01]  /*75b0*/  IADD3 R5, R9, R13, RZ ;  /* 0x0000000d09057210 */ /* 0x000fe20007ffe0ff */
[----:B------:R-:W-:Y:S06]  /*75c0*/  @P4 BRA `(.L_x_516) ;  /* 0x0000000000284947 */ /* 0x000fec0003800000 */
[----:B------:R-:W-:Y:S01]  /*75d0*/  ULDC.64 UR6, c[0x0][0x818] ;  /* 0x0002060000067ab9 */ /* 0x000fe20000000a00 */
[----:B------:R-:W-:Y:S02]  /*75e0*/  IMAD.MOV.U32 R4, RZ, RZ, R8 ;  /* 0x000000ffff047224 */ /* 0x000fe400078e0008 */
[----:B------:R-:W-:Y:S02]  /*75f0*/  IMAD R13, R7, UR6, RZ ;  /* 0x00000006070d7c24 */ /* 0x000fe4000f8e02ff */
[----:B------:R-:W-:-:S04]  /*7600*/  IMAD.WIDE.U32 R2, R6, UR6, R4 ;  /* 0x0000000606027c25 */ /* 0x000fc8000f8e0004 */
[----:B------:R-:W-:Y:S01]  /*7610*/  IMAD R13, R6, UR7, R13 ;  /* 0x00000007060d7c24 */ /* 0x000fe2000f8e020d */
[----:B------:R-:W-:Y:S02]  /*7620*/  ULDC.64 UR6, c[0x0][0x800] ;  /* 0x0002000000067ab9 */ /* 0x000fe40000000a00 */
[----:B------:R-:W-:Y:S01]  /*7630*/  LEA R12, P4, R2, UR6, 0x1 ;  /* 0x00000006020c7c11 */ /* 0x000fe2000f8808ff */
[----:B------:R-:W-:-:S05]  /*7640*/  IMAD.IADD R3, R3, 0x1, R13 ;  /* 0x0000000103037824 */ /* 0x000fca00078e020d */
[----:B------:R-:W-:-:S05]  /*7650*/  LEA.HI.X R13, R2, UR7, R3, 0x1, P4 ;  /* 0x00000007020d7c11 */ /* 0x000fca000a0f0c03 */
[----:B------:R1:W-:Y:S02]  /*7660*/  STG.E.128 desc[UR38][R12.64], RZ ;  /* 0x000000ff0c007986 */ /* 0x0003e4000c101d26 */
.L_x_516:
[----:B------:R-:W-:Y:S05]  /*7670*/  BSYNC B0 ;  /* 0x0000000000007941 */ /* 0x000fea0003800000 */
.L_x_515:
[----:B-1----:R-:W-:Y:S01]  /*7680*/  IMAD.WIDE.U32 R12, R20, UR4, R10 ;  /* 0x00000004140c7c25 */ /* 0x002fe2000f8e000a */
[----:B------:R-:W-:Y:S01]  /*7690*/  BSSY B0, `(.L_x_517) ;  /* 0x0000012000007945 */ /* 0x000fe20003800000 */
[C---:B------:R-:W-:Y:S02]  /*76a0*/  ISETP.GE.OR P4, PT, R10.reuse, UR8, P0 ;  /* 0x000000080a007c0c */ /* 0x040fe40008786670 */
[----:B------:R-:W-:Y:S01]  /*76b0*/  ISETP.GE.OR P3, PT, R10, UR9, P3 ;  /* 0x000000090a007c0c */ /* 0x000fe20009f66670 */
[----:B------:R-:W-:Y:S01]  /*76c0*/  IMAD.IADD R15, R13, 0x1, R21 ;  /* 0x000000010d0f7824 */ /* 0x000fe200078e0215 */
[----:B------:R-:W-:Y:S11]  /*76d0*/  @P6 BRA `(.L_x_518) ;  /* 0x0000000000346947 */ /* 0x000ff60003800000 */
[----:B------:R-:W-:Y:S01]  /*76e0*/  IADD3 R17, P6, R6, 0x20, RZ ;  /* 0x0000002006117810 */ /* 0x000fe20007fde0ff */
[----:B------:R-:W-:Y:S01]  /*76f0*/  ULDC.64 UR6, c[0x0][0x818] ;  /* 0x0002060000067ab9 */ /* 0x000fe20000000a00 */
[----:B------:R-:W-:Y:S02]  /*7700*/  IMAD.MOV.U32 R2, RZ, RZ, R8 ;  /* 0x000000ffff027224 */ /* 0x000fe400078e0008 */
[----:B------:R-:W-:Y:S01]  /*7710*/  IADD3.X R0, RZ, R7, RZ, P6, !PT ;  /* 0x00000007ff007210 */ /* 0x000fe200037fe4ff */
[----:B------:R-:W-:-:S04]  /*7720*/  IMAD.MOV.U32 R3, RZ, RZ, R5 ;  /* 0x000000ffff037224 */ /* 0x000fc800078e0005 */
        /* <DEDUP_REMOVED lines=8> */
.L_x_518:
[----:B------:R-:W-:Y:S05]  /*77b0*/  BSYNC B0 ;  /* 0x0000000000007941 */ /* 0x000fea0003800000 */
.L_x_517:
[----:B------:R-:W-:Y:S04]  /*77c0*/  BSSY B0, `(.L_x_519) ;  /* 0x000000f000007945 */ /* 0x000fe80003800000 */
[----:B------:R-:W-:Y:S05]  /*77d0*/  @P5 BRA `(.L_x_520) ;  /* 0x0000000000345947 */ /* 0x000fea0003800000 */
[----:B-1----:R-:W-:Y:S01]  /*77e0*/  IADD3 R17, P5, R6, 0x40, RZ ;  /* 0x0000004006117810 */ /* 0x002fe20007fbe0ff */
        /* <DEDUP_REMOVED lines=12> */
.L_x_520:
[----:B------:R-:W-:Y:S05]  /*78b0*/  BSYNC B0 ;  /* 0x0000000000007941 */ /* 0x000fea0003800000 */
.L_x_519:
[----:B------:R-:W-:Y:S04]  /*78c0*/  BSSY B0, `(.L_x_521) ;  /* 0x000000f000007945 */ /* 0x000fe80003800000 */
[----:B------:R-:W-:Y:S05]  /*78d0*/  @P4 BRA `(.L_x_522) ;  /* 0x0000000000344947 */ /* 0x000fea0003800000 */
        /* <DEDUP_REMOVED lines=13> */
.L_x_522:
[----:B------:R-:W-:Y:S05]  /*79b0*/  BSYNC B0 ;  /* 0x0000000000007941 */ /* 0x000fea0003800000 */
.L_x_521:
[----:B------:R-:W-:Y:S01]  /*79c0*/  ULDC.64 UR4, c[0x0][0x858] ;  /* 0x0002160000047ab9 */ /* 0x000fe20000000a00 */
[----:B------:R-:W-:Y:S01]  /*79d0*/  BSSY B0, `(.L_x_523) ;  /* 0x0000014000007945 */ /* 0x000fe20003800000 */
[----:B------:R-:W-:Y:S01]  /*79e0*/  IMAD R0, R14, UR4, RZ ;  /* 0x000000040e007c24 */ /* 0x000fe2000f8e02ff */
[----:B------:R-:W-:Y:S02]  /*79f0*/  MOV R14, R12 ;  /* 0x0000000c000e7202 */ /* 0x000fe40000000f00 */
[C---:B------:R-:W-:Y:S01]  /*7a00*/  ISETP.GE.OR P2, PT, R10.reuse, UR9, P2 ;  /* 0x000000090a007c0c */ /* 0x040fe20009746670 */
[C---:B---3--:R-:W-:Y:S01]  /*7a10*/  IMAD R5, R19.reuse, UR5, R0 ;  /* 0x0000000513057c24 */ /* 0x048fe2000f8e0200 */
[C---:B------:R-:W-:Y:S01]  /*7a20*/  ISETP.GE.OR P1, PT, R10.reuse, UR9, P1 ;  /* 0x000000090a007c0c */ /* 0x040fe20008f26670 */
[----:B------:R-:W-:Y:S01]  /*7a30*/  IMAD.WIDE.U32 R8, R19, UR4, R14 ;  /* 0x0000000413087c25 */ /* 0x000fe2000f8e000e */
[----:B------:R-:W-:-:S03]  /*7a40*/  ISETP.GE.OR P0, PT, R10, UR9, P0 ;  /* 0x000000090a007c0c */ /* 0x000fc60008706670 */
[----:B------:R-:W-:Y:S01]  /*7a50*/  IMAD.IADD R5, R9, 0x1, R5 ;  /* 0x0000000109057824 */ /* 0x000fe200078e0205 */
[----:B------:R-:W-:Y:S09]  /*7a60*/  @P3 BRA `(.L_x_524) ;  /* 0x0000000000283947 */ /* 0x000ff20003800000 */
        /* <DEDUP_REMOVED lines=10> */
.L_x_524:
[----:B------:R-:W-:Y:S05]  /*7b10*/  BSYNC B0 ;  /* 0x0000000000007941 */ /* 0x000fea0003800000 */
.L_x_523:
[----:B------:R-:W-:Y:S04]  /*7b20*/  BSSY B0, `(.L_x_525) ;  /* 0x000000f000007945 */ /* 0x000fe80003800000 */
[----:B------:R-:W-:Y:S05]  /*7b30*/  @P2 BRA `(.L_x_526) ;  /* 0x0000000000342947 */ /* 0x000fea0003800000 */
[----:B---3--:R-:W-:Y:S01]  /*7b40*/  IADD3 R11, P2, R6, 0x20, RZ ;  /* 0x00000020060b7810 */ /* 0x008fe20007f5e0ff */
        /* <DEDUP_REMOVED lines=12> */
.L_x_526:
[----:B------:R-:W-:Y:S05]  /*7c10*/  BSYNC B0 ;  /* 0x0000000000007941 */ /* 0x000fea0003800000 */
.L_x_525:
[----:B------:R-:W-:Y:S04]  /*7c20*/  BSSY B0, `(.L_x_527) ;  /* 0x000000f000007945 */ /* 0x000fe80003800000 */
[----:B------:R-:W-:Y:S05]  /*7c30*/  @P1 BRA `(.L_x_528) ;  /* 0x0000000000341947 */ /* 0x000fea0003800000 */
[----:B---34-:R-:W-:Y:S01]  /*7c40*/  IADD3 R11, P1, R6, 0x40, RZ ;  /* 0x00000040060b7810 */ /* 0x018fe20007f3e0ff */
        /* <DEDUP_REMOVED lines=12> */
.L_x_528:
[----:B------:R-:W-:Y:S05]  /*7d10*/  BSYNC B0 ;  /* 0x0000000000007941 */ /* 0x000fea0003800000 */
.L_x_527:
        /* <DEDUP_REMOVED lines=13> */
[----:B------:R1:W-:Y:S01]  /*7df0*/  STG.E.128 desc[UR38][R4.64], RZ ;  /* 0x000000ff04007986 */ /* 0x0003e2000c101d26 */
[----:B------:R-:W-:Y:S05]  /*7e00*/  BRA `(.L_x_474) ;  /* 0x0000002c00787947 */ /* 0x000fea0003800000 */
.L_x_469:
[----:B------:R-:W-:-:S08]  /*7e10*/  NOP ;  /* 0x0000000000007918 */ /* 0x000fd00000000000 */
[----:B---3--:R-:W1:-:S00]  /*7e20*/  USETMAXREG.DEALLOC.CTAPOOL 0x18 ;  /* 0x00000018000079c8 */ /* 0x008e4000080e0500 */
[----:B-1----:R-:W-:-:S06]  /*7e30*/  LOP3.LUT R0, R0, 0x3, RZ, 0xc0, !PT ;  /* 0x0000000300007812 */ /* 0x002fcc00078ec0ff */
[----:B------:R-:W1:Y:S02]  /*7e40*/  SHFL.IDX PT, R0, R0, RZ, 0x1f ;  /* 0x00001fff00007589 */ /* 0x000e6400000e0000 */
[----:B-1----:R-:W-:-:S13]  /*7e50*/  ISETP.NE.AND P0, PT, R0, RZ, PT ;  /* 0x000000ff0000720c */ /* 0x002fda0003f05270 */
[----:B------:R-:W-:Y:S05]  /*7e60*/  @!P0 BRA `(.L_x_529) ;  /* 0x0000000c00d48947 */ /* 0x000fea0003800000 */
[----:B------:R-:W-:-:S13]  /*7e70*/  ISETP.NE.AND P0, PT, R0, 0x1, PT ;  /* 0x000000010000780c */ /* 0x000fda0003f05270 */
[----:B------:R-:W-:Y:S05]  /*7e80*/  @P0 BRA `(.L_x_474) ;  /* 0x0000002c00580947 */ /* 0x000fea0003800000 */
[----:B------:R-:W-:Y:S01]  /*7e90*/  ULDC.64 UR4, c[0x0][0x8d8] ;  /* 0x0002360000047ab9 */ /* 0x000fe20000000a00 */
[----:B------:R-:W1:Y:S01]  /*7ea0*/  S2UR UR12, SR_CTAID.Z ;  /* 0x00000000000c79c3 */ /* 0x000e620000002700 */
[----:B------:R-:W-:-:S04]  /*7eb0*/  ISETP.NE.U32.AND P0, PT, RZ, UR4, PT ;  /* 0x00000004ff007c0c */ /* 0x000fc8000bf05070 */
[----:B------:R-:W-:-:S13]  /*7ec0*/  ISETP.NE.AND.EX P0, PT, RZ, UR5, PT, P0 ;  /* 0x00000005ff007c0c */ /* 0x000fda000bf05300 */
[----:B------:R-:W-:Y:S05]  /*7ed0*/  @!P0 BRA `(.L_x_530) ;  /* 0x00000000001c8947 */ /* 0x000fea0003800000 */
[----:B------:R-:W-:Y:S02]  /*7ee0*/  ULDC.64 UR4, c[0x0][0x8d8] ;  /* 0x0002360000047ab9 */ /* 0x000fe40000000a00 */
[----:B-1----:R-:W-:-:S06]  /*7ef0*/  UIMAD.WIDE UR4, UR12, 0x4, UR4 ;  /* 0x000000040c0478a5 */ /* 0x002fcc000f8e0204 */
[----:B------:R-:W-:Y:S01]  /*7f00*/  MOV R2, UR4 ;  /* 0x0000000400027c02 */ /* 0x000fe20008000f00 */
[----:B------:R-:W-:-:S05]  /*7f10*/  IMAD.U32 R3, RZ, RZ, UR5 ;  /* 0x00000005ff037e24 */ /* 0x000fca000f8e00ff */
[----:B------:R-:W2:Y:S02]  /*7f20*/  LDG.E R2, desc[UR38][R2.64] ;  /* 0x0000002602027981 */ /* 0x000ea4000c1e1900 */
[----:B--2---:R-:W-:Y:S01]  /*7f30*/  R2UR UR5, R2 ;  /* 0x00000000020572ca */ /* 0x004fe200000e0000 */
[----:B------:R-:W-:-:S14]  /*7f40*/  BRA `(.L_x_531) ;  /* 0x0000000000387947 */ /* 0x000fdc0003800000 */
.L_x_530:
[----:B------:R-:W-:Y:S02]  /*7f50*/  ULDC.64 UR4, c[0x0][0x8d0] ;  /* 0x0002340000047ab9 */ /* 0x000fe40000000a00 */
[----:B------:R-:W-:-:S04]  /*7f60*/  ISETP.NE.U32.AND P0, PT, RZ, UR4, PT ;  /* 0x00000004ff007c0c */ /* 0x000fc8000bf05070 */
[----:B------:R-:W-:-:S13]  /*7f70*/  ISETP.NE.AND.EX P0, PT, RZ, UR5, PT, P0 ;  /* 0x00000005ff007c0c */ /* 0x000fda000bf05300 */
[----:B------:R-:W-:Y:S05]  /*7f80*/  @!P0 BRA `(.L_x_532) ;  /* 0x0000000000248947 */ /* 0x000fea0003800000 */
[----:B------:R-:W-:Y:S02]  /*7f90*/  ULDC.64 UR4, c[0x0][0x8d0] ;  /* 0x0002340000047ab9 */ /* 0x000fe40000000a00 */
[----:B-1----:R-:W-:-:S06]  /*7fa0*/  UIMAD.WIDE UR4, UR12, 0x4, UR4 ;  /* 0x000000040c0478a5 */ /* 0x002fcc000f8e0204 */
[----:B------:R-:W-:Y:S02]  /*7fb0*/  IMAD.U32 R2, RZ, RZ, UR4 ;  /* 0x00000004ff027e24 */ /* 0x000fe4000f8e00ff */
[----:B------:R-:W-:-:S05]  /*7fc0*/  IMAD.U32 R3, RZ, RZ, UR5 ;  /* 0x00000005ff037e24 */ /* 0x000fca000f8e00ff */
[----:B------:R-:W2:Y:S04]  /*7fd0*/  LDG.E R0, desc[UR38][R2.64] ;  /* 0x0000002602007981 */ /* 0x000ea8000c1e1900 */
[----:B------:R-:W2:Y:S02]  /*7fe0*/  LDG.E R5, desc[UR38][R2.64+0x4] ;  /* 0x0000042602057981 */ /* 0x000ea4000c1e1900 */
[----:B--2---:R-:W-:-:S04]  /*7ff0*/  IADD3 R0, -R0, R5, RZ ;  /* 0x0000000500007210 */ /* 0x004fc80007ffe1ff */
[----:B------:R-:W-:Y:S01]  /*8000*/  R2UR UR5, R0 ;  /* 0x00000000000572ca */ /* 0x000fe200000e0000 */
[----:B------:R-:W-:-:S14]  /*8010*/  BRA `(.L_x_531) ;  /* 0x0000000000047947 */ /* 0x000fdc0003800000 */
.L_x_532:
[----:B------:R-:W-:-:S05]  /*8020*/  ULDC UR5, c[0x0][0x8bc] ;  /* 0x00022f0000057ab9 */ /* 0x000fca0000000800 */
.L_x_531:
[----:B------:R-:W2:Y:S02]  /*8030*/  S2UR UR4, SR_CTAID.X ;  /* 0x00000000000479c3 */ /* 0x000ea40000002500 */
[----:B--2---:R-:W-:-:S04]  /*8040*/  USHF.L.U32 UR4, UR4, 0x7, URZ ;  /* 0x0000000704047899 */ /* 0x004fc8000800063f */
[----:B------:R-:W-:-:S04]  /*8050*/  UISETP.GE.AND UP0, UPT, UR4, UR5, UPT ;  /* 0x000000050400728c */ /* 0x000fc8000bf06270 */
[----:B-1----:R-:W-:-:S06]  /*8060*/  USEL UR12, UR12, 0xffffffff, !UP0 ;  /* 0xffffffff0c0c7887 */ /* 0x002fcc000c000000 */
[----:B------:R-:W-:-:S13]  /*8070*/  ISETP.LE.AND P0, PT, RZ, UR12, PT ;  /* 0x0000000cff007c0c */ /* 0x000fda000bf03270 */
[----:B------:R-:W-:Y:S05]  /*8080*/  @!P0 BRA `(.L_x_474) ;  /* 0x0000002800d88947 */ /* 0x000fea0003800000 */
[----:B------:R-:W-:Y:S02]  /*8090*/  ULDC.64 UR4, c[0x0][0x770] ;  /* 0x0001dc0000047ab9 */ /* 0x000fe40000000a00 */
[----:B------:R-:W-:-:S04]  /*80a0*/  UISETP.NE.U32.AND UP0, UPT, UR4, URZ, UPT ;  /* 0x0000003f0400728c */ /* 0x000fc8000bf05070 */
[----:B------:R-:W-:-:S03]  /*80b0*/  UISETP.NE.AND.EX UP0, UPT, UR5, URZ, UPT, UP0 ;  /* 0x0000003f0500728c */ /* 0x000fc6000bf05300 */
[----:B------:R-:W-:Y:S02]  /*80c0*/  ULDC.64 UR4, c[0x0][0x770] ;  /* 0x0001dc0000047ab9 */ /* 0x000fe40000000a00 */
[----:B------:R-:W-:Y:S01]  /*80d0*/  UIMAD.WIDE UR4, UR12, 0x4, UR4 ;  /* 0x000000040c0478a5 */ /* 0x000fe2000f8e0204 */
[----:B------:R-:W-:-:S05]  /*80e0*/  PLOP3.LUT P0, PT, PT, PT, UP0, 0x80, 0x0 ;  /* 0x000000000000781c */ /* 0x000fca0003f0f008 */
[----:B------:R-:W-:Y:S02]  /*80f0*/  IMAD.U32 R2, RZ, RZ, UR4 ;  /* 0x00000004ff027e24 */ /* 0x000fe4000f8e00ff */
[----:B------:R-:W-:Y:S01]  /*8100*/  IMAD.U32 R3, RZ, RZ, UR5 ;  /* 0x00000005ff037e24 */ /* 0x000fe2000f8e00ff */
[----:B------:R-:W-:-:S05]  /*8110*/  ULDC.64 UR4, c[0x0][0x780] ;  /* 0x0001e00000047ab9 */ /* 0x000fca0000000a00 */
[----:B------:R-:W2:Y:S01]  /*8120*/  @P0 LDG.E R6, desc[UR38][R2.64] ;  /* 0x0000002602060981 */ /* 0x000ea2000c1e1900 */
[----:B------:R-:W-:Y:S01]  /*8130*/  UISETP.NE.U32.AND UP1, UPT, UR4, URZ, UPT ;  /* 0x0000003f0400728c */ /* 0x000fe2000bf25070 */
[----:B------:R-:W-:-:S03]  /*8140*/  ULDC UR6, c[0x0][0x280] ;  /* 0x0000a00000067ab9 */ /* 0x000fc60000000800 */
[----:B------:R-:W-:Y:S01]  /*8150*/  UISETP.NE.AND.EX UP1, UPT, UR5, URZ, UPT, UP1 ;  /* 0x0000003f0500728c */ /* 0x000fe2000bf25310 */
[----:B------:R-:W-:-:S05]  /*8160*/  IMAD.U32 R0, RZ, RZ, UR6 ;  /* 0x00000006ff007e24 */ /* 0x000fca000f8e00ff */
[----:B------:R-:W-:-:S05]  /*8170*/  PLOP3.LUT P1, PT, PT, PT, UP1, 0x80, 0x0 ;  /* 0x000000000000781c */ /* 0x000fca0003f2f018 */
[----:B------:R-:W-:Y:S02]  /*8180*/  @UP1 ULDC.64 UR4, c[0x0][0x780] ;  /* 0x0001e00000041ab9 */ /* 0x000fe40000000a00 */
[----:B------:R-:W-:-:S06]  /*8190*/  @UP1 UIMAD.WIDE UR4, UR12, 0x4, UR4 ;  /* 0x000000040c0418a5 */ /* 0x000fcc000f8e0204 */
[----:B------:R-:W-:Y:S01]  /*81a0*/  MOV R4, UR4 ;  /* 0x0000000400047c02 */ /* 0x000fe20008000f00 */
[----:B------:R-:W-:-:S05]  /*81b0*/  IMAD.U32 R5, RZ, RZ, UR5 ;  /* 0x00000005ff057e24 */ /* 0x000fca000f8e00ff */
[----:B------:R1:W5:Y:S01]  /*81c0*/  @P1 LDG.E R0, desc[UR38][R4.64] ;  /* 0x0000002604001981 */ /* 0x000362000c1e1900 */
[----:B------:R-:W-:Y:S01]  /*81d0*/  PLOP3.LUT P2, PT, PT, PT, UP0, 0x80, 0x0 ;  /* 0x000000000000781c */ /* 0x000fe20003f4f008 */
[----:B------:R-:W3:Y:S02]  /*81e0*/  S2UR UR13, SR_CTAID.Y ;  /* 0x00000000000d79c3 */ /* 0x000ee40000002600 */
[----:B---3--:R-:W-:-:S10]  /*81f0*/  USHF.R.S32.HI UR7, URZ, 0x1f, UR13 ;  /* 0x0000001f3f077899 */ /* 0x008fd4000801140d */
[----:B--2---:R-:W-:-:S13]  /*8200*/  @P2 R2UR UR4, R6 ;  /* 0x00000000060422ca */ /* 0x004fda00000e0000 */
[----:B------:R-:W-:-:S04]  /*8210*/  @UP0 ULEA UR4, UR12, UR4, 0x7 ;  /* 0x000000040c040291 */ /* 0x000fc8000f8e383f */
[----:B------:R-:W-:-:S04]  /*8220*/  @UP0 USHF.R.S32.HI UR5, URZ, 0x1f, UR4 ;  /* 0x0000001f3f050899 */ /* 0x000fc80008011404 */
[----:B------:R-:W-:-:S04]  /*8230*/  @UP0 ULEA.HI UR5, UR5, UR4, URZ, 0x7 ;  /* 0x0000000405050291 */ /* 0x000fc8000f8f383f */
[----:B------:R-:W-:-:S04]  /*8240*/  @UP0 USHF.L.U32 UR5, UR5, 0x6, URZ ;  /* 0x0000000605050899 */ /* 0x000fc8000800063f */
[----:B------:R-:W-:Y:S01]  /*8250*/  @UP0 ULOP3.LUT UR6, UR5, 0xffffe000, URZ, 0xc0, !UPT ;  /* 0xffffe00005060892 */ /* 0x000fe2000f8ec03f */
[----:B-1----:R-:W-:Y:S11]  /*8260*/  @P1 BRA `(.L_x_533) ;  /* 0x0000000000101947 */ /* 0x002ff60003800000 */
[----:B------:R-:W-:Y:S05]  /*8270*/  @!P0 BRA `(.L_x_533) ;  /* 0x00000000000c8947 */ /* 0x000fea0003800000 */
[----:B------:R-:W2:Y:S04]  /*8280*/  LDG.E R5, desc[UR38][R2.64] ;  /* 0x0000002602057981 */ /* 0x000ea8000c1e1900 */
[----:B-----5:R-:W2:Y:S02]  /*8290*/  LDG.E R0, desc[UR38][R2.64+0x4] ;  /* 0x0000042602007981 */ /* 0x020ea4000c1e1900 */
[----:B--2---:R-:W-:-:S07]  /*82a0*/  IMAD.IADD R0, R0, 0x1, -R5 ;  /* 0x0000000100007824 */ /* 0x004fce00078e0a05 */
.L_x_533:
[----:B-----5:R-:W-:Y:S01]  /*82b0*/  ISETP.GE.AND P0, PT, R0, 0x1, PT ;  /* 0x000000010000780c */ /* 0x020fe20003f06270 */
[----:B------:R-:W-:Y:S01]  /*82c0*/  @UP0 USHF.R.S32.HI UR8, URZ, 0x1f, UR6 ;  /* 0x0000001f3f080899 */ /* 0x000fe20008011406 */
[----:B------:R-:W-:Y:S01]  /*82d0*/  UMOV UR4, URZ ;  /* 0x0000003f00047c82 */ /* 0x000fe20008000000 */
[----:B------:R-:W-:Y:S01]  /*82e0*/  UMOV UR5, URZ ;  /* 0x0000003f00057c82 */ /* 0x000fe20008000000 */
[----:B------:R-:W-:-:S04]  /*82f0*/  @UP0 UMOV UR4, UR6 ;  /* 0x0000000600040c82 */ /* 0x000fc80008000000 */
[----:B------:R-:W-:-:S05]  /*8300*/  @UP0 UMOV UR5, UR8 ;  /* 0x0000000800050c82 */ /* 0x000fca0008000000 */
[----:B------:R-:W-:Y:S05]  /*8310*/  @!P0 BRA `(.L_x_474) ;  /* 0x0000002800348947 */ /* 0x000fea0003800000 */
[----:B------:R-:W-:Y:S01]  /*8320*/  ULDC.64 UR8, c[0x0][0x2d8] ;  /* 0x0000b60000087ab9 */ /* 0x000fe20000000a00 */
[C---:B------:R-:W-:Y:S01]  /*8330*/  VIADD R2, R0.reuse, 0x7f ;  /* 0x0000007f00027836 */ /* 0x040fe20000000000 */
[----:B------:R-:W-:Y:S01]  /*8340*/  UIMAD UR7, UR7, UR8, URZ ;  /* 0x00000008070772a4 */ /* 0x000fe2000f8e023f */
[----:B------:R-:W-:Y:S01]  /*8350*/  ISETP.GE.AND P1, PT, R0, 0x81, PT ;  /* 0x000000810000780c */ /* 0x000fe20003f26270 */
[----:B------:R-:W-:Y:S02]  /*8360*/  USHF.R.S32.HI UR6, URZ, 0x1f, UR12 ;  /* 0x0000001f3f067899 */ /* 0x000fe4000801140c */
[----:B------:R-:W-:Y:S01]  /*8370*/  UIMAD.WIDE.U32 UR10, UR13, UR8, URZ ;  /* 0x000000080d0a72a5 */ /* 0x000fe2000f8e003f */
[----:B------:R-:W-:Y:S01]  /*8380*/  SHF.R.S32.HI R3, RZ, 0x1f, R2 ;  /* 0x0000001fff037819 */ /* 0x000fe20000011402 */
[----:B------:R-:W-:Y:S02]  /*8390*/  UIMAD UR7, UR13, UR9, UR7 ;  /* 0x000000090d0772a4 */ /* 0x000fe4000f8e0207 */
[----:B------:R-:W-:Y:S01]  /*83a0*/  UIADD3 UR8, UP1, UR4, UR10, URZ ;  /* 0x0000000a04087290 */ /* 0x000fe2000ff3e03f */
[----:B------:R-:W-:Y:S01]  /*83b0*/  LEA.HI R3, R3, R2, RZ, 0x7 ;  /* 0x0000000203037211 */ /* 0x000fe200078f38ff */
[----:B------:R-:W-:-:S02]  /*83c0*/  UIADD3 UR7, UR11, UR7, URZ ;  /* 0x000000070b077290 */ /* 0x000fc4000fffe03f */
[----:B------:R-:W-:Y:S01]  /*83d0*/  USEL UR6, UR6, URZ, !UP0 ;  /* 0x0000003f06067287 */ /* 0x000fe2000c000000 */
[----:B------:R-:W-:Y:S01]  /*83e0*/  SHF.R.S32.HI R3, RZ, 0x7, R3 ;  /* 0x00000007ff037819 */ /* 0x000fe20000011403 */
[----:B------:R-:W-:Y:S01]  /*83f0*/  ULDC.64 UR14, c[0x0][0x2e0] ;  /* 0x0000b800000e7ab9 */ /* 0x000fe20000000a00 */
[----:B------:R-:W-:Y:S02]  /*8400*/  USEL UR13, UR12, URZ, !UP0 ;  /* 0x0000003f0c0d7287 */ /* 0x000fe4000c000000 */
[----:B------:R-:W-:Y:S01]  /*8410*/  UIADD3.X UR9, UR5, UR7, URZ, UP1, !UPT ;  /* 0x0000000705097290 */ /* 0x000fe20008ffe43f */
[----:B------:R-:W-:Y:S01]  /*8420*/  VIMNMX R3, R3, 0x1, !PT ;  /* 0x0000000103037848 */ /* 0x000fe20007fe0100 */
[----:B------:R-:W-:Y:S02]  /*8430*/  UIMAD UR6, UR6, UR14, URZ ;  /* 0x0000000e060672a4 */ /* 0x000fe4000f8e023f */
[----:B------:R-:W-:Y:S01]  /*8440*/  UIMAD.WIDE.U32 UR8, UR13, UR14, UR8 ;  /* 0x0000000e0d0872a5 */ /* 0x000fe2000f8e0008 */
[----:B------:R-:W-:Y:S01]  /*8450*/  LOP3.LUT R2, R3, 0x1, RZ, 0xc0, !PT ;  /* 0x0000000103027812 */ /* 0x000fe200078ec0ff */
[----:B------:R-:W-:Y:S01]  /*8460*/  UIMAD UR12, UR13, UR15, UR6 ;  /* 0x0000000f0d0c72a4 */ /* 0x000fe2000f8e0206 */
[----:B------:R-:W-:-:S03]  /*8470*/  ELECT P0, URZ, PT ;  /* 0x00000000003f782f */ /* 0x000fc60003800000 */
[----:B------:R-:W-:Y:S01]  /*8480*/  UIADD3 UR19, UR9, UR12, URZ ;  /* 0x0000000c09137290 */ /* 0x000fe2000fffe03f */
[----:B------:R-:W-:Y:S01]  /*8490*/  UMOV UR6, URZ ;  /* 0x0000003f00067c82 */ /* 0x000fe20008000000 */
[----:B------:R-:W-:Y:S10]  /*84a0*/  @!P1 BRA `(.L_x_534) ;  /* 0x0000000400889947 */ /* 0x000ff40003800000 */
[----:B------:R-:W-:Y:S01]  /*84b0*/  UMOV UR6, UR10 ;  /* 0x0000000a00067c82 */ /* 0x000fe20008000000 */
[----:B------:R-:W-:Y:S01]  /*84c0*/  ULDC.64 UR10, c[0x0][0x2c0] ;  /* 0x0000b000000a7ab9 */ /* 0x000fe20000000a00 */
[----:B------:R-:W-:Y:S01]  /*84d0*/  UIMAD.WIDE.U32 UR6, UR13, UR14, UR6 ;  /* 0x0000000e0d0672a5 */ /* 0x000fe2000f8e0006 */
[----:B------:R-:W-:Y:S01]  /*84e0*/  IADD3 R0, R3, -R2, RZ ;  /* 0x8000000203007210 */ /* 0x000fe20007ffe0ff */
[----:B------:R-:W-:Y:S02]  /*84f0*/  ULDC.64 UR20, c[0x0][0x2c0] ;  /* 0x0000b00000147ab9 */ /* 0x000fe40000000a00 */
[----:B------:R-:W-:-:S04]  /*8500*/  UIADD3 UR15, UP0, UR4, UR6, URZ ;  /* 0x00000006040f7290 */ /* 0x000fc8000ff1e03f */
[----:B------:R-:W-:Y:S02]  /*8510*/  UIADD3.X UR4, UR5, UR12, UR7, UP0, !UPT ;  /* 0x0000000c05047290 */ /* 0x000fe400087fe407 */
[----:B------:R-:W-:Y:S01]  /*8520*/  ULEA UR14, UP0, UR15, UR10, 0x2 ;  /* 0x0000000a0f0e7291 */ /* 0x000fe2000f80103f */
[----:B------:R-:W-:-:S03]  /*8530*/  UMOV UR5, URZ ;  /* 0x0000003f00057c82 */ /* 0x000fc60008000000 */
[----:B------:R-:W-:Y:S02]  /*8540*/  ULEA.HI.X UR15, UR15, UR11, UR4, 0x2, UP0 ;  /* 0x0000000b0f0f7291 */ /* 0x000fe400080f1404 */
[----:B------:R-:W-:Y:S02]  /*8550*/  UIADD3 UR10, UP0, UR14, 0x4000, URZ ;  /* 0x000040000e0a7890 */ /* 0x000fe4000ff1e03f */
[----:B------:R-:W-:Y:S02]  /*8560*/  UIADD3 UR12, UP1, UR14, 0x8000, URZ ;  /* 0x000080000e0c7890 */ /* 0x000fe4000ff3e03f */
[----:B------:R-:W-:Y:S02]  /*8570*/  UIADD3 UR14, UP2, UR14, 0xc000, URZ ;  /* 0x0000c0000e0e7890 */ /* 0x000fe4000ff5e03f */
[----:B------:R-:W-:Y:S02]  /*8580*/  UIADD3.X UR11, URZ, UR15, URZ, UP0, !UPT ;  /* 0x0000000f3f0b7290 */ /* 0x000fe400087fe43f */
[----:B------:R-:W-:-:S02]  /*8590*/  UIADD3.X UR13, URZ, UR15, URZ, UP1, !UPT ;  /* 0x0000000f3f0d7290 */ /* 0x000fc40008ffe43f */
[----:B------:R-:W-:Y:S01]  /*85a0*/  UIADD3.X UR15, URZ, UR15, URZ, UP2, !UPT ;  /* 0x0000000f3f0f7290 */ /* 0x000fe200097fe43f */
[----:B------:R-:W-:-:S11]  /*85b0*/  UMOV UR4, URZ ;  /* 0x0000003f00047c82 */ /* 0x000fd60008000000 */
.L_x_547:
        /* <DEDUP_REMOVED lines=21> */
.L_x_536:
[----:B------:R-:W-:Y:S05]  /*8710*/  BSYNC B0 ;  /* 0x0000000000007941 */ /* 0x000fea0003800000 */
.L_x_535:
        /* <DEDUP_REMOVED lines=13> */
.L_x_538:
[----:B------:R-:W-:Y:S05]  /*87f0*/  BSYNC B0 ;  /* 0x0000000000007941 */ /* 0x000fea0003800000 */
.L_x_537:
[----:B------:R-:W-:Y:S06]  /*8800*/  BAR.ARV 0xa, 0xa0 ;  /* 0x0282800000007b1d */ /* 0x000fec0000002000 */
[----:B------:R-:W-:Y:S04]  /*8810*/  BSSY B0, `(.L_x_539) ;  /* 0x0000003000007945 */ /* 0x000fe80003800000 */
[----:B------:R-:W-:Y:S05]  /*8820*/  @!P0 BRA `(.L_x_540) ;  /* 0x0000000000048947 */ /* 0x000fea0003800000 */
[----:B------:R-:W-:-:S04]  /*8830*/  DEPBAR.LE SB0, 0x0 ;  /* 0x000080000000791a */ /* 0x000fc80000000000 */
.L_x_540:
[----:B------:R-:W-:Y:S05]  /*8840*/  BSYNC B0 ;  /* 0x0000000000007941 */ /* 0x000fea0003800000 */
.L_x_539:
        /* <DEDUP_REMOVED lines=13> */
.L_x_542:
[----:B------:R-:W-:Y:S05]  /*8920*/  BSYNC B0 ;  /* 0x0000000000007941 */ /* 0x000fea0003800000 */
.L_x_541:
        /* <DEDUP_REMOVED lines=13> */
.L_x_544:
[----:B------:R-:W-:Y:S05]  /*8a00*/  BSYNC B0 ;  /* 0x0000000000007941 */ /* 0x000fea0003800000 */
.L_x_543:
[----:B------:R-:W-:Y:S01]  /*8a10*/  VIADD R0, R0, 0xfffffffe ;  /* 0xfffffffe00007836 */ /* 0x000fe20000000000 */
[----:B------:R-:W-:Y:S06]  /*8a20*/  BAR.ARV 0xa, 0xa0 ;  /* 0x0282800000007b1d */ /* 0x000fec0000002000 */
[----:B------:R-:W-:Y:S01]  /*8a30*/  BSSY B0, `(.L_x_545) ;  /* 0x0000004000007945 */ /* 0x000fe20003800000 */
[----:B------:R-:W-:-:S03]  /*8a40*/  ISETP.NE.AND P1, PT, R0, RZ, PT ;  /* 0x000000ff0000720c */ /* 0x000fc60003f25270 */
[----:B------:R-:W-:Y:S10]  /*8a50*/  @!P0 BRA `(.L_x_546) ;  /* 0x0000000000048947 */ /* 0x000ff40003800000 */
[----:B------:R-:W-:-:S04]  /*8a60*/  DEPBAR.LE SB0, 0x0 ;  /* 0x000080000000791a */ /* 0x000fc80000000000 */
.L_x_546:
[----:B------:R-:W-:Y:S05]  /*8a70*/  BSYNC B0 ;  /* 0x0000000000007941 */ /* 0x000fea0003800000 */
.L_x_545:
[----:B------:R-:W-:Y:S06]  /*8a80*/  BAR.ARV 0xb, 0xa0 ;  /* 0x02c2800000007b1d */ /* 0x000fec0000002000 */
[----:B------:R-:W-:Y:S02]  /*8a90*/  UIADD3 UR5, UR5, 0x2, URZ ;  /* 0x0000000205057890 */ /* 0x000fe4000fffe03f */
[----:B------:R-:W-:Y:S01]  /*8aa0*/  UIADD3 UR4, UR4, 0x1, URZ ;  /* 0x0000000104047890 */ /* 0x000fe2000fffe03f */
[----:B------:R-:W-:Y:S11]  /*8ab0*/  @P1 BRA `(.L_x_547) ;  /* 0xfffffff800c01947 */ /* 0x000ff6000383ffff */
[----:B------:R-:W-:-:S12]  /*8ac0*/  USHF.L.U32 UR6, UR5, 0xd, URZ ;  /* 0x0000000d05067899 */ /* 0x000fd8000800063f */
.L_x_534:
        /* <DEDUP_REMOVED lines=10> */
[----:B------:R-:W-:Y:S01]  /*8b70*/  ULEA UR4, UP0, UR11, UR4, 0x2 ;  /* 0x000000040b047291 */ /* 0x000fe2000f80103f */
[----:B------:R-:W-:-:S03]  /*8b80*/  UMOV UR13, 0x14f00000 ;  /* 0x14f00000000d7882 */ /* 0x000fc60000000000 */
[----:B------:R-:W-:-:S03]  /*8b90*/  ULEA.HI.X UR5, UR11, UR5, UR12, 0x2, UP0 ;  /* 0x000000050b057291 */ /* 0x000fc600080f140c */
[----:B------:R-:W-:Y:S01]  /*8ba0*/  UMOV UR12, 0x0 ;  /* 0x00000000000c7882 */ /* 0x000fe20000000000 */
[----:B-1----:R-:W-:-:S03]  /*8bb0*/  ULEA UR7, UR10, UR7, 0x18 ;  /* 0x000000070a077291 */ /* 0x002fc6000f8ec03f */
[----:B------:R-:W-:Y:S01]  /*8bc0*/  UMOV UR10, 0x400 ;  /* 0x00000400000a7882 */ /* 0x000fe20000000000 */
[----:B------:R-:W-:-:S09]  /*8bd0*/  UIADD3 UR7, UR7, 0x8000, URZ ;  /* 0x0000800007077890 */ /* 0x000fd2000fffe03f */
[----:B------:R1:W-:Y:S02]  /*8be0*/  UBLKRED.G.S.ADD.F32.RN [UR4], [UR7], UR10, desc[UR12] ;  /* 0x00000c04070073bb */ /* 0x0003e400080a140a */
[----:B-1----:R0:W-:Y:S02]  /*8bf0*/  UTMACMDFLUSH ;  /* 0x00000000000079b7 */ /* 0x0021e40000000000 */
.L_x_549:
[----:B------:R-:W-:Y:S05]  /*8c00*/  BSYNC B0 ;  /* 0x0000000000007941 */ /* 0x000fea0003800000 */
.L_x_548:
[----:B------:R-:W-:Y:S06]  /*8c10*/  BAR.SYNC.DEFER_BLOCKING 0xe, 0xa0 ;  /* 0x0382800000007b1d */ /* 0x000fec0000010000 */
[----:B------:R-:W-:Y:S04]  /*8c20*/  BSSY B0, `(.L_x_550) ;  /* 0x0000012000007945 */ /* 0x000fe80003800000 */
[----:B------:R-:W-:Y:S05]  /*8c30*/  @!P0 BRA `(.L_x_551) ;  /* 0x0000000000408947 */ /* 0x000fea0003800000 */
[----:B------:R-:W1:Y:S01]  /*8c40*/  S2UR UR7, SR_CgaCtaId ;  /* 0x00000000000779c3 */ /* 0x000e620000008800 */
[----:B------:R-:W-:Y:S01]  /*8c50*/  UIADD3 UR4, UR6, 0x1000, URZ ;  /* 0x0000100006047890 */ /* 0x000fe2000fffe03f */
[----:B------:R-:W-:Y:S01]  /*8c60*/  UMOV UR5, 0x400 ;  /* 0x0000040000057882 */ /* 0x000fe20000000000 */
[----:B------:R-:W-:Y:S02]  /*8c70*/  ULDC.64 UR10, c[0x0][0x2c0] ;  /* 0x0000b000000a7ab9 */ /* 0x000fe40000000a00 */
[----:B------:R-:W-:Y:S01]  /*8c80*/  UIADD3 UR12, UP0, UR4, UR8, URZ ;  /* 0x00000008040c7290 */ /* 0x000fe2000ff1e03f */
[----:B------:R-:W-:Y:S01]  /*8c90*/  UMOV UR13, 0x14f00000 ;  /* 0x14f00000000d7882 */ /* 0x000fe20000000000 */
[----:B-1----:R-:W-:Y:S02]  /*8ca0*/  ULEA UR7, UR7, UR5, 0x18 ;  /* 0x0000000507077291 */ /* 0x002fe4000f8ec03f */
[----:B------:R-:W-:Y:S02]  /*8cb0*/  ULEA.HI.X.SX32 UR5, UR4, UR19, 0x1, UP0 ;  /* 0x0000001304057291 */ /* 0x000fe400080f0e3f */
[----:B------:R-:W-:-:S02]  /*8cc0*/  ULEA UR4, UP0, UR12, UR10, 0x2 ;  /* 0x0000000a0c047291 */ /* 0x000fc4000f80103f */
[----:B------:R-:W-:Y:S02]  /*8cd0*/  UIADD3 UR7, UR7, 0xc000, URZ ;  /* 0x0000c00007077890 */ /* 0x000fe4000fffe03f */
[----:B------:R-:W-:Y:S01]  /*8ce0*/  ULEA.HI.X UR5, UR12, UR11, UR5, 0x2, UP0 ;  /* 0x0000000b0c057291 */ /* 0x000fe200080f1405 */
[----:B------:R-:W-:Y:S02]  /*8cf0*/  UMOV UR10, 0x400 ;  /* 0x00000400000a7882 */ /* 0x000fe40000000000 */
[----:B------:R-:W-:-:S06]  /*8d00*/  UMOV UR12, 0x0 ;  /* 0x00000000000c7882 */ /* 0x000fcc0000000000 */
[----:B------:R1:W-:Y:S01]  /*8d10*/  UBLKRED.G.S.ADD.F32.RN [UR4], [UR7], UR10, desc[UR12] ;  /* 0x00000c04070073bb */ /* 0x0003e200080a140a */
[----:B------:R0:W-:Y:S01]  /*8d20*/  UTMACMDFLUSH ;  /* 0x00000000000079b7 */ /* 0x0001e20000000000 */
[----:B-1----:R-:W-:-:S04]  /*8d30*/  DEPBAR.LE SB0, 0x1 ;  /* 0x000080400000791a */ /* 0x002fc80000000000 */
.L_x_551:
[----:B------:R-:W-:Y:S05]  /*8d40*/  BSYNC B0 ;  /* 0x0000000000007941 */ /* 0x000fea0003800000 */
.L_x_550:
[----:B------:R-:W-:Y:S06]  /*8d50*/  BAR.ARV 0xa, 0xa0 ;  /* 0x0282800000007b1d */ /* 0x000fec0000002000 */
[----:B------:R-:W-:Y:S04]  /*8d60*/  BSSY B0, `(.L_x_552) ;  /* 0x0000003000007945 */ /* 0x000fe80003800000 */
[----:B------:R-:W-:Y:S05]  /*8d70*/  @!P0 BRA `(.L_x_553) ;  /* 0x0000000000048947 */ /* 0x000fea0003800000 */
[----:B------:R-:W-:-:S04]  /*8d80*/  DEPBAR.LE SB0, 0x0 ;  /* 0x000080000000791a */ /* 0x000fc80000000000 */
.L_x_553:
[----:B------:R-:W-:Y:S05]  /*8d90*/  BSYNC B0 ;  /* 0x0000000000007941 */ /* 0x000fea0003800000 */
.L_x_552:
[----:B------:R-:W-:Y:S06]  /*8da0*/  BAR.ARV 0xb, 0xa0 ;  /* 0x02c2800000007b1d */ /* 0x000fec0000002000 */
[----:B------:R-:W-:Y:S05]  /*8db0*/  BRA `(.L_x_474) ;  /* 0x0000001c008c7947 */ /* 0x000fea0003800000 */
.L_x_529:
[----:B------:R-:W-:Y:S01]  /*8dc0*/  ULDC.64 UR4, c[0x0][0x8d8] ;  /* 0x0002360000047ab9 */ /* 0x000fe20000000a00 */
[----:B------:R-:W1:Y:S01]  /*8dd0*/  S2R R7, SR_CTAID.Z ;  /* 0x0000000000077919 */ /* 0x000e620000002700 */
[----:B------:R-:W-:Y:S01]  /*8de0*/  ISETP.NE.U32.AND P0, PT, RZ, UR4, PT ;  /* 0x00000004ff007c0c */ /* 0x000fe2000bf05070 */
[----:B------:R-:W2:Y:S03]  /*8df0*/  S2UR UR20, SR_CTAID.Y ;  /* 0x00000000001479c3 */ /* 0x000ea60000002600 */
[----:B------:R-:W-:-:S13]  /*8e00*/  ISETP.NE.AND.EX P0, PT, RZ, UR5, PT, P0 ;  /* 0x00000005ff007c0c */ /* 0x000fda000bf05300 */
[----:B------:R-:W-:Y:S05]  /*8e10*/  @!P0 BRA `(.L_x_554) ;  /* 0x0000000000108947 */ /* 0x000fea0003800000 */
[----:B------:R-:W1:Y:S02]  /*8e20*/  LDC.64 R2, c[0x0][0x8d8] ;  /* 0x00023600ff027b82 */ /* 0x000e640000000a00 */
[----:B-1----:R-:W-:-:S05]  /*8e30*/  IMAD.WIDE R2, R7, 0x4, R2 ;  /* 0x0000000407027825 */ /* 0x002fca00078e0202 */
[----:B------:R1:W5:Y:S01]  /*8e40*/  LDG.E R5, desc[UR38][R2.64] ;  /* 0x0000002602057981 */ /* 0x000362000c1e1900 */
[----:B------:R-:W-:Y:S05]  /*8e50*/  BRA `(.L_x_555) ;  /* 0x00000000002c7947 */ /* 0x000fea0003800000 */
.L_x_554:
[----:B------:R-:W-:Y:S02]  /*8e60*/  ULDC.64 UR4, c[0x0][0x8d0] ;  /* 0x0002340000047ab9 */ /* 0x000fe40000000a00 */
[----:B------:R-:W-:-:S04]  /*8e70*/  ISETP.NE.U32.AND P0, PT, RZ, UR4, PT ;  /* 0x00000004ff007c0c */ /* 0x000fc8000bf05070 */
[----:B------:R-:W-:-:S13]  /*8e80*/  ISETP.NE.AND.EX P0, PT, RZ, UR5, PT, P0 ;  /* 0x00000005ff007c0c */ /* 0x000fda000bf05300 */
[----:B------:R-:W-:Y:S05]  /*8e90*/  @!P0 BRA `(.L_x_556) ;  /* 0x0000000000188947 */ /* 0x000fea0003800000 */
[----:B------:R-:W1:Y:S02]  /*8ea0*/  LDC.64 R2, c[0x0][0x8d0] ;  /* 0x00023400ff027b82 */ /* 0x000e640000000a00 */
[----:B-1----:R-:W-:-:S05]  /*8eb0*/  IMAD.WIDE R2, R7, 0x4, R2 ;  /* 0x0000000407027825 */ /* 0x002fca00078e0202 */
[----:B------:R-:W3:Y:S04]  /*8ec0*/  LDG.E R5, desc[UR38][R2.64] ;  /* 0x0000002602057981 */ /* 0x000ee8000c1e1900 */
[----:B------:R-:W3:Y:S02]  /*8ed0*/  LDG.E R0, desc[UR38][R2.64+0x4] ;  /* 0x0000042602007981 */ /* 0x000ee4000c1e1900 */
[----:B---3--:R-:W-:Y:S01]  /*8ee0*/  IMAD.IADD R5, R0, 0x1, -R5 ;  /* 0x0000000100057824 */ /* 0x008fe200078e0a05 */
[----:B------:R-:W-:Y:S06]  /*8ef0*/  BRA `(.L_x_555) ;  /* 0x0000000000047947 */ /* 0x000fec0003800000 */
.L_x_556:
[----:B------:R-:W3:Y:S02]  /*8f00*/  LDC R5, c[0x0][0x8bc] ;  /* 0x00022f00ff057b82 */ /* 0x000ee40000000800 */
.L_x_555:
[----:B------:R-:W4:Y:S01]  /*8f10*/  S2R R14, SR_CTAID.X ;  /* 0x00000000000e7919 */ /* 0x000f220000002500 */
[----:B------:R-:W-:Y:S02]  /*8f20*/  IMAD.MOV.U32 R0, RZ, RZ, 0x1 ;  /* 0x00000001ff007424 */ /* 0x000fe400078e00ff */
[----:B------:R-:W-:Y:S01]  /*8f30*/  IMAD.MOV.U32 R9, RZ, RZ, RZ ;  /* 0x000000ffff097224 */ /* 0x000fe200078e00ff */
[----:B----4-:R-:W-:-:S04]  /*8f40*/  SHF.L.U32 R14, R14, 0x7, RZ ;  /* 0x000000070e0e7819 */ /* 0x010fc800000006ff */
[----:B---3-5:R-:W-:-:S04]  /*8f50*/  ISETP.GE.AND P0, PT, R14, R5, PT ;  /* 0x000000050e00720c */ /* 0x028fc80003f06270 */
[----:B-1----:R-:W-:-:S04]  /*8f60*/  SEL R8, R7, 0xffffffff, !P0 ;  /* 0xffffffff07087807 */ /* 0x002fc80004000000 */
[----:B------:R-:W-:-:S13]  /*8f70*/  ISETP.GE.AND P0, PT, R8, RZ, PT ;  /* 0x000000ff0800720c */ /* 0x000fda0003f06270 */
[----:B------:R-:W-:Y:S05]  /*8f80*/  @!P0 BRA `(.L_x_557) ;  /* 0x0000001800848947 */ /* 0x000fea0003800000 */
[----:B------:R-:W1:Y:S08]  /*8f90*/  LDC.64 R10, c[0x0][0x770] ;  /* 0x0001dc00ff0a7b82 */ /* 0x000e700000000a00 */
[----:B------:R-:W3:Y:S08]  /*8fa0*/  LDC.64 R6, c[0x0][0x770] ;  /* 0x0001dc00ff067b82 */ /* 0x000ef00000000a00 */
[----:B------:R-:W4:Y:S01]  /*8fb0*/  LDC.64 R4, c[0x0][0x778] ;  /* 0x0001de00ff047b82 */ /* 0x000f220000000a00 */
[----:B-1----:R-:W-:-:S07]  /*8fc0*/  ISETP.NE.U32.AND P1, PT, R10, RZ, PT ;  /* 0x000000ff0a00720c */ /* 0x002fce0003f25070 */
[----:B------:R-:W1:Y:S01]  /*8fd0*/  LDC.64 R2, c[0x0][0x780] ;  /* 0x0001e000ff027b82 */ /* 0x000e620000000a00 */
[----:B------:R-:W-:Y:S01]  /*8fe0*/  ISETP.NE.AND.EX P1, PT, R11, RZ, PT, P1 ;  /* 0x000000ff0b00720c */ /* 0x000fe20003f25310 */
[----:B---3--:R-:W-:Y:S01]  /*8ff0*/  IMAD.WIDE R6, R8, 0x4, R6 ;  /* 0x0000000408067825 */ /* 0x008fe200078e0206 */
[----:B----4-:R-:W-:-:S11]  /*9000*/  ISETP.NE.U32.AND P0, PT, R4, RZ, PT ;  /* 0x000000ff0400720c */ /* 0x010fd60003f05070 */
[----:B------:R-:W3:Y:S01]  /*9010*/  @P1 LDG.E R9, desc[UR38][R6.64] ;  /* 0x0000002606091981 */ /* 0x000ee2000c1e1900 */
[----:B------:R-:W-:-:S03]  /*9020*/  ISETP.NE.AND.EX P0, PT, R5, RZ, PT, P0 ;  /* 0x000000ff0500720c */ /* 0x000fc60003f05300 */
[----:B------:R-:W4:Y:S01]  /*9030*/  @P1 LDG.E R15, desc[UR38][R6.64] ;  /* 0x00000026060f1981 */ /* 0x000f22000c1e1900 */
[----:B-1----:R-:W-:-:S04]  /*9040*/  ISETP.NE.U32.AND P2, PT, R2, RZ, PT ;  /* 0x000000ff0200720c */ /* 0x002fc80003f45070 */
[----:B------:R-:W-:-:S05]  /*9050*/  ISETP.NE.AND.EX P2, PT, R3, RZ, PT, P2 ;  /* 0x000000ff0300720c */ /* 0x000fca0003f45320 */
[----:B------:R-:W1:Y:S08]  /*9060*/  @P0 LDC.64 R2, c[0x0][0x778] ;  /* 0x0001de00ff020b82 */ /* 0x000e700000000a00 */
[----:B------:R-:W2:Y:S01]  /*9070*/  @P2 LDC.64 R12, c[0x0][0x780] ;  /* 0x0001e000ff0c2b82 */ /* 0x000ea20000000a00 */
[----:B------:R-:W-:Y:S01]  /*9080*/  MOV R5, RZ ;  /* 0x000000ff00057202 */ /* 0x000fe20000000f00 */
[----:B------:R-:W-:Y:S01]  /*9090*/  ULDC UR4, c[0x0][0x280] ;  /* 0x0000a00000047ab9 */ /* 0x000fe20000000800 */
[----:B-1----:R-:W-:-:S05]  /*90a0*/  @P0 IMAD.WIDE R2, R8, 0x4, R2 ;  /* 0x0000000408020825 */ /* 0x002fca00078e0202 */
[----:B------:R2:W5:Y:S01]  /*90b0*/  @P0 LDG.E R5, desc[UR38][R2.64] ;  /* 0x0000002602050981 */ /* 0x000562000c1e1900 */
[----:B------:R-:W-:Y:S02]  /*90c0*/  IMAD.U32 R4, RZ, RZ, UR4 ;  /* 0x00000004ff047e24 */ /* 0x000fe4000f8e00ff */
[----:B--2---:R-:W-:Y:S01]  /*90d0*/  @P2 IMAD.WIDE R2, R8, 0x4, R12 ;  /* 0x0000000408022825 */ /* 0x004fe200078e020c */
[----:B------:R-:W-:-:S04]  /*90e0*/  VOTEU.ANY UP0, P1 ;  /* 0x00000000003f7886 */ /* 0x000fc80000800100 */
[----:B------:R1:W5:Y:S02]  /*90f0*/  @P2 LDG.E R4, desc[UR38][R2.64] ;  /* 0x0000002602042981 */ /* 0x000364000c1e1900 */
[----:B-1----:R-:W-:Y:S01]  /*9100*/  CS2R R2, SRZ ;  /* 0x0000000000027805 */ /* 0x002fe2000001ff00 */
[----:B---3--:R-:W-:-:S05]  /*9110*/  @P1 IMAD R9, R8, 0x80, R9 ;  /* 0x0000008008091824 */ /* 0x008fca00078e0209 */
[----:B------:R-:W-:-:S04]  /*9120*/  @P1 SHF.R.S32.HI R12, RZ, 0x1f, R9 ;  /* 0x0000001fff0c1819 */ /* 0x000fc80000011409 */
[----:B------:R-:W-:-:S04]  /*9130*/  @P1 LEA.HI R12, R12, R9, RZ, 0x7 ;  /* 0x000000090c0c1211 */ /* 0x000fc800078f38ff */
[----:B------:R-:W-:Y:S02]  /*9140*/  @P1 LOP3.LUT R12, R12, 0xffffff80, RZ, 0xc0, !PT ;  /* 0xffffff800c0c1812 */ /* 0x000fe400078ec0ff */
[----:B----4-:R-:W-:Y:S02]  /*9150*/  @P1 R2UR UR4, R15 ;  /* 0x000000000f0412ca */ /* 0x010fe400000e0000 */
[----:B------:R-:W-:Y:S02]  /*9160*/  @P1 SHF.R.S32.HI R9, RZ, 0x1f, R12 ;  /* 0x0000001fff091819 */ /* 0x000fe4000001140c */
[----:B------:R-:W-:-:S03]  /*9170*/  @P1 MOV R2, R12 ;  /* 0x0000000c00021202 */ /* 0x000fc60000000f00 */
[----:B------:R-:W-:Y:S01]  /*9180*/  @P1 IMAD.MOV.U32 R3, RZ, RZ, R9 ;  /* 0x000000ffff031224 */ /* 0x000fe200078e0009 */
[----:B------:R-:W-:Y:S07]  /*9190*/  @P2 BRA `(.L_x_558) ;  /* 0x0000000000102947 */ /* 0x000fee0003800000 */
[----:B------:R-:W-:Y:S05]  /*91a0*/  @!P1 BRA `(.L_x_558) ;  /* 0x00000000000c9947 */ /* 0x000fea0003800000 */
[----:B------:R-:W2:Y:S04]  /*91b0*/  LDG.E R9, desc[UR38][R6.64] ;  /* 0x0000002606097981 */ /* 0x000ea8000c1e1900 */
[----:B-----5:R-:W2:Y:S02]  /*91c0*/  LDG.E R4, desc[UR38][R6.64+0x4] ;  /* 0x0000042606047981 */ /* 0x020ea4000c1e1900 */
[----:B--2---:R-:W-:-:S07]  /*91d0*/  IMAD.IADD R4, R4, 0x1, -R9 ;  /* 0x0000000104047824 */ /* 0x004fce00078e0a09 */
.L_x_558:
[----:B-----5:R-:W-:Y:S01]  /*91e0*/  ISETP.GE.AND P1, PT, R4, 0x1, PT ;  /* 0x000000010400780c */ /* 0x020fe20003f26270 */
[----:B------:R-:W-:Y:S01]  /*91f0*/  UMOV UR27, URZ ;  /* 0x0000003f001b7c82 */ /* 0x000fe20008000000 */
[----:B------:R-:W-:Y:S01]  /*9200*/  @UP0 UMOV UR27, UR4 ;  /* 0x00000004001b0c82 */ /* 0x000fe20008000000 */
[----:B------:R-:W-:-:S10]  /*9210*/  MOV R9, RZ ;  /* 0x000000ff00097202 */ /* 0x000fd40000000f00 */
[----:B------:R-:W-:Y:S05]  /*9220*/  @!P1 BRA `(.L_x_557) ;  /* 0x0000001400dc9947 */ /* 0x000fea0003800000 */
[----:B------:R-:W1:Y:S01]  /*9230*/  S2R R9, SR_CTAID.Y ;  /* 0x0000000000097919 */ /* 0x000e620000002600 */
[----:B------:R-:W2:Y:S01]  /*9240*/  LDC.64 R12, c[0x0][0x718] ;  /* 0x0001c600ff0c7b82 */ /* 0x000ea20000000a00 */
[----:B------:R-:W-:Y:S01]  /*9250*/  ISETP.NE.U32.AND P1, PT, R10, RZ, PT ;  /* 0x000000ff0a00720c */ /* 0x000fe20003f25070 */
[----:B------:R-:W-:Y:S01]  /*9260*/  IMAD.MOV.U32 R7, RZ, RZ, R3 ;  /* 0x000000ffff077224 */ /* 0x000fe200078e0003 */
[----:B------:R-:W-:Y:S01]  /*9270*/  R2UR UR13, R8 ;  /* 0x00000000080d72ca */ /* 0x000fe200000e0000 */
[----:B------:R-:W-:Y:S01]  /*9280*/  ULDC UR4, c[0x0][0x2e8] ;  /* 0x0000ba0000047ab9 */ /* 0x000fe20000000800 */
[----:B------:R-:W-:Y:S01]  /*9290*/  ISETP.NE.AND.EX P1, PT, R11, RZ, PT, P1 ;  /* 0x000000ff0b00720c */ /* 0x000fe20003f25310 */
[----:B------:R-:W-:Y:S01]  /*92a0*/  VOTEU.ANY UP1, P0 ;  /* 0x00000000003f7886 */ /* 0x000fe20000020100 */
[----:B------:R-:W-:Y:S01]  /*92b0*/  SHF.R.S32.HI R8, RZ, 0x1f, R8 ;  /* 0x0000001fff087819 */ /* 0x000fe20000011408 */
[----:B------:R-:W3:Y:S01]  /*92c0*/  LDC.64 R10, c[0x0][0x720] ;  /* 0x0001c800ff0a7b82 */ /* 0x000ee20000000a00 */
[----:B------:R-:W-:-:S02]  /*92d0*/  R2UR UR11, R14 ;  /* 0x000000000e0b72ca */ /* 0x000fc400000e0000 */
[----:B------:R-:W-:Y:S02]  /*92e0*/  ELECT P0, URZ, PT ;  /* 0x00000000003f782f */ /* 0x000fe40003800000 */
[----:B------:R-:W-:Y:S01]  /*92f0*/  SEL R8, R8, RZ, !P1 ;  /* 0x000000ff08087207 */ /* 0x000fe20004800000 */
[----:B------:R-:W-:Y:S01]  /*9300*/  UMOV UR12, UR20 ;  /* 0x00000014000c7c82 */ /* 0x000fe20008000000 */
[----:B------:R-:W-:Y:S01]  /*9310*/  R2UR UR8, R5 ;  /* 0x00000000050872ca */ /* 0x000fe200000e0000 */
[----:B------:R-:W-:Y:S02]  /*9320*/  BSSY B0, `(.L_x_557) ;  /* 0x0000167000007945 */ /* 0x000fe40003800000 */
[----:B------:R-:W-:Y:S01]  /*9330*/  VOTEU.ANY UP0, P1 ;  /* 0x00000000003f7886 */ /* 0x000fe20000800100 */
[----:B------:R-:W-:Y:S02]  /*9340*/  USEL UR21, UR13, URZ, !UP0 ;  /* 0x0000003f0d157287 */ /* 0x000fe4000c000000 */
[----:B------:R-:W-:-:S02]  /*9350*/  UISETP.NE.AND UP0, UPT, UR4, 0x1, UPT ;  /* 0x000000010400788c */ /* 0x000fc4000bf05270 */
[----:B------:R-:W-:-:S05]  /*9360*/  USEL UR13, UR13, URZ, !UP1 ;  /* 0x0000003f0d0d7287 */ /* 0x000fca000c800000 */
[----:B------:R-:W-:Y:S01]  /*9370*/  UIADD3 UR11, UR11, UR8, URZ ;  /* 0x000000080b0b7290 */ /* 0x000fe2000fffe03f */
[----:B-1----:R-:W-:-:S03]  /*9380*/  SHF.R.S32.HI R9, RZ, 0x1f, R9 ;  /* 0x0000001fff097819 */ /* 0x002fc60000011409 */
[----:B------:R-:W-:Y:S01]  /*9390*/  @UP0 ULDC UR6, c[0x0][0x2ec] ;  /* 0x0000bb0000060ab9 */ /* 0x000fe20000000800 */
[----:B------:R-:W-:Y:S01]  /*93a0*/  @UP0 ULDC UR8, c[0x0][0x2f0] ;  /* 0x0000bc0000080ab9 */ /* 0x000fe20000000800 */
[----:B------:R-:W-:Y:S01]  /*93b0*/  UIMAD.WIDE.U32 UR6, UR20, UR6, URZ ;  /* 0x00000006140672a5 */ /* 0x000fe2000f8e003f */
[----:B--2---:R-:W-:-:S03]  /*93c0*/  IMAD R6, R9, R12, RZ ;  /* 0x0000000c09067224 */ /* 0x004fc600078e02ff */
[----:B------:R-:W-:Y:S01]  /*93d0*/  @UP0 USHF.R.U32.HI UR12, URZ, UR8, UR7 ;  /* 0x000000083f0c0299 */ /* 0x000fe20008011607 */
[----:B------:R-:W-:Y:S02]  /*93e0*/  IMAD R13, R13, UR20, R6 ;  /* 0x000000140d0d7c24 */ /* 0x000fe4000f8e0206 */
[----:B------:R-:W-:-:S04]  /*93f0*/  IMAD.MOV.U32 R6, RZ, RZ, R2 ;  /* 0x000000ffff067224 */ /* 0x000fc800078e0002 */
[----:B------:R-:W-:-:S04]  /*9400*/  IMAD.WIDE.U32 R2, R12, UR20, R6 ;  /* 0x000000140c027c25 */ /* 0x000fc8000f8e0006 */
[----:B---3--:R-:W-:Y:S01]  /*9410*/  IMAD R12, R8, R10, RZ ;  /* 0x0000000a080c7224 */ /* 0x008fe200078e02ff */
[----:B------:R-:W-:-:S03]  /*9420*/  IADD3 R3, R3, R13, RZ ;  /* 0x0000000d03037210 */ /* 0x000fc60007ffe0ff */
[----:B------:R-:W-:Y:S02]  /*9430*/  IMAD R15, R11, UR21, R12 ;  /* 0x000000150b0f7c24 */ /* 0x000fe4000f8e020c */
[----:B------:R-:W1:Y:S01]  /*9440*/  LDC.64 R12, c[0x0][0x700] ;  /* 0x0001c000ff0c7b82 */ /* 0x000e620000000a00 */
[----:B------:R-:W-:-:S04]  /*9450*/  IMAD.WIDE.U32 R2, R10, UR21, R2 ;  /* 0x000000150a027c25 */ /* 0x000fc8000f8e0002 */
[----:B------:R-:W-:-:S03]  /*9460*/  IMAD.IADD R3, R3, 0x1, R15 ;  /* 0x0000000103037824 */ /* 0x000fc600078e020f */
[----:B------:R-:W2:Y:S01]  /*9470*/  LDC.64 R10, c[0x0][0x730] ;  /* 0x0001cc00ff0a7b82 */ /* 0x000ea20000000a00 */
[----:B-1----:R-:W-:-:S04]  /*9480*/  LEA R12, P1, R2, R12, 0x2 ;  /* 0x0000000c020c7211 */ /* 0x002fc800078210ff */
[----:B------:R-:W-:Y:S02]  /*9490*/  LEA.HI.X R13, R2, R13, R3, 0x2, P1 ;  /* 0x0000000d020d7211 */ /* 0x000fe400008f1403 */
[----:B------:R-:W-:Y:S01]  /*94a0*/  R2UR UR4, R12 ;  /* 0x000000000c0472ca */ /* 0x000fe200000e0000 */
[----:B--2---:R-:W-:Y:S01]  /*94b0*/  IMAD R2, R9, R10, RZ ;  /* 0x0000000a09027224 */ /* 0x004fe200078e02ff */
[----:B------:R-:W-:Y:S01]  /*94c0*/  R2UR UR5, R13 ;  /* 0x000000000d0572ca */ /* 0x000fe200000e0000 */
[----:B------:R-:W-:Y:S01]  /*94d0*/  IMAD.WIDE.U32 R6, R10, UR20, R6 ;  /* 0x000000140a067c25 */ /* 0x000fe2000f8e0006 */
[----:B------:R-:W-:-:S03]  /*94e0*/  MOV R9, RZ ;  /* 0x000000ff00097202 */ /* 0x000fc60000000f00 */
[----:B------:R-:W-:Y:S02]  /*94f0*/  IMAD R11, R11, UR20, R2 ;  /* 0x000000140b0b7c24 */ /* 0x000fe4000f8e0202 */
[----:B------:R-:W1:Y:S02]  /*9500*/  LDC.64 R2, c[0x0][0x738] ;  /* 0x0001ce00ff027b82 */ /* 0x000e640000000a00 */
[----:B------:R-:W-:Y:S02]  /*9510*/  IMAD.IADD R7, R7, 0x1, R11 ;  /* 0x0000000107077824 */ /* 0x000fe400078e020b */
[----:B-1----:R-:W-:Y:S02]  /*9520*/  IMAD R8, R8, R2, RZ ;  /* 0x0000000208087224 */ /* 0x002fe400078e02ff */
[----:B------:R-:W-:-:S04]  /*9530*/  IMAD.WIDE.U32 R6, R2, UR21, R6 ;  /* 0x0000001502067c25 */ /* 0x000fc8000f8e0006 */
[----:B------:R-:W-:Y:S01]  /*9540*/  IMAD R11, R3, UR21, R8 ;  /* 0x00000015030b7c24 */ /* 0x000fe2000f8e0208 */
[----:B------:R-:W-:Y:S06]  /*9550*/  @!P0 BRA `(.L_x_559) ;  /* 0x00000014000c8947 */ /* 0x000fec0003800000 */
[----:B------:R-:W1:Y:S01]  /*9560*/  S2R R3, SR_CgaCtaId ;  /* 0x0000000000037919 */ /* 0x000e620000008800 */
[----:B------:R-:W-:Y:S01]  /*9570*/  MOV R12, 0x400 ;  /* 0x00000400000c7802 */ /* 0x000fe20000000f00 */
[----:B------:R-:W2:Y:S03]  /*9580*/  S2R R16, SR_TID.X ;  /* 0x0000000000107919 */ /* 0x000ea60000002100 */
[----:B-1----:R-:W-:Y:S01]  /*9590*/  LEA R12, R3, R12, 0x18 ;  /* 0x0000000c030c7211 */ /* 0x002fe200078ec0ff */
[----:B------:R-:W-:Y:S01]  /*95a0*/  IMAD.MOV.U32 R3, RZ, RZ, 0x1 ;  /* 0x00000001ff037424 */ /* 0x000fe200078e00ff */
[----:B--2---:R-:W-:-:S04]  /*95b0*/  LOP3.LUT R16, R16, 0x7f, RZ, 0xc0, !PT ;  /* 0x0000007f10107812 */ /* 0x004fc800078ec0ff */
[----:B------:R-:W-:Y:S02]  /*95c0*/  SHF.L.U32 R3, R3, 0x1f, RZ ;  /* 0x0000001f03037819 */ /* 0x000fe400000006ff */
[----:B------:R-:W-:Y:S02]  /*95d0*/  ISETP.NE.AND P0, PT, R16, RZ, PT ;  /* 0x000000ff1000720c */ /* 0x000fe40003f05270 */
[----:B------:R-:W1:Y:S02]  /*95e0*/  SYNCS.PHASECHK.TRANS64.TRYWAIT P1, [R12+URZ+0x30c20], R3 ;  /* 0x030c20030c0075a7 */ /* 0x000e64000802017f */
[----:B-1----:R-:W-:Y:S09]  /*95f0*/  @!P1 BRA `(.L_x_560) ;  /* 0x0000001400dc9947 */ /* 0x002ff20003800000 */
.L_x_588:
[----:B------:R-:W-:Y:S01]  /*9600*/  IMAD.IADD R11, R7, 0x1, R11 ;  /* 0x00000001070b7824 */ /* 0x000fe200078e020b */
[----:B------:R-:W-:Y:S01]  /*9610*/  MOV R10, 0x1 ;  /* 0x00000001000a7802 */ /* 0x000fe20000000f00 */
[----:B------:R-:W-:Y:S06]  /*9620*/  @P0 BRA `(.L_x_561) ;  /* 0x0000000000180947 */ /* 0x000fec0003800000 */
[----:B------:R-:W2:Y:S01]  /*9630*/  S2R R0, SR_TID.X ;  /* 0x0000000000007919 */ /* 0x000ea20000002100 */
[----:B-1----:R-:W-:-:S04]  /*9640*/  IMAD.MOV.U32 R3, RZ, RZ, 0x4200 ;  /* 0x00004200ff037424 */ /* 0x002fc800078e00ff */
[----:B------:R3:W-:Y:S01]  /*9650*/  SYNCS.ARRIVE.TRANS64 RZ, [R12+URZ+0x30c10], R3 ;  /* 0x030c10030cff79a7 */ /* 0x0007e2000800003f */
[----:B--2---:R-:W-:-:S13]  /*9660*/  LOP3.LUT P1, RZ, R0, 0x1f, RZ, 0xc0, !PT ;  /* 0x0000001f00ff7812 */ /* 0x004fda000782c0ff */
[----:B---3--:R-:W-:Y:S05]  /*9670*/  @!P1 BRA `(.L_x_561) ;  /* 0x0000000000049947 */ /* 0x008fea0003800000 */
[----:B------:R-:W-:Y:S01]  /*9680*/  BPT.TRAP 0x1 ;  /* 0x000000040000795c */ /* 0x000fe20000300000 */
.L_x_561:
[----:B-1----:R-:W1:Y:S01]  /*9690*/  LDC.64 R2, c[0x0][0x198] ;  /* 0x00006600ff027b82 */ /* 0x002e620000000a00 */
[----:B------:R-:W-:Y:S01]  /*96a0*/  R2UR UR8, R12 ;  /* 0x000000000c0872ca */ /* 0x000fe200000e0000 */
[----:B------:R-:W-:Y:S01]  /*96b0*/  UMOV UR14, 0x0 ;  /* 0x00000000000e7882 */ /* 0x000fe20000000000 */
[----:B------:R-:W-:Y:S01]  /*96c0*/  UMOV UR15, 0x14f00000 ;  /* 0x14f00000000f7882 */ /* 0x000fe20000000000 */
[----:B------:R-:W-:Y:S01]  /*96d0*/  UMOV UR26, URZ ;  /* 0x0000003f001a7c82 */ /* 0x000fe20008000000 */
[----:B------:R-:W-:Y:S01]  /*96e0*/  UMOV UR28, UR20 ;  /* 0x00000014001c7c82 */ /* 0x000fe20008000000 */
[----:B------:R-:W-:Y:S01]  /*96f0*/  UMOV UR29, UR21 ;  /* 0x00000015001d7c82 */ /* 0x000fe20008000000 */
[----:B------:R-:W-:Y:S01]  /*9700*/  IMAD.MOV.U32 R5, RZ, RZ, 0x8000 ;  /* 0x00008000ff057424 */ /* 0x000fe200078e00ff */
[----:B------:R-:W-:Y:S01]  /*9710*/  UMOV UR22, 0x20 ;  /* 0x0000002000167882 */ /* 0x000fe20000000000 */
[----:B------:R-:W-:Y:S01]  /*9720*/  UMOV UR16, 0x0 ;  /* 0x0000000000107882 */ /* 0x000fe20000000000 */
[----:B------:R-:W-:Y:S01]  /*9730*/  UMOV UR17, 0x10000000 ;  /* 0x1000000000117882 */ /* 0x000fe20000000000 */
[----:B------:R-:W-:Y:S01]  /*9740*/  UMOV UR10, UR26 ;  /* 0x0000001a000a7c82 */ /* 0x000fe20008000000 */
[----:B------:R-:W-:Y:S01]  /*9750*/  UMOV UR35, UR11 ;  /* 0x0000000b00237c82 */ /* 0x000fe20008000000 */
[----:B------:R-:W-:Y:S01]  /*9760*/  UMOV UR36, UR12 ;  /* 0x0000000c00247c82 */ /* 0x000fe20008000000 */
[----:B------:R-:W-:-:S02]  /*9770*/  UIADD3 UR24, UR8, 0x10000, URZ ;  /* 0x0001000008187890 */ /* 0x000fc4000fffe03f */
[----:B------:R-:W-:Y:S02]  /*9780*/  UIADD3 UR25, UR8, 0x30c10, URZ ;  /* 0x00030c1008197890 */ /* 0x000fe4000fffe03f */
[----:B------:R-:W-:Y:S02]  /*9790*/  UIADD3 UR18, UR8, 0x20000, URZ ;  /* 0x0002000008127890 */ /* 0x000fe4000fffe03f */
[----:B------:R-:W-:Y:S02]  /*97a0*/  UIADD3 UR9, UR8, 0x30c00, URZ ;  /* 0x00030c0008097890 */ /* 0x000fe4000fffe03f */
[----:B------:R-:W-:Y:S01]  /*97b0*/  UIADD3 UR32, UR8, 0x4000, URZ ;  /* 0x0000400008207890 */ /* 0x000fe2000fffe03f */
[----:B-1----:R-:W-:Y:S01]  /*97c0*/  IMAD.MOV.U32 R9, RZ, RZ, R2 ;  /* 0x000000ffff097224 */ /* 0x002fe200078e0002 */
[----:B------:R-:W-:Y:S01]  /*97d0*/  MOV R8, R3 ;  /* 0x0000000300087202 */ /* 0x000fe20000000f00 */
[----:B------:R-:W-:Y:S01]  /*97e0*/  UMOV UR19, UR25 ;  /* 0x0000001900137c82 */ /* 0x000fe20008000000 */
[----:B------:R-:W-:Y:S01]  /*97f0*/  UMOV UR37, UR13 ;  /* 0x0000000d00257c82 */ /* 0x000fe20008000000 */
[----:B------:R-:W-:Y:S01]  /*9800*/  UMOV UR34, UR26 ;  /* 0x0000001a00227c82 */ /* 0x000fe20008000000 */
[----:B------:R-:W-:Y:S01]  /*9810*/  IADD3 R0, P1, R9, 0x2f0, RZ ;  /* 0x000002f009007810 */ /* 0x000fe20007f3e0ff */
[----:B------:R-:W-:-:S03]  /*9820*/  UMOV UR33, UR9 ;  /* 0x0000000900217c82 */ /* 0x000fc60008000000 */
[----:B------:R-:W-:Y:S02]  /*9830*/  R2UR UR30, R0 ;  /* 0x00000000001e72ca */ /* 0x000fe400000e0000 */
[----:B------:R-:W-:-:S04]  /*9840*/  IADD3 R0, P2, R9, 0x3f0, RZ ;  /* 0x000003f009007810 */ /* 0x000fc80007f5e0ff */
[----:B------:R-:W-:Y:S01]  /*9850*/  R2UR UR40, R0 ;  /* 0x00000000002872ca */ /* 0x000fe200000e0000 */
[----:B------:R-:W-:Y:S01]  /*9860*/  IMAD.X R0, RZ, RZ, R8, P1 ;  /* 0x000000ffff007224 */ /* 0x000fe200008e0608 */
[----:B------:R-:W-:-:S04]  /*9870*/  IADD3 R2, P1, R9, 0xf0, RZ ;  /* 0x000000f009027810 */ /* 0x000fc80007f3e0ff */
[----:B------:R-:W-:Y:S02]  /*9880*/  IADD3.X R3, RZ, R8, RZ, P1, !PT ;  /* 0x00000008ff037210 */ /* 0x000fe40000ffe4ff */
[----:B------:R-:W-:Y:S01]  /*9890*/  R2UR UR31, R0 ;  /* 0x00000000001f72ca */ /* 0x000fe200000e0000 */
[----:B------:R-:W-:Y:S01]  /*98a0*/  IMAD.X R0, RZ, RZ, R8, P2 ;  /* 0x000000ffff007224 */ /* 0x000fe200010e0608 */
[----:B------:R-:W-:Y:S02]  /*98b0*/  R2UR UR6, R2 ;  /* 0x00000000020672ca */ /* 0x000fe400000e0000 */
[----:B------:R-:W-:Y:S02]  /*98c0*/  R2UR UR7, R3 ;  /* 0x00000000030772ca */ /* 0x000fe400000e0000 */
[----:B------:R-:W-:Y:S02]  /*98d0*/  R2UR UR41, R0 ;  /* 0x00000000002972ca */ /* 0x000fe400000e0000 */
[----:B------:R-:W-:-:S02]  /*98e0*/  ISETP.GE.AND P1, PT, R4, 0x81, PT ;  /* 0x000000810400780c */ /* 0x000fc40003f26270 */
[----:B------:R-:W-:-:S07]  /*98f0*/  MOV R0, RZ ;  /* 0x000000ff00007202 */ /* 0x000fce0000000f00 */
[----:B------:R1:W-:Y:S01]  /*9900*/  UTMALDG.4D [UR24], [UR6], desc[UR14] ;  /* 0x00000e18060075b4 */ /* 0x0003e20008019000 */
[----:B------:R1:W-:Y:S01]  /*9910*/  UBLKCP.S.G [UR18], [UR4], UR22 ;  /* 0x00000012040073ba */ /* 0x0003e20008000216 */
[----:B------:R2:W-:Y:S01]  /*9920*/  SYNCS.ARRIVE.TRANS64 RZ, [R12+URZ+0x30c00], R5 ;  /* 0x030c00050cff79a7 */ /* 0x0005e2000800003f */
[----:B------:R1:W-:Y:S01]  /*9930*/  UTMALDG.4D [UR8], [UR30], desc[UR16] ;  /* 0x000010081e0075b4 */ /* 0x0003e20008019000 */
[----:B--2---:R-:W-:Y:S01]  /*9940*/  IMAD.MOV.U32 R5, RZ, RZ, RZ ;  /* 0x000000ffff057224 */ /* 0x004fe200078e00ff */
[----:B------:R1:W-:Y:S02]  /*9950*/  UTMALDG.4D [UR32], [UR40], desc[UR16] ;  /* 0x00001020280075b4 */ /* 0x0003e40008019000 */
[----:B-1----:R-:W-:Y:S05]  /*9960*/  @!P1 BRA `(.L_x_562) ;  /* 0x0000000c00489947 */ /* 0x002fea0003800000 */
[----:B------:R-:W1:Y:S01]  /*9970*/  S2R R13, SR_TID.X ;  /* 0x00000000000d7919 */ /* 0x000e620000002100 */
[C---:B------:R-:W-:Y:S01]  /*9980*/  VIADD R0, R4.reuse, 0x7f ;  /* 0x0000007f04007836 */ /* 0x040fe20000000000 */
[----:B------:R-:W-:Y:S01]  /*9990*/  ISETP.GE.AND P1, PT, R4, 0x101, PT ;  /* 0x000001010400780c */ /* 0x000fe20003f26270 */
[----:B------:R-:W-:Y:S02]  /*99a0*/  IMAD.MOV.U32 R10, RZ, RZ, 0x1 ;  /* 0x00000001ff0a7424 */ /* 0x000fe400078e00ff */
[----:B------:R-:W-:Y:S01]  /*99b0*/  IMAD.MOV.U32 R19, RZ, RZ, RZ ;  /* 0x000000ffff137224 */ /* 0x000fe200078e00ff */
[----:B------:R-:W-:-:S04]  /*99c0*/  SHF.R.S32.HI R5, RZ, 0x1f, R0 ;  /* 0x0000001fff057819 */ /* 0x000fc80000011400 */
[----:B------:R-:W-:Y:S02]  /*99d0*/  LEA.HI R5, R5, R0, RZ, 0x7 ;  /* 0x0000000005057211 */ /* 0x000fe400078f38ff */
[----:B------:R-:W-:Y:S02]  /*99e0*/  MOV R0, RZ ;  /* 0x000000ff00007202 */ /* 0x000fe40000000f00 */
[----:B------:R-:W-:-:S04]  /*99f0*/  LEA.HI.SX32 R5, R5, 0xffffffff, 0x19 ;  /* 0xffffffff05057811 */ /* 0x000fc800078fcaff */
[----:B------:R-:W-:Y:S01]  /*9a00*/  VIMNMX R17, R5, 0x1, !PT ;  /* 0x0000000105117848 */ /* 0x000fe20007fe0100 */
[----:B------:R-:W-:-:S03]  /*9a10*/  IMAD.MOV.U32 R5, RZ, RZ, RZ ;  /* 0x000000ffff057224 */ /* 0x000fc600078e00ff */
[----:B------:R-:W-:Y:S02]  /*9a20*/  LOP3.LUT R18, R17, 0x1, RZ, 0xc0, !PT ;  /* 0x0000000111127812 */ /* 0x000fe400078ec0ff */
[----:B-1----:R-:W-:Y:S01]  /*9a30*/  LOP3.LUT R20, R13, 0x1f, RZ, 0xc0, !PT ;  /* 0x0000001f0d147812 */ /* 0x002fe200078ec0ff */
[----:B------:R-:W-:Y:S06]  /*9a40*/  @!P1 BRA `(.L_x_563) ;  /* 0x0000000800109947 */ /* 0x000fec0003800000 */
[----:B------:R-:W-:Y:S01]  /*9a50*/  IADD3 R17, R17, -R18, RZ ;  /* 0x8000001211117210 */ /* 0x000fe20007ffe0ff */
[----:B------:R-:W-:Y:S02]  /*9a60*/  IMAD.MOV.U32 R19, RZ, RZ, RZ ;  /* 0x000000ffff137224 */ /* 0x000fe400078e00ff */
[----:B------:R-:W-:-:S07]  /*9a70*/  IMAD.MOV.U32 R10, RZ, RZ, 0x1 ;  /* 0x00000001ff0a7424 */ /* 0x000fce00078e00ff */
.L_x_572:
[----:B------:R-:W-:-:S04]  /*9a80*/  SHF.L.U32 R21, R10, 0x1f, RZ ;  /* 0x0000001f0a157819 */ /* 0x000fc800000006ff */
[----:B-1----:R-:W1:Y:S02]  /*9a90*/  SYNCS.PHASECHK.TRANS64.TRYWAIT P1, [R12+URZ+0x30c40], R21 ;  /* 0x030c40150c0075a7 */ /* 0x002e64000802017f */
[----:B-12--5:R-:W-:Y:S05]  /*9aa0*/  @!P1 BRA `(.L_x_564) ;  /* 0x0000001000c49947 */ /* 0x026fea0003800000 */
.L_x_589:
[----:B------:R-:W-:Y:S05]  /*9ab0*/  @P0 BRA `(.L_x_565) ;  /* 0x0000000000140947 */ /* 0x000fea0003800000 */
[----:B------:R-:W-:Y:S02]  /*9ac0*/  ISETP.NE.AND P1, PT, R20, RZ, PT ;  /* 0x000000ff1400720c */ /* 0x000fe40003f25270 */
[----:B------:R-:W-:-:S04]  /*9ad0*/  MOV R3, 0x4200 ;  /* 0x0000420000037802 */ /* 0x000fc80000000f00 */
[----:B------:R2:W-:Y:S07]  /*9ae0*/  SYNCS.ARRIVE.TRANS64 RZ, [R12+URZ+0x30c30], R3 ;  /* 0x030c30030cff79a7 */ /* 0x0005ee000800003f */
[----:B------:R-:W-:Y:S05]  /*9af0*/  @!P1 BRA `(.L_x_565) ;  /* 0x0000000000049947 */ /* 0x000fea0003800000 */
[----:B------:R-:W-:Y:S01]  /*9b00*/  BPT.TRAP 0x1 ;  /* 0x000000040000795c */ /* 0x000fe20000300000 */
.L_x_565:
[----:B------:R-:W2:Y:S01]  /*9b10*/  LDC.64 R14, c[0x0][0x728] ;  /* 0x0001ca00ff0e7b82 */ /* 0x000ea20000000a00 */
[----:B------:R-:W-:Y:S01]  /*9b20*/  IMAD.SHL.U32 R16, R19, 0x80, RZ ;  /* 0x0000008013107824 */ /* 0x000fe200078e00ff */
[----:B------:R-:W-:Y:S01]  /*9b30*/  R2UR UR6, R12 ;  /* 0x000000000c0672ca */ /* 0x000fe200000e0000 */
[----:B------:R-:W-:Y:S01]  /*9b40*/  UMOV UR22, 0x0 ;  /* 0x0000000000167882 */ /* 0x000fe20000000000 */
[----:B------:R-:W-:Y:S01]  /*9b50*/  UMOV UR23, 0x14f00000 ;  /* 0x14f0000000177882 */ /* 0x000fe20000000000 */
[----:B------:R-:W-:Y:S01]  /*9b60*/  UMOV UR18, URZ ;  /* 0x0000003f00127c82 */ /* 0x000fe20008000000 */
[C---:B------:R-:W-:Y:S01]  /*9b70*/  IADD3 R2, P1, R16.reuse, R6, RZ ;  /* 0x0000000610027210 */ /* 0x040fe20007f3e0ff */
[----:B------:R-:W-:Y:S01]  /*9b80*/  UMOV UR10, 0x20 ;  /* 0x00000020000a7882 */ /* 0x000fe20000000000 */
[----:B------:R-:W3:Y:S01]  /*9b90*/  LDC.64 R4, c[0x0][0x198] ;  /* 0x00006600ff047b82 */ /* 0x000ee20000000a00 */
[----:B------:R-:W-:-:S06]  /*9ba0*/  R2UR UR19, R16 ;  /* 0x00000000101372ca */ /* 0x000fcc00000e0000 */
[----:B------:R-:W-:Y:S02]  /*9bb0*/  UIADD3 UR16, UR6, 0x18000, URZ ;  /* 0x0001800006107890 */ /* 0x000fe4000fffe03f */
[----:B------:R-:W-:Y:S02]  /*9bc0*/  UIADD3 UR17, UR6, 0x30c30, URZ ;  /* 0x00030c3006117890 */ /* 0x000fe4000fffe03f */
[----:B------:R-:W-:-:S03]  /*9bd0*/  UIADD3 UR6, UR6, 0x20400, URZ ;  /* 0x0002040006067890 */ /* 0x000fc6000fffe03f */
[----:B------:R-:W-:Y:S01]  /*9be0*/  UIADD3 UR19, UR19, UR27, URZ ;  /* 0x0000001b13137290 */ /* 0x000fe2000fffe03f */
[----:B--2---:R-:W-:Y:S01]  /*9bf0*/  LEA R3, P2, R2, R14, 0x2 ;  /* 0x0000000e02037211 */ /* 0x004fe200078410ff */
[----:B------:R-:W-:-:S03]  /*9c00*/  UMOV UR7, UR17 ;  /* 0x0000001100077c82 */ /* 0x000fc60008000000 */
[----:B------:R-:W-:Y:S02]  /*9c10*/  R2UR UR8, R3 ;  /* 0x00000000030872ca */ /* 0x000fe400000e0000 */
[----:B------:R-:W-:Y:S01]  /*9c20*/  LEA.HI.X.SX32 R3, R16, R11, 0x1, P1 ;  /* 0x0000000b10037211 */ /* 0x000fe200008f0eff */
[----:B---3--:R-:W-:Y:S01]  /*9c30*/  IMAD.MOV.U32 R9, RZ, RZ, R4 ;  /* 0x000000ffff097224 */ /* 0x008fe200078e0004 */
[----:B------:R-:W-:Y:S02]  /*9c40*/  MOV R8, R5 ;  /* 0x0000000500087202 */ /* 0x000fe40000000f00 */
[----:B------:R-:W-:Y:S02]  /*9c50*/  LEA.HI.X R2, R2, R15, R3, 0x2, P2 ;  /* 0x0000000f02027211 */ /* 0x000fe400010f1403 */
[----:B------:R-:W-:Y:S02]  /*9c60*/  IADD3 R4, P1, R9, 0x1f0, RZ ;  /* 0x000001f009047810 */ /* 0x000fe40007f3e0ff */
[----:B------:R-:W-:-:S02]  /*9c70*/  R2UR UR9, R2 ;  /* 0x00000000020972ca */ /* 0x000fc400000e0000 */
[----:B------:R-:W-:Y:S01]  /*9c80*/  R2UR UR14, R4 ;  /* 0x00000000040e72ca */ /* 0x000fe200000e0000 */
[----:B------:R-:W-:-:S05]  /*9c90*/  IMAD.X R5, RZ, RZ, R8, P1 ;  /* 0x000000ffff057224 */ /* 0x000fca00008e0608 */
[----:B------:R-:W-:-:S13]  /*9ca0*/  R2UR UR15, R5 ;  /* 0x00000000050f72ca */ /* 0x000fda00000e0000 */
[----:B------:R2:W-:Y:S01]  /*9cb0*/  UTMALDG.4D [UR16], [UR14], desc[UR22] ;  /* 0x000016100e0075b4 */ /* 0x0005e20008019000 */
[----:B------:R2:W-:Y:S01]  /*9cc0*/  UBLKCP.S.G [UR6], [UR8], UR10 ;  /* 0x00000006080073ba */ /* 0x0005e2000800020a */
[----:B------:R-:W3:Y:S02]  /*9cd0*/  SYNCS.PHASECHK.TRANS64.TRYWAIT P1, [R12+URZ+0x30c28], R21 ;  /* 0x030c28150c0075a7 */ /* 0x000ee4000802017f */
[----:B--23--:R-:W-:Y:S05]  /*9ce0*/  @!P1 BRA `(.L_x_566) ;  /* 0x0000001000489947 */ /* 0x00cfea0003800000 */
.L_x_590:
[----:B------:R-:W-:Y:S05]  /*9cf0*/  @P0 BRA `(.L_x_567) ;  /* 0x0000000000140947 */ /* 0x000fea0003800000 */
[----:B------:R-:W-:Y:S01]  /*9d00*/  ISETP.NE.AND P1, PT, R20, RZ, PT ;  /* 0x000000ff1400720c */ /* 0x000fe20003f25270 */
[----:B------:R-:W-:-:S04]  /*9d10*/  IMAD.MOV.U32 R2, RZ, RZ, 0x4200 ;  /* 0x00004200ff027424 */ /* 0x000fc800078e00ff */
[----:B------:R3:W-:Y:S08]  /*9d20*/  SYNCS.ARRIVE.TRANS64 RZ, [R12+URZ+0x30c18], R2 ;  /* 0x030c18020cff79a7 */ /* 0x0007f0000800003f */
[----:B------:R-:W-:Y:S05]  /*9d30*/  @!P1 BRA `(.L_x_567) ;  /* 0x0000000000049947 */ /* 0x000fea0003800000 */
[----:B------:R-:W-:Y:S01]  /*9d40*/  BPT.TRAP 0x1 ;  /* 0x000000040000795c */ /* 0x000fe20000300000 */
.L_x_567:
[----:B------:R-:W-:Y:S01]  /*9d50*/  IADD3 R16, R16, 0x80, RZ ;  /* 0x0000008010107810 */ /* 0x000fe20007ffe0ff */
[----:B------:R-:W-:Y:S01]  /*9d60*/  UMOV UR22, 0x0 ;  /* 0x0000000000167882 */ /* 0x000fe20000000000 */
[----:B------:R-:W-:Y:S01]  /*9d70*/  R2UR UR17, R12 ;  /* 0x000000000c1172ca */ /* 0x000fe200000e0000 */
[----:B------:R-:W-:Y:S01]  /*9d80*/  UMOV UR23, 0x14f00000 ;  /* 0x14f0000000177882 */ /* 0x000fe20000000000 */
[----:B---3--:R-:W-:Y:S01]  /*9d90*/  IADD3 R2, P1, R9, 0xf0, RZ ;  /* 0x000000f009027810 */ /* 0x008fe20007f3e0ff */
[C---:B------:R-:W-:Y:S01]  /*9da0*/  VIADD R13, R16.reuse, UR27 ;  /* 0x0000001b100d7c36 */ /* 0x040fe20008000000 */
[----:B------:R-:W-:Y:S01]  /*9db0*/  R2UR UR6, R16 ;  /* 0x00000000100672ca */ /* 0x000fe200000e0000 */
[----:B------:R-:W-:Y:S01]  /*9dc0*/  UMOV UR18, URZ ;  /* 0x0000003f00127c82 */ /* 0x000fe20008000000 */
[----:B------:R-:W-:Y:S01]  /*9dd0*/  R2UR UR14, R2 ;  /* 0x00000000020e72ca */ /* 0x000fe200000e0000 */
[----:B------:R-:W-:Y:S01]  /*9de0*/  IMAD.X R3, RZ, RZ, R8, P1 ;  /* 0x000000ffff037224 */ /* 0x000fe200008e0608 */
[----:B------:R-:W-:Y:S01]  /*9df0*/  R2UR UR19, R13 ;  /* 0x000000000d1372ca */ /* 0x000fe200000e0000 */
[----:B------:R-:W-:-:S03]  /*9e00*/  UMOV UR10, 0x20 ;  /* 0x00000020000a7882 */ /* 0x000fc60000000000 */
        /* <DEDUP_REMOVED lines=10> */
.L_x_591:
[----:B-123--:R-:W-:Y:S01]  /*9eb0*/  SHF.R.S32.HI R21, RZ, 0x1f, R16 ;  /* 0x0000001fff157819 */ /* 0x00efe20000011410 */
[----:B------:R-:W-:Y:S06]  /*9ec0*/  @P0 BRA `(.L_x_569) ;  /* 0x00000000001c0947 */ /* 0x000fec0003800000 */
[----:B------:R1:W-:Y:S02]  /*9ed0*/  STL [R1+0x24], R0 ;  /* 0x0000240001007387 */ /* 0x0003e40000100800 */
[----:B-1----:R-:W-:-:S04]  /*9ee0*/  MOV R0, 0x4200 ;  /* 0x0000420000007802 */ /* 0x002fc80000000f00 */
[----:B------:R1:W-:Y:S02]  /*9ef0*/  SYNCS.ARRIVE.TRANS64 RZ, [R12+URZ+0x30c38], R0 ;  /* 0x030c38000cff79a7 */ /* 0x0003e4000800003f */
[----:B-1----:R1:W5:Y:S01]  /*9f00*/  LDL.LU R0, [R1+0x24] ;  /* 0x0000240001007983 */ /* 0x0023620000300800 */
[----:B------:R-:W-:-:S13]  /*9f10*/  ISETP.NE.AND P1, PT, R20, RZ, PT ;  /* 0x000000ff1400720c */ /* 0x000fda0003f25270 */
[----:B-1----:R-:W-:Y:S05]  /*9f20*/  @!P1 BRA `(.L_x_569) ;  /* 0x0000000000049947 */ /* 0x002fea0003800000 */
[----:B------:R-:W-:Y:S01]  /*9f30*/  BPT.TRAP 0x1 ;  /* 0x000000040000795c */ /* 0x000fe20000300000 */
.L_x_569:
[----:B------:R-:W-:Y:S01]  /*9f40*/  IADD3 R16, P1, R16, R6, RZ ;  /* 0x0000000610107210 */ /* 0x000fe20007f3e0ff */
[----:B------:R-:W-:Y:S01]  /*9f50*/  UMOV UR8, 0x0 ;  /* 0x0000000000087882 */ /* 0x000fe20000000000 */
[----:B------:R-:W-:Y:S01]  /*9f60*/  R2UR UR14, R12 ;  /* 0x000000000c0e72ca */ /* 0x000fe200000e0000 */
[----:B------:R-:W-:Y:S01]  /*9f70*/  UMOV UR9, 0x14f00000 ;  /* 0x14f0000000097882 */ /* 0x000fe20000000000 */
[----:B------:R-:W-:Y:S01]  /*9f80*/  R2UR UR19, R13 ;  /* 0x000000000d1372ca */ /* 0x000fe200000e0000 */
[----:B------:R-:W-:Y:S01]  /*9f90*/  IMAD.X R21, R21, 0x1, R11, P1 ;  /* 0x0000000115157824 */ /* 0x000fe200008e060b */
[----:B------:R-:W-:Y:S01]  /*9fa0*/  LEA R14, P1, R16, R14, 0x2 ;  /* 0x0000000e100e7211 */ /* 0x000fe200078210ff */
[----:B------:R-:W-:Y:S01]  /*9fb0*/  UMOV UR18, URZ ;  /* 0x0000003f00127c82 */ /* 0x000fe20008000000 */
[----:B------:R-:W-:Y:S01]  /*9fc0*/  R2UR UR6, R4 ;  /* 0x00000000040672ca */ /* 0x000fe200000e0000 */
[----:B------:R-:W-:Y:S01]  /*9fd0*/  UMOV UR10, 0x20 ;  /* 0x00000020000a7882 */ /* 0x000fe20000000000 */
[----:B------:R-:W-:-:S02]  /*9fe0*/  LEA.HI.X R21, R16, R15, R21, 0x2, P1 ;  /* 0x0000000f10157211 */ /* 0x000fc400008f1415 */
        /* <DEDUP_REMOVED lines=13> */
.L_x_593:
[----:B------:R-:W-:Y:S05]  /*a0c0*/  @P0 BRA `(.L_x_571) ;  /* 0x0000000000140947 */ /* 0x000fea0003800000 */
[----:B------:R-:W-:Y:S01]  /*a0d0*/  ISETP.NE.AND P1, PT, R20, RZ, PT ;  /* 0x000000ff1400720c */ /* 0x000fe20003f25270 */
[----:B-1----:R-:W-:-:S04]  /*a0e0*/  IMAD.MOV.U32 R5, RZ, RZ, 0x4200 ;  /* 0x00004200ff057424 */ /* 0x002fc800078e00ff */
[----:B------:R2:W-:Y:S08]  /*a0f0*/  SYNCS.ARRIVE.TRANS64 RZ, [R12+URZ+0x30c10], R5 ;  /* 0x030c10050cff79a7 */ /* 0x0005f0000800003f */
[----:B------:R-:W-:Y:S05]  /*a100*/  @!P1 BRA `(.L_x_571) ;  /* 0x0000000000049947 */ /* 0x000fea0003800000 */
[----:B------:R-:W-:Y:S01]  /*a110*/  BPT.TRAP 0x1 ;  /* 0x000000040000795c */ /* 0x000fe20000300000 */
.L_x_571:
        /* <DEDUP_REMOVED lines=16> */
[----:B------:R-:W-:-:S02]  /*a220*/  UIADD3 UR19, UR7, UR27, URZ ;  /* 0x0000001b07137290 */ /* 0x000fc4000fffe03f */
[----:B------:R-:W-:-:S03]  /*a230*/  UIMAD.WIDE UR8, UR7, 0x4, UR4 ;  /* 0x00000004070878a5 */ /* 0x000fc6000f8e0204 */
[----:B------:R-:W-:-:S04]  /*a240*/  UMOV UR15, UR17 ;  /* 0x00000011000f7c82 */ /* 0x000fc80008000000 */
[----:B------:R3:W-:Y:S02]  /*a250*/  UTMALDG.4D [UR16], [UR22], desc[UR24] ;  /* 0x00001810160075b4 */ /* 0x0007e40008019000 */
[----:B------:R3:W-:Y:S02]  /*a260*/  UBLKCP.S.G [UR14], [UR8], UR10 ;  /* 0x0000000e080073ba */ /* 0x0007e4000800020a */
[----:B---3--:R-:W-:Y:S05]  /*a270*/  @P1 BRA `(.L_x_572) ;  /* 0xfffffff800001947 */ /* 0x008fea000383ffff */
[----:B-12---:R-:W-:-:S07]  /*a280*/  IMAD.U32 R5, RZ, RZ, UR7 ;  /* 0x00000007ff057e24 */ /* 0x006fce000f8e00ff */
.L_x_563:
[----:B------:R-:W-:-:S13]  /*a290*/  ISETP.NE.AND P1, PT, R18, RZ, PT ;  /* 0x000000ff1200720c */ /* 0x000fda0003f25270 */
[----:B------:R-:W-:Y:S05]  /*a2a0*/  @!P1 BRA `(.L_x_562) ;  /* 0x0000000000f89947 */ /* 0x000fea0003800000 */
[----:B------:R-:W-:-:S04]  /*a2b0*/  SHF.L.U32 R13, R10, 0x1f, RZ ;  /* 0x0000001f0a0d7819 */ /* 0x000fc800000006ff */
[----:B------:R-:W1:Y:S02]  /*a2c0*/  SYNCS.PHASECHK.TRANS64.TRYWAIT P1, [R12+URZ+0x30c40], R13 ;  /* 0x030c400d0c0075a7 */ /* 0x000e64000802017f */
[----:B-1----:R-:W-:Y:S05]  /*a2d0*/  @!P1 BRA `(.L_x_573) ;  /* 0x0000000c000c9947 */ /* 0x002fea0003800000 */
.L_x_594:
[----:B------:R-:W-:Y:S05]  /*a2e0*/  @P0 BRA `(.L_x_574) ;  /* 0x0000000000140947 */ /* 0x000fea0003800000 */
[----:B------:R-:W-:Y:S02]  /*a2f0*/  ISETP.NE.AND P1, PT, R20, RZ, PT ;  /* 0x000000ff1400720c */ /* 0x000fe40003f25270 */
[----:B------:R-:W-:-:S04]  /*a300*/  MOV R5, 0x4200 ;  /* 0x0000420000057802 */ /* 0x000fc80000000f00 */
[----:B------:R2:W-:Y:S07]  /*a310*/  SYNCS.ARRIVE.TRANS64 RZ, [R12+URZ+0x30c30], R5 ;  /* 0x030c30050cff79a7 */ /* 0x0005ee000800003f */
[----:B------:R-:W-:Y:S05]  /*a320*/  @!P1 BRA `(.L_x_574) ;  /* 0x0000000000049947 */ /* 0x000fea0003800000 */
[----:B------:R-:W-:Y:S01]  /*a330*/  BPT.TRAP 0x1 ;  /* 0x000000040000795c */ /* 0x000fe20000300000 */
.L_x_574:
[----:B--2---:R-:W2:Y:S01]  /*a340*/  LDC.64 R4, c[0x0][0x728] ;  /* 0x0001ca00ff047b82 */ /* 0x004ea20000000a00 */
[----:B------:R-:W-:Y:S01]  /*a350*/  IMAD.SHL.U32 R19, R19, 0x80, RZ ;  /* 0x0000008013137824 */ /* 0x000fe200078e00ff */
[----:B------:R-:W-:Y:S01]  /*a360*/  R2UR UR14, R12 ;  /* 0x000000000c0e72ca */ /* 0x000fe200000e0000 */
[----:B------:R-:W-:Y:S01]  /*a370*/  UMOV UR8, 0x0 ;  /* 0x0000000000087882 */ /* 0x000fe20000000000 */
[----:B------:R-:W-:Y:S01]  /*a380*/  UMOV UR9, 0x14f00000 ;  /* 0x14f0000000097882 */ /* 0x000fe20000000000 */
[----:B------:R-:W-:Y:S01]  /*a390*/  UMOV UR18, URZ ;  /* 0x0000003f00127c82 */ /* 0x000fe20008000000 */
[C---:B-----5:R-:W-:Y:S01]  /*a3a0*/  IADD3 R0, P1, R19.reuse, R6, RZ ;  /* 0x0000000613007210 */ /* 0x060fe20007f3e0ff */
[----:B------:R-:W-:Y:S01]  /*a3b0*/  UMOV UR10, 0x20 ;  /* 0x00000020000a7882 */ /* 0x000fe20000000000 */
[----:B------:R-:W-:-:S07]  /*a3c0*/  R2UR UR19, R19 ;  /* 0x00000000131372ca */ /* 0x000fce00000e0000 */
[----:B------:R-:W-:Y:S02]  /*a3d0*/  UIADD3 UR16, UR14, 0x18000, URZ ;  /* 0x000180000e107890 */ /* 0x000fe4000fffe03f */
[----:B------:R-:W-:Y:S02]  /*a3e0*/  UIADD3 UR17, UR14, 0x30c30, URZ ;  /* 0x00030c300e117890 */ /* 0x000fe4000fffe03f */
[----:B------:R-:W-:Y:S02]  /*a3f0*/  UIADD3 UR14, UR14, 0x20400, URZ ;  /* 0x000204000e0e7890 */ /* 0x000fe4000fffe03f */
[----:B------:R-:W-:Y:S01]  /*a400*/  UIADD3 UR19, UR19, UR27, URZ ;  /* 0x0000001b13137290 */ /* 0x000fe2000fffe03f */
[----:B--2---:R-:W-:Y:S02]  /*a410*/  LEA R4, P2, R0, R4, 0x2 ;  /* 0x0000000400047211 */ /* 0x004fe400078410ff */
[----:B------:R-:W-:Y:S02]  /*a420*/  UMOV UR15, UR17 ;  /* 0x00000011000f7c82 */ /* 0x000fe40008000000 */
[----:B------:R-:W-:-:S02]  /*a430*/  R2UR UR22, R4 ;  /* 0x00000000041672ca */ /* 0x000fc400000e0000 */
        /* <DEDUP_REMOVED lines=9> */
[----:B------:R-:W3:Y:S02]  /*a4d0*/  SYNCS.PHASECHK.TRANS64.TRYWAIT P1, [R12+URZ+0x30c28], R13 ;  /* 0x030c280d0c0075a7 */ /* 0x000ee4000802017f */
[----:B--23--:R-:W-:Y:S05]  /*a4e0*/  @!P1 BRA `(.L_x_575) ;  /* 0x00000008009c9947 */ /* 0x00cfea0003800000 */
.L_x_595:
[----:B------:R-:W-:Y:S05]  /*a4f0*/  @P0 BRA `(.L_x_576) ;  /* 0x0000000000140947 */ /* 0x000fea0003800000 */
[----:B------:R-:W-:Y:S02]  /*a500*/  ISETP.NE.AND P0, PT, R20, RZ, PT ;  /* 0x000000ff1400720c */ /* 0x000fe40003f05270 */
[----:B------:R-:W-:-:S04]  /*a510*/  MOV R5, 0x4200 ;  /* 0x0000420000057802 */ /* 0x000fc80000000f00 */
[----:B------:R3:W-:Y:S07]  /*a520*/  SYNCS.ARRIVE.TRANS64 RZ, [R12+URZ+0x30c18], R5 ;  /* 0x030c18050cff79a7 */ /* 0x0007ee000800003f */
[----:B------:R-:W-:Y:S05]  /*a530*/  @!P0 BRA `(.L_x_576) ;  /* 0x0000000000048947 */ /* 0x000fea0003800000 */
[----:B------:R-:W-:Y:S01]  /*a540*/  BPT.TRAP 0x1 ;  /* 0x000000040000795c */ /* 0x000fe20000300000 */
.L_x_576:
        /* <DEDUP_REMOVED lines=13> */
[----:B---3--:R-:W-:Y:S01]  /*a620*/  IMAD.U32 R5, RZ, RZ, UR6 ;  /* 0x00000006ff057e24 */ /* 0x008fe2000f8e00ff */
[----:B------:R-:W-:Y:S02]  /*a630*/  UIADD3 UR19, UR6, UR27, URZ ;  /* 0x0000001b06137290 */ /* 0x000fe4000fffe03f */
[----:B------:R-:W-:-:S03]  /*a640*/  UIMAD.WIDE UR8, UR6, 0x4, UR4 ;  /* 0x00000004060878a5 */ /* 0x000fc6000f8e0204 */
[----:B------:R-:W-:-:S04]  /*a650*/  UMOV UR15, UR17 ;  /* 0x00000011000f7c82 */ /* 0x000fc80008000000 */
[----:B------:R3:W-:Y:S02]  /*a660*/  UTMALDG.4D [UR16], [UR22], desc[UR24] ;  /* 0x00001810160075b4 */ /* 0x0007e40008019000 */
[----:B------:R3:W-:Y:S02]  /*a670*/  UBLKCP.S.G [UR14], [UR8], UR7 ;  /* 0x0000000e080073ba */ /* 0x0007e40008000207 */
[----:B---3--:R-:W-:Y:S01]  /*a680*/  NOP ;  /* 0x0000000000007918 */ /* 0x008fe20000000000 */
.L_x_562:
[----:B------:R-:W3:Y:S01]  /*a690*/  S2R R2, SR_TID.X ;  /* 0x0000000000027919 */ /* 0x000ee20000002100 */
[----:B-12--5:R-:W-:Y:S02]  /*a6a0*/  LEA R13, R0, R12, 0x3 ;  /* 0x0000000c000d7211 */ /* 0x026fe400078e18ff */
[----:B---3--:R-:W-:Y:S02]  /*a6b0*/  LOP3.LUT R3, R2, 0x7f, RZ, 0xc0, !PT ;  /* 0x0000007f02037812 */ /* 0x008fe400078ec0ff */
[----:B------:R-:W-:Y:S02]  /*a6c0*/  SHF.L.U32 R2, R10, 0x1f, RZ ;  /* 0x0000001f0a027819 */ /* 0x000fe400000006ff */
[----:B------:R-:W-:Y:S02]  /*a6d0*/  ISETP.NE.AND P1, PT, R3, RZ, PT ;  /* 0x000000ff0300720c */ /* 0x000fe40003f25270 */
[----:B------:R-:W1:Y:S02]  /*a6e0*/  SYNCS.PHASECHK.TRANS64.TRYWAIT P0, [R13+URZ+0x30c40], R2 ;  /* 0x030c40020d0075a7 */ /* 0x000e64000800017f */
[----:B-1----:R-:W-:Y:S09]  /*a6f0*/  @!P0 BRA `(.L_x_577) ;  /* 0x00000008002c8947 */ /* 0x002ff20003800000 */
.L_x_596:
[----:B------:R-:W-:Y:S05]  /*a700*/  @P1 BRA `(.L_x_578) ;  /* 0x0000000000181947 */ /* 0x000fea0003800000 */
[----:B------:R-:W2:Y:S01]  /*a710*/  S2R R3, SR_TID.X ;  /* 0x0000000000037919 */ /* 0x000ea20000002100 */
[----:B-1----:R-:W-:-:S04]  /*a720*/  IMAD.MOV.U32 R2, RZ, RZ, 0x4200 ;  /* 0x00004200ff027424 */ /* 0x002fc800078e00ff */
[----:B------:R3:W-:Y:S01]  /*a730*/  SYNCS.ARRIVE.TRANS64 RZ, [R13+URZ+0x30c30], R2 ;  /* 0x030c30020dff79a7 */ /* 0x0007e2000800003f */
[----:B--2---:R-:W-:-:S13]  /*a740*/  LOP3.LUT P0, RZ, R3, 0x1f, RZ, 0xc0, !PT ;  /* 0x0000001f03ff7812 */ /* 0x004fda000780c0ff */
[----:B---3--:R-:W-:Y:S05]  /*a750*/  @!P0 BRA `(.L_x_578) ;  /* 0x0000000000048947 */ /* 0x008fea0003800000 */
[----:B------:R-:W-:Y:S01]  /*a760*/  BPT.TRAP 0x1 ;  /* 0x000000040000795c */ /* 0x000fe20000300000 */
.L_x_578:
[----:B-1----:R-:W1:Y:S01]  /*a770*/  LDC.64 R2, c[0x0][0x728] ;  /* 0x0001ca00ff027b82 */ /* 0x002e620000000a00 */
[C---:B------:R-:W-:Y:S01]  /*a780*/  IADD3 R6, P0, R5.reuse, R6, RZ ;  /* 0x0000000605067210 */ /* 0x040fe20007f1e0ff */
[C---:B------:R-:W-:Y:S01]  /*a790*/  IMAD R4, R0.reuse, 0x4000, R12 ;  /* 0x0000400000047824 */ /* 0x040fe200078e020c */
[----:B------:R-:W-:Y:S01]  /*a7a0*/  LEA R12, R0, R12, 0x9 ;  /* 0x0000000c000c7211 */ /* 0x000fe200078e48ff */
[----:B------:R-:W-:Y:S01]  /*a7b0*/  UMOV UR8, 0x0 ;  /* 0x0000000000087882 */ /* 0x000fe20000000000 */
[C---:B------:R-:W-:Y:S01]  /*a7c0*/  LEA.HI.X.SX32 R11, R5.reuse, R11, 0x1, P0 ;  /* 0x0000000b050b7211 */ /* 0x040fe200000f0eff */
[----:B------:R-:W-:Y:S01]  /*a7d0*/  UMOV UR9, 0x14f00000 ;  /* 0x14f0000000097882 */ /* 0x000fe20000000000 */
[----:B------:R-:W-:Y:S01]  /*a7e0*/  R2UR UR19, R5 ;  /* 0x00000000051372ca */ /* 0x000fe200000e0000 */
[----:B------:R-:W-:Y:S01]  /*a7f0*/  UMOV UR18, URZ ;  /* 0x0000003f00127c82 */ /* 0x000fe20008000000 */
[----:B------:R-:W-:Y:S02]  /*a800*/  R2UR UR17, R13 ;  /* 0x000000000d1172ca */ /* 0x000fe400000e0000 */
[----:B------:R-:W-:-:S02]  /*a810*/  R2UR UR16, R4 ;  /* 0x00000000041072ca */ /* 0x000fc400000e0000 */
[----:B------:R-:W-:-:S07]  /*a820*/  R2UR UR10, R12 ;  /* 0x000000000c0a72ca */ /* 0x000fce00000e0000 */
[----:B------:R-:W-:Y:S02]  /*a830*/  UIADD3 UR19, UR19, UR27, URZ ;  /* 0x0000001b13137290 */ /* 0x000fe4000fffe03f */
[----:B------:R-:W-:Y:S01]  /*a840*/  UIADD3 UR17, UR17, 0x30c30, URZ ;  /* 0x00030c3011117890 */ /* 0x000fe2000fffe03f */
[C---:B-1----:R-:W-:Y:S01]  /*a850*/  LEA R2, P0, R6.reuse, R2, 0x2 ;  /* 0x0000000206027211 */ /* 0x042fe200078010ff */
[----:B------:R-:W-:Y:S02]  /*a860*/  UIADD3 UR16, UR16, 0x18000, URZ ;  /* 0x0001800010107890 */ /* 0x000fe4000fffe03f */
[----:B------:R-:W-:Y:S01]  /*a870*/  UIADD3 UR14, UR10, 0x20400, URZ ;  /* 0x000204000a0e7890 */ /* 0x000fe2000fffe03f */
[----:B------:R-:W-:Y:S02]  /*a880*/  LEA.HI.X R3, R6, R3, R11, 0x2, P0 ;  /* 0x0000000306037211 */ /* 0x000fe400000f140b */
[----:B------:R-:W-:Y:S01]  /*a890*/  UMOV UR15, UR17 ;  /* 0x00000011000f7c82 */ /* 0x000fe20008000000 */
[----:B------:R-:W-:Y:S01]  /*a8a0*/  IADD3 R9, P0, R9, 0x1f0, RZ ;  /* 0x000001f009097810 */ /* 0x000fe20007f1e0ff */
[----:B------:R-:W-:Y:S01]  /*a8b0*/  UMOV UR10, 0x20 ;  /* 0x00000020000a7882 */ /* 0x000fe20000000000 */
[----:B------:R-:W-:-:S02]  /*a8c0*/  R2UR UR22, R2 ;  /* 0x00000000021672ca */ /* 0x000fc400000e0000 */
[----:B------:R-:W-:Y:S01]  /*a8d0*/  R2UR UR6, R9 ;  /* 0x00000000090672ca */ /* 0x000fe200000e0000 */
[----:B------:R-:W-:Y:S01]  /*a8e0*/  IMAD.X R8, RZ, RZ, R8, P0 ;  /* 0x000000ffff087224 */ /* 0x000fe200000e0608 */
[----:B------:R-:W-:Y:S01]  /*a8f0*/  R2UR UR23, R3 ;  /* 0x00000000031772ca */ /* 0x000fe200000e0000 */
[----:B------:R-:W-:-:S03]  /*a900*/  VIADD R9, R0, 0x1 ;  /* 0x0000000100097836 */ /* 0x000fc60000000000 */
[----:B------:R-:W-:Y:S02]  /*a910*/  R2UR UR7, R8 ;  /* 0x00000000080772ca */ /* 0x000fe400000e0000 */
[----:B------:R-:W-:-:S04]  /*a920*/  ISETP.NE.AND P0, PT, R9, 0x2, PT ;  /* 0x000000020900780c */ /* 0x000fc80003f05270 */
[----:B------:R-:W-:Y:S02]  /*a930*/  SEL R3, RZ, 0x1, P0 ;  /* 0x00000001ff037807 */ /* 0x000fe40000000000 */
[----:B------:R-:W-:Y:S02]  /*a940*/  SEL R9, R9, RZ, P0 ;  /* 0x000000ff09097207 */ /* 0x000fe40000000000 */
[----:B------:R-:W-:-:S03]  /*a950*/  LOP3.LUT R0, R10, R3, RZ, 0x3c, !PT ;  /* 0x000000030a007212 */ /* 0x000fc600078e3cff */
[----:B------:R1:W-:Y:S01]  /*a960*/  UTMALDG.4D [UR16], [UR6], desc[UR8] ;  /* 0x00000810060075b4 */ /* 0x0003e20008019000 */
[----:B------:R1:W-:Y:S02]  /*a970*/  UBLKCP.S.G [UR14], [UR22], UR10 ;  /* 0x0000000e160073ba */ /* 0x0003e4000800020a */
[----:B-1----:R-:W-:Y:S01]  /*a980*/  NOP ;  /* 0x0000000000007918 */ /* 0x002fe20000000000 */
.L_x_559:
[----:B------:R-:W-:Y:S05]  /*a990*/  BSYNC B0 ;  /* 0x0000000000007941 */ /* 0x000fea0003800000 */
.L_x_557:
[----:B------:R-:W-:-:S03]  /*a9a0*/  UMOV UR6, 0xffffffff ;  /* 0xffffffff00067882 */ /* 0x000fc60000000000 */
[----:B------:R-:W-:Y:S05]  /*a9b0*/  BRA.DIV UR6, `(.L_x_579) ;  /* 0x0000000606907947 */ /* 0x000fea000b800000 */
[----:B------:R-:W-:-:S13]  /*a9c0*/  ELECT P6, URZ, PT ;  /* 0x00000000003f782f */ /* 0x000fda00038c0000 */
.L_x_599:
[----:B------:R-:W-:Y:S05]  /*a9d0*/  @!P6 BRA `(.L_x_474) ;  /* 0x000000000084e947 */ /* 0x000fea0003800000 */
[----:B------:R-:W3:Y:S02]  /*a9e0*/  LDL.LU R2, [R1] ;  /* 0x0000000001027983 */ /* 0x000ee40000300800 */
[----:B---3--:R-:W-:-:S04]  /*a9f0*/  LOP3.LUT R2, R2, 0x2, RZ, 0xfc, !PT ;  /* 0x0000000202027812 */ /* 0x008fc800078efcff */
[----:B------:R-:W-:-:S13]  /*aa00*/  ISETP.NE.AND P2, PT, R2, 0x3, PT ;  /* 0x000000030200780c */ /* 0x000fda0003f45270 */
[----:B------:R-:W-:Y:S05]  /*aa10*/  @!P2 BRA `(.L_x_580) ;  /* 0x000000000004a947 */ /* 0x000fea0003800000 */
[----:B--2---:R-:W-:Y:S01]  /*aa20*/  BPT.TRAP 0x1 ;  /* 0x000000040000795c */ /* 0x004fe20000300000 */
.L_x_580:
[----:B------:R-:W1:Y:S01]  /*aa30*/  S2R R3, SR_CgaCtaId ;  /* 0x0000000000037919 */ /* 0x000e620000008800 */
[----:B------:R-:W-:Y:S02]  /*aa40*/  MOV R2, 0x400 ;  /* 0x0000040000027802 */ /* 0x000fe40000000f00 */
[----:B------:R-:W-:Y:S02]  /*aa50*/  SHF.L.U32 R4, R0, 0x1f, RZ ;  /* 0x0000001f00047819 */ /* 0x000fe400000006ff */
[----:B-1----:R-:W-:Y:S01]  /*aa60*/  LEA R6, R3, R2, 0x18 ;  /* 0x0000000203067211 */ /* 0x002fe200078ec0ff */
[----:B------:R-:W-:-:S03]  /*aa70*/  VIADD R3, R9, 0x1 ;  /* 0x0000000109037836 */ /* 0x000fc60000000000 */
[----:B------:R-:W-:Y:S02]  /*aa80*/  IADD3 R2, R6, 0x30c20, RZ ;  /* 0x00030c2006027810 */ /* 0x000fe40007ffe0ff */
[----:B------:R-:W-:-:S03]  /*aa90*/  ISETP.NE.AND P1, PT, R3, 0x2, PT ;  /* 0x000000020300780c */ /* 0x000fc60003f25270 */
[----:B------:R-:W-:Y:S01]  /*aaa0*/  IMAD R7, R9, 0x8, R2 ;  /* 0x0000000809077824 */ /* 0x000fe200078e0202 */
[----:B------:R-:W-:Y:S02]  /*aab0*/  SEL R5, RZ, 0x1, P1 ;  /* 0x00000001ff057807 */ /* 0x000fe40000800000 */
[----:B------:R-:W-:Y:S01]  /*aac0*/  SEL R3, R3, RZ, P1 ;  /* 0x000000ff03037207 */ /* 0x000fe20000800000 */
[----:B------:R-:W1:Y:S01]  /*aad0*/  SYNCS.PHASECHK.TRANS64.TRYWAIT P0, [R7+URZ], R4 ;  /* 0x00000004070075a7 */ /* 0x000e62000800017f */
[----:B------:R-:W-:Y:S02]  /*aae0*/  LOP3.LUT R5, R0, R5, RZ, 0x3c, !PT ;  /* 0x0000000500057212 */ /* 0x000fe400078e3cff */
[----:B------:R-:W-:Y:S02]  /*aaf0*/  LEA R11, R3, R2, 0x3 ;  /* 0x00000002030b7211 */ /* 0x000fe400078e18ff */
[----:B------:R-:W-:Y:S01]  /*ab00*/  SHF.L.U32 R2, R5, 0x1f, RZ ;  /* 0x0000001f05027819 */ /* 0x000fe200000006ff */
[----:B-1----:R-:W-:Y:S06]  /*ab10*/  @!P0 BRA `(.L_x_581) ;  /* 0x0000000400588947 */ /* 0x002fec0003800000 */
.L_x_600:
[----:B------:R-:W3:Y:S02]  /*ab20*/  SYNCS.PHASECHK.TRANS64.TRYWAIT P0, [R11+URZ], R2 ;  /* 0x000000020b0075a7 */ /* 0x000ee4000800017f */
[----:B---3--:R-:W-:Y:S05]  /*ab30*/  @!P0 BRA `(.L_x_582) ;  /* 0x0000000400648947 */ /* 0x008fea0003800000 */
.L_x_601:
[----:B------:R-:W-:Y:S05]  /*ab40*/  @!P2 BRA `(.L_x_583) ;  /* 0x000000000004a947 */ /* 0x000fea0003800000 */
[----:B--2---:R-:W-:Y:S01]  /*ab50*/  BPT.TRAP 0x1 ;  /* 0x000000040000795c */ /* 0x004fe20000300000 */
.L_x_583:
[----:B------:R-:W-:-:S04]  /*ab60*/  VIADD R0, R6, 0x30c40 ;  /* 0x00030c4006007836 */ /* 0x000fc80000000000 */
[----:B------:R-:W-:-:S04]  /*ab70*/  IMAD R9, R9, 0x8, R0 ;  /* 0x0000000809097824 */ /* 0x000fc800078e0200 */
[----:B------:R-:W4:Y:S02]  /*ab80*/  SYNCS.PHASECHK.TRANS64.TRYWAIT P0, [R9+URZ], R4 ;  /* 0x00000004090075a7 */ /* 0x000f24000800017f */
[----:B----4-:R-:W-:Y:S05]  /*ab90*/  @!P0 BRA `(.L_x_584) ;  /* 0x0000000400608947 */ /* 0x010fea0003800000 */
.L_x_602:
[----:B------:R-:W-:-:S07]  /*aba0*/  LEA R3, R3, R0, 0x3 ;  /* 0x0000000003037211 */ /* 0x000fce00078e18ff */
.L_x_585:
[----:B------:R1:W1:Y:S02]  /*abb0*/  SYNCS.PHASECHK.TRANS64.TRYWAIT P0, [R3+URZ], R2 ;  /* 0x00000002030075a7 */ /* 0x000264000800017f */
[----:B-1----:R-:W-:Y:S05]  /*abc0*/  @!P0 NANOSLEEP.SYNCS 0x989680 ;  /* 0x009896800000895d */ /* 0x002fea0003900000 */
[----:B------:R-:W1:Y:S02]  /*abd0*/  @!P0 SYNCS.PHASECHK.TRANS64 P0, [R3+URZ], R2 ;  /* 0x00000002030085a7 */ /* 0x000e64000800007f */
[----:B-1----:R-:W-:Y:S05]  /*abe0*/  @!P0 BRA `(.L_x_585) ;  /* 0xfffffffc00f08947 */ /* 0x002fea000383ffff */
.L_x_474:
[----:B--2---:R-:W-:Y:S05]  /*abf0*/  BSYNC B6 ;  /* 0x0000000000067941 */ /* 0x004fea0003800000 */
.L_x_468:
[----:B------:R-:W-:Y:S05]  /*ac00*/  EXIT ;  /* 0x000000000000794d */ /* 0x000fea0003800000 */
.L_x_484:
[----:B------:R-:W-:Y:S01]  /*ac10*/  IMAD.MOV.U32 R12, RZ, RZ, RZ ;  /* 0x000000ffff0c7224 */ /* 0x000fe200078e00ff */
[----:B------:R-:W-:Y:S01]  /*ac20*/  MOV R15, 0xffffffff ;  /* 0xffffffff000f7802 */ /* 0x000fe20000000f00 */
[----:B------:R-:W-:-:S07]  /*ac30*/  IMAD.MOV.U32 R11, RZ, RZ, 0x1f ;  /* 0x0000001fff0b7424 */ /* 0x000fce00078e00ff */
[----:B------:R-:W-:Y:S05]  /*ac40*/  WARPSYNC.COLLECTIVE R15, `(.L_x_586) ;  /* 0x000000000f087348 */ /* 0x000fea0003c00000 */
[----:B------:R1:W2:Y:S02]  /*ac50*/  SHFL.IDX P6, R14, R13, R12, R11 ;  /* 0x0000000c0d0e7389 */ /* 0x0002a400000c000b */
[----:B-12---:R-:W-:Y:S01]  /*ac60*/  ENDCOLLECTIVE ;  /* 0x000000000000791b */ /* 0x006fe20003800000 */
.L_x_586:
[----:B------:R-:W-:Y:S05]  /*ac70*/  BRA `(.L_x_587) ;  /* 0xffffff6400407947 */ /* 0x000fea000383ffff */
.L_x_486:
[----:B--2---:R2:W3:Y:S02]  /*ac80*/  SYNCS.PHASECHK.TRANS64.TRYWAIT P0, [R2+URZ+0x30c00], R9 ;  /* 0x030c0009020075a7 */ /* 0x0044e4000800017f */
[----:B---3--:R-:W-:Y:S05]  /*ac90*/  @!P0 NANOSLEEP.SYNCS 0x989680 ;  /* 0x009896800000895d */ /* 0x008fea0003900000 */
[----:B------:R-:W3:Y:S02]  /*aca0*/  @!P0 SYNCS.PHASECHK.TRANS64 P0, [R2+URZ+0x30c00], R9 ;  /* 0x030c0009020085a7 */ /* 0x000ee4000800007f */
[----:B---3--:R-:W-:Y:S05]  /*acb0*/  @!P0 BRA `(.L_x_486) ;  /* 0xfffffffc00f08947 */ /* 0x008fea000383ffff */
[----:B------:R-:W-:Y:S05]  /*acc0*/  BRA `(.L_x_485) ;  /* 0xffffff6400a47947 */ /* 0x000fea000383ffff */
.L_x_490:
[----:B--2---:R2:W3:Y:S02]  /*acd0*/  SYNCS.PHASECHK.TRANS64.TRYWAIT P1, [R3+URZ+0x30c10], R22 ;  /* 0x030c1016030075a7 */ /* 0x0044e4000802017f */
[----:B---3--:R-:W-:Y:S05]  /*ace0*/  @!P1 NANOSLEEP.SYNCS 0x989680 ;  /* 0x009896800000995d */ /* 0x008fea0003900000 */
[----:B------:R-:W3:Y:S02]  /*acf0*/  @!P1 SYNCS.PHASECHK.TRANS64 P1, [R3+URZ+0x30c10], R22 ;  /* 0x030c1016030095a7 */ /* 0x000ee4000802007f */
[----:B---3--:R-:W-:Y:S05]  /*ad00*/  @!P1 BRA `(.L_x_490) ;  /* 0xfffffffc00f09947 */ /* 0x008fea000383ffff */
[----:B------:R-:W-:Y:S05]  /*ad10*/  BRA `(.L_x_489) ;  /* 0xffffff6c00847947 */ /* 0x000fea000383ffff */
.L_x_494:
[----:B------:R1:W1:Y:S02]  /*ad20*/  SYNCS.PHASECHK.TRANS64.TRYWAIT P1, [R3+URZ+0x30c30], R22 ;  /* 0x030c3016030075a7 */ /* 0x000264000802017f */
[----:B-1----:R-:W-:Y:S05]  /*ad30*/  @!P1 NANOSLEEP.SYNCS 0x989680 ;  /* 0x009896800000995d */ /* 0x002fea0003900000 */
[----:B------:R-:W1:Y:S02]  /*ad40*/  @!P1 SYNCS.PHASECHK.TRANS64 P1, [R3+URZ+0x30c30], R22 ;  /* 0x030c3016030095a7 */ /* 0x000e64000802007f */
[----:B-1----:R-:W-:Y:S05]  /*ad50*/  @!P1 BRA `(.L_x_494) ;  /* 0xfffffffc00f09947 */ /* 0x002fea000383ffff */
[----:B------:R-:W-:Y:S05]  /*ad60*/  BRA `(.L_x_493) ;  /* 0xffffff7000987947 */ /* 0x000fea000383ffff */
.L_x_560:
[----:B-1----:R1:W2:Y:S02]  /*ad70*/  SYNCS.PHASECHK.TRANS64.TRYWAIT P1, [R12+URZ+0x30c20], R3 ;  /* 0x030c20030c0075a7 */ /* 0x0022a4000802017f */
[----:B--2---:R-:W-:Y:S05]  /*ad80*/  @!P1 NANOSLEEP.SYNCS 0x989680 ;  /* 0x009896800000995d */ /* 0x004fea0003900000 */
[----:B------:R-:W2:Y:S02]  /*ad90*/  @!P1 SYNCS.PHASECHK.TRANS64 P1, [R12+URZ+0x30c20], R3 ;  /* 0x030c20030c0095a7 */ /* 0x000ea4000802007f */
[----:B--2---:R-:W-:Y:S05]  /*ada0*/  @!P1 BRA `(.L_x_560) ;  /* 0xfffffffc00f09947 */ /* 0x004fea000383ffff */
[----:B------:R-:W-:Y:S05]  /*adb0*/  BRA `(.L_x_588) ;  /* 0xffffffe800107947 */ /* 0x000fea000383ffff */
.L_x_564:
[----:B-1----:R1:W2:Y:S02]  /*adc0*/  SYNCS.PHASECHK.TRANS64.TRYWAIT P1, [R12+URZ+0x30c40], R21 ;  /* 0x030c40150c0075a7 */ /* 0x0022a4000802017f */
[----:B--2---:R-:W-:Y:S05]  /*add0*/  @!P1 NANOSLEEP.SYNCS 0x989680 ;  /* 0x009896800000995d */ /* 0x004fea0003900000 */
[----:B------:R-:W2:Y:S02]  /*ade0*/  @!P1 SYNCS.PHASECHK.TRANS64 P1, [R12+URZ+0x30c40], R21 ;  /* 0x030c40150c0095a7 */ /* 0x000ea4000802007f */
[----:B--2---:R-:W-:Y:S05]  /*adf0*/  @!P1 BRA `(.L_x_564) ;  /* 0xfffffffc00f09947 */ /* 0x004fea000383ffff */
[----:B------:R-:W-:Y:S05]  /*ae00*/  BRA `(.L_x_589) ;  /* 0xffffffec00287947 */ /* 0x000fea000383ffff */
.L_x_566:
[----:B--2---:R2:W3:Y:S02]  /*ae10*/  SYNCS.PHASECHK.TRANS64.TRYWAIT P1, [R12+URZ+0x30c28], R21 ;  /* 0x030c28150c0075a7 */ /* 0x0044e4000802017f */
[----:B---3--:R-:W-:Y:S05]  /*ae20*/  @!P1 NANOSLEEP.SYNCS 0x989680 ;  /* 0x009896800000995d */ /* 0x008fea0003900000 */
[----:B------:R-:W3:Y:S02]  /*ae30*/  @!P1 SYNCS.PHASECHK.TRANS64 P1, [R12+URZ+0x30c28], R21 ;  /* 0x030c28150c0095a7 */ /* 0x000ee4000802007f */
[----:B---3--:R-:W-:Y:S05]  /*ae40*/  @!P1 BRA `(.L_x_566) ;  /* 0xfffffffc00f09947 */ /* 0x008fea000383ffff */
[----:B------:R-:W-:Y:S05]  /*ae50*/  BRA `(.L_x_590) ;  /* 0xffffffec00a47947 */ /* 0x000fea000383ffff */
.L_x_568:
[----:B---3--:R3:W4:Y:S02]  /*ae60*/  SYNCS.PHASECHK.TRANS64.TRYWAIT P1, [R12+URZ+0x30c48], R21 ;  /* 0x030c48150c0075a7 */ /* 0x008724000802017f */
[----:B----4-:R-:W-:Y:S05]  /*ae70*/  @!P1 NANOSLEEP.SYNCS 0x989680 ;  /* 0x009896800000995d */ /* 0x010fea0003900000 */
[----:B------:R-:W4:Y:S02]  /*ae80*/  @!P1 SYNCS.PHASECHK.TRANS64 P1, [R12+URZ+0x30c48], R21 ;  /* 0x030c48150c0095a7 */ /* 0x000f24000802007f */
[----:B----4-:R-:W-:Y:S05]  /*ae90*/  @!P1 BRA `(.L_x_568) ;  /* 0xfffffffc00f09947 */ /* 0x010fea000383ffff */
[----:B------:R-:W-:Y:S05]  /*aea0*/  BRA `(.L_x_591) ;  /* 0xfffffff000007947 */ /* 0x000fea000383ffff */
.L_x_570:
[----:B------:R-:W-:-:S07]  /*aeb0*/  SHF.L.U32 R5, R10, 0x1f, RZ ;  /* 0x0000001f0a057819 */ /* 0x000fce00000006ff */
.L_x_592:
[----:B-1----:R1:W2:Y:S02]  /*aec0*/  SYNCS.PHASECHK.TRANS64.TRYWAIT P1, [R12+URZ+0x30c20], R5 ;  /* 0x030c20050c0075a7 */ /* 0x0022a4000802017f */
[----:B--2---:R-:W-:Y:S05]  /*aed0*/  @!P1 NANOSLEEP.SYNCS 0x989680 ;  /* 0x009896800000995d */ /* 0x004fea0003900000 */
[----:B------:R-:W2:Y:S02]  /*aee0*/  @!P1 SYNCS.PHASECHK.TRANS64 P1, [R12+URZ+0x30c20], R5 ;  /* 0x030c20050c0095a7 */ /* 0x000ea4000802007f */
[----:B--2---:R-:W-:Y:S05]  /*aef0*/  @!P1 BRA `(.L_x_592) ;  /* 0xfffffffc00f09947 */ /* 0x004fea000383ffff */
[----:B------:R-:W-:Y:S05]  /*af00*/  BRA `(.L_x_593) ;  /* 0xfffffff0006c7947 */ /* 0x000fea000383ffff */
.L_x_573:
[----:B-1----:R1:W2:Y:S02]  /*af10*/  SYNCS.PHASECHK.TRANS64.TRYWAIT P1, [R12+URZ+0x30c40], R13 ;  /* 0x030c400d0c0075a7 */ /* 0x0022a4000802017f */
[----:B--2---:R-:W-:Y:S05]  /*af20*/  @!P1 NANOSLEEP.SYNCS 0x989680 ;  /* 0x009896800000995d */ /* 0x004fea0003900000 */
[----:B------:R-:W2:Y:S02]  /*af30*/  @!P1 SYNCS.PHASECHK.TRANS64 P1, [R12+URZ+0x30c40], R13 ;  /* 0x030c400d0c0095a7 */ /* 0x000ea4000802007f */
[----:B--2---:R-:W-:Y:S05]  /*af40*/  @!P1 BRA `(.L_x_573) ;  /* 0xfffffffc00f09947 */ /* 0x004fea000383ffff */
[----:B------:R-:W-:Y:S05]  /*af50*/  BRA `(.L_x_594) ;  /* 0xfffffff000e07947 */ /* 0x000fea000383ffff */
.L_x_575:
[----:B--2---:R2:W3:Y:S02]  /*af60*/  SYNCS.PHASECHK.TRANS64.TRYWAIT P1, [R12+URZ+0x30c28], R13 ;  /* 0x030c280d0c0075a7 */ /* 0x0044e4000802017f */
[----:B---3--:R-:W-:Y:S05]  /*af70*/  @!P1 NANOSLEEP.SYNCS 0x989680 ;  /* 0x009896800000995d */ /* 0x008fea0003900000 */
[----:B------:R-:W3:Y:S02]  /*af80*/  @!P1 SYNCS.PHASECHK.TRANS64 P1, [R12+URZ+0x30c28], R13 ;  /* 0x030c280d0c0095a7 */ /* 0x000ee4000802007f */
[----:B---3--:R-:W-:Y:S05]  /*af90*/  @!P1 BRA `(.L_x_575) ;  /* 0xfffffffc00f09947 */ /* 0x008fea000383ffff */
[----:B------:R-:W-:Y:S05]  /*afa0*/  BRA `(.L_x_595) ;  /* 0xfffffff400507947 */ /* 0x000fea000383ffff */
.L_x_577:
[----:B-1----:R1:W2:Y:S02]  /*afb0*/  SYNCS.PHASECHK.TRANS64.TRYWAIT P0, [R13+URZ+0x30c40], R2 ;  /* 0x030c40020d0075a7 */ /* 0x0022a4000800017f */
[----:B--2---:R-:W-:Y:S05]  /*afc0*/  @!P0 NANOSLEEP.SYNCS 0x989680 ;  /* 0x009896800000895d */ /* 0x004fea0003900000 */
[----:B------:R-:W2:Y:S02]  /*afd0*/  @!P0 SYNCS.PHASECHK.TRANS64 P0, [R13+URZ+0x30c40], R2 ;  /* 0x030c40020d0085a7 */ /* 0x000ea4000800007f */
[----:B--2---:R-:W-:Y:S05]  /*afe0*/  @!P0 BRA `(.L_x_577) ;  /* 0xfffffffc00f08947 */ /* 0x004fea000383ffff */
[----:B------:R-:W-:Y:S05]  /*aff0*/  BRA `(.L_x_596) ;  /* 0xfffffff400c07947 */ /* 0x000fea000383ffff */
.L_x_579:
[----:B------:R-:W-:Y:S01]  /*b000*/  BSSY B0, `(.L_x_597) ;  /* 0x0000006000007945 */ /* 0x000fe20003800000 */
[----:B------:R-:W-:-:S07]  /*b010*/  IMAD.MOV.U32 R15, RZ, RZ, -0x1 ;  /* 0xffffffffff0f7424 */ /* 0x000fce00078e00ff */
[----:B--2---:R-:W-:Y:S05]  /*b020*/  WARPSYNC.COLLECTIVE R15, `(.L_x_598) ;  /* 0x000000000f0c7348 */ /* 0x004fea0003c00000 */
[----:B------:R-:W-:Y:S02]  /*b030*/  ELECT P6, UR62, PT ;  /* 0x00000000003e782f */ /* 0x000fe400038c0000 */
[----:B------:R-:W-:Y:S01]  /*b040*/  MOV R14, UR62 ;  /* 0x0000003e000e7c02 */ /* 0x000fe20008000f00 */
[----:B--2---:R-:W-:Y:S10]  /*b050*/  ENDCOLLECTIVE ;  /* 0x000000000000791b */ /* 0x004ff40003800000 */
.L_x_598:
[----:B------:R-:W-:Y:S05]  /*b060*/  BSYNC B0 ;  /* 0x0000000000007941 */ /* 0x000fea0003800000 */
.L_x_597:
[----:B------:R-:W-:Y:S05]  /*b070*/  BRA `(.L_x_599) ;  /* 0xfffffff800547947 */ /* 0x000fea000383ffff */
.L_x_581:
[----:B-1----:R1:W3:Y:S02]  /*b080*/  SYNCS.PHASECHK.TRANS64.TRYWAIT P0, [R7+URZ], R4 ;  /* 0x00000004070075a7 */ /* 0x0022e4000800017f */
[----:B---3--:R-:W-:Y:S05]  /*b090*/  @!P0 NANOSLEEP.SYNCS 0x989680 ;  /* 0x009896800000895d */ /* 0x008fea0003900000 */
[----:B------:R-:W3:Y:S02]  /*b0a0*/  @!P0 SYNCS.PHASECHK.TRANS64 P0, [R7+URZ], R4 ;  /* 0x00000004070085a7 */ /* 0x000ee4000800007f */
[----:B---3--:R-:W-:Y:S05]  /*b0b0*/  @!P0 BRA `(.L_x_581) ;  /* 0xfffffffc00f08947 */ /* 0x008fea000383ffff */
[----:B------:R-:W-:Y:S05]  /*b0c0*/  BRA `(.L_x_600) ;  /* 0xfffffff800947947 */ /* 0x000fea000383ffff */
.L_x_582:
[----:B---3--:R3:W4:Y:S02]  /*b0d0*/  SYNCS.PHASECHK.TRANS64.TRYWAIT P0, [R11+URZ], R2 ;  /* 0x000000020b0075a7 */ /* 0x008724000800017f */
[----:B----4-:R-:W-:Y:S05]  /*b0e0*/  @!P0 NANOSLEEP.SYNCS 0x989680 ;  /* 0x009896800000895d */ /* 0x010fea0003900000 */
[----:B------:R-:W4:Y:S02]  /*b0f0*/  @!P0 SYNCS.PHASECHK.TRANS64 P0, [R11+URZ], R2 ;  /* 0x000000020b0085a7 */ /* 0x000f24000800007f */
[----:B----4-:R-:W-:Y:S05]  /*b100*/  @!P0 BRA `(.L_x_582) ;  /* 0xfffffffc00f08947 */ /* 0x010fea000383ffff */
[----:B------:R-:W-:Y:S05]  /*b110*/  BRA `(.L_x_601) ;  /* 0xfffffff800887947 */ /* 0x000fea000383ffff */
.L_x_584:
[----:B----4-:R4:W1:Y:S02]  /*b120*/  SYNCS.PHASECHK.TRANS64.TRYWAIT P0, [R9+URZ], R4 ;  /* 0x00000004090075a7 */ /* 0x010864000800017f */
[----:B-1----:R-:W-:Y:S05]  /*b130*/  @!P0 NANOSLEEP.SYNCS 0x989680 ;  /* 0x009896800000895d */ /* 0x002fea0003900000 */
[----:B------:R-:W1:Y:S02]  /*b140*/  @!P0 SYNCS.PHASECHK.TRANS64 P0, [R9+URZ], R4 ;  /* 0x00000004090085a7 */ /* 0x000e64000800007f */
[----:B-1----:R-:W-:Y:S05]  /*b150*/  @!P0 BRA `(.L_x_584) ;  /* 0xfffffffc00f08947 */ /* 0x002fea000383ffff */
[----:B------:R-:W-:Y:S05]  /*b160*/  BRA `(.L_x_602) ;  /* 0xfffffff8008c7947 */ /* 0x000fea000383ffff */
.L_x_603:
        /* <DEDUP_REMOVED lines=9> */
.L_x_3722:


//--------------------- .text._ZN7cutlass13device_kernelIN5flash11enable_sm90INS1_16FlashAttnBwdSm90INS1_25CollectiveMainloopBwdSm90ILi2ELi2ELi2EN4cute5tupleIJNS5_1CILi1EEES8_S8_EEENS6_IJNS7_ILi128EEESA_NS7_ILi64EEEEEENS_10bfloat16_tEfNS_4arch4Sm90ELb0ELb0ELb1ELb1ELb1ELb1ELb0ELb0ELi2ELi1ELi2ELi2ELb0EEENS1_21CollectiveEpilogueBwdISC_SD_SF_Li256ELb1ELb0ELi1EEENS1_19SingleTileSchedulerILb1ELb0ELb0ELi128EEEEEEEEEvNT_6ParamsE --------------------------
	.section	.text._ZN7cutlass13device_kernelIN5flash11enable_sm90INS1_16FlashAttnBwdSm90INS1_25CollectiveMainloopBwdSm90ILi2ELi2ELi2EN4cute5tupleIJNS5_1CILi1EEES8_S8_EEENS6_IJNS7_ILi128EEESA_NS7_ILi64EEEEEENS_10bfloat16_tEfNS_4arch4Sm90ELb0ELb0ELb1ELb1ELb1ELb1ELb0ELb0ELi2ELi1ELi2ELi2ELb0EEENS1_21CollectiveEpilogueBwdISC_SD_SF_Li256ELb1ELb0ELi1EEENS1_19SingleTileSchedulerILb1ELb0ELb0ELi128EEEEEEEEEvNT_6ParamsE,"ax",@progbits
	.align	128
.text._ZN7cutlass13device_kernelIN5flash11enable_sm90INS1_16FlashAttnBwdSm90INS1_25CollectiveMainloopBwdSm90ILi2ELi2ELi2EN4cute5tupleIJNS5_1CILi1EEES8_S8_EEENS6_IJNS7_ILi128EEESA_NS7_ILi64EEEEEENS_10bfloat16_tEfNS_4arch4Sm90ELb0ELb0ELb1ELb1ELb1ELb1ELb0ELb0ELi2ELi1ELi2ELi2ELb0EEENS1_21CollectiveEpilogueBwdISC_SD_SF_Li256ELb1ELb0ELi1EEENS1_19SingleTileSchedulerILb1ELb0ELb0ELi128EEEEEEEEEvNT_6ParamsE:
        .type           _ZN7cutlass13device_kernelIN5flash11enable_sm90INS1_16FlashAttnBwdSm90INS1_25CollectiveMainloopBwdSm90ILi2ELi2ELi2EN4cute5tupleIJNS5_1CILi1EEES8_S8_EEENS6_IJNS7_ILi128EEESA_NS7_ILi64EEEEEENS_10bfloat16_tEfNS_4arch4Sm90ELb0ELb0ELb1ELb1ELb1ELb1ELb0ELb0ELi2ELi1ELi2ELi2ELb0EEENS1_21CollectiveEpilogueBwdISC_SD_SF_Li256ELb1ELb0ELi1EEENS1_19SingleTileSchedulerILb1ELb0ELb0ELi128EEEEEEEEEvNT_6ParamsE,@function
        .size           _ZN7cutlass13device_kernelIN5flash11enable_sm90INS1_16FlashAttnBwdSm90INS1_25CollectiveMainloopBwdSm90ILi2ELi2ELi2EN4cute5tupleIJNS5_1CILi1EEES8_S8_EEENS6_IJNS7_ILi128EEESA_NS7_ILi64EEEEEENS_10bfloat16_tEfNS_4arch4Sm90ELb0ELb0ELb1ELb1ELb1ELb1ELb0ELb0ELi2ELi1ELi2ELi2ELb0EEENS1_21CollectiveEpilogueBwdISC_SD_SF_Li256ELb1ELb0ELi1EEENS1_19SingleTileSchedulerILb1ELb0ELb0ELi128EEEEEEEEEvNT_6ParamsE,(.L_x_3723 - _ZN7cutlass13device_kernelIN5flash11enable_sm90INS1_16FlashAttnBwdSm90INS1_25CollectiveMainloopBwdSm90ILi2ELi2ELi2EN4cute5tupleIJNS5_1CILi1EEES8_S8_EEENS6_IJNS7_ILi128EEESA_NS7_ILi64EEEEEENS_10bfloat16_tEfNS_4arch4Sm90ELb0ELb0ELb1ELb1ELb1ELb1ELb0ELb0ELi2ELi1ELi2ELi2ELb0EEENS1_21CollectiveEpilogueBwdISC_SD_SF_Li256ELb1ELb0ELi1EEENS1_19SingleTileSchedulerILb1ELb0ELb0ELi128EEEEEEEEEvNT_6ParamsE)
        .other          _ZN7cutlass13device_kernelIN5flash11enable_sm90INS1_16FlashAttnBwdSm90INS1_25CollectiveMainloopBwdSm90ILi2ELi2ELi2EN4cute5tupleIJNS5_1CILi1EEES8_S8_EEENS6_IJNS7_ILi128EEESA_NS7_ILi64EEEEEENS_10bfloat16_tEfNS_4arch4Sm90ELb0ELb0ELb1ELb1ELb1ELb1ELb0ELb0ELi2ELi1ELi2ELi2ELb0EEENS1_21CollectiveEpilogueBwdISC_SD_SF_Li256ELb1ELb0ELi1EEENS1_19SingleTileSchedulerILb1ELb0ELb0ELi128EEEEEEEEEvNT_6ParamsE,@"STO_CUDA_ENTRY STV_DEFAULT"
_ZN7cutlass13device_kernelIN5flash11enable_sm90INS1_16FlashAttnBwdSm90INS1_25CollectiveMainloopBwdSm90ILi2ELi2ELi2EN4cute5tupleIJNS5_1CILi1EEES8_S8_EEENS6_IJNS7_ILi128EEESA_NS7_ILi64EEEEEENS_10bfloat16_tEfNS_4arch4Sm90ELb0ELb0ELb1ELb1ELb1ELb1ELb0ELb0ELi2ELi1ELi2ELi2ELb0EEENS1_21CollectiveEpilogueBwdISC_SD_SF_Li256ELb1ELb0ELi1EEENS1_19SingleTileSchedulerILb1ELb0ELb0ELi128EEEEEEEEEvNT_6ParamsE:
        /* <DEDUP_REMOVED lines=23> */
.L_x_605:
[----:B------:R-:W-:Y:S05]  /*0170*/  BSYNC B0 ;  /* 0x0000000000007941 */ /* 0x000fea0003800000 */
.L_x_604:
        /* <DEDUP_REMOVED lines=34> */
.L_x_606:
        /* <DEDUP_REMOVED lines=22> */
.L_x_607:
        /* <DEDUP_REMOVED lines=9> */
.L_x_610:
        /* <DEDUP_REMOVED lines=20> */
.L_x_611:
        /* <DEDUP_REMOVED lines=10> */
.L_x_613:
[----:B------:R-:W2:Y:S02]  /*0770*/  LDC R0, c[0x0][0x8bc] ;  /* 0x00022f00ff007b82 */ /* 0x000ea40000000800 */
.L_x_612:
        /* <DEDUP_REMOVED lines=19> */
.L_x_615:
        /* <DEDUP_REMOVED lines=10> */
.L_x_616:
        /* <DEDUP_REMOVED lines=8> */
.L_x_617:
        /* <DEDUP_REMOVED lines=9> */
.L_x_618:
        /* <DEDUP_REMOVED lines=56> */
.L_x_621:
        /* <DEDUP_REMOVED lines=15> */
.L_x_620:
        /* <DEDUP_REMOVED lines=22> */
.L_x_623:
        /* <DEDUP_REMOVED lines=15> */
.L_x_622:
[----:B------:R-:W-:Y:S01]  /*1120*/  SHF.R.S32.HI R3, RZ, 0x1f, R18 ;  /* 0x0000001fff037819 */ /* 0x000fe20000011412 */
[----:B------:R-:W-:-:S03]  /*1130*/  UMOV UR4, 0xffffffff ;  /* 0xffffffff00047882 */ /* 0x000fc60000000000 */
[----:B------:R-:W-:-:S04]  /*1140*/  LEA.HI R0, R3, R18, RZ, 0x7 ;  /* 0x0000001203007211 */ /* 0x000fc800078f38ff */
[----:B------:R-:W-:Y:S01]  /*1150*/  SHF.R.S32.HI R13, RZ, 0x7, R0 ;  /* 0x00000007ff0d7819 */ /* 0x000fe20000011400 */
[----:B------:R-:W-:Y:S06]  /*1160*/  BRA.DIV UR4, `(.L_x_624) ;  /* 0x000000a2049c7947 */ /* 0x000fec000b800000 */
[----:B------:R1:W2:Y:S02]  /*1170*/  SHFL.IDX PT, R14, R13, RZ, 0x1f ;  /* 0x00001fff0d0e7589 */ /* 0x0002a400000e0000 */
.L_x_743:
[----:B------:R-:W-:Y:S01]  /*1180*/  SHF.L.U32 R17, RZ, 0x1f, RZ ;  /* 0x0000001fff117819 */ /* 0x000fe200000006ff */
[----:B------:R-:W-:Y:S01]  /*1190*/  VIADD R23, R23, 0x7f ;  /* 0x0000007f17177836 */ /* 0x000fe20000000000 */
[----:B--2---:R-:W-:Y:S01]  /*11a0*/  LEA.HI R4, R14, R14, RZ, 0x1 ;  /* 0x0000000e0e047211 */ /* 0x004fe200078f08ff */
[----:B------:R-:W-:Y:S01]  /*11b0*/  IMAD.IADD R19, R22, 0x1, -R19 ;  /* 0x0000000116137824 */ /* 0x000fe200078e0a13 */
[----:B------:R-:W2:Y:S01]  /*11c0*/  SYNCS.PHASECHK.TRANS64.TRYWAIT P0, [R2+URZ+0x30c00], R17 ;  /* 0x030c0011020075a7 */ /* 0x000ea2000800017f */
[----:B------:R-:W-:Y:S02]  /*11d0*/  LOP3.LUT R5, R0, 0xffffff80, RZ, 0xc0, !PT ;  /* 0xffffff8000057812 */ /* 0x000fe400078ec0ff */
[----:B------:R-:W-:Y:S02]  /*11e0*/  LOP3.LUT R11, R4, 0xffffe, RZ, 0xc0, !PT ;  /* 0x000ffffe040b7812 */ /* 0x000fe400078ec0ff */
[CC--:B------:R-:W-:Y:S02]  /*11f0*/  LEA.HI R4, R3.reuse, R18.reuse, RZ, 0x5 ;  /* 0x0000001203047211 */ /* 0x0c0fe400078f28ff */
[----:B------:R-:W-:-:S02]  /*1200*/  LEA.HI R0, R3, R18, RZ, 0x2 ;  /* 0x0000001203007211 */ /* 0x000fc400078f10ff */
[----:B------:R-:W-:Y:S02]  /*1210*/  LOP3.LUT R7, R4, 0xffffffe0, RZ, 0xc0, !PT ;  /* 0xffffffe004077812 */ /* 0x000fe400078ec0ff */
[----:B------:R-:W-:Y:S01]  /*1220*/  LOP3.LUT R9, R0, 0xfffffffc, RZ, 0xc0, !PT ;  /* 0xfffffffc00097812 */ /* 0x000fe200078ec0ff */
[C---:B------:R-:W-:Y:S01]  /*1230*/  IMAD.IADD R0, R18.reuse, 0x1, -R5 ;  /* 0x0000000112007824 */ /* 0x040fe200078e0a05 */
[CC--:B------:R-:W-:Y:S01]  /*1240*/  LEA.HI R6, R3.reuse, R18.reuse, RZ, 0x3 ;  /* 0x0000001203067211 */ /* 0x0c0fe200078f18ff */
[C---:B------:R-:W-:Y:S01]  /*1250*/  IMAD.IADD R7, R18.reuse, 0x1, -R7 ;  /* 0x0000000112077824 */ /* 0x040fe200078e0a07 */
[----:B------:R-:W-:Y:S02]  /*1260*/  LEA.HI R8, R3, R18, RZ, 0x4 ;  /* 0x0000001203087211 */ /* 0x000fe400078f20ff */
[C---:B------:R-:W-:Y:S01]  /*1270*/  IADD3 R10, R18.reuse, -R9, RZ ;  /* 0x80000009120a7210 */ /* 0x040fe20007ffe0ff */
[----:B------:R-:W-:Y:S01]  /*1280*/  IMAD.SHL.U32 R18, R18, 0x40, RZ ;  /* 0x0000004012127824 */ /* 0x000fe200078e00ff */
[----:B------:R-:W-:-:S02]  /*1290*/  SHF.R.S32.HI R3, RZ, 0x5, R4 ;  /* 0x00000005ff037819 */ /* 0x000fc40000011404 */
[----:B------:R-:W-:Y:S02]  /*12a0*/  SHF.R.S32.HI R4, RZ, 0x1f, R23 ;  /* 0x0000001fff047819 */ /* 0x000fe40000011417 */
[----:B------:R-:W-:Y:S01]  /*12b0*/  SHF.R.S32.HI R15, RZ, 0x4, R8 ;  /* 0x00000004ff0f7819 */ /* 0x000fe20000011408 */
[----:B------:R-:W-:Y:S01]  /*12c0*/  IMAD.SHL.U32 R5, R3, 0x10, RZ ;  /* 0x0000001003057824 */ /* 0x000fe200078e00ff */
[----:B------:R-:W-:Y:S02]  /*12d0*/  LOP3.LUT R18, R18, 0x1c0, RZ, 0xc0, !PT ;  /* 0x000001c012127812 */ /* 0x000fe400078ec0ff */
[----:B------:R-:W-:Y:S02]  /*12e0*/  IADD3 R11, R14, -R11, RZ ;  /* 0x8000000b0e0b7210 */ /* 0x000fe40007ffe0ff */
[----:B------:R-:W-:Y:S02]  /*12f0*/  LEA.HI R23, R4, R23, RZ, 0x7 ;  /* 0x0000001704177211 */ /* 0x000fe400078f38ff */
[----:B------:R-:W-:-:S02]  /*1300*/  LEA.HI R8, R8, R15, RZ, 0x1 ;  /* 0x0000000f08087211 */ /* 0x000fc400078f08ff */
[----:B------:R-:W-:Y:S02]  /*1310*/  SHF.R.S32.HI R3, RZ, 0x1f, R0 ;  /* 0x0000001fff037819 */ /* 0x000fe40000011400 */
[----:B------:R-:W-:Y:S01]  /*1320*/  LOP3.LUT R5, R18, 0x30, R5, 0xf8, !PT ;  /* 0x0000003012057812 */ /* 0x000fe200078ef805 */
[----:B--2---:R-:W-:Y:S06]  /*1330*/  @P0 BRA `(.L_x_625) ;  /* 0x0000000000080947 */ /* 0x004fec0003800000 */
[----:B------:R-:W2:Y:S02]  /*1340*/  SYNCS.PHASECHK.TRANS64.TRYWAIT P0, [R2+URZ+0x30c00], R17 ;  /* 0x030c0011020075a7 */ /* 0x000ea4000800017f */
[----:B--2---:R-:W-:Y:S05]  /*1350*/  @!P0 BRA `(.L_x_626) ;  /* 0x000000a0003c8947 */ /* 0x004fea0003800000 */
.L_x_625:
[----:B------:R-:W3:Y:S01]  /*1360*/  LDL.LU R21, [R1] ;  /* 0x0000000001157983 */ /* 0x000ee20000300800 */
[----:B------:R-:W-:Y:S01]  /*1370*/  LOP3.LUT R9, R5, 0x8, R6, 0xf8, !PT ;  /* 0x0000000805097812 */ /* 0x000fe200078ef806 */
[----:B------:R-:W-:Y:S01]  /*1380*/  IMAD R20, R13, 0x400, R0 ;  /* 0x000004000d147824 */ /* 0x000fe200078e0200 */
[CC--:B------:R-:W-:Y:S02]  /*1390*/  LEA.HI R5, R3.reuse, R0.reuse, RZ, 0x5 ;  /* 0x0000000003057211 */ /* 0x0c0fe400078f28ff */
[----:B------:R-:W-:Y:S02]  /*13a0*/  SHF.R.S32.HI R4, RZ, 0x1f, R7 ;  /* 0x0000001fff047819 */ /* 0x000fe40000011407 */
[----:B------:R-:W-:Y:S02]  /*13b0*/  SHF.R.S32.HI R6, RZ, 0x5, R5 ;  /* 0x00000005ff067819 */ /* 0x000fe40000011405 */
[----:B------:R-:W-:Y:S02]  /*13c0*/  SHF.R.U32.HI R18, RZ, 0x3, R18 ;  /* 0x00000003ff127819 */ /* 0x000fe40000011612 */
[----:B------:R-:W-:Y:S01]  /*13d0*/  LEA.HI R3, R3, R0, RZ, 0x2 ;  /* 0x0000000003037211 */ /* 0x000fe200078f10ff */
[----:B------:R-:W-:Y:S01]  /*13e0*/  IMAD R19, R6, -0x10, R19 ;  /* 0xfffffff006137824 */ /* 0x000fe200078e0213 */
[----:B------:R-:W-:-:S02]  /*13f0*/  LOP3.LUT R8, R8, 0x7ffffe, RZ, 0xc0, !PT ;  /* 0x007ffffe08087812 */ /* 0x000fc400078ec0ff */
[CC--:B------:R-:W-:Y:S02]  /*1400*/  LEA.HI R5, R4.reuse, R7.reuse, RZ, 0x3 ;  /* 0x0000000704057211 */ /* 0x0c0fe400078f18ff */
[----:B------:R-:W-:Y:S01]  /*1410*/  LEA.HI R4, R4, R7, RZ, 0x2 ;  /* 0x0000000704047211 */ /* 0x000fe200078f10ff */
[----:B------:R-:W-:Y:S01]  /*1420*/  IMAD.IADD R12, R15, 0x1, -R8 ;  /* 0x000000010f0c7824 */ /* 0x000fe200078e0a08 */
[----:B------:R-:W-:Y:S02]  /*1430*/  LOP3.LUT R18, R9, R18, RZ, 0x3c, !PT ;  /* 0x0000001209127212 */ /* 0x000fe400078e3cff */
[----:B------:R-:W-:Y:S02]  /*1440*/  LEA.HI R7, R13, R13, RZ, 0x1 ;  /* 0x0000000d0d077211 */ /* 0x000fe400078f08ff */
[----:B------:R-:W-:Y:S02]  /*1450*/  LOP3.LUT R9, R3, 0x7ffffffc, RZ, 0xc0, !PT ;  /* 0x7ffffffc03097812 */ /* 0x000fe400078ec0ff */
[----:B------:R-:W-:-:S02]  /*1460*/  SHF.R.S32.HI R6, RZ, 0x2, R3 ;  /* 0x00000002ff067819 */ /* 0x000fc40000011403 */
[----:B------:R-:W-:Y:S02]  /*1470*/  SHF.R.S32.HI R3, RZ, 0x1f, R3 ;  /* 0x0000001fff037819 */ /* 0x000fe40000011403 */
[----:B------:R-:W-:Y:S02]  /*1480*/  LOP3.LUT R8, R7, 0xfffffffe, RZ, 0xc0, !PT ;  /* 0xfffffffe07087812 */ /* 0x000fe400078ec0ff */
[----:B------:R-:W-:Y:S02]  /*1490*/  LEA.HI R3, R3, R6, RZ, 0x3 ;  /* 0x0000000603037211 */ /* 0x000fe400078f18ff */
[----:B------:R-:W-:Y:S01]  /*14a0*/  IADD3 R9, R0, -R9, RZ ;  /* 0x8000000900097210 */ /* 0x000fe20007ffe0ff */
[----:B------:R-:W-:Y:S01]  /*14b0*/  IMAD.IADD R8, R13, 0x1, -R8 ;  /* 0x000000010d087824 */ /* 0x000fe200078e0a08 */
[----:B------:R-:W-:Y:S01]  /*14c0*/  LOP3.LUT R7, R3, 0xfffffff8, RZ, 0xc0, !PT ;  /* 0xfffffff803077812 */ /* 0x000fe200078ec0ff */
[----:B-1----:R-:W-:Y:S01]  /*14d0*/  IMAD R13, R13, 0x10, R12 ;  /* 0x000000100d0d7824 */ /* 0x002fe200078e020c */
[----:B------:R-:W-:-:S02]  /*14e0*/  SHF.R.S32.HI R3, RZ, 0x2, R4 ;  /* 0x00000002ff037819 */ /* 0x000fc40000011404 */
[----:B------:R-:W-:Y:S01]  /*14f0*/  IADD3 R19, R19, R7, -R6 ;  /* 0x0000000713137210 */ /* 0x000fe20007ffe806 */
[----:B------:R-:W-:Y:S01]  /*1500*/  IMAD.U32 R7, R13, 0x200, R18 ;  /* 0x000002000d077824 */ /* 0x000fe200078e0012 */
[C---:B------:R-:W-:Y:S02]  /*1510*/  IADD3 R6, R3.reuse, 0x8, RZ ;  /* 0x0000000803067810 */ /* 0x040fe40007ffe0ff */
[----:B------:R-:W-:Y:S02]  /*1520*/  LEA.HI R4, R4, R3, RZ, 0x1 ;  /* 0x0000000304047211 */ /* 0x000fe400078f08ff */
[--C-:B------:R-:W-:Y:S01]  /*1530*/  SHF.R.S32.HI R0, RZ, 0x3, R5.reuse ;  /* 0x00000003ff007819 */ /* 0x100fe20000011405 */
[----:B------:R1:W-:Y:S01]  /*1540*/  STL [R1+0x8], R7 ;  /* 0x0000080701007387 */ /* 0x0003e20000100800 */
[----:B------:R-:W-:Y:S01]  /*1550*/  SHF.R.S32.HI R5, RZ, 0x1f, R5 ;  /* 0x0000001fff057819 */ /* 0x000fe20000011405 */
[----:B------:R-:W-:Y:S01]  /*1560*/  VIADD R12, R3, 0x10 ;  /* 0x00000010030c7836 */ /* 0x000fe20000000000 */
[----:B------:R-:W-:-:S02]  /*1570*/  LOP3.LUT R4, R4, 0xfffffffe, RZ, 0xc0, !PT ;  /* 0xfffffffe04047812 */ /* 0x000fc400078ec0ff */
[----:B------:R-:W-:Y:S02]  /*1580*/  LEA.HI R5, R5, R0, RZ, 0x4 ;  /* 0x0000000005057211 */ /* 0x000fe400078f20ff */
[----:B-1----:R-:W-:Y:S01]  /*1590*/  LEA.HI R7, R6, R6, RZ, 0x1 ;  /* 0x0000000606077211 */ /* 0x002fe200078f08ff */
[C---:B------:R-:W-:Y:S01]  /*15a0*/  IMAD.IADD R4, R3.reuse, 0x1, -R4 ;  /* 0x0000000103047824 */ /* 0x040fe200078e0a04 */
[----:B------:R-:W-:Y:S02]  /*15b0*/  IADD3 R14, R3, 0x18, RZ ;  /* 0x00000018030e7810 */ /* 0x000fe40007ffe0ff */
[----:B------:R-:W-:Y:S02]  /*15c0*/  LOP3.LUT R13, R7, 0xfffffffe, RZ, 0xc0, !PT ;  /* 0xfffffffe070d7812 */ /* 0x000fe400078ec0ff */
[----:B------:R-:W-:Y:S02]  /*15d0*/  LOP3.LUT R5, R5, 0x1ffffff0, RZ, 0xc0, !PT ;  /* 0x1ffffff005057812 */ /* 0x000fe400078ec0ff */
[----:B------:R-:W-:Y:S01]  /*15e0*/  LEA.HI R3, R12, R12, RZ, 0x1 ;  /* 0x0000000c0c037211 */ /* 0x000fe200078f08ff */
[----:B------:R-:W-:Y:S01]  /*15f0*/  IMAD.IADD R13, R6, 0x1, -R13 ;  /* 0x00000001060d7824 */ /* 0x000fe200078e0a0d */
[----:B------:R-:W-:Y:S01]  /*1600*/  LEA.HI R16, R14, R14, RZ, 0x1 ;  /* 0x0000000e0e107211 */ /* 0x000fe200078f08ff */
[----:B------:R-:W-:Y:S01]  /*1610*/  IMAD.IADD R5, R0, 0x1, -R5 ;  /* 0x0000000100057824 */ /* 0x000fe200078e0a05 */
[----:B------:R-:W-:-:S02]  /*1620*/  LOP3.LUT R15, R3, 0xfffffffe, RZ, 0xc0, !PT ;  /* 0xfffffffe030f7812 */ /* 0x000fc400078ec0ff */
[--C-:B------:R-:W-:Y:S02]  /*1630*/  SHF.R.S32.HI R6, RZ, 0x1, R3.reuse ;  /* 0x00000001ff067819 */ /* 0x100fe40000011403 */
[----:B------:R-:W-:Y:S02]  /*1640*/  SHF.R.S32.HI R3, RZ, 0x1f, R3 ;  /* 0x0000001fff037819 */ /* 0x000fe40000011403 */
[--C-:B------:R-:W-:Y:S02]  /*1650*/  SHF.R.S32.HI R0, RZ, 0x1, R7.reuse ;  /* 0x00000001ff007819 */ /* 0x100fe40000011407 */
[----:B------:R-:W-:Y:S02]  /*1660*/  SHF.R.S32.HI R7, RZ, 0x1f, R7 ;  /* 0x0000001fff077819 */ /* 0x000fe40000011407 */
[--C-:B--2---:R-:W-:Y:S02]  /*1670*/  SHF.R.S32.HI R17, RZ, 0x1, R16.reuse ;  /* 0x00000001ff117819 */ /* 0x104fe40000011410 */
[----:B------:R-:W-:-:S02]  /*1680*/  SHF.R.S32.HI R18, RZ, 0x1f, R16 ;  /* 0x0000001fff127819 */ /* 0x000fc40000011410 */
[----:B------:R-:W-:Y:S02]  /*1690*/  LEA.HI R3, R3, R6, RZ, 0x4 ;  /* 0x0000000603037211 */ /* 0x000fe400078f20ff */
[----:B------:R-:W-:Y:S02]  /*16a0*/  LEA.HI R7, R7, R0, RZ, 0x4 ;  /* 0x0000000007077211 */ /* 0x000fe400078f20ff */
[----:B------:R-:W-:Y:S02]  /*16b0*/  LEA.HI R18, R18, R17, RZ, 0x4 ;  /* 0x0000001112127211 */ /* 0x000fe400078f20ff */
[----:B------:R-:W-:Y:S01]  /*16c0*/  LOP3.LUT R3, R3, 0x1ffffff0, RZ, 0xc0, !PT ;  /* 0x1ffffff003037812 */ /* 0x000fe200078ec0ff */
[----:B------:R-:W-:Y:S01]  /*16d0*/  IMAD R8, R8, -0x40, R19 ;  /* 0xffffffc008087824 */ /* 0x000fe200078e0213 */
[----:B------:R-:W-:Y:S02]  /*16e0*/  LOP3.LUT R7, R7, 0x1ffffff0, RZ, 0xc0, !PT ;  /* 0x1ffffff007077812 */ /* 0x000fe400078ec0ff */
[----:B------:R-:W-:Y:S01]  /*16f0*/  LOP3.LUT R19, R16, 0xfffffffe, RZ, 0xc0, !PT ;  /* 0xfffffffe10137812 */ /* 0x000fe200078ec0ff */
[----:B------:R-:W-:Y:S01]  /*1700*/  IMAD.IADD R6, R6, 0x1, -R3 ;  /* 0x0000000106067824 */ /* 0x000fe200078e0a03 */
[----:B------:R-:W-:Y:S01]  /*1710*/  LOP3.LUT R18, R18, 0x1ffffff0, RZ, 0xc0, !PT ;  /* 0x1ffffff012127812 */ /* 0x000fe200078ec0ff */
[----:B------:R-:W-:Y:S01]  /*1720*/  IMAD.IADD R0, R0, 0x1, -R7 ;  /* 0x0000000100007824 */ /* 0x000fe200078e0a07 */
[----:B------:R-:W-:Y:S01]  /*1730*/  LEA R3, R5, R4, 0x3 ;  /* 0x0000000405037211 */ /* 0x000fe200078e18ff */
[----:B------:R-:W-:Y:S01]  /*1740*/  IMAD.IADD R15, R12, 0x1, -R15 ;  /* 0x000000010c0f7824 */ /* 0x000fe200078e0a0f */
[----:B------:R-:W-:Y:S01]  /*1750*/  IADD3 R19, R14, -R19, RZ ;  /* 0x800000130e137210 */ /* 0x000fe20007ffe0ff */
[----:B------:R-:W-:-:S02]  /*1760*/  IMAD.IADD R18, R17, 0x1, -R18 ;  /* 0x0000000111127824 */ /* 0x000fc400078e0a12 */
[----:B------:R1:W-:Y:S01]  /*1770*/  STL [R1+0x18], R3 ;  /* 0x0000180301007387 */ /* 0x0003e20000100800 */
[----:B------:R-:W-:Y:S02]  /*1780*/  IMAD R4, R0, 0x8, R13 ;  /* 0x0000000800047824 */ /* 0x000fe400078e020d */
[----:B------:R-:W-:-:S03]  /*1790*/  IMAD R0, R18, 0x8, R19 ;  /* 0x0000000812007824 */ /* 0x000fc600078e0213 */
[----:B------:R-:W-:Y:S01]  /*17a0*/  STL [R1+0x14], R4 ;  /* 0x0000140401007387 */ /* 0x000fe20000100800 */
[----:B-1----:R-:W-:-:S05]  /*17b0*/  IMAD R3, R6, 0x8, R15 ;  /* 0x0000000806037824 */ /* 0x002fca00078e020f */
[----:B------:R-:W-:Y:S04]  /*17c0*/  STL [R1+0x10], R3 ;  /* 0x0000100301007387 */ /* 0x000fe80000100800 */
[----:B------:R1:W-:Y:S02]  /*17d0*/  STL [R1+0xc], R0 ;  /* 0x00000c0001007387 */ /* 0x0003e40000100800 */
[----:B-1----:R-:W-:-:S05]  /*17e0*/  SHF.R.S32.HI R0, RZ, 0x7, R23 ;  /* 0x00000007ff007819 */ /* 0x002fca0000011417 */
[----:B------:R1:W-:Y:S01]  /*17f0*/  STL [R1+0x4], R0 ;  /* 0x0000040001007387 */ /* 0x0003e20000100800 */
[----:B------:R-:W-:Y:S01]  /*1800*/  IMAD.SHL.U32 R3, R20, 0x4, RZ ;  /* 0x0000000414037824 */ /* 0x000fe200078e00ff */
[----:B------:R-:W-:Y:S02]  /*1810*/  MOV R6, RZ ;  /* 0x000000ff00067202 */ /* 0x000fe40000000f00 */
        /* <DEDUP_REMOVED lines=35> */
.L_x_637:
[----:B------:R-:W-:-:S13]  /*1a50*/  ISETP.NE.AND P0, PT, R7, 0x3, PT ;  /* 0x000000030700780c */ /* 0x000fda0003f05270 */
[----:B------:R-:W-:Y:S05]  /*1a60*/  @!P0 BRA `(.L_x_627) ;  /* 0x0000000000048947 */ /* 0x000fea0003800000 */
[----:B------:R-:W-:Y:S01]  /*1a70*/  BPT.TRAP 0x1 ;  /* 0x000000040000795c */ /* 0x000fe20000300000 */
.L_x_627:
[----:B------:R-:W-:Y:S01]  /*1a80*/  IMAD R25, R4, 0x8, R2 ;  /* 0x0000000804197824 */ /* 0x000fe200078e0202 */
[----:B------:R-:W-:-:S04]  /*1a90*/  SHF.L.U32 R22, R5, 0x1f, RZ ;  /* 0x0000001f05167819 */ /* 0x000fc800000006ff */
[----:B------:R1:W2:Y:S01]  /*1aa0*/  SYNCS.PHASECHK.TRANS64.TRYWAIT P1, [R25+URZ+0x30c10], R22 ;  /* 0x030c1016190075a7 */ /* 0x0002a2000802017f */
[----:B------:R-:W-:Y:S05]  /*1ab0*/  @!P0 BRA `(.L_x_628) ;  /* 0x0000000000048947 */ /* 0x000fea0003800000 */
[----:B------:R-:W-:Y:S01]  /*1ac0*/  BPT.TRAP 0x1 ;  /* 0x000000040000795c */ /* 0x000fe20000300000 */
.L_x_628:
[----:B------:R-:W-:-:S04]  /*1ad0*/  IADD3 R0, R2, 0x10000, RZ ;  /* 0x0001000002007810 */ /* 0x000fc80007ffe0ff */
[----:B------:R-:W-:-:S04]  /*1ae0*/  SHF.R.U32.HI R0, RZ, 0x4, R0 ;  /* 0x00000004ff007819 */ /* 0x000fc80000011600 */
[----:B------:R-:W-:Y:S01]  /*1af0*/  LOP3.LUT R0, R0, 0x3fff, RZ, 0xc0, !PT ;  /* 0x00003fff00007812 */ /* 0x000fe200078ec0ff */
[----:B--2---:R-:W-:Y:S06]  /*1b00*/  @P1 BRA `(.L_x_629) ;  /* 0x0000000000081947 */ /* 0x004fec0003800000 */
[----:B------:R-:W2:Y:S02]  /*1b10*/  SYNCS.PHASECHK.TRANS64.TRYWAIT P1, [R25+URZ+0x30c10], R22 ;  /* 0x030c1016190075a7 */ /* 0x000ea4000802017f */
[----:B--2---:R-:W-:Y:S05]  /*1b20*/  @!P1 BRA `(.L_x_630) ;  /* 0x00000098005c9947 */ /* 0x004fea0003800000 */
.L_x_629:
        /* <DEDUP_REMOVED lines=64> */
.L_x_631:
[----:B------:R1:W1:Y:S01]  /*1f30*/  SYNCS.PHASECHK.TRANS64.TRYWAIT P1, [R25+URZ+0x30c30], R22 ;  /* 0x030c3016190075a7 */ /* 0x000262000802017f */
[----:B------:R-:W-:Y:S05]  /*1f40*/  @!P0 BRA `(.L_x_632) ;  /* 0x0000000000048947 */ /* 0x000fea0003800000 */
[----:B------:R-:W-:Y:S01]  /*1f50*/  BPT.TRAP 0x1 ;  /* 0x000000040000795c */ /* 0x000fe20000300000 */
.L_x_632:
[----:B------:R-:W-:-:S04]  /*1f60*/  IADD3 R18, R2, 0x18000, RZ ;  /* 0x0001800002127810 */ /* 0x000fc80007ffe0ff */
[----:B------:R-:W-:-:S04]  /*1f70*/  SHF.R.U32.HI R18, RZ, 0x4, R18 ;  /* 0x00000004ff127819 */ /* 0x000fc80000011612 */
[----:B------:R-:W-:-:S04]  /*1f80*/  LOP3.LUT R18, R18, 0x3fff, RZ, 0xc0, !PT ;  /* 0x00003fff12127812 */ /* 0x000fc800078ec0ff */
[----:B------:R-:W-:Y:S01]  /*1f90*/  LOP3.LUT R21, R18, 0x10000, RZ, 0xfc, !PT ;  /* 0x0001000012157812 */ /* 0x000fe200078efcff */
[----:B-1----:R-:W-:Y:S06]  /*1fa0*/  @P1 BRA `(.L_x_633) ;  /* 0x0000000000081947 */ /* 0x002fec0003800000 */
[----:B------:R-:W1:Y:S02]  /*1fb0*/  SYNCS.PHASECHK.TRANS64.TRYWAIT P1, [R25+URZ+0x30c30], R22 ;  /* 0x030c3016190075a7 */ /* 0x000e64000802017f */
[----:B-1----:R-:W-:Y:S05]  /*1fc0*/  @!P1 BRA `(.L_x_634) ;  /* 0x0000009400489947 */ /* 0x002fea0003800000 */
.L_x_633:
[----:B------:R-:W-:Y:S01]  /*1fd0*/  UIADD3 UR9, UR9, 0x4000, URZ ;  /* 0x0000400009097890 */ /* 0x000fe2000fffe03f */
[----:B------:R-:W-:Y:S01]  /*1fe0*/  IMAD R22, R4, 0x400, R21 ;  /* 0x0000040004167824 */ /* 0x000fe200078e0215 */
[----:B------:R-:W-:Y:S01]  /*1ff0*/  WARPGROUP.ARRIVE ;  /* 0x00000000000079c5 */ /* 0x000fe20000000000 */
[----:B------:R-:W-:Y:S01]  /*2000*/  UMOV UR7, 0x40000040 ;  /* 0x4000004000077882 */ /* 0x000fe20000000000 */
[----:B------:R-:W-:Y:S01]  /*2010*/  USHF.R.U32.HI UR9, URZ, 0x4, UR9 ;  /* 0x000000043f097899 */ /* 0x000fe20008011609 */
[----:B------:R-:W-:Y:S01]  /*2020*/  FMUL.FTZ R23, R90, UR36 ;  /* 0x000000245a177c20 */ /* 0x000fe20008410000 */
[----:B------:R-:W-:Y:S01]  /*2030*/  R2UR UR8, R22 ;  /* 0x00000000160872ca */ /* 0x000fe200000e0000 */
[----:B------:R-:W-:Y:S01]  /*2040*/  UMOV UR5, 0x40000040 ;  /* 0x4000004000057882 */ /* 0x000fe20000000000 */
[----:B------:R-:W-:Y:S01]  /*2050*/  ULOP3.LUT UR9, UR9, 0x3fff, URZ, 0xc0, !UPT ;  /* 0x00003fff09097892 */ /* 0x000fe2000f8ec03f */
[----:B------:R-:W-:Y:S01]  /*2060*/  FMUL.FTZ R90, R93, UR36 ;  /* 0x000000245d5a7c20 */ /* 0x000fe20008410000 */
        /* <DEDUP_REMOVED lines=11> */
[----:B--2---:R-:W1:Y:S01]  /*2120*/  SHFL.IDX PT, R122, R20, R10, 0x1f ;  /* 0x00001f0a147a7589 */ /* 0x004e6200000e0000 */
[----:B------:R-:W-:Y:S01]  /*2130*/  HGMMA.64x128x16.F32.BF16 R24, gdesc[UR4], RZ, !UPT, gsb0 ;  /* 0x01e00000041879f0 */ /* 0x000fe2000c0018ff */
[----:B------:R-:W-:Y:S01]  /*2140*/  UIADD3 UR6, UR8, 0x2, URZ ;  /* 0x0000000208067890 */ /* 0x000fe2000fffe03f */
[----:B------:R-:W-:Y:S01]  /*2150*/  VIADD R131, R10, 0x4 ;  /* 0x000000040a837836 */ /* 0x000fe20000000000 */
[----:B------:R-:W-:Y:S01]  /*2160*/  UIADD3 UR4, UR9, 0x2, URZ ;  /* 0x0000000209047890 */ /* 0x000fe2000fffe03f */
[----:B------:R-:W-:Y:S01]  /*2170*/  FMUL.FTZ R22, R89, UR36 ;  /* 0x0000002459167c20 */ /* 0x000fe20008410000 */
[----:B------:R-:W-:Y:S01]  /*2180*/  UMOV UR7, 0x40000040 ;  /* 0x4000004000077882 */ /* 0x000fe20000000000 */
[----:B------:R-:W-:Y:S01]  /*2190*/  UMOV UR5, 0x40000040 ;  /* 0x4000004000057882 */ /* 0x000fe20000000000 */
[----:B------:R-:W-:Y:S01]  /*21a0*/  FMUL.FTZ R88, R91, UR36 ;  /* 0x000000245b587c20 */ /* 0x000fe20008410000 */
[----:B------:R-:W-:Y:S01]  /*21b0*/  FMUL.FTZ R108, R111, UR36 ;  /* 0x000000246f6c7c20 */ /* 0x000fe20008410000 */
[----:B------:R-:W2:Y:S01]  /*21c0*/  MUFU.TANH R21, R21 ;  /* 0x0000001500157308 */ /* 0x000ea20000002400 */
[----:B------:R-:W-:Y:S01]  /*21d0*/  FMUL.FTZ R91, R94, UR36 ;  /* 0x000000245e5b7c20 */ /* 0x000fe20008410000 */
[----:B------:R-:W-:Y:S01]  /*21e0*/  FMUL.FTZ R111, R114, UR36 ;  /* 0x00000024726f7c20 */ /* 0x000fe20008410000 */
[----:B------:R-:W-:Y:S01]  /*21f0*/  FMUL.FTZ R94, R97, UR36 ;  /* 0x00000024615e7c20 */ /* 0x000fe20008410000 */
[----:B------:R-:W-:Y:S01]  /*2200*/  FMUL.FTZ R114, R117, UR36 ;  /* 0x0000002475727c20 */ /* 0x000fe20008410000 */
[----:B------:R-:W-:Y:S01]  /*2210*/  FMUL.FTZ R97, R100, UR36 ;  /* 0x0000002464617c20 */ /* 0x000fe20008410000 */
[----:B------:R-:W-:Y:S01]  /*2220*/  FMUL.FTZ R117, R120, UR36 ;  /* 0x0000002478757c20 */ /* 0x000fe20008410000 */
[----:B------:R-:W-:Y:S01]  /*2230*/  FMUL.FTZ R100, R103, UR36 ;  /* 0x0000002467647c20 */ /* 0x000fe20008410000 */
[----:B------:R-:W4:Y:S01]  /*2240*/  SHFL.IDX PT, R120, R20, R131, 0x1f ;  /* 0x00001f8314787589 */ /* 0x000f2200000e0000 */
[----:B------:R-:W-:Y:S01]  /*2250*/  FMUL.FTZ R103, R106, UR36 ;  /* 0x000000246a677c20 */ /* 0x000fe20008410000 */
[----:B------:R-:W-:Y:S01]  /*2260*/  FMUL.FTZ R232, R135, UR36 ;  /* 0x0000002487e87c20 */ /* 0x000fe20008410000 */
[----:B------:R-:W3:Y:S01]  /*2270*/  MUFU.TANH R22, R22 ;  /* 0x0000001600167308 */ /* 0x000ee20000002400 */
[----:B------:R-:W-:Y:S01]  /*2280*/  FMUL.FTZ R106, R109, UR36 ;  /* 0x000000246d6a7c20 */ /* 0x000fe20008410000 */
[----:B------:R-:W-:-:S02]  /*2290*/  VIADD R135, R10, 0x8 ;  /* 0x000000080a877836 */ /* 0x000fc40000000000 */
[----:B------:R-:W-:Y:S01]  /*22a0*/  FMUL.FTZ R89, R92, UR36 ;  /* 0x000000245c597c20 */ /* 0x000fe20008410000 */
[----:B------:R-:W-:Y:S01]  /*22b0*/  FMUL.FTZ R109, R112, UR36 ;  /* 0x00000024706d7c20 */ /* 0x000fe20008410000 */
[----:B------:R-:W-:Y:S01]  /*22c0*/  FMUL.FTZ R112, R115, UR36 ;  /* 0x0000002473707c20 */ /* 0x000fe20008410000 */
[----:B------:R-:W-:Y:S01]  /*22d0*/  FMUL.FTZ R92, R95, UR36 ;  /* 0x000000245f5c7c20 */ /* 0x000fe20008410000 */
[----:B------:R-:W-:Y:S01]  /*22e0*/  FMUL.FTZ R115, R118, UR36 ;  /* 0x0000002476737c20 */ /* 0x000fe20008410000 */
[----:B------:R-:W4:Y:S01]  /*22f0*/  MUFU.TANH R23, R23 ;  /* 0x0000001700177308 */ /* 0x000f220000002400 */
[----:B------:R-:W-:Y:S01]  /*2300*/  FMUL.FTZ R95, R98, UR36 ;  /* 0x00000024625f7c20 */ /* 0x000fe20008410000 */
[----:B------:R-:W-:Y:S01]  /*2310*/  FMUL.FTZ R118, R121, UR36 ;  /* 0x0000002479767c20 */ /* 0x000fe20008410000 */
[----:B------:R-:W-:Y:S01]  /*2320*/  STL [R1+0x44], R155 ;  /* 0x0000449b01007387 */ /* 0x000fe20000100800 */
[----:B------:R-:W-:Y:S01]  /*2330*/  FMUL.FTZ R98, R101, UR36 ;  /* 0x0000002465627c20 */ /* 0x000fe20008410000 */
[----:B------:R-:W-:Y:S01]  /*2340*/  FMUL.FTZ R101, R104, UR36 ;  /* 0x0000002468657c20 */ /* 0x000fe20008410000 */
[----:B------:R-:W-:Y:S01]  /*2350*/  FMUL.FTZ R237, R134, UR36 ;  /* 0x0000002486ed7c20 */ /* 0x000fe20008410000 */
[----:B------:R-:W4:Y:S01]  /*2360*/  SHFL.IDX PT, R121, R20, R135, 0x1f ;  /* 0x00001f8714797589 */ /* 0x000f2200000e0000 */
[----:B------:R-:W-:Y:S01]  /*2370*/  MUFU.TANH R88, R88 ;  /* 0x0000005800587308 */ /* 0x000fe20000002400 */
[----:B------:R-:W-:Y:S01]  /*2380*/  FMUL.FTZ R104, R107, UR36 ;  /* 0x000000246b687c20 */ /* 0x000fe20008410000 */
[----:B------:R-:W-:Y:S01]  /*2390*/  FMUL.FTZ R137, R137, UR36 ;  /* 0x0000002489897c20 */ /* 0x000fe20008410000 */
[----:B------:R-:W-:Y:S01]  /*23a0*/  STL [R1+0x40], R154 ;  /* 0x0000409a01007387 */ /* 0x000fe20000100800 */
[----:B------:R-:W-:Y:S01]  /*23b0*/  IADD3 R134, R10, 0xc, RZ ;  /* 0x0000000c0a867810 */ /* 0x000fe20007ffe0ff */
[----:B------:R-:W-:Y:S01]  /*23c0*/  FMUL.FTZ R107, R110, UR36 ;  /* 0x000000246e6b7c20 */ /* 0x000fe20008410000 */
[----:B------:R-:W-:Y:S01]  /*23d0*/  ISETP.GT.AND P2, PT, R8, RZ, PT ;  /* 0x000000ff0800720c */ /* 0x000fe20003f44270 */
[----:B------:R-:W-:Y:S01]  /*23e0*/  STL [R1+0x3c], R153 ;  /* 0x00003c9901007387 */ /* 0x000fe20000100800 */
[----:B------:R-:W4:Y:S01]  /*23f0*/  MUFU.TANH R89, R89 ;  /* 0x0000005900597308 */ /* 0x000f220000002400 */
[----:B------:R-:W-:Y:S01]  /*2400*/  FMUL.FTZ R110, R113, UR36 ;  /* 0x00000024716e7c20 */ /* 0x000fe20008410000 */
[----:B------:R-:W-:Y:S01]  /*2410*/  FMUL.FTZ R113, R116, UR36 ;  /* 0x0000002474717c20 */ /* 0x000fe20008410000 */
[----:B------:R-:W-:Y:S01]  /*2420*/  STL [R1+0x38], R152 ;  /* 0x0000389801007387 */ /* 0x000fe20000100800 */
[----:B------:R-:W-:Y:S01]  /*2430*/  FMUL.FTZ R116, R119, UR36 ;  /* 0x0000002477747c20 */ /* 0x000fe20008410000 */
[----:B------:R-:W-:Y:S01]  /*2440*/  FMUL.FTZ R227, R124, UR36 ;  /* 0x000000247ce37c20 */ /* 0x000fe20008410000 */
[----:B------:R-:W-:Y:S01]  /*2450*/  FMUL.FTZ R136, R136, UR36 ;  /* 0x0000002488887c20 */ /* 0x000fe20008410000 */
[----:B------:R-:W-:Y:S01]  /*2460*/  STL [R1+0x34], R9 ;  /* 0x0000340901007387 */ /* 0x000fe20000100800 */
[----:B--2---:R-:W-:Y:S01]  /*2470*/  FSEL R119, R21, -INF , P2 ;  /* 0xff80000015777808 */ /* 0x004fe20001000000 */
[----:B------:R-:W2:Y:S01]  /*2480*/  MUFU.TANH R91, R91 ;  /* 0x0000005b005b7308 */ /* 0x000ea20000002400 */
[----:B------:R-:W-:Y:S01]  /*2490*/  FMUL.FTZ R138, R138, UR36 ;  /* 0x000000248a8a7c20 */ /* 0x000fe20008410000 */
[----:B------:R1:W-:Y:S01]  /*24a0*/  STL [R1+0x30], R7 ;  /* 0x0000300701007387 */ /* 0x0003e20000100800 */
[----:B------:R-:W-:Y:S01]  /*24b0*/  ISETP.GT.AND P1, PT, R8, 0x8, PT ;  /* 0x000000080800780c */ /* 0x000fe20003f24270 */
[----:B------:R-:W-:Y:S01]  /*24c0*/  FMUL.FTZ R217, R123, UR36 ;  /* 0x000000247bd97c20 */ /* 0x000fe20008410000 */
[----:B------:R-:W-:Y:S01]  /*24d0*/  FMUL.FTZ R133, R133, UR36 ;  /* 0x0000002485857c20 */ /* 0x000fe20008410000 */
[----:B------:R-:W2:Y:S01]  /*24e0*/  SHFL.IDX PT, R124, R20, R134, 0x1f ;  /* 0x00001f86147c7589 */ /* 0x000ea200000e0000 */
[----:B---3--:R-:W-:Y:S01]  /*24f0*/  FSEL R123, R22, -INF , P2 ;  /* 0xff800000167b7808 */ /* 0x008fe20001000000 */
[----:B------:R-:W3:Y:S01]  /*2500*/  MUFU.TANH R90, R90 ;  /* 0x0000005a005a7308 */ /* 0x000ee20000002400 */
[----:B------:R-:W-:Y:S01]  /*2510*/  FMUL.FTZ R141, R141, UR36 ;  /* 0x000000248d8d7c20 */ /* 0x000fe20008410000 */
[----:B------:R-:W-:Y:S01]  /*2520*/  STL [R1+0x2c], R6 ;  /* 0x00002c0601007387 */ /* 0x000fe20000100800 */
[----:B------:R-:W-:Y:S01]  /*2530*/  FMUL.FTZ R139, R139, UR36 ;  /* 0x000000248b8b7c20 */ /* 0x000fe20008410000 */
[----:B------:R-:W-:Y:S01]  /*2540*/  FMUL.FTZ R231, R145, UR36 ;  /* 0x0000002491e77c20 */ /* 0x000fe20008410000 */
[----:B------:R-:W-:Y:S01]  /*2550*/  FMUL.FTZ R140, R140, UR36 ;  /* 0x000000248c8c7c20 */ /* 0x000fe20008410000 */
[----:B------:R-:W-:Y:S01]  /*2560*/  STL [R1+0x28], R5 ;  /* 0x0000280501007387 */ /* 0x000fe20000100800 */
[----:B------:R-:W-:Y:S01]  /*2570*/  FMUL.FTZ R142, R142, UR36 ;  /* 0x000000248e8e7c20 */ /* 0x000fe20008410000 */
[----:B-1----:R1:W-:Y:S01]  /*2580*/  MUFU.TANH R7, R137 ;  /* 0x0000008900077308 */ /* 0x0023e20000002400 */
[----:B------:R-:W-:Y:S01]  /*2590*/  FMUL.FTZ R226, R125, UR36 ;  /* 0x000000247de27c20 */ /* 0x000fe20008410000 */
[----:B------:R-:W-:Y:S01]  /*25a0*/  STL [R1+0x24], R3 ;  /* 0x0000240301007387 */ /* 0x000fe20000100800 */
[----:B------:R-:W-:Y:S01]  /*25b0*/  FMUL.FTZ R129, R129, UR36 ;  /* 0x0000002481817c20 */ /* 0x000fe20008410000 */
[----:B------:R-:W-:Y:S01]  /*25c0*/  FMUL.FTZ R228, R146, UR36 ;  /* 0x0000002492e47c20 */ /* 0x000fe20008410000 */
[----:B------:R-:W-:Y:S01]  /*25d0*/  FMUL.FTZ R235, R144, UR36 ;  /* 0x0000002490eb7c20 */ /* 0x000fe20008410000 */
[----:B------:R3:W-:Y:S01]  /*25e0*/  STL [R1+0x20], R0 ;  /* 0x0000200001007387 */ /* 0x0007e20000100800 */
[----:B------:R-:W-:Y:S01]  /*25f0*/  FMUL.FTZ R234, R127, UR36 ;  /* 0x000000247fea7c20 */ /* 0x000fe20008410000 */
[----:B------:R4:W-:Y:S01]  /*2600*/  MUFU.TANH R152, R136 ;  /* 0x0000008800987308 */ /* 0x0009e20000002400 */
[----:B-1----:R-:W-:Y:S01]  /*2610*/  FMUL.FTZ R137, R151, UR36 ;  /* 0x0000002497897c20 */ /* 0x002fe20008410000 */
[----:B------:R-:W-:Y:S01]  /*2620*/  SHFL.IDX PT, R144, R12, R10, 0x1f ;  /* 0x00001f0a0c907589 */ /* 0x000fe200000e0000 */
[----:B------:R-:W-:Y:S01]  /*2630*/  FMUL.FTZ R127, R130, UR36 ;  /* 0x00000024827f7c20 */ /* 0x000fe20008410000 */
[----:B------:R-:W-:Y:S01]  /*2640*/  FMUL.FTZ R130, R149, UR36 ;  /* 0x0000002495827c20 */ /* 0x000fe20008410000 */
[----:B------:R-:W-:Y:S01]  /*2650*/  FMUL.FTZ R236, R143, UR36 ;  /* 0x000000248fec7c20 */ /* 0x000fe20008410000 */
[----:B------:R-:W-:Y:S01]  /*2660*/  FMUL.FTZ R229, R128, UR36 ;  /* 0x0000002480e57c20 */ /* 0x000fe20008410000 */
[----:B------:R-:W-:Y:S01]  /*2670*/  SHFL.IDX PT, R221, R12, R131, 0x1f ;  /* 0x00001f830cdd7589 */ /* 0x000fe200000e0000 */
[----:B------:R1:W-:Y:S01]  /*2680*/  MUFU.TANH R9, R138 ;  /* 0x0000008a00097308 */ /* 0x0003e20000002400 */
[----:B----4-:R-:W-:Y:S01]  /*2690*/  FFMA.FTZ R136, R119, UR37, -R122 ;  /* 0x0000002577887c23 */ /* 0x010fe2000801087a */
[----:B------:R-:W-:Y:S01]  /*26a0*/  FSEL R119, R23, -INF , P1 ;  /* 0xff80000017777808 */ /* 0x000fe20000800000 */
[----:B------:R-:W-:-:S02]  /*26b0*/  IMAD R218, R4, 0x400, R18 ;  /* 0x0000040004da7824 */ /* 0x000fc400078e0212 */
[----:B------:R-:W-:Y:S01]  /*26c0*/  FMUL.FTZ R128, R147, UR36 ;  /* 0x0000002493807c20 */ /* 0x000fe20008410000 */
[----:B------:R-:W-:Y:S01]  /*26d0*/  FMUL.FTZ R132, R132, UR36 ;  /* 0x0000002484847c20 */ /* 0x000fe20008410000 */
[----:B------:R-:W-:Y:S01]  /*26e0*/  SHFL.IDX PT, R230, R12, R134, 0x1f ;  /* 0x00001f860ce67589 */ /* 0x000fe200000e0000 */
[----:B------:R-:W-:Y:S01]  /*26f0*/  FFMA.FTZ R119, R119, UR37, -R122 ;  /* 0x0000002577777c23 */ /* 0x000fe2000801087a */
[----:B------:R4:W-:Y:S01]  /*2700*/  MUFU.TANH R153, R133 ;  /* 0x0000008500997308 */ /* 0x0009e20000002400 */
[----:B-1----:R-:W-:Y:S01]  /*2710*/  VIADD R138, R10, 0x14 ;  /* 0x000000140a8a7836 */ /* 0x002fe20000000000 */
[----:B------:R-:W-:Y:S01]  /*2720*/  FSEL R122, R89, -INF , P2 ;  /* 0xff800000597a7808 */ /* 0x000fe20001000000 */
[----:B------:R-:W-:Y:S01]  /*2730*/  SHFL.IDX PT, R225, R12, R135, 0x1f ;  /* 0x00001f870ce17589 */ /* 0x000fe200000e0000 */
[----:B------:R-:W-:-:S03]  /*2740*/  FMUL.FTZ R126, R126, UR36 ;  /* 0x000000247e7e7c20 */ /* 0x000fc60008410000 */
[----:B------:R-:W-:Y:S01]  /*2750*/  SHFL.IDX PT, R223, R20, R138, 0x1f ;  /* 0x00001f8a14df7589 */ /* 0x000fe200000e0000 */
[----:B---3--:R1:W-:Y:S01]  /*2760*/  MUFU.TANH R0, R141 ;  /* 0x0000008d00007308 */ /* 0x0083e20000002400 */
[----:B----4-:R-:W-:Y:S01]  /*2770*/  FFMA.FTZ R133, R123, UR37, -R120 ;  /* 0x000000257b857c23 */ /* 0x010fe20008010878 */
[C---:B------:R-:W-:Y:S01]  /*2780*/  FSEL R123, R88.reuse, -INF , P1 ;  /* 0xff800000587b7808 */ /* 0x040fe20000800000 */
[----:B------:R-:W-:-:S04]  /*2790*/  FFMA.FTZ R88, -R88, R88, 1 ;  /* 0x3f80000058587423 */ /* 0x000fc80000010158 */
[----:B------:R-:W-:Y:S01]  /*27a0*/  FFMA.FTZ R120, R123, UR37, -R120 ;  /* 0x000000257b787c23 */ /* 0x000fe20008010878 */
[----:B------:R-:W-:Y:S01]  /*27b0*/  MUFU.TANH R94, R94 ;  /* 0x0000005e005e7308 */ /* 0x000fe20000002400 */
[----:B-1----:R-:W-:Y:S01]  /*27c0*/  IADD3 R141, R10, 0x1c, RZ ;  /* 0x0000001c0a8d7810 */ /* 0x002fe20007ffe0ff */
[--C-:B------:R-:W-:Y:S01]  /*27d0*/  FFMA.FTZ R123, R122, UR37, -R121.reuse ;  /* 0x000000257a7b7c23 */ /* 0x100fe20008010879 */
[C---:B--2---:R-:W-:Y:S01]  /*27e0*/  FSEL R122, R91.reuse, -INF , P1 ;  /* 0xff8000005b7a7808 */ /* 0x044fe20000800000 */
[----:B------:R-:W-:Y:S02]  /*27f0*/  FFMA.FTZ R91, -R91, R91, 1 ;  /* 0x3f8000005b5b7423 */ /* 0x000fe4000001015b */
[----:B------:R-:W1:Y:S02]  /*2800*/  SHFL.IDX PT, R145, R20, R141, 0x1f ;  /* 0x00001f8d14917589 */ /* 0x000e6400000e0000 */
[----:B------:R-:W-:Y:S01]  /*2810*/  MUFU.TANH R96, R96 ;  /* 0x0000006000607308 */ /* 0x000fe20000002400 */
[----:B------:R-:W-:-:S07]  /*2820*/  FFMA.FTZ R121, R122, UR37, -R121 ;  /* 0x000000257a797c23 */ /* 0x000fce0008010879 */
[----:B------:R2:W-:Y:S08]  /*2830*/  MUFU.TANH R6, R139 ;  /* 0x0000008b00067308 */ /* 0x0005f00000002400 */
[----:B------:R-:W3:Y:S01]  /*2840*/  MUFU.TANH R98, R98 ;  /* 0x0000006200627308 */ /* 0x000ee20000002400 */
[----:B------:R-:W-:Y:S02]  /*2850*/  WARPGROUP.DEPBAR.LE gsb0, 0x0 ;  /* 0x00008000000079c5 */ /* 0x000fe40000010000 */
[----:B------:R-:W-:Y:S01]  /*2860*/  WARPGROUP.ARRIVE ;  /* 0x00000000000079c5 */ /* 0x000fe20000000000 */
[C---:B--2---:R-:W-:Y:S01]  /*2870*/  FSEL R139, R90.reuse, -INF , P2 ;  /* 0xff8000005a8b7808 */ /* 0x044fe20001000000 */
[----:B------:R-:W-:-:S03]  /*2880*/  FFMA.FTZ R90, -R90, R90, 1 ;  /* 0x3f8000005a5a7423 */ /* 0x000fc6000001015a */
[----:B------:R-:W2:Y:S01]  /*2890*/  MUFU.TANH R100, R100 ;  /* 0x0000006400647308 */ /* 0x000ea20000002400 */
[----:B------:R-:W-:Y:S01]  /*28a0*/  HGMMA.64x128x16.F32.BF16 R24, gdesc[UR4], R24, gsb0 ;  /* 0x01e00000041879f0 */ /* 0x000fe20008001818 */
[----:B------:R-:W-:Y:S01]  /*28b0*/  UIADD3 UR6, UR8, 0x4, URZ ;  /* 0x0000000408067890 */ /* 0x000fe2000fffe03f */
[----:B------:R-:W-:Y:S01]  /*28c0*/  FFMA.FTZ R122, R139, UR37, -R124 ;  /* 0x000000258b7a7c23 */ /* 0x000fe2000801087c */
[----:B------:R-:W-:Y:S01]  /*28d0*/  UIADD3 UR4, UR9, 0x4, URZ ;  /* 0x0000000409047890 */ /* 0x000fe2000fffe03f */
[----:B------:R-:W-:Y:S01]  /*28e0*/  VIADD R139, R10, 0x18 ;  /* 0x000000180a8b7836 */ /* 0x000fe20000000000 */
[----:B------:R-:W-:Y:S01]  /*28f0*/  UMOV UR7, 0x40000040 ;  /* 0x4000004000077882 */ /* 0x000fe20000000000 */
[----:B------:R-:W-:Y:S01]  /*2900*/  UMOV UR5, 0x40000040 ;  /* 0x4000004000057882 */ /* 0x000fe20000000000 */
[----:B------:R4:W-:Y:S01]  /*2910*/  MUFU.TANH R5, R140 ;  /* 0x0000008c00057308 */ /* 0x0009e20000002400 */
[----:B---3--:R-:W-:Y:S01]  /*2920*/  FSEL R219, R98, -INF , P2 ;  /* 0xff80000062db7808 */ /* 0x008fe20001000000 */
[----:B------:R-:W3:Y:S04]  /*2930*/  SHFL.IDX PT, R222, R20, R139, 0x1f ;  /* 0x00001f8b14de7589 */ /* 0x000ee800000e0000 */
[----:B-1----:R-:W-:-:S02]  /*2940*/  FFMA.FTZ R219, R219, UR37, -R145 ;  /* 0x00000025dbdb7c23 */ /* 0x002fc40008010891 */
[----:B------:R1:W-:Y:S01]  /*2950*/  MUFU.TANH R3, R142 ;  /* 0x0000008e00037308 */ /* 0x0003e20000002400 */
[----:B----4-:R-:W-:-:S05]  /*2960*/  VIADD R140, R10, 0x10 ;  /* 0x000000100a8c7836 */ /* 0x010fca0000000000 */
[----:B------:R4:W3:Y:S02]  /*2970*/  SHFL.IDX PT, R125, R20, R140, 0x1f ;  /* 0x00001f8c147d7589 */ /* 0x0008e400000e0000 */
[----:B------:R-:W-:Y:S01]  /*2980*/  MUFU.TANH R92, R92 ;  /* 0x0000005c005c7308 */ /* 0x000fe20000002400 */
[C---:B-1----:R-:W-:Y:S01]  /*2990*/  FSEL R142, R96.reuse, -INF , P1 ;  /* 0xff800000608e7808 */ /* 0x042fe20000800000 */
[----:B------:R-:W-:Y:S01]  /*29a0*/  FFMA.FTZ R96, -R96, R96, 1 ;  /* 0x3f80000060607423 */ /* 0x000fe20000010160 */
[----:B----4-:R-:W-:-:S05]  /*29b0*/  FSEL R20, R94, -INF , P2 ;  /* 0xff8000005e147808 */ /* 0x010fca0001000000 */
[----:B------:R-:W-:Y:S01]  /*29c0*/  MUFU.TANH R93, R93 ;  /* 0x0000005d005d7308 */ /* 0x000fe20000002400 */
[----:B------:R-:W-:Y:S01]  /*29d0*/  FFMA.FTZ R94, -R94, R94, 1 ;  /* 0x3f8000005e5e7423 */ /* 0x000fe2000001015e */
[--C-:B------:R-:W-:Y:S01]  /*29e0*/  FFMA.FTZ R20, R20, UR37, -R223.reuse ;  /* 0x0000002514147c23 */ /* 0x100fe200080108df */
[----:B------:R-:W-:Y:S01]  /*29f0*/  FFMA.FTZ R223, R142, UR37, -R223 ;  /* 0x000000258edf7c23 */ /* 0x000fe200080108df */
[----:B--2---:R-:W-:-:S04]  /*2a00*/  FSEL R142, R100, -INF , P1 ;  /* 0xff800000648e7808 */ /* 0x004fc80000800000 */
[----:B------:R-:W1:Y:S01]  /*2a10*/  MUFU.TANH R95, R95 ;  /* 0x0000005f005f7308 */ /* 0x000e620000002400 */
[----:B------:R-:W-:-:S07]  /*2a20*/  FFMA.FTZ R145, R142, UR37, -R145 ;  /* 0x000000258e917c23 */ /* 0x000fce0008010891 */
[----:B------:R2:W-:Y:S08]  /*2a30*/  MUFU.TANH R155, R129 ;  /* 0x00000081009b7308 */ /* 0x0005f00000002400 */
[----:B------:R-:W4:Y:S01]  /*2a40*/  MUFU.TANH R97, R97 ;  /* 0x0000006100617308 */ /* 0x000f220000002400 */
[----:B--2---:R-:W-:Y:S01]  /*2a50*/  FMUL.FTZ R129, R148, UR36 ;  /* 0x0000002494817c20 */ /* 0x004fe20008410000 */
[C---:B-1----:R-:W-:Y:S01]  /*2a60*/  FSEL R143, R95.reuse, -INF , P1 ;  /* 0xff8000005f8f7808 */ /* 0x042fe20000800000 */
[----:B------:R-:W-:-:S05]  /*2a70*/  FFMA.FTZ R95, -R95, R95, 1 ;  /* 0x3f8000005f5f7423 */ /* 0x000fca000001015f */
[----:B------:R-:W-:Y:S08]  /*2a80*/  MUFU.TANH R99, R99 ;  /* 0x0000006300637308 */ /* 0x000ff00000002400 */
[----:B------:R-:W1:Y:S01]  /*2a90*/  MUFU.TANH R101, R101 ;  /* 0x0000006500657308 */ /* 0x000e620000002400 */
[----:B----4-:R-:W-:-:S05]  /*2aa0*/  FSEL R147, R97, -INF , P2 ;  /* 0xff80000061937808 */ /* 0x010fca0001000000 */
[----:B---3--:R-:W-:Y:S02]  /*2ab0*/  FFMA.FTZ R147, R147, UR37, -R222 ;  /* 0x0000002593937c23 */ /* 0x008fe400080108de */
[----:B------:R-:W2:Y:S08]  /*2ac0*/  MUFU.TANH R103, R103 ;  /* 0x0000006700677308 */ /* 0x000eb00000002400 */
[----:B------:R-:W-:Y:S08]  /*2ad0*/  MUFU.TANH R102, R102 ;  /* 0x0000006600667308 */ /* 0x000ff00000002400 */
[----:B------:R-:W-:Y:S08]  /*2ae0*/  MUFU.EX2 R18, R223 ;  /* 0x000000df00127308 */ /* 0x000ff00000000800 */
[----:B------:R-:W-:Y:S08]  /*2af0*/  MUFU.TANH R104, R104 ;  /* 0x0000006800687308 */ /* 0x000ff00000002400 */
[----:B------:R3:W-:Y:S08]  /*2b00*/  MUFU.TANH R154, R132 ;  /* 0x00000084009a7308 */ /* 0x0007f00000002400 */
[----:B------:R-:W-:Y:S01]  /*2b10*/  MUFU.EX2 R120, R120 ;  /* 0x0000007800787308 */ /* 0x000fe20000000800 */
[----:B---3--:R-:W-:Y:S01]  /*2b20*/  FMUL.FTZ R132, R150, UR36 ;  /* 0x0000002496847c20 */ /* 0x008fe20008410000 */
[C---:B-1----:R-:W-:Y:S01]  /*2b30*/  FSEL R150, R101.reuse, -INF , P2 ;  /* 0xff80000065967808 */ /* 0x042fe20001000000 */
[----:B------:R-:W-:-:S04]  /*2b40*/  FFMA.FTZ R101, -R101, R101, 1 ;  /* 0x3f80000065657423 */ /* 0x000fc80000010165 */
[----:B------:R-:W-:Y:S01]  /*2b50*/  FFMA.FTZ R150, R150, UR37, -R144 ;  /* 0x0000002596967c23 */ /* 0x000fe20008010890 */
[----:B------:R-:W-:Y:S01]  /*2b60*/  MUFU.TANH R108, R108 ;  /* 0x0000006c006c7308 */ /* 0x000fe20000002400 */
[----:B------:R-:W-:Y:S02]  /*2b70*/  WARPGROUP.DEPBAR.LE gsb0, 0x0 ;  /* 0x00008000000079c5 */ /* 0x000fe40000010000 */
[----:B------:R-:W-:-:S05]  /*2b80*/  WARPGROUP.ARRIVE ;  /* 0x00000000000079c5 */ /* 0x000fca0000000000 */
[----:B------:R-:W-:Y:S01]  /*2b90*/  MUFU.EX2 R136, R136 ;  /* 0x0000008800887308 */ /* 0x000fe20000000800 */
[----:B------:R-:W-:Y:S01]  /*2ba0*/  HGMMA.64x128x16.F32.BF16 R24, gdesc[UR4], R24, gsb0 ;  /* 0x01e00000041879f0 */ /* 0x000fe20008001818 */
[----:B------:R-:W-:Y:S02]  /*2bb0*/  UIADD3 UR6, UR8, 0x6, URZ ;  /* 0x0000000608067890 */ /* 0x000fe4000fffe03f */
[----:B------:R-:W-:-:S04]  /*2bc0*/  UIADD3 UR4, UR9, 0x6, URZ ;  /* 0x0000000609047890 */ /* 0x000fc8000fffe03f */
[----:B------:R-:W-:Y:S01]  /*2bd0*/  MUFU.TANH R105, R105 ;  /* 0x0000006900697308 */ /* 0x000fe20000002400 */
[----:B------:R-:W-:Y:S01]  /*2be0*/  UMOV UR7, 0x40000040 ;  /* 0x4000004000077882 */ /* 0x000fe20000000000 */
[----:B------:R-:W-:-:S06]  /*2bf0*/  UMOV UR5, 0x40000040 ;  /* 0x4000004000057882 */ /* 0x000fcc0000000000 */
[----:B------:R-:W-:Y:S08]  /*2c00*/  MUFU.EX2 R119, R119 ;  /* 0x0000007700777308 */ /* 0x000ff00000000800 */
[----:B------:R-:W-:Y:S08]  /*2c10*/  MUFU.EX2 R133, R133 ;  /* 0x0000008500857308 */ /* 0x000ff00000000800 */
[----:B------:R-:W1:Y:S08]  /*2c20*/  MUFU.EX2 R123, R123 ;  /* 0x0000007b007b7308 */ /* 0x000e700000000800 */
[----:B------:R-:W-:Y:S08]  /*2c30*/  MUFU.TANH R107, R107 ;  /* 0x0000006b006b7308 */ /* 0x000ff00000002400 */
[----:B------:R-:W-:Y:S08]  /*2c40*/  MUFU.TANH R109, R109 ;  /* 0x0000006d006d7308 */ /* 0x000ff00000002400 */
[----:B------:R-:W-:Y:S08]  /*2c50*/  MUFU.TANH R111, R111 ;  /* 0x0000006f006f7308 */ /* 0x000ff00000002400 */
[----:B------:R-:W-:Y:S08]  /*2c60*/  MUFU.TANH R110, R110 ;  /* 0x0000006e006e7308 */ /* 0x000ff00000002400 */
[----:B------:R-:W-:Y:S08]  /*2c70*/  MUFU.TANH R112, R112 ;  /* 0x0000007000707308 */ /* 0x000ff00000002400 */
[----:B------:R-:W-:Y:S08]  /*2c80*/  MUFU.TANH R113, R113 ;  /* 0x0000007100717308 */ /* 0x000ff00000002400 */
[----:B------:R-:W-:Y:S08]  /*2c90*/  MUFU.TANH R115, R115 ;  /* 0x0000007300737308 */ /* 0x000ff00000002400 */
[----:B------:R-:W-:Y:S08]  /*2ca0*/  MUFU.EX2 R122, R122 ;  /* 0x0000007a007a7308 */ /* 0x000ff00000000800 */
[----:B------:R-:W-:Y:S08]  /*2cb0*/  MUFU.EX2 R20, R20 ;  /* 0x0000001400147308 */ /* 0x000ff00000000800 */
[----:B------:R-:W3:Y:S08]  /*2cc0*/  MUFU.EX2 R121, R121 ;  /* 0x0000007900797308 */ /* 0x000ef00000000800 */
[----:B------:R-:W-:Y:S08]  /*2cd0*/  MUFU.TANH R114, R114 ;  /* 0x0000007200727308 */ /* 0x000ff00000002400 */
[----:B------:R-:W-:Y:S08]  /*2ce0*/  MUFU.TANH R116, R116 ;  /* 0x0000007400747308 */ /* 0x000ff00000002400 */
[----:B------:R-:W-:Y:S01]  /*2cf0*/  MUFU.TANH R117, R117 ;  /* 0x0000007500757308 */ /* 0x000fe20000002400 */
[----:B------:R-:W-:-:S02]  /*2d00*/  WARPGROUP.DEPBAR.LE gsb0, 0x0 ;  /* 0x00008000000079c5 */ /* 0x000fc40000010000 */
[----:B------:R-:W-:-:S05]  /*2d10*/  WARPGROUP.ARRIVE ;  /* 0x00000000000079c5 */ /* 0x000fca0000000000 */
[----:B------:R-:W-:Y:S01]  /*2d20*/  MUFU.TANH R216, R216 ;  /* 0x000000d800d87308 */ /* 0x000fe20000002400 */
[----:B------:R-:W-:Y:S01]  /*2d30*/  HGMMA.64x128x16.F32.BF16 R24, gdesc[UR4], R24, gsb0 ;  /* 0x01e00000041879f0 */ /* 0x000fe20008001818 */
[----:B------:R-:W-:-:S06]  /*2d40*/  R2UR UR4, R218 ;  /* 0x00000000da0472ca */ /* 0x000fcc00000e0000 */
        /* <DEDUP_REMOVED lines=22> */
[C---:B------:R-:W-:Y:S01]  /*2eb0*/  FSEL R124, R93.reuse, -INF , P2 ;  /* 0xff8000005d7c7808 */ /* 0x040fe20001000000 */
[----:B------:R-:W-:-:S05]  /*2ec0*/  FFMA.FTZ R93, -R93, R93, 1 ;  /* 0x3f8000005d5d7423 */ /* 0x000fca000001015d */
[----:B------:R-:W-:Y:S01]  /*2ed0*/  MUFU.TANH R132, R132 ;  /* 0x0000008400847308 */ /* 0x000fe20000002400 */
[--C-:B------:R-:W-:Y:S01]  /*2ee0*/  FFMA.FTZ R124, R124, UR37, -R125.reuse ;  /* 0x000000257c7c7c23 */ /* 0x100fe2000801087d */
[----:B------:R-:W-:Y:S01]  /*2ef0*/  FFMA.FTZ R125, R143, UR37, -R125 ;  /* 0x000000258f7d7c23 */ /* 0x000fe2000801087d */
[----:B------:R-:W-:-:S05]  /*2f00*/  FSEL R143, R99, -INF , P1 ;  /* 0xff800000638f7808 */ /* 0x000fca0000800000 */
[----:B------:R-:W-:Y:S01]  /*2f10*/  MUFU.EX2 R124, R124 ;  /* 0x0000007c007c7308 */ /* 0x000fe20000000800 */
[----:B------:R-:W-:Y:S01]  /*2f20*/  FFMA.FTZ R222, R143, UR37, -R222 ;  /* 0x000000258fde7c23 */ /* 0x000fe200080108de */
[C---:B--2---:R-:W-:Y:S01]  /*2f30*/  FSEL R143, R103.reuse, -INF , P1 ;  /* 0xff800000678f7808 */ /* 0x044fe20000800000 */
[----:B------:R-:W-:-:S04]  /*2f40*/  FFMA.FTZ R103, -R103, R103, 1 ;  /* 0x3f80000067677423 */ /* 0x000fc80000010167 */
[----:B------:R-:W-:Y:S01]  /*2f50*/  FFMA.FTZ R144, R143, UR37, -R144 ;  /* 0x000000258f907c23 */ /* 0x000fe20008010890 */
[----:B------:R-:W-:Y:S01]  /*2f60*/  MUFU.EX2 R125, R125 ;  /* 0x0000007d007d7308 */ /* 0x000fe20000000800 */
[----:B-1----:R-:W1:Y:S07]  /*2f70*/  SHFL.IDX PT, R146, R151, R135, 0x1f ;  /* 0x00001f8797927589 */ /* 0x002e6e00000e0000 */
[----:B------:R-:W2:Y:S01]  /*2f80*/  MUFU.EX2 R14, R14 ;  /* 0x0000000e000e7308 */ /* 0x000ea20000000800 */
[----:B------:R-:W4:Y:S04]  /*2f90*/  SHFL.IDX PT, R148, R151, R134, 0x1f ;  /* 0x00001f8697947589 */ /* 0x000f2800000e0000 */
[----:B------:R-:W2:Y:S03]  /*2fa0*/  SHFL.IDX PT, R142, R151, R140, 0x1f ;  /* 0x00001f8c978e7589 */ /* 0x000ea600000e0000 */
[----:B------:R-:W-:Y:S01]  /*2fb0*/  MUFU.TANH R130, R130 ;  /* 0x0000008200827308 */ /* 0x000fe20000002400 */
[----:B------:R-:W2:Y:S04]  /*2fc0*/  SHFL.IDX PT, R220, R151, R10, 0x1f ;  /* 0x00001f0a97dc7589 */ /* 0x000ea800000e0000 */
[----:B------:R-:W-:Y:S03]  /*2fd0*/  SHFL.IDX PT, R149, R151, R131, 0x1f ;  /* 0x00001f8397957589 */ /* 0x000fe600000e0000 */
[----:B------:R-:W-:Y:S01]  /*2fe0*/  MUFU.TANH R137, R137 ;  /* 0x0000008900897308 */ /* 0x000fe20000002400 */
[----:B------:R-:W2:Y:S01]  /*2ff0*/  SHFL.IDX PT, R223, R151, R138, 0x1f ;  /* 0x00001f8a97df7589 */ /* 0x000ea200000e0000 */
[--C-:B-1----:R-:W-:Y:S01]  /*3000*/  FADD.FTZ R218, R28, -R146.reuse ;  /* 0x800000921cda7221 */ /* 0x102fe20000010000 */
[----:B------:R-:W-:-:S05]  /*3010*/  FADD.FTZ R30, R30, -R146 ;  /* 0x800000921e1e7221 */ /* 0x000fca0000010000 */
[----:B------:R-:W-:Y:S01]  /*3020*/  MUFU.EX2 R28, R150 ;  /* 0x00000096001c7308 */ /* 0x000fe20000000800 */
[----:B------:R-:W1:Y:S01]  /*3030*/  SHFL.IDX PT, R224, R151, R139, 0x1f ;  /* 0x00001f8b97e07589 */ /* 0x000e6200000e0000 */
[--C-:B----4-:R-:W-:Y:S01]  /*3040*/  FADD.FTZ R146, R29, -R148.reuse ;  /* 0x800000941d927221 */ /* 0x110fe20000010000 */
[----:B------:R-:W-:Y:S01]  /*3050*/  FADD.FTZ R148, R31, -R148 ;  /* 0x800000941f947221 */ /* 0x000fe20000010000 */
[----:B------:R-:W-:Y:S01]  /*3060*/  FMUL.FTZ R218, R123, R218 ;  /* 0x000000da7bda7220 */ /* 0x000fe20000410000 */
[----:B---3--:R-:W-:Y:S01]  /*3070*/  FMUL.FTZ R30, R121, R30 ;  /* 0x0000001e791e7220 */ /* 0x008fe20000410000 */
[--C-:B--2---:R-:W-:Y:S01]  /*3080*/  FADD.FTZ R31, R32, -R142.reuse ;  /* 0x8000008e201f7221 */ /* 0x104fe20000010000 */
[----:B------:R-:W-:Y:S01]  /*3090*/  FADD.FTZ R142, R34, -R142 ;  /* 0x8000008e228e7221 */ /* 0x000fe20000010000 */
[----:B------:R-:W-:Y:S01]  /*30a0*/  FMUL.FTZ R148, R14, R148 ;  /* 0x000000940e947220 */ /* 0x000fe20000410000 */
[----:B------:R2:W3:Y:S01]  /*30b0*/  SHFL.IDX PT, R34, R151, R141, 0x1f ;  /* 0x00001f8d97227589 */ /* 0x0004e200000e0000 */
[--C-:B------:R-:W-:Y:S01]  /*30c0*/  FADD.FTZ R143, R24, -R220.reuse ;  /* 0x800000dc188f7221 */ /* 0x100fe20000010000 */
[----:B------:R-:W-:Y:S01]  /*30d0*/  FADD.FTZ R220, R26, -R220 ;  /* 0x800000dc1adc7221 */ /* 0x000fe20000010000 */
[----:B------:R4:W-:Y:S01]  /*30e0*/  MUFU.EX2 R24, R147 ;  /* 0x0000009300187308 */ /* 0x0009e20000000800 */
[----:B------:R-:W-:Y:S01]  /*30f0*/  FSEL R26, R104, -INF , P1 ;  /* 0xff800000681a7808 */ /* 0x000fe20000800000 */
[----:B------:R-:W-:Y:S01]  /*3100*/  FMUL.FTZ R31, R124, R31 ;  /* 0x0000001f7c1f7220 */ /* 0x000fe20000410000 */
[----:B------:R-:W-:Y:S01]  /*3110*/  FMUL.FTZ R220, R119, R220 ;  /* 0x000000dc77dc7220 */ /* 0x000fe20000410000 */
[----:B------:R-:W-:Y:S01]  /*3120*/  FMUL.FTZ R91, R91, R30 ;  /* 0x0000001e5b5b7220 */ /* 0x000fe20000410000 */
[----:B------:R-:W-:Y:S01]  /*3130*/  FSEL R29, R106, -INF , P2 ;  /* 0xff8000006a1d7808 */ /* 0x000fe20001000000 */
[----:B------:R-:W-:Y:S01]  /*3140*/  FADD.FTZ R32, R35, -R223 ;  /* 0x800000df23207221 */ /* 0x000fe20000010000 */
[----:B------:R-:W-:Y:S01]  /*3150*/  FFMA.FTZ R35, -R21, R21, 1 ;  /* 0x3f80000015237423 */ /* 0x000fe20000010115 */
[----:B--2---:R-:W-:Y:S01]  /*3160*/  FSEL R151, R107, -INF , P1 ;  /* 0xff8000006b977808 */ /* 0x004fe20000800000 */
[--C-:B----4-:R-:W-:Y:S01]  /*3170*/  FADD.FTZ R147, R25, -R149.reuse ;  /* 0x8000009519937221 */ /* 0x110fe20000010000 */
[----:B------:R-:W-:Y:S01]  /*3180*/  FADD.FTZ R149, R27, -R149 ;  /* 0x800000951b957221 */ /* 0x000fe20000010000 */
[----:B------:R2:W4:Y:S01]  /*3190*/  MUFU.EX2 R25, R222 ;  /* 0x000000de00197308 */ /* 0x0005220000000800 */
[----:B------:R-:W-:Y:S01]  /*31a0*/  FMUL.FTZ R32, R18, R32 ;  /* 0x0000002012207220 */ /* 0x000fe20000410000 */
[----:B------:R-:W-:Y:S01]  /*31b0*/  FFMA.FTZ R151, R151, UR37, -R225 ;  /* 0x0000002597977c23 */ /* 0x000fe200080108e1 */
[----:B------:R-:W-:Y:S01]  /*31c0*/  FMUL.FTZ R149, R120, R149 ;  /* 0x0000009578957220 */ /* 0x000fe20000410000 */
[--C-:B-1----:R-:W-:Y:S01]  /*31d0*/  FADD.FTZ R36, R36, -R224.reuse ;  /* 0x800000e024247221 */ /* 0x102fe20000010000 */
[----:B------:R-:W-:Y:S01]  /*31e0*/  FMUL.FTZ R96, R96, R32 ;  /* 0x0000002060607220 */ /* 0x000fe20000410000 */
[----:B------:R-:W-:Y:S01]  /*31f0*/  FADD.FTZ R38, R38, -R224 ;  /* 0x800000e026267221 */ /* 0x000fe20000010000 */
[----:B------:R-:W-:Y:S01]  /*3200*/  FMUL.FTZ R88, R88, R149 ;  /* 0x0000009558587220 */ /* 0x000fe20000410000 */
[----:B------:R3:W-:Y:S01]  /*3210*/  MUFU.EX2 R21, R144 ;  /* 0x0000009000157308 */ /* 0x0007e20000000800 */
[C---:B--2---:R-:W-:Y:S01]  /*3220*/  FSEL R222, R102.reuse, -INF , P2 ;  /* 0xff80000066de7808 */ /* 0x044fe20001000000 */
[----:B------:R1:W-:Y:S01]  /*3230*/  LDS R149, [R17+0x400] ;  /* 0x0004000011957984 */ /* 0x0003e20000000800 */
[----:B------:R-:W-:Y:S01]  /*3240*/  FFMA.FTZ R29, R29, UR37, -R230 ;  /* 0x000000251d1d7c23 */ /* 0x000fe200080108e6 */
[----:B------:R-:W-:Y:S01]  /*3250*/  FFMA.FTZ R102, -R102, R102, 1 ;  /* 0x3f80000066667423 */ /* 0x000fe20000010166 */
[----:B------:R-:W-:Y:S01]  /*3260*/  FFMA.FTZ R104, -R104, R104, 1 ;  /* 0x3f80000068687423 */ /* 0x000fe20000010168 */
[--C-:B------:R-:W-:Y:S01]  /*3270*/  FFMA.FTZ R222, R222, UR37, -R221.reuse ;  /* 0x00000025dede7c23 */ /* 0x100fe200080108dd */
[----:B------:R-:W-:Y:S01]  /*3280*/  FFMA.FTZ R221, R26, UR37, -R221 ;  /* 0x000000251add7c23 */ /* 0x000fe200080108dd */
[----:B------:R2:W1:Y:S01]  /*3290*/  MUFU.EX2 R27, R219 ;  /* 0x000000db001b7308 */ /* 0x0004620000000800 */
[----:B---3--:R-:W-:Y:S01]  /*32a0*/  FADD.FTZ R144, R39, -R34 ;  /* 0x8000002227907221 */ /* 0x008fe20000010000 */
[----:B----4-:R-:W-:Y:S01]  /*32b0*/  FMUL.FTZ R38, R25, R38 ;  /* 0x0000002619267220 */ /* 0x010fe20000410000 */
[----:B------:R-:W3:Y:S01]  /*32c0*/  SHFL.IDX PT, R39, R12, R138, 0x1f ;  /* 0x00001f8a0c277589 */ /* 0x000ee200000e0000 */
[----:B------:R-:W-:-:S04]  /*32d0*/  FFMA.FTZ R107, -R107, R107, 1 ;  /* 0x3f8000006b6b7423 */ /* 0x000fc8000001016b */
[----:B------:R4:W3:Y:S01]  /*32e0*/  MUFU.EX2 R26, R145 ;  /* 0x00000091001a7308 */ /* 0x0008e20000000800 */
[C---:B--2---:R-:W-:Y:S01]  /*32f0*/  FSEL R219, R105.reuse, -INF , P2 ;  /* 0xff80000069db7808 */ /* 0x044fe20001000000 */
[----:B------:R-:W-:-:S04]  /*3300*/  FFMA.FTZ R105, -R105, R105, 1 ;  /* 0x3f80000069697423 */ /* 0x000fc80000010169 */
[----:B------:R-:W-:Y:S02]  /*3310*/  FFMA.FTZ R219, R219, UR37, -R225 ;  /* 0x00000025dbdb7c23 */ /* 0x000fe400080108e1 */
[----:B------:R-:W-:Y:S01]  /*3320*/  MUFU.EX2 R29, R29 ;  /* 0x0000001d001d7308 */ /* 0x000fe20000000800 */
[----:B----4-:R-:W-:Y:S01]  /*3330*/  FADD.FTZ R145, R33, -R223 ;  /* 0x800000df21917221 */ /* 0x010fe20000010000 */
[----:B------:R-:W-:Y:S01]  /*3340*/  FSEL R33, R108, -INF , P1 ;  /* 0xff8000006c217808 */ /* 0x000fe20000800000 */
[----:B------:R-:W-:Y:S01]  /*3350*/  FMUL.FTZ R223, R136, R143 ;  /* 0x0000008f88df7220 */ /* 0x000fe20000410000 */
[----:B------:R-:W-:Y:S01]  /*3360*/  FADD.FTZ R143, R37, -R34 ;  /* 0x80000022258f7221 */ /* 0x000fe20000010000 */
[----:B------:R-:W-:Y:S01]  /*3370*/  FFMA.FTZ R37, -R89, R89, 1 ;  /* 0x3f80000059257423 */ /* 0x000fe20000010159 */
[----:B------:R-:W-:Y:S01]  /*3380*/  FMUL.FTZ R89, R133, R147 ;  /* 0x0000009385597220 */ /* 0x000fe20000410000 */
[----:B------:R-:W-:Y:S01]  /*3390*/  FFMA.FTZ R150, R33, UR37, -R230 ;  /* 0x0000002521967c23 */ /* 0x000fe200080108e6 */
[----:B------:R-:W-:Y:S01]  /*33a0*/  FFMA.FTZ R33, -R23, R23, 1 ;  /* 0x3f80000017217423 */ /* 0x000fe20000010117 */
[----:B------:R-:W-:Y:S01]  /*33b0*/  FMUL.FTZ R34, R35, R223 ;  /* 0x000000df23227220 */ /* 0x000fe20000410000 */
[----:B------:R-:W2:Y:S01]  /*33c0*/  SHFL.IDX PT, R23, R12, R140, 0x1f ;  /* 0x00001f8c0c177589 */ /* 0x000ea200000e0000 */
[----:B------:R-:W-:Y:S01]  /*33d0*/  FFMA.FTZ R35, -R22, R22, 1 ;  /* 0x3f80000016237423 */ /* 0x000fe20000010116 */
[----:B------:R-:W-:Y:S01]  /*33e0*/  FMUL.FTZ R33, R33, R220 ;  /* 0x000000dc21217220 */ /* 0x000fe20000410000 */
[----:B------:R4:W2:Y:S01]  /*33f0*/  MUFU.EX2 R22, R222 ;  /* 0x000000de00167308 */ /* 0x0008a20000000800 */
[----:B------:R-:W2:Y:S01]  /*3400*/  SHFL.IDX PT, R223, R12, R139, 0x1f ;  /* 0x00001f8b0cdf7589 */ /* 0x000ea200000e0000 */
[----:B------:R-:W-:Y:S01]  /*3410*/  FMUL.FTZ R89, R35, R89 ;  /* 0x0000005923597220 */ /* 0x000fe20000410000 */
[----:B------:R-:W-:Y:S01]  /*3420*/  FMUL.FTZ R35, R37, R218 ;  /* 0x000000da25237220 */ /* 0x000fe20000410000 */
[----:B------:R-:W-:Y:S01]  /*3430*/  FSEL R220, R111, -INF , P1 ;  /* 0xff8000006fdc7808 */ /* 0x000fe20000800000 */
[----:B------:R-:W-:Y:S01]  /*3440*/  FMUL.FTZ R145, R20, R145 ;  /* 0x0000009114917220 */ /* 0x000fe20000410000 */
[----:B------:R-:W-:Y:S01]  /*3450*/  FSEL R37, R110, -INF , P2 ;  /* 0xff8000006e257808 */ /* 0x000fe20001000000 */
[----:B-1----:R-:W-:Y:S01]  /*3460*/  FMUL.FTZ R143, R27, R143 ;  /* 0x0000008f1b8f7220 */ /* 0x002fe20000410000 */
[----:B------:R-:W-:Y:S01]  /*3470*/  FSEL R147, R112, -INF , P1 ;  /* 0xff80000070937808 */ /* 0x000fe20000800000 */
[----:B----4-:R1:W4:Y:S01]  /*3480*/  SHFL.IDX PT, R222, R12, R141, 0x1f ;  /* 0x00001f8d0cde7589 */ /* 0x01032200000e0000 */
[----:B------:R1:W-:Y:S01]  /*3490*/  MUFU.EX2 R17, R219 ;  /* 0x000000db00117308 */ /* 0x0003e20000000800 */
[----:B------:R-:W-:Y:S01]  /*34a0*/  FSEL R218, R115, -INF , P1 ;  /* 0xff80000073da7808 */ /* 0x000fe20000800000 */
[--C-:B---3--:R-:W-:Y:S01]  /*34b0*/  FFMA.FTZ R37, R37, UR37, -R39.reuse ;  /* 0x0000002525257c23 */ /* 0x108fe20008010827 */
[----:B------:R-:W-:Y:S01]  /*34c0*/  FFMA.FTZ R147, R147, UR37, -R39 ;  /* 0x0000002593937c23 */ /* 0x000fe20008010827 */
[----:B------:R-:W-:Y:S01]  /*34d0*/  FMUL.FTZ R94, R94, R145 ;  /* 0x000000915e5e7220 */ /* 0x000fe20000410000 */
[----:B------:R-:W-:Y:S01]  /*34e0*/  FMUL.FTZ R144, R26, R144 ;  /* 0x000000901a907220 */ /* 0x000fe20000410000 */
[----:B------:R-:W-:Y:S01]  /*34f0*/  SHFL.IDX PT, R145, R149, R10, 0x1f ;  /* 0x00001f0a95917589 */ /* 0x000fe200000e0000 */
[----:B------:R-:W-:Y:S01]  /*3500*/  FFMA.FTZ R115, -R115, R115, 1 ;  /* 0x3f80000073737423 */ /* 0x000fe20000010173 */
[----:B------:R-:W-:Y:S01]  /*3510*/  MUFU.EX2 R30, R150 ;  /* 0x00000096001e7308 */ /* 0x000fe20000000800 */
[----:B-1----:R-:W-:Y:S01]  /*3520*/  FSEL R219, R113, -INF , P2 ;  /* 0xff80000071db7808 */ /* 0x002fe20001000000 */
[----:B------:R-:W-:Y:S01]  /*3530*/  SHFL.IDX PT, R32, R149, R134, 0x1f ;  /* 0x00001f8695207589 */ /* 0x000fe200000e0000 */
[----:B--2---:R-:W-:Y:S01]  /*3540*/  FFMA.FTZ R220, R220, UR37, -R23 ;  /* 0x00000025dcdc7c23 */ /* 0x004fe20008010817 */
[----:B------:R-:W-:Y:S01]  /*3550*/  FFMA.FTZ R111, -R111, R111, 1 ;  /* 0x3f8000006f6f7423 */ /* 0x000fe2000001016f */
[----:B------:R-:W-:Y:S01]  /*3560*/  FFMA.FTZ R113, -R113, R113, 1 ;  /* 0x3f80000071717423 */ /* 0x000fe20000010171 */
[----:B------:R-:W1:Y:S01]  /*3570*/  SHFL.IDX PT, R224, R149, R138, 0x1f ;  /* 0x00001f8a95e07589 */ /* 0x000e6200000e0000 */
[----:B------:R-:W-:Y:S01]  /*3580*/  FFMA.FTZ R39, R219, UR37, -R223 ;  /* 0x00000025db277c23 */ /* 0x000fe200080108df */
[----:B------:R2:W3:Y:S01]  /*3590*/  MUFU.EX2 R12, R221 ;  /* 0x000000dd000c7308 */ /* 0x0004e20000000800 */
[----:B------:R-:W-:Y:S01]  /*35a0*/  FSEL R219, R114, -INF , P2 ;  /* 0xff80000072db7808 */ /* 0x000fe20001000000 */
[----:B------:R-:W3:Y:S04]  /*35b0*/  SHFL.IDX PT, R225, R149, R139, 0x1f ;  /* 0x00001f8b95e17589 */ /* 0x000ee800000e0000 */
[----:B------:R-:W-:Y:S01]  /*35c0*/  SHFL.IDX PT, R230, R13, R131, 0x1f ;  /* 0x00001f830de67589 */ /* 0x000fe200000e0000 */
[----:B----4-:R-:W-:Y:S01]  /*35d0*/  FFMA.FTZ R219, R219, UR37, -R222 ;  /* 0x00000025dbdb7c23 */ /* 0x010fe200080108de */
[----:B------:R-:W-:Y:S01]  /*35e0*/  MUFU.EX2 R37, R37 ;  /* 0x0000002500257308 */ /* 0x000fe20000000800 */
[C---:B--2---:R-:W-:Y:S01]  /*35f0*/  FSEL R221, R109.reuse, -INF , P2 ;  /* 0xff8000006ddd7808 */ /* 0x044fe20001000000 */
[----:B------:R-:W-:-:S04]  /*3600*/  FFMA.FTZ R109, -R109, R109, 1 ;  /* 0x3f8000006d6d7423 */ /* 0x000fc8000001016d */
[----:B------:R-:W-:Y:S02]  /*3610*/  FFMA.FTZ R221, R221, UR37, -R23 ;  /* 0x00000025dddd7c23 */ /* 0x000fe40008010817 */
[----:B------:R2:W4:Y:S01]  /*3620*/  MUFU.EX2 R23, R151 ;  /* 0x0000009700177308 */ /* 0x0005220000000800 */
[----:B-1----:R-:W-:-:S07]  /*3630*/  FADD.FTZ R51, R51, -R224 ;  /* 0x800000e033337221 */ /* 0x002fce0000010000 */
[----:B------:R-:W-:Y:S01]  /*3640*/  MUFU.EX2 R39, R39 ;  /* 0x0000002700277308 */ /* 0x000fe20000000800 */
[----:B--2---:R-:W-:Y:S01]  /*3650*/  FFMA.FTZ R151, R218, UR37, -R223 ;  /* 0x00000025da977c23 */ /* 0x004fe200080108df */
[----:B------:R-:W-:Y:S01]  /*3660*/  FFMA.FTZ R223, -R92, R92, 1 ;  /* 0x3f8000005cdf7423 */ /* 0x000fe2000001015c */
[----:B------:R-:W-:Y:S01]  /*3670*/  FMUL.FTZ R92, R122, R146 ;  /* 0x000000927a5c7220 */ /* 0x000fe20000410000 */
[----:B------:R-:W-:Y:S01]  /*3680*/  FMUL.FTZ R146, R125, R142 ;  /* 0x0000008e7d927220 */ /* 0x000fe20000410000 */
[----:B------:R-:W-:Y:S01]  /*3690*/  FMUL.FTZ R142, R93, R31 ;  /* 0x0000001f5d8e7220 */ /* 0x000fe20000410000 */
[----:B------:R-:W-:Y:S01]  /*36a0*/  FSEL R218, R116, -INF , P1 ;  /* 0xff80000074da7808 */ /* 0x000fe20000800000 */
[----:B------:R-:W-:Y:S01]  /*36b0*/  FMUL.FTZ R92, R90, R92 ;  /* 0x0000005c5a5c7220 */ /* 0x000fe20000410000 */
[----:B------:R-:W-:Y:S01]  /*36c0*/  FMUL.FTZ R93, R95, R146 ;  /* 0x000000925f5d7220 */ /* 0x000fe20000410000 */
[----:B------:R-:W-:Y:S01]  /*36d0*/  FFMA.FTZ R95, -R97, R97, 1 ;  /* 0x3f800000615f7423 */ /* 0x000fe20000010161 */
[----:B------:R-:W1:Y:S01]  /*36e0*/  SHFL.IDX PT, R146, R149, R131, 0x1f ;  /* 0x00001f8395927589 */ /* 0x000e6200000e0000 */
[----:B------:R-:W-:Y:S01]  /*36f0*/  FMUL.FTZ R97, R24, R36 ;  /* 0x0000002418617220 */ /* 0x000fe20000410000 */
[----:B------:R-:W-:Y:S01]  /*3700*/  FMUL.FTZ R90, R223, R148 ;  /* 0x00000094df5a7220 */ /* 0x000fe20000410000 */
[----:B------:R2:W-:Y:S01]  /*3710*/  MUFU.EX2 R36, R220 ;  /* 0x000000dc00247308 */ /* 0x0005e20000000800 */
[----:B------:R-:W4:Y:S01]  /*3720*/  SHFL.IDX PT, R148, R149, R135, 0x1f ;  /* 0x00001f8795947589 */ /* 0x000f2200000e0000 */
[----:B------:R-:W-:Y:S01]  /*3730*/  FMUL.FTZ R95, R95, R97 ;  /* 0x000000615f5f7220 */ /* 0x000fe20000410000 */
[----:B------:R-:W-:Y:S01]  /*3740*/  FFMA.FTZ R97, -R99, R99, 1 ;  /* 0x3f80000063617423 */ /* 0x000fe20000010163 */
[----:B------:R-:W-:Y:S01]  /*3750*/  FFMA.FTZ R99, -R98, R98, 1 ;  /* 0x3f80000062637423 */ /* 0x000fe20000010162 */
[----:B------:R-:W-:Y:S01]  /*3760*/  FFMA.FTZ R98, -R100, R100, 1 ;  /* 0x3f80000064627423 */ /* 0x000fe20000010164 */
[----:B------:R-:W4:Y:S01]  /*3770*/  SHFL.IDX PT, R223, R13, R10, 0x1f ;  /* 0x00001f0a0ddf7589 */ /* 0x000f2200000e0000 */
[----:B------:R-:W-:Y:S01]  /*3780*/  FFMA.FTZ R218, R218, UR37, -R222 ;  /* 0x00000025dada7c23 */ /* 0x000fe200080108de */
[----:B------:R-:W-:Y:S01]  /*3790*/  FMUL.FTZ R99, R99, R143 ;  /* 0x0000008f63637220 */ /* 0x000fe20000410000 */
[----:B------:R-:W-:Y:S01]  /*37a0*/  FMUL.FTZ R98, R98, R144 ;  /* 0x0000009062627220 */ /* 0x000fe20000410000 */
[----:B--2---:R-:W2:Y:S01]  /*37b0*/  SHFL.IDX PT, R220, R149, R140, 0x1f ;  /* 0x00001f8c95dc7589 */ /* 0x004ea200000e0000 */
[--C-:B------:R-:W-:Y:S01]  /*37c0*/  FADD.FTZ R143, R40, -R145.reuse ;  /* 0x80000091288f7221 */ /* 0x100fe20000010000 */
[----:B------:R-:W-:Y:S01]  /*37d0*/  FADD.FTZ R144, R42, -R145 ;  /* 0x800000912a907221 */ /* 0x000fe20000010000 */
[----:B------:R1:W2:Y:S01]  /*37e0*/  MUFU.EX2 R31, R221 ;  /* 0x000000dd001f7308 */ /* 0x0002a20000000800 */
[----:B------:R-:W-:Y:S01]  /*37f0*/  SHFL.IDX PT, R222, R13, R140, 0x1f ;  /* 0x00001f8c0dde7589 */ /* 0x000fe200000e0000 */
[----:B------:R-:W-:Y:S01]  /*3800*/  FMUL.FTZ R97, R97, R38 ;  /* 0x0000002661617220 */ /* 0x000fe20000410000 */
[----:B------:R-:W-:Y:S01]  /*3810*/  FMUL.FTZ R143, R28, R143 ;  /* 0x0000008f1c8f7220 */ /* 0x000fe20000410000 */
[----:B------:R-:W-:Y:S01]  /*3820*/  FMUL.FTZ R144, R21, R144 ;  /* 0x0000009015907220 */ /* 0x000fe20000410000 */
[----:B---3--:R-:W-:Y:S01]  /*3830*/  FADD.FTZ R54, R54, -R225 ;  /* 0x800000e136367221 */ /* 0x008fe20000010000 */
[----:B------:R-:W-:Y:S01]  /*3840*/  FFMA.FTZ R116, -R116, R116, 1 ;  /* 0x3f80000074747423 */ /* 0x000fe20000010174 */
[----:B------:R-:W-:Y:S01]  /*3850*/  FMUL.FTZ R143, R101, R143 ;  /* 0x0000008f658f7220 */ /* 0x000fe20000410000 */
[--C-:B-1----:R-:W-:Y:S01]  /*3860*/  FADD.FTZ R145, R41, -R146.reuse ;  /* 0x8000009229917221 */ /* 0x102fe20000010000 */
[----:B------:R-:W-:Y:S01]  /*3870*/  FADD.FTZ R146, R43, -R146 ;  /* 0x800000922b927221 */ /* 0x000fe20000010000 */
[----:B------:R1:W3:Y:S01]  /*3880*/  SHFL.IDX PT, R221, R149, R141, 0x1f ;  /* 0x00001f8d95dd7589 */ /* 0x0002e200000e0000 */
[----:B------:R1:W-:Y:S01]  /*3890*/  MUFU.EX2 R40, R219 ;  /* 0x000000db00287308 */ /* 0x0003e20000000800 */
[----:B----4-:R-:W-:Y:S01]  /*38a0*/  FADD.FTZ R100, R44, -R148 ;  /* 0x800000942c647221 */ /* 0x010fe20000010000 */
[----:B------:R-:W-:Y:S01]  /*38b0*/  FSEL R44, R216, -INF , P1 ;  /* 0xff800000d82c7808 */ /* 0x000fe20000800000 */
[----:B------:R-:W4:Y:S01]  /*38c0*/  SHFL.IDX PT, R43, R13, R135, 0x1f ;  /* 0x00001f870d2b7589 */ /* 0x000f2200000e0000 */
[----:B------:R-:W-:Y:S01]  /*38d0*/  FMUL.FTZ R145, R22, R145 ;  /* 0x0000009116917220 */ /* 0x000fe20000410000 */
[----:B------:R-:W-:Y:S01]  /*38e0*/  FMUL.FTZ R144, R103, R144 ;  /* 0x0000009067907220 */ /* 0x000fe20000410000 */
[----:B------:R-:W-:Y:S01]  /*38f0*/  FFMA.FTZ R103, -R106, R106, 1 ;  /* 0x3f8000006a677423 */ /* 0x000fe2000001016a */
[----:B------:R-:W-:Y:S01]  /*3900*/  FFMA.FTZ R44, R44, UR37, -R223 ;  /* 0x000000252c2c7c23 */ /* 0x000fe200080108df */
[----:B------:R3:W-:Y:S01]  /*3910*/  MUFU.EX2 R38, R147 ;  /* 0x0000009300267308 */ /* 0x0007e20000000800 */
[----:B-1----:R-:W-:Y:S01]  /*3920*/  SHFL.IDX PT, R219, R13, R138, 0x1f ;  /* 0x00001f8a0ddb7589 */ /* 0x002fe200000e0000 */
[--C-:B--2---:R-:W-:Y:S01]  /*3930*/  FADD.FTZ R150, R48, -R220.reuse ;  /* 0x800000dc30967221 */ /* 0x104fe20000010000 */
[----:B------:R-:W-:Y:S01]  /*3940*/  FADD.FTZ R50, R50, -R220 ;  /* 0x800000dc32327221 */ /* 0x000fe20000010000 */
[----:B------:R-:W-:Y:S01]  /*3950*/  FSEL R149, R227, -INF , P2 ;  /* 0xff800000e3957808 */ /* 0x000fe20001000000 */
[----:B------:R-:W1:Y:S01]  /*3960*/  SHFL.IDX PT, R48, R13, R134, 0x1f ;  /* 0x00001f860d307589 */ /* 0x000e6200000e0000 */
[----:B------:R-:W-:Y:S01]  /*3970*/  FADD.FTZ R220, R49, -R224 ;  /* 0x800000e031dc7221 */ /* 0x000fe20000010000 */
[----:B------:R-:W-:Y:S01]  /*3980*/  FSEL R224, R226, -INF , P2 ;  /* 0xff800000e2e07808 */ /* 0x000fe20001000000 */
[----:B------:R2:W1:Y:S01]  /*3990*/  MUFU.EX2 R42, R151 ;  /* 0x00000097002a7308 */ /* 0x0004620000000800 */
[----:B---3--:R-:W-:Y:S01]  /*39a0*/  FADD.FTZ R147, R46, -R148 ;  /* 0x800000942e937221 */ /* 0x008fe20000010000 */
[--C-:B------:R-:W-:Y:S01]  /*39b0*/  FADD.FTZ R148, R45, -R32.reuse ;  /* 0x800000202d947221 */ /* 0x100fe20000010000 */
[----:B------:R-:W-:Y:S01]  /*39c0*/  FADD.FTZ R32, R47, -R32 ;  /* 0x800000202f207221 */ /* 0x000fe20000010000 */
[----:B------:R-:W-:Y:S01]  /*39d0*/  FSEL R47, R126, -INF , P1 ;  /* 0xff8000007e2f7808 */ /* 0x000fe20000800000 */
[----:B------:R-:W3:Y:S01]  /*39e0*/  SHFL.IDX PT, R101, R13, R139, 0x1f ;  /* 0x00001f8b0d657589 */ /* 0x000ee200000e0000 */
[----:B------:R-:W-:Y:S01]  /*39f0*/  FSEL R49, R234, -INF , P1 ;  /* 0xff800000ea317808 */ /* 0x000fe20000800000 */
[--C-:B------:R-:W-:Y:S01]  /*3a00*/  FADD.FTZ R53, R53, -R221.reuse ;  /* 0x800000dd35357221 */ /* 0x100fe20000010000 */
[----:B------:R1:W3:Y:S01]  /*3a10*/  MUFU.EX2 R41, R218 ;  /* 0x000000da00297308 */ /* 0x0002e20000000800 */
[----:B--2---:R-:W-:Y:S01]  /*3a20*/  FSEL R151, R117, -INF , P2 ;  /* 0xff80000075977808 */ /* 0x004fe20001000000 */
[----:B------:R-:W-:Y:S01]  /*3a30*/  FADD.FTZ R221, R55, -R221 ;  /* 0x800000dd37dd7221 */ /* 0x000fe20000010000 */
[--C-:B----4-:R-:W-:Y:S01]  /*3a40*/  FFMA.FTZ R149, R149, UR37, -R43.reuse ;  /* 0x0000002595957c23 */ /* 0x110fe2000801082b */
[----:B------:R-:W-:Y:S01]  /*3a50*/  FFMA.FTZ R47, R47, UR37, -R43 ;  /* 0x000000252f2f7c23 */ /* 0x000fe2000801082b */
[----:B------:R2:W4:Y:S01]  /*3a60*/  LDS R55, [R16+0x400] ;  /* 0x0004000010377984 */ /* 0x0005220000000800 */
[----:B------:R-:W-:Y:S01]  /*3a70*/  FFMA.FTZ R151, R151, UR37, -R223 ;  /* 0x0000002597977c23 */ /* 0x000fe200080108df */
[----:B------:R-:W-:Y:S01]  /*3a80*/  FSEL R223, R229, -INF , P2 ;  /* 0xff800000e5df7808 */ /* 0x000fe20001000000 */
[----:B------:R-:W-:Y:S01]  /*3a90*/  FMUL.FTZ R145, R102, R145 ;  /* 0x0000009166917220 */ /* 0x000fe20000410000 */
[----:B-1----:R-:W-:Y:S01]  /*3aa0*/  FADD.FTZ R218, R52, -R225 ;  /* 0x800000e134da7221 */ /* 0x002fe20000010000 */
[----:B------:R-:W-:Y:S01]  /*3ab0*/  FSEL R52, R127, -INF , P1 ;  /* 0xff8000007f347808 */ /* 0x000fe20000800000 */
[----:B------:R1:W4:Y:S01]  /*3ac0*/  MUFU.EX2 R43, R151 ;  /* 0x00000097002b7308 */ /* 0x0003220000000800 */
[----:B------:R-:W-:Y:S01]  /*3ad0*/  SHFL.IDX PT, R102, R19, R10, 0x1f ;  /* 0x00001f0a13667589 */ /* 0x000fe200000e0000 */
[----:B------:R-:W-:Y:S01]  /*3ae0*/  FMUL.FTZ R146, R12, R146 ;  /* 0x000000920c927220 */ /* 0x000fe20000410000 */
[----:B------:R-:W-:Y:S01]  /*3af0*/  FMUL.FTZ R100, R17, R100 ;  /* 0x0000006411647220 */ /* 0x000fe20000410000 */
[----:B------:R-:W-:Y:S01]  /*3b00*/  FMUL.FTZ R148, R29, R148 ;  /* 0x000000941d947220 */ /* 0x000fe20000410000 */
[----:B------:R-:W-:Y:S01]  /*3b10*/  SHFL.IDX PT, R106, R19, R131, 0x1f ;  /* 0x00001f83136a7589 */ /* 0x000fe200000e0000 */
[----:B------:R-:W-:Y:S01]  /*3b20*/  FMUL.FTZ R147, R23, R147 ;  /* 0x0000009317937220 */ /* 0x000fe20000410000 */
[----:B------:R-:W-:Y:S01]  /*3b30*/  FMUL.FTZ R146, R104, R146 ;  /* 0x0000009268927220 */ /* 0x000fe20000410000 */
[----:B------:R-:W-:Y:S01]  /*3b40*/  FMUL.FTZ R148, R103, R148 ;  /* 0x0000009467947220 */ /* 0x000fe20000410000 */
[--C-:B-1----:R-:W-:Y:S01]  /*3b50*/  FFMA.FTZ R151, R224, UR37, -R48.reuse ;  /* 0x00000025e0977c23 */ /* 0x102fe20008010830 */
[----:B------:R-:W-:Y:S01]  /*3b60*/  FFMA.FTZ R48, R49, UR37, -R48 ;  /* 0x0000002531307c23 */ /* 0x000fe20008010830 */
[--C-:B------:R-:W-:Y:S01]  /*3b70*/  FFMA.FTZ R49, R223, UR37, -R222.reuse ;  /* 0x00000025df317c23 */ /* 0x100fe200080108de */
[----:B------:R-:W-:Y:S01]  /*3b80*/  FFMA.FTZ R222, R52, UR37, -R222 ;  /* 0x0000002534de7c23 */ /* 0x000fe200080108de */
[----:B------:R-:W-:Y:S01]  /*3b90*/  FSEL R223, R155, -INF , P2 ;  /* 0xff8000009bdf7808 */ /* 0x000fe20001000000 */
[----:B------:R-:W-:Y:S01]  /*3ba0*/  FMUL.FTZ R147, R107, R147 ;  /* 0x000000936b937220 */ /* 0x000fe20000410000 */
[----:B------:R-:W-:Y:S01]  /*3bb0*/  FSEL R52, R233, -INF , P1 ;  /* 0xff800000e9347808 */ /* 0x000fe20000800000 */
[----:B--2---:R-:W-:Y:S01]  /*3bc0*/  MUFU.EX2 R16, R47 ;  /* 0x0000002f00107308 */ /* 0x004fe20000000800 */
[----:B------:R-:W-:Y:S01]  /*3bd0*/  FSEL R103, R154, -INF , P2 ;  /* 0xff8000009a677808 */ /* 0x000fe20001000000 */
[--C-:B------:R-:W-:Y:S01]  /*3be0*/  FFMA.FTZ R223, R223, UR37, -R219.reuse ;  /* 0x00000025dfdf7c23 */ /* 0x100fe200080108db */
[----:B------:R-:W-:Y:S01]  /*3bf0*/  FSEL R104, R153, -INF , P2 ;  /* 0xff80000099687808 */ /* 0x000fe20001000000 */
[----:B------:R-:W-:Y:S01]  /*3c00*/  FFMA.FTZ R52, R52, UR37, -R219 ;  /* 0x0000002534347c23 */ /* 0x000fe200080108db */
[----:B------:R-:W-:Y:S01]  /*3c10*/  FSEL R107, R152, -INF , P2 ;  /* 0xff800000986b7808 */ /* 0x000fe20001000000 */
[----:B------:R1:W2:Y:S01]  /*3c20*/  SHFL.IDX PT, R219, R13, R141, 0x1f ;  /* 0x00001f8d0ddb7589 */ /* 0x0002a200000e0000 */
[----:B---3--:R-:W-:Y:S01]  /*3c30*/  FFMA.FTZ R103, R103, UR37, -R101 ;  /* 0x0000002567677c23 */ /* 0x008fe20008010865 */
[----:B------:R3:W-:Y:S01]  /*3c40*/  MUFU.EX2 R47, R151 ;  /* 0x00000097002f7308 */ /* 0x0007e20000000800 */
[----:B------:R-:W-:Y:S01]  /*3c50*/  FMUL.FTZ R150, R31, R150 ;  /* 0x000000961f967220 */ /* 0x000fe20000410000 */
[----:B------:R-:W-:Y:S01]  /*3c60*/  FMUL.FTZ R220, R37, R220 ;  /* 0x000000dc25dc7220 */ /* 0x000fe20000410000 */
[----:B------:R-:W-:Y:S01]  /*3c70*/  FMUL.FTZ R54, R42, R54 ;  /* 0x000000362a367220 */ /* 0x000fe20000410000 */
[----:B------:R-:W-:Y:S01]  /*3c80*/  FMUL.FTZ R53, R40, R53 ;  /* 0x0000003528357220 */ /* 0x000fe20000410000 */
[----:B------:R-:W-:Y:S01]  /*3c90*/  FMUL.FTZ R150, R109, R150 ;  /* 0x000000966d967220 */ /* 0x000fe20000410000 */
[----:B------:R-:W-:Y:S01]  /*3ca0*/  FMUL.FTZ R109, R38, R51 ;  /* 0x00000033266d7220 */ /* 0x000fe20000410000 */
[----:B------:R-:W-:Y:S01]  /*3cb0*/  FSEL R45, R118, -INF , P2 ;  /* 0xff800000762d7808 */ /* 0x000fe20001000000 */
[----:B-1----:R1:W-:Y:S01]  /*3cc0*/  MUFU.EX2 R13, R149 ;  /* 0x00000095000d7308 */ /* 0x0023e20000000800 */
[----:B---3--:R-:W-:Y:S01]  /*3cd0*/  FFMA.FTZ R151, -R108, R108, 1 ;  /* 0x3f8000006c977423 */ /* 0x008fe2000001016c */
[----:B------:R-:W-:Y:S01]  /*3ce0*/  FMUL.FTZ R108, R30, R32 ;  /* 0x000000201e6c7220 */ /* 0x000fe20000410000 */
[----:B------:R-:W-:Y:S01]  /*3cf0*/  FSEL R46, R217, -INF , P1 ;  /* 0xff800000d92e7808 */ /* 0x000fe20000800000 */
[--C-:B------:R-:W-:Y:S01]  /*3d00*/  FFMA.FTZ R45, R45, UR37, -R230.reuse ;  /* 0x000000252d2d7c23 */ /* 0x100fe200080108e6 */
[----:B------:R-:W-:Y:S01]  /*3d10*/  FMUL.FTZ R50, R36, R50 ;  /* 0x0000003224327220 */ /* 0x000fe20000410000 */
[----:B------:R-:W-:Y:S01]  /*3d20*/  FMUL.FTZ R151, R151, R108 ;  /* 0x0000006c97977220 */ /* 0x000fe20000410000 */
[----:B------:R-:W-:Y:S01]  /*3d30*/  FMUL.FTZ R218, R39, R218 ;  /* 0x000000da27da7220 */ /* 0x000fe20000410000 */
[----:B----4-:R-:W3:Y:S01]  /*3d40*/  SHFL.IDX PT, R108, R55, R10, 0x1f ;  /* 0x00001f0a376c7589 */ /* 0x010ee200000e0000 */
[----:B-1----:R-:W-:Y:S01]  /*3d50*/  FMUL.FTZ R149, R105, R100 ;  /* 0x0000006469957220 */ /* 0x002fe20000410000 */
[----:B------:R-:W-:Y:S01]  /*3d60*/  FSEL R105, R237, -INF , P1 ;  /* 0xff800000ed697808 */ /* 0x000fe20000800000 */
[----:B------:R-:W-:Y:S01]  /*3d70*/  FFMA.FTZ R46, R46, UR37, -R230 ;  /* 0x000000252e2e7c23 */ /* 0x000fe200080108e6 */
[----:B------:R-:W-:Y:S01]  /*3d80*/  FSEL R100, R232, -INF , P1 ;  /* 0xff800000e8647808 */ /* 0x000fe20000800000 */
[----:B------:R-:W-:Y:S01]  /*3d90*/  MUFU.EX2 R51, R223 ;  /* 0x000000df00337308 */ /* 0x000fe20000000800 */
[----:B--2---:R-:W-:Y:S01]  /*3da0*/  FFMA.FTZ R104, R104, UR37, -R219 ;  /* 0x0000002568687c23 */ /* 0x004fe200080108db */
[----:B------:R-:W-:Y:S01]  /*3db0*/  FFMA.FTZ R105, R105, UR37, -R101 ;  /* 0x0000002569697c23 */ /* 0x000fe20008010865 */
[----:B------:R-:W-:Y:S01]  /*3dc0*/  FSEL R101, R9, -INF , P1 ;  /* 0xff80000009657808 */ /* 0x000fe20000800000 */
[----:B------:R-:W-:Y:S01]  /*3dd0*/  FFMA.FTZ R100, R100, UR37, -R219 ;  /* 0x0000002564647c23 */ /* 0x000fe200080108db */
[--C-:B------:R-:W-:Y:S01]  /*3de0*/  FFMA.FTZ R219, R107, UR37, -R102.reuse ;  /* 0x000000256bdb7c23 */ /* 0x100fe20008010866 */
[----:B------:R-:W-:Y:S01]  /*3df0*/  FSEL R107, R7, -INF , P2 ;  /* 0xff800000076b7808 */ /* 0x000fe20001000000 */
[----:B------:R-:W-:Y:S01]  /*3e00*/  SHFL.IDX PT, R230, R19, R135, 0x1f ;  /* 0x00001f8713e67589 */ /* 0x000fe200000e0000 */
[----:B------:R-:W-:Y:S01]  /*3e10*/  FFMA.FTZ R101, R101, UR37, -R102 ;  /* 0x0000002565657c23 */ /* 0x000fe20008010866 */
[----:B------:R-:W-:Y:S01]  /*3e20*/  FMUL.FTZ R221, R41, R221 ;  /* 0x000000dd29dd7220 */ /* 0x000fe20000410000 */
[----:B------:R-:W-:Y:S01]  /*3e30*/  FMUL.FTZ R111, R111, R50 ;  /* 0x000000326f6f7220 */ /* 0x000fe20000410000 */
[--C-:B------:R-:W-:Y:S01]  /*3e40*/  FFMA.FTZ R102, R107, UR37, -R106.reuse ;  /* 0x000000256b667c23 */ /* 0x100fe2000801086a */
[----:B------:R-:W-:Y:S01]  /*3e50*/  FSEL R107, R6, -INF , P1 ;  /* 0xff800000066b7808 */ /* 0x000fe20000800000 */
[----:B------:R-:W-:Y:S01]  /*3e60*/  MUFU.EX2 R50, R222 ;  /* 0x000000de00327308 */ /* 0x000fe20000000800 */
[----:B------:R-:W-:Y:S01]  /*3e70*/  FMUL.FTZ R218, R113, R218 ;  /* 0x000000da71da7220 */ /* 0x000fe20000410000 */
[----:B------:R-:W-:Y:S01]  /*3e80*/  FMUL.FTZ R113, R116, R221 ;  /* 0x000000dd74717220 */ /* 0x000fe20000410000 */
[----:B------:R-:W-:Y:S01]  /*3e90*/  FFMA.FTZ R217, -R217, R217, 1 ;  /* 0x3f800000d9d97423 */ /* 0x000fe200000101d9 */
[----:B------:R-:W-:Y:S01]  /*3ea0*/  FFMA.FTZ R32, R107, UR37, -R106 ;  /* 0x000000256b207c23 */ /* 0x000fe2000801086a */
[----:B------:R-:W-:Y:S01]  /*3eb0*/  FFMA.FTZ R106, -R110, R110, 1 ;  /* 0x3f8000006e6a7423 */ /* 0x000fe2000001016e */
[----:B------:R-:W1:Y:S01]  /*3ec0*/  SHFL.IDX PT, R107, R55, R131, 0x1f ;  /* 0x00001f83376b7589 */ /* 0x000e6200000e0000 */
[----:B------:R-:W-:Y:S01]  /*3ed0*/  FFMA.FTZ R110, -R112, R112, 1 ;  /* 0x3f800000706e7423 */ /* 0x000fe20000010170 */
[--C-:B---3--:R-:W-:Y:S01]  /*3ee0*/  FADD.FTZ R225, R56, -R108.reuse ;  /* 0x8000006c38e17221 */ /* 0x108fe20000010000 */
[----:B------:R-:W-:Y:S01]  /*3ef0*/  FMUL.FTZ R112, R106, R220 ;  /* 0x000000dc6a707220 */ /* 0x000fe20000410000 */
[----:B------:R-:W-:Y:S01]  /*3f00*/  FFMA.FTZ R106, -R114, R114, 1 ;  /* 0x3f800000726a7423 */ /* 0x000fe20000010172 */
[----:B------:R-:W-:Y:S01]  /*3f10*/  FMUL.FTZ R110, R110, R109 ;  /* 0x0000006d6e6e7220 */ /* 0x000fe20000410000 */
[----:B------:R-:W2:Y:S01]  /*3f20*/  SHFL.IDX PT, R220, R55, R135, 0x1f ;  /* 0x00001f8737dc7589 */ /* 0x000ea200000e0000 */
[----:B------:R-:W-:Y:S01]  /*3f30*/  FMUL.FTZ R114, R115, R54 ;  /* 0x0000003673727220 */ /* 0x000fe20000410000 */
[----:B------:R-:W-:Y:S01]  /*3f40*/  FMUL.FTZ R115, R106, R53 ;  /* 0x000000356a737220 */ /* 0x000fe20000410000 */
[----:B------:R-:W-:Y:S01]  /*3f50*/  FADD.FTZ R58, R58, -R108 ;  /* 0x8000006c3a3a7221 */ /* 0x000fe20000010000 */
[----:B------:R-:W3:Y:S01]  /*3f60*/  SHFL.IDX PT, R109, R55, R134, 0x1f ;  /* 0x00001f86376d7589 */ /* 0x000ee200000e0000 */
[----:B------:R1:W-:Y:S01]  /*3f70*/  MUFU.EX2 R53, R103 ;  /* 0x0000006700357308 */ /* 0x0003e20000000800 */
[----:B------:R-:W-:Y:S01]  /*3f80*/  FSEL R56, R3, -INF , P1 ;  /* 0xff80000003387808 */ /* 0x000fe20000800000 */
[----:B------:R-:W-:Y:S01]  /*3f90*/  FMUL.FTZ R225, R43, R225 ;  /* 0x000000e12be17220 */ /* 0x000fe20000410000 */
[----:B------:R-:W4:Y:S01]  /*3fa0*/  SHFL.IDX PT, R108, R55, R139, 0x1f ;  /* 0x00001f8b376c7589 */ /* 0x000f2200000e0000 */
[----:B------:R-:W-:Y:S01]  /*3fb0*/  FSEL R224, R5, -INF , P2 ;  /* 0xff80000005e07808 */ /* 0x000fe20001000000 */
[----:B------:R-:W-:-:S02]  /*3fc0*/  FFMA.FTZ R229, -R229, R229, 1 ;  /* 0x3f800000e5e57423 */ /* 0x000fc400000101e5 */
[----:B------:R-:W4:Y:S01]  /*3fd0*/  SHFL.IDX PT, R106, R19, R134, 0x1f ;  /* 0x00001f86136a7589 */ /* 0x000f2200000e0000 */
[----:B------:R2:W-:Y:S08]  /*3fe0*/  MUFU.EX2 R54, R105 ;  /* 0x0000006900367308 */ /* 0x0005f00000000800 */
[----:B------:R-:W4:Y:S01]  /*3ff0*/  MUFU.EX2 R44, R44 ;  /* 0x0000002c002c7308 */ /* 0x000f220000000800 */
[--C-:B-1----:R-:W-:Y:S01]  /*4000*/  FADD.FTZ R103, R57, -R107.reuse ;  /* 0x8000006b39677221 */ /* 0x102fe20000010000 */
[----:B------:R-:W-:Y:S01]  /*4010*/  FADD.FTZ R223, R59, -R107 ;  /* 0x8000006b3bdf7221 */ /* 0x000fe20000010000 */
[----:B------:R-:W-:Y:S01]  /*4020*/  SHFL.IDX PT, R116, R19, R138, 0x1f ;  /* 0x00001f8a13747589 */ /* 0x000fe200000e0000 */
[--C-:B--2---:R-:W-:Y:S01]  /*4030*/  FADD.FTZ R60, R60, -R220.reuse ;  /* 0x800000dc3c3c7221 */ /* 0x104fe20000010000 */
[----:B------:R-:W-:Y:S01]  /*4040*/  FADD.FTZ R59, R62, -R220 ;  /* 0x800000dc3e3b7221 */ /* 0x000fe20000010000 */
[----:B------:R-:W-:Y:S01]  /*4050*/  FSEL R105, R0, -INF , P2 ;  /* 0xff80000000697808 */ /* 0x000fe20001000000 */
[----:B------:R-:W-:Y:S01]  /*4060*/  SHFL.IDX PT, R107, R55, R138, 0x1f ;  /* 0x00001f8a376b7589 */ /* 0x000fe200000e0000 */
[--C-:B---3--:R-:W-:Y:S01]  /*4070*/  FADD.FTZ R222, R61, -R109.reuse ;  /* 0x8000006d3dde7221 */ /* 0x108fe20000010000 */
[----:B------:R-:W-:Y:S01]  /*4080*/  FADD.FTZ R57, R63, -R109 ;  /* 0x8000006d3f397221 */ /* 0x000fe20000010000 */
[----:B------:R-:W-:Y:S01]  /*4090*/  FSEL R61, R236, -INF , P1 ;  /* 0xff800000ec3d7808 */ /* 0x000fe20000800000 */
[----:B------:R-:W1:Y:S01]  /*40a0*/  SHFL.IDX PT, R109, R19, R140, 0x1f ;  /* 0x00001f8c136d7589 */ /* 0x000e6200000e0000 */
[--C-:B----4-:R-:W-:Y:S01]  /*40b0*/  FADD.FTZ R62, R68, -R108.reuse ;  /* 0x8000006c443e7221 */ /* 0x110fe20000010000 */
[----:B------:R-:W-:Y:S01]  /*40c0*/  FADD.FTZ R63, R70, -R108 ;  /* 0x8000006c463f7221 */ /* 0x000fe20000010000 */
[----:B------:R-:W-:Y:S01]  /*40d0*/  FSEL R108, R228, -INF , P1 ;  /* 0xff800000e46c7808 */ /* 0x000fe20000800000 */
[----:B------:R-:W2:Y:S01]  /*40e0*/  SHFL.IDX PT, R221, R55, R140, 0x1f ;  /* 0x00001f8c37dd7589 */ /* 0x000ea200000e0000 */
[--C-:B------:R-:W-:Y:S01]  /*40f0*/  FFMA.FTZ R105, R105, UR37, -R106.reuse ;  /* 0x0000002569697c23 */ /* 0x100fe2000801086a */
[----:B------:R-:W-:Y:S01]  /*4100*/  FSEL R68, R231, -INF , P2 ;  /* 0xff800000e7447808 */ /* 0x000fe20001000000 */
[----:B------:R-:W-:Y:S01]  /*4110*/  FFMA.FTZ R106, R61, UR37, -R106 ;  /* 0x000000253d6a7c23 */ /* 0x000fe2000801086a */
[----:B------:R3:W4:Y:S01]  /*4120*/  SHFL.IDX PT, R220, R55, R141, 0x1f ;  /* 0x00001f8d37dc7589 */ /* 0x00072200000e0000 */
[----:B------:R-:W3:Y:S01]  /*4130*/  MUFU.EX2 R46, R46 ;  /* 0x0000002e002e7308 */ /* 0x000ee20000000800 */
[----:B------:R-:W-:Y:S01]  /*4140*/  FSEL R70, R130, -INF , P2 ;  /* 0xff80000082467808 */ /* 0x000fe20001000000 */
[----:B------:R-:W-:Y:S01]  /*4150*/  FMUL.FTZ R58, R44, R58 ;  /* 0x0000003a2c3a7220 */ /* 0x000fe20000410000 */
[----:B------:R-:W4:Y:S01]  /*4160*/  SHFL.IDX PT, R61, R19, R139, 0x1f ;  /* 0x00001f8b133d7589 */ /* 0x000f2200000e0000 */
[----:B------:R-:W-:-:S04]  /*4170*/  FMUL.FTZ R60, R13, R60 ;  /* 0x0000003c0d3c7220 */ /* 0x000fc80000410000 */
[----:B------:R-:W4:Y:S01]  /*4180*/  MUFU.EX2 R48, R48 ;  /* 0x0000003000307308 */ /* 0x000f220000000800 */
[----:B------:R-:W-:Y:S01]  /*4190*/  FMUL.FTZ R222, R47, R222 ;  /* 0x000000de2fde7220 */ /* 0x000fe20000410000 */
[----:B------:R-:W-:Y:S01]  /*41a0*/  FFMA.FTZ R233, -R233, R233, 1 ;  /* 0x3f800000e9e97423 */ /* 0x000fe200000101e9 */
[----:B------:R-:W-:Y:S01]  /*41b0*/  FFMA.FTZ R224, R224, UR37, -R230 ;  /* 0x00000025e0e07c23 */ /* 0x000fe200080108e6 */
[----:B-1----:R-:W-:-:S04]  /*41c0*/  FFMA.FTZ R108, R108, UR37, -R109 ;  /* 0x000000256c6c7c23 */ /* 0x002fc8000801086d */
[----:B---3--:R1:W-:Y:S01]  /*41d0*/  MUFU.EX2 R55, R104 ;  /* 0x0000006800377308 */ /* 0x0083e20000000800 */
[----:B------:R-:W-:Y:S01]  /*41e0*/  FMUL.FTZ R223, R46, R223 ;  /* 0x000000df2edf7220 */ /* 0x000fe20000410000 */
[--C-:B--2---:R-:W-:Y:S01]  /*41f0*/  FADD.FTZ R64, R64, -R221.reuse ;  /* 0x800000dd40407221 */ /* 0x104fe20000010000 */
[----:B------:R-:W-:Y:S01]  /*4200*/  FADD.FTZ R221, R66, -R221 ;  /* 0x800000dd42dd7221 */ /* 0x000fe20000010000 */
[----:B------:R-:W-:-:S04]  /*4210*/  FSEL R66, R128, -INF , P1 ;  /* 0xff80000080427808 */ /* 0x000fc80000800000 */
[----:B------:R-:W-:Y:S01]  /*4220*/  MUFU.EX2 R102, R102 ;  /* 0x0000006600667308 */ /* 0x000fe20000000800 */
[----:B-1----:R-:W-:Y:S01]  /*4230*/  FFMA.FTZ R104, R56, UR37, -R230 ;  /* 0x0000002538687c23 */ /* 0x002fe200080108e6 */
[--C-:B------:R-:W-:Y:S01]  /*4240*/  FADD.FTZ R56, R65, -R107.reuse ;  /* 0x8000006b41387221 */ /* 0x100fe20000010000 */
[----:B------:R-:W-:Y:S01]  /*4250*/  FADD.FTZ R107, R67, -R107 ;  /* 0x8000006b436b7221 */ /* 0x000fe20000010000 */
[----:B------:R-:W-:Y:S01]  /*4260*/  FSEL R67, R235, -INF , P2 ;  /* 0xff800000eb437808 */ /* 0x000fe20001000000 */
[----:B------:R1:W2:Y:S01]  /*4270*/  SHFL.IDX PT, R65, R19, R141, 0x1f ;  /* 0x00001f8d13417589 */ /* 0x0002a200000e0000 */
[----:B------:R-:W-:Y:S01]  /*4280*/  FMUL.FTZ R62, R53, R62 ;  /* 0x0000003e353e7220 */ /* 0x000fe20000410000 */
[----:B----4-:R-:W-:Y:S01]  /*4290*/  FMUL.FTZ R57, R48, R57 ;  /* 0x0000003930397220 */ /* 0x010fe20000410000 */
[----:B------:R-:W3:Y:S08]  /*42a0*/  MUFU.EX2 R45, R45 ;  /* 0x0000002d002d7308 */ /* 0x000ef00000000800 */
[----:B------:R-:W4:Y:S08]  /*42b0*/  MUFU.EX2 R52, R52 ;  /* 0x0000003400347308 */ /* 0x000f300000000800 */
[----:B------:R-:W-:Y:S01]  /*42c0*/  MUFU.EX2 R100, R100 ;  /* 0x0000006400647308 */ /* 0x000fe20000000800 */
[----:B---3--:R-:W-:-:S07]  /*42d0*/  FMUL.FTZ R103, R45, R103 ;  /* 0x000000672d677220 */ /* 0x008fce0000410000 */
[----:B------:R-:W-:Y:S01]  /*42e0*/  MUFU.EX2 R101, R101 ;  /* 0x0000006500657308 */ /* 0x000fe20000000800 */
[----:B------:R-:W-:Y:S01]  /*42f0*/  FFMA.FTZ R237, -R237, R237, 1 ;  /* 0x3f800000eded7423 */ /* 0x000fe200000101ed */
[----:B------:R-:W-:Y:S01]  /*4300*/  FMUL.FTZ R63, R54, R63 ;  /* 0x0000003f363f7220 */ /* 0x000fe20000410000 */
[----:B------:R-:W-:Y:S01]  /*4310*/  FFMA.FTZ R232, -R232, R232, 1 ;  /* 0x3f800000e8e87423 */ /* 0x000fe200000101e8 */
[----:B------:R-:W-:-:S04]  /*4320*/  FMUL.FTZ R221, R50, R221 ;  /* 0x000000dd32dd7220 */ /* 0x000fc80000410000 */
[----:B-1----:R1:W3:Y:S08]  /*4330*/  MUFU.EX2 R19, R219 ;  /* 0x000000db00137308 */ /* 0x0022f00000000800 */
[----:B------:R-:W-:Y:S01]  /*4340*/  MUFU.EX2 R105, R105 ;  /* 0x0000006900697308 */ /* 0x000fe20000000800 */
        /* <DEDUP_REMOVED lines=8> */
[----:B------:R1:W3:Y:S01]  /*43d0*/  LDS R225, [R15+0x400] ;  /* 0x000400000fe17984 */ /* 0x0002e20000000800 */
[----:B------:R-:W-:Y:S01]  /*43e0*/  FADD.FTZ R220, R71, -R220 ;  /* 0x800000dc47dc7221 */ /* 0x000fe20000010000 */
[--C-:B------:R-:W-:Y:S01]  /*43f0*/  FFMA.FTZ R117, R69, UR37, -R61.reuse ;  /* 0x0000002545757c23 */ /* 0x100fe2000801083d */
[----:B------:R-:W-:Y:S01]  /*4400*/  FFMA.FTZ R69, -R216, R216, 1 ;  /* 0x3f800000d8457423 */ /* 0x000fe200000101d8 */
[----:B------:R-:W-:Y:S01]  /*4410*/  FFMA.FTZ R67, R67, UR37, -R61 ;  /* 0x0000002543437c23 */ /* 0x000fe2000801083d */
[----:B------:R-:W-:Y:S01]  /*4420*/  FFMA.FTZ R61, -R118, R118, 1 ;  /* 0x3f800000763d7423 */ /* 0x000fe20000010176 */
[----:B--2---:R-:W-:Y:S01]  /*4430*/  FFMA.FTZ R216, R70, UR37, -R65 ;  /* 0x0000002546d87c23 */ /* 0x004fe20008010841 */
[----:B------:R-:W-:Y:S01]  /*4440*/  FSEL R70, R137, -INF , P1 ;  /* 0xff80000089467808 */ /* 0x000fe20000800000 */
[----:B-1----:R1:W-:Y:S01]  /*4450*/  MUFU.EX2 R15, R32 ;  /* 0x00000020000f7308 */ /* 0x0023e20000000800 */
[----:B------:R-:W-:Y:S01]  /*4460*/  FFMA.FTZ R71, -R126, R126, 1 ;  /* 0x3f8000007e477423 */ /* 0x000fe2000001017e */
[----:B------:R-:W-:Y:S01]  /*4470*/  FMUL.FTZ R69, R69, R58 ;  /* 0x0000003a45457220 */ /* 0x000fe20000410000 */
[----:B------:R-:W-:Y:S01]  /*4480*/  FMUL.FTZ R58, R217, R223 ;  /* 0x000000dfd93a7220 */ /* 0x000fe20000410000 */
[----:B------:R-:W-:Y:S01]  /*4490*/  FMUL.FTZ R56, R51, R56 ;  /* 0x0000003833387220 */ /* 0x000fe20000410000 */
[----:B----4-:R-:W-:Y:S01]  /*44a0*/  FMUL.FTZ R107, R52, R107 ;  /* 0x0000006b346b7220 */ /* 0x010fe20000410000 */
[----:B------:R-:W-:-:S02]  /*44b0*/  FMUL.FTZ R61, R61, R103 ;  /* 0x000000673d3d7220 */ /* 0x000fc40000410000 */
[----:B------:R-:W-:Y:S01]  /*44c0*/  MUFU.EX2 R108, R108 ;  /* 0x0000006c006c7308 */ /* 0x000fe20000000800 */
[----:B-1----:R-:W-:Y:S01]  /*44d0*/  FFMA.FTZ R32, R70, UR37, -R65 ;  /* 0x0000002546207c23 */ /* 0x002fe20008010841 */
[----:B------:R-:W-:Y:S01]  /*44e0*/  FMUL.FTZ R65, R16, R59 ;  /* 0x0000003b10417220 */ /* 0x000fe20000410000 */
[----:B------:R-:W-:-:S05]  /*44f0*/  FFMA.FTZ R70, -R227, R227, 1 ;  /* 0x3f800000e3467423 */ /* 0x000fca00000101e3 */
[----:B------:R-:W1:Y:S01]  /*4500*/  MUFU.EX2 R49, R49 ;  /* 0x0000003100317308 */ /* 0x000e620000000800 */
[----:B------:R-:W-:Y:S01]  /*4510*/  FMUL.FTZ R71, R71, R65 ;  /* 0x0000004147477220 */ /* 0x000fe20000410000 */
[----:B------:R-:W-:-:S06]  /*4520*/  FFMA.FTZ R65, -R127, R127, 1 ;  /* 0x3f8000007f417423 */ /* 0x000fcc000001017f */
[----:B------:R-:W-:Y:S01]  /*4530*/  MUFU.EX2 R104, R104 ;  /* 0x0000006800687308 */ /* 0x000fe20000000800 */
[----:B---3--:R-:W2:Y:S04]  /*4540*/  SHFL.IDX PT, R118, R225, R10, 0x1f ;  /* 0x00001f0ae1767589 */ /* 0x008ea800000e0000 */
[----:B------:R-:W3:Y:S04]  /*4550*/  SHFL.IDX PT, R131, R225, R131, 0x1f ;  /* 0x00001f83e1837589 */ /* 0x000ee800000e0000 */
[----:B------:R-:W4:Y:S04]  /*4560*/  SHFL.IDX PT, R139, R225, R139, 0x1f ;  /* 0x00001f8be18b7589 */ /* 0x000f2800000e0000 */
[----:B------:R-:W1:Y:S04]  /*4570*/  SHFL.IDX PT, R135, R225, R135, 0x1f ;  /* 0x00001f87e1877589 */ /* 0x000e6800000e0000 */
[----:B------:R-:W1:Y:S04]  /*4580*/  SHFL.IDX PT, R138, R225, R138, 0x1f ;  /* 0x00001f8ae18a7589 */ /* 0x000e6800000e0000 */
[----:B------:R-:W1:Y:S01]  /*4590*/  SHFL.IDX PT, R140, R225, R140, 0x1f ;  /* 0x00001f8ce18c7589 */ /* 0x000e6200000e0000 */
[----:B------:R-:W-:Y:S01]  /*45a0*/  FFMA.FTZ R126, -R154, R154, 1 ;  /* 0x3f8000009a7e7423 */ /* 0x000fe2000001019a */
[----:B------:R-:W-:Y:S01]  /*45b0*/  FFMA.FTZ R127, -R153, R153, 1 ;  /* 0x3f800000997f7423 */ /* 0x000fe20000010199 */
[----:B------:R-:W-:Y:S01]  /*45c0*/  FMUL.FTZ R217, R55, R66 ;  /* 0x0000004237d97220 */ /* 0x000fe20000410000 */
[----:B--2---:R-:W-:Y:S01]  /*45d0*/  FADD.FTZ R72, R72, -R118 ;  /* 0x8000007648487221 */ /* 0x004fe20000010000 */
[----:B------:R-:W-:Y:S01]  /*45e0*/  FMUL.FTZ R70, R70, R60 ;  /* 0x0000003c46467220 */ /* 0x000fe20000410000 */
[----:B------:R-:W-:Y:S01]  /*45f0*/  FFMA.FTZ R60, -R234, R234, 1 ;  /* 0x3f800000ea3c7423 */ /* 0x000fe200000101ea */
[----:B------:R-:W-:Y:S01]  /*4600*/  FMUL.FTZ R66, R126, R62 ;  /* 0x0000003e7e427220 */ /* 0x000fe20000410000 */
[----:B------:R-:W-:Y:S01]  /*4610*/  FMUL.FTZ R126, R127, R217 ;  /* 0x000000d97f7e7220 */ /* 0x000fe20000410000 */
[----:B------:R-:W-:Y:S01]  /*4620*/  FFMA.FTZ R127, -R152, R152, 1 ;  /* 0x3f800000987f7423 */ /* 0x000fe20000010198 */
[----:B------:R-:W-:Y:S01]  /*4630*/  FMUL.FTZ R72, R19, R72 ;  /* 0x0000004813487220 */ /* 0x000fe20000410000 */
[----:B---3--:R-:W-:Y:S01]  /*4640*/  FADD.FTZ R73, R73, -R131 ;  /* 0x8000008349497221 */ /* 0x008fe20000010000 */
[----:B------:R-:W-:Y:S01]  /*4650*/  FMUL.FTZ R60, R60, R57 ;  /* 0x000000393c3c7220 */ /* 0x000fe20000410000 */
[----:B------:R-:W-:Y:S01]  /*4660*/  FFMA.FTZ R57, -R155, R155, 1 ;  /* 0x3f8000009b397423 */ /* 0x000fe2000001019b */
[--C-:B----4-:R-:W-:Y:S01]  /*4670*/  FADD.FTZ R84, R84, -R139.reuse ;  /* 0x8000008b54547221 */ /* 0x110fe20000010000 */
[----:B------:R2:W5:Y:S01]  /*4680*/  LDL.LU R155, [R1+0x44] ;  /* 0x00004400019b7983 */ /* 0x0005620000300800 */
[----:B------:R-:W-:Y:S01]  /*4690*/  FADD.FTZ R86, R86, -R139 ;  /* 0x8000008b56567221 */ /* 0x000fe20000010000 */
[----:B------:R-:W-:Y:S01]  /*46a0*/  FMUL.FTZ R127, R127, R72 ;  /* 0x000000487f7f7220 */ /* 0x000fe20000410000 */
[----:B------:R-:W-:Y:S01]  /*46b0*/  FFMA.FTZ R139, -R7, R7, 1 ;  /* 0x3f800000078b7423 */ /* 0x000fe20000010107 */
[----:B------:R2:W5:Y:S01]  /*46c0*/  LDL.LU R154, [R1+0x40] ;  /* 0x00004000019a7983 */ /* 0x0005620000300800 */
[----:B------:R-:W-:Y:S01]  /*46d0*/  FMUL.FTZ R72, R102, R73 ;  /* 0x0000004966487220 */ /* 0x000fe20000410000 */
[--C-:B-1----:R-:W-:Y:S01]  /*46e0*/  FADD.FTZ R76, R76, -R135.reuse ;  /* 0x800000874c4c7221 */ /* 0x102fe20000010000 */
[----:B------:R-:W-:Y:S01]  /*46f0*/  FADD.FTZ R78, R78, -R135 ;  /* 0x800000874e4e7221 */ /* 0x000fe20000010000 */
[----:B------:R2:W5:Y:S01]  /*4700*/  LDL.LU R153, [R1+0x3c] ;  /* 0x00003c0001997983 */ /* 0x0005620000300800 */
[----:B------:R-:W-:Y:S01]  /*4710*/  FFMA.FTZ R135, -R9, R9, 1 ;  /* 0x3f80000009877423 */ /* 0x000fe20000010109 */
[--C-:B------:R-:W-:Y:S01]  /*4720*/  FADD.FTZ R81, R81, -R138.reuse ;  /* 0x8000008a51517221 */ /* 0x100fe20000010000 */
[----:B------:R-:W-:Y:S01]  /*4730*/  FADD.FTZ R83, R83, -R138 ;  /* 0x8000008a53537221 */ /* 0x000fe20000010000 */
[----:B------:R2:W5:Y:S01]  /*4740*/  LDL.LU R152, [R1+0x38] ;  /* 0x0000380001987983 */ /* 0x0005620000300800 */
[----:B------:R-:W-:Y:S01]  /*4750*/  FFMA.FTZ R59, -R226, R226, 1 ;  /* 0x3f800000e23b7423 */ /* 0x000fe200000101e2 */
[----:B------:R-:W-:Y:S01]  /*4760*/  FFMA.FTZ R138, -R6, R6, 1 ;  /* 0x3f800000068a7423 */ /* 0x000fe20000010106 */
[----:B------:R-:W-:Y:S01]  /*4770*/  FMUL.FTZ R139, R139, R72 ;  /* 0x000000488b8b7220 */ /* 0x000fe20000410000 */
[----:B------:R2:W5:Y:S01]  /*4780*/  LDL.LU R9, [R1+0x34] ;  /* 0x0000340001097983 */ /* 0x0005620000300800 */
[--C-:B------:R-:W-:Y:S01]  /*4790*/  FADD.FTZ R80, R80, -R140.reuse ;  /* 0x8000008c50507221 */ /* 0x100fe20000010000 */
[----:B------:R-:W-:Y:S01]  /*47a0*/  FADD.FTZ R82, R82, -R140 ;  /* 0x8000008c52527221 */ /* 0x000fe20000010000 */
[----:B------:R-:W-:Y:S01]  /*47b0*/  FFMA.FTZ R72, -R5, R5, 1 ;  /* 0x3f80000005487423 */ /* 0x000fe20000010105 */
[----:B------:R2:W5:Y:S01]  /*47c0*/  LDL.LU R7, [R1+0x30] ;  /* 0x0000300001077983 */ /* 0x0005620000300800 */
[----:B------:R-:W-:Y:S01]  /*47d0*/  FFMA.FTZ R140, -R3, R3, 1 ;  /* 0x3f800000038c7423 */ /* 0x000fe20000010103 */
[----:B------:R-:W-:Y:S01]  /*47e0*/  FFMA.FTZ R217, -R0, R0, 1 ;  /* 0x3f80000000d97423 */ /* 0x000fe20000010100 */
[----:B------:R-:W-:Y:S01]  /*47f0*/  FMUL.FTZ R59, R59, R222 ;  /* 0x000000de3b3b7220 */ /* 0x000fe20000410000 */
[----:B------:R2:W5:Y:S01]  /*4800*/  LDL.LU R6, [R1+0x2c] ;  /* 0x00002c0001067983 */ /* 0x0005620000300800 */
[----:B------:R-:W1:Y:S03]  /*4810*/  MUFU.EX2 R103, R224 ;  /* 0x000000e000677308 */ /* 0x000e660000000800 */
[----:B------:R-:W3:Y:S04]  /*4820*/  SHFL.IDX PT, R134, R225, R134, 0x1f ;  /* 0x00001f86e1867589 */ /* 0x000ee800000e0000 */
[----:B------:R-:W4:Y:S01]  /*4830*/  SHFL.IDX PT, R141, R225, R141, 0x1f ;  /* 0x00001f8de18d7589 */ /* 0x000f2200000e0000 */
[----:B------:R-:W-:Y:S01]  /*4840*/  MUFU.EX2 R109, R109 ;  /* 0x0000006d006d7308 */ /* 0x000fe20000000800 */
[----:B------:R-:W-:-:S07]  /*4850*/  FMUL.FTZ R220, R100, R220 ;  /* 0x000000dc64dc7220 */ /* 0x000fce0000410000 */
[----:B------:R-:W-:Y:S01]  /*4860*/  MUFU.EX2 R106, R106 ;  /* 0x0000006a006a7308 */ /* 0x000fe20000000800 */
[----:B------:R2:W5:Y:S01]  /*4870*/  LDL.LU R5, [R1+0x28] ;  /* 0x0000280001057983 */ /* 0x0005620000300800 */
[----:B------:R-:W-:Y:S01]  /*4880*/  FFMA.FTZ R130, -R130, R130, 1 ;  /* 0x3f80000082827423 */ /* 0x000fe20000010182 */
[----:B------:R-:W-:-:S05]  /*4890*/  FMUL.FTZ R65, R65, R221 ;  /* 0x000000dd41417220 */ /* 0x000fca0000410000 */
[----:B------:R-:W-:Y:S01]  /*48a0*/  MUFU.EX2 R116, R116 ;  /* 0x0000007400747308 */ /* 0x000fe20000000800 */
[----:B------:R2:W5:Y:S01]  /*48b0*/  LDL.LU R3, [R1+0x24] ;  /* 0x0000240001037983 */ /* 0x0005620000300800 */
[----:B------:R-:W-:Y:S01]  /*48c0*/  FFMA.FTZ R228, -R228, R228, 1 ;  /* 0x3f800000e4e47423 */ /* 0x000fe200000101e4 */
[----:B------:R-:W-:Y:S01]  /*48d0*/  FFMA.FTZ R129, -R129, R129, 1 ;  /* 0x3f80000081817423 */ /* 0x000fe20000010181 */
[----:B------:R-:W-:Y:S01]  /*48e0*/  FMUL.FTZ R64, R49, R64 ;  /* 0x0000004031407220 */ /* 0x000fe20000410000 */
[----:B------:R2:W5:Y:S01]  /*48f0*/  LDL.LU R0, [R1+0x20] ;  /* 0x0000200001007983 */ /* 0x0005620000300800 */
[----:B------:R-:W-:Y:S01]  /*4900*/  FMUL.FTZ R57, R57, R56 ;  /* 0x0000003839397220 */ /* 0x000fe20000410000 */
[----:B------:R-:W-:Y:S01]  /*4910*/  FADD.FTZ R75, R75, -R131 ;  /* 0x800000834b4b7221 */ /* 0x000fe20000010000 */
[----:B------:R-:W-:Y:S01]  /*4920*/  MUFU.EX2 R117, R117 ;  /* 0x0000007500757308 */ /* 0x000fe20000000800 */
[----:B------:R-:W2:Y:S01]  /*4930*/  LDL R222, [R1+0x8] ;  /* 0x0000080001de7983 */ /* 0x000ea20000100800 */
[----:B------:R-:W-:Y:S01]  /*4940*/  FMUL.FTZ R56, R233, R107 ;  /* 0x0000006be9387220 */ /* 0x000fe20000410000 */
[----:B------:R-:W-:Y:S01]  /*4950*/  FADD.FTZ R74, R74, -R118 ;  /* 0x800000764a4a7221 */ /* 0x000fe20000010000 */
[--C-:B---3--:R-:W-:Y:S01]  /*4960*/  FADD.FTZ R77, R77, -R134.reuse ;  /* 0x800000864d4d7221 */ /* 0x108fe20000010000 */
[----:B------:R-:W-:Y:S01]  /*4970*/  FADD.FTZ R79, R79, -R134 ;  /* 0x800000864f4f7221 */ /* 0x000fe20000010000 */
[----:B------:R-:W-:Y:S01]  /*4980*/  FMUL.FTZ R62, R237, R63 ;  /* 0x0000003fed3e7220 */ /* 0x000fe20000410000 */
[--C-:B----4-:R-:W-:Y:S01]  /*4990*/  FADD.FTZ R85, R85, -R141.reuse ;  /* 0x8000008d55557221 */ /* 0x110fe20000010000 */
[----:B------:R-:W3:Y:S01]  /*49a0*/  MUFU.EX2 R107, R219 ;  /* 0x000000db006b7308 */ /* 0x000ee20000000800 */
[----:B-1----:R-:W-:Y:S01]  /*49b0*/  FMUL.FTZ R73, R103, R76 ;  /* 0x0000004c67497220 */ /* 0x002fe20000410000 */
[----:B------:R-:W-:Y:S01]  /*49c0*/  FFMA.FTZ R221, -R231, R231, 1 ;  /* 0x3f800000e7dd7423 */ /* 0x000fe200000101e7 */
[----:B------:R-:W-:Y:S01]  /*49d0*/  FADD.FTZ R87, R87, -R141 ;  /* 0x8000008d57577221 */ /* 0x000fe20000010000 */
[----:B------:R-:W-:-:S04]  /*49e0*/  FMUL.FTZ R64, R229, R64 ;  /* 0x00000040e5407220 */ /* 0x000fc80000410000 */
[----:B------:R-:W1:Y:S01]  /*49f0*/  MUFU.EX2 R131, R216 ;  /* 0x000000d800837308 */ /* 0x000e620000000800 */
[----:B------:R-:W-:-:S07]  /*4a00*/  FMUL.FTZ R63, R232, R220 ;  /* 0x000000dce83f7220 */ /* 0x000fce0000410000 */
[----:B------:R3:W4:Y:S01]  /*4a10*/  MUFU.EX2 R118, R67 ;  /* 0x0000004300767308 */ /* 0x0007220000000800 */
[----:B------:R-:W-:-:S07]  /*4a20*/  FMUL.FTZ R74, R101, R74 ;  /* 0x0000004a654a7220 */ /* 0x000fce0000410000 */
[----:B------:R4:W4:Y:S01]  /*4a30*/  MUFU.EX2 R134, R32 ;  /* 0x0000002000867308 */ /* 0x0009220000000800 */
[----:B------:R-:W-:Y:S01]  /*4a40*/  FFMA.FTZ R220, -R235, R235, 1 ;  /* 0x3f800000ebdc7423 */ /* 0x000fe200000101eb */
[----:B---3--:R-:W-:Y:S01]  /*4a50*/  FMUL.FTZ R67, R107, R80 ;  /* 0x000000506b437220 */ /* 0x008fe20000410000 */
[----:B-1----:R-:W-:Y:S01]  /*4a60*/  FMUL.FTZ R85, R131, R85 ;  /* 0x0000005583557220 */ /* 0x002fe20000410000 */
[----:B------:R-:W-:Y:S01]  /*4a70*/  FMUL.FTZ R75, R15, R75 ;  /* 0x0000004b0f4b7220 */ /* 0x000fe20000410000 */
[----:B------:R-:W-:Y:S01]  /*4a80*/  FMUL.FTZ R135, R135, R74 ;  /* 0x0000004a87877220 */ /* 0x000fe20000410000 */
        /* <DEDUP_REMOVED lines=8> */
[----:B------:R-:W-:Y:S01]  /*4b10*/  F2FP.BF16.F32.PACK_AB R85, R88, R33 ;  /* 0x000000215855723e */ /* 0x000fe200000010ff */
        /* <DEDUP_REMOVED lines=9> */
[----:B----4-:R-:W-:Y:S01]  /*4bb0*/  FFMA.FTZ R32, -R132, R132, 1 ;  /* 0x3f80000084207423 */ /* 0x010fe20000010184 */
        /* <DEDUP_REMOVED lines=49> */
[----:B------:R-:W-:Y:S02]  /*4ed0*/  F2FP.BF16.F32.PACK_AB R25, R12, R21 ;  /* 0x000000150c19723e */ /* 0x000fe400000010ff */
[----:B------:R-:W-:Y:S01]  /*4ee0*/  F2FP.BF16.F32.PACK_AB R26, R29, R17 ;  /* 0x000000111d1a723e */ /* 0x000fe200000010ff */
[----:B--2---:R-:W-:-:S04]  /*4ef0*/  IMAD R33, R4, 0x4000, R222 ;  /* 0x0000400004217824 */ /* 0x004fc800078e02de */
        /* <DEDUP_REMOVED lines=14> */
[----:B------:R-:W-:Y:S01]  /*4fe0*/  F2FP.BF16.F32.PACK_AB R27, R30, R23 ;  /* 0x000000171e1b723e */ /* 0x000fe200000010ff */
        /* <DEDUP_REMOVED lines=11> */
[----:B------:R-:W-:Y:S02]  /*50a0*/  F2FP.BF16.F32.PACK_AB R24, R37, R31 ;  /* 0x0000001f2518723e */ /* 0x000fe400000010ff */
[----:B------:R-:W-:Y:S02]  /*50b0*/  F2FP.BF16.F32.PACK_AB R25, R38, R36 ;  /* 0x000000242619723e */ /* 0x000fe400000010ff */
[----:B------:R-:W-:Y:S02]  /*50c0*/  F2FP.BF16.F32.PACK_AB R26, R40, R39 ;  /* 0x00000027281a723e */ /* 0x000fe400000010ff */
[----:B------:R-:W-:-:S04]  /*50d0*/  F2FP.BF16.F32.PACK_AB R27, R41, R42 ;  /* 0x0000002a291b723e */ /* 0x000fc800000010ff */
        /* <DEDUP_REMOVED lines=13> */
[----:B------:R-:W-:Y:S01]  /*51b0*/  F2FP.BF16.F32.PACK_AB R101, R15, R101 ;  /* 0x000000650f65723e */ /* 0x000fe200000010ff */
[----:B------:R-:W-:Y:S02]  /*51c0*/  WARPGROUP.DEPBAR.LE gsb0, 0x0 ;  /* 0x00008000000079c5 */ /* 0x000fe40000010000 */
[----:B------:R-:W-:Y:S02]  /*51d0*/  F2FP.BF16.F32.PACK_AB R24, R51, R49 ;  /* 0x000000313318723e */ /* 0x000fe400000010ff */
[----:B------:R-:W-:Y:S02]  /*51e0*/  F2FP.BF16.F32.PACK_AB R25, R52, R50 ;  /* 0x000000323419723e */ /* 0x000fe400000010ff */
[----:B------:R-:W-:-:S02]  /*51f0*/  F2FP.BF16.F32.PACK_AB R26, R55, R53 ;  /* 0x00000035371a723e */ /* 0x000fc400000010ff */
[----:B------:R-:W-:-:S04]  /*5200*/  F2FP.BF16.F32.PACK_AB R27, R100, R54 ;  /* 0x00000036641b723e */ /* 0x000fc800000010ff */
[----:B------:R-:W-:-:S06]  /*5210*/  WARPGROUP.ARRIVE ;  /* 0x00000000000079c5 */ /* 0x000fcc0000000000 */
[----:B------:R-:W-:Y:S01]  /*5220*/  HGMMA.64x64x16.F32.BF16 R184, R24, gdesc[UR4].tnspB, R184, gsb0 ;  /* 0x40e0000418b87df0 */ /* 0x000fe200080018b8 */
[----:B------:R-:W-:Y:S02]  /*5230*/  F2FP.BF16.F32.PACK_AB R100, R102, R19 ;  /* 0x000000136664723e */ /* 0x000fe400000010ff */
[----:B------:R-:W-:Y:S01]  /*5240*/  F2FP.BF16.F32.PACK_AB R102, R105, R103 ;  /* 0x000000676966723e */ /* 0x000fe200000010ff */
[----:B------:R-:W-:Y:S01]  /*5250*/  UIADD3 UR6, UR4, 0x300, URZ ;  /* 0x0000030004067890 */ /* 0x000fe2000fffe03f */
[----:B------:R-:W-:Y:S01]  /*5260*/  F2FP.BF16.F32.PACK_AB R103, R106, R104 ;  /* 0x000000686a67723e */ /* 0x000fe200000010ff */
[----:B------:R-:W-:Y:S01]  /*5270*/  UMOV UR7, 0x40000040 ;  /* 0x4000004000077882 */ /* 0x000fe20000000000 */
[----:B------:R-:W-:Y:S01]  /*5280*/  UIADD3 UR4, UR4, 0x380, URZ ;  /* 0x0000038004047890 */ /* 0x000fe2000fffe03f */
[----:B------:R-:W-:Y:S02]  /*5290*/  WARPGROUP.DEPBAR.LE gsb0, 0x0 ;  /* 0x00008000000079c5 */ /* 0x000fe40000010000 */
[----:B------:R-:W-:-:S06]  /*52a0*/  WARPGROUP.ARRIVE ;  /* 0x00000000000079c5 */ /* 0x000fcc0000000000 */
[----:B------:R-:W-:Y:S01]  /*52b0*/  HGMMA.64x64x16.F32.BF16 R184, R100, gdesc[UR4].tnspB, R184, gsb0 ;  /* 0x40e0000464b87df0 */ /* 0x000fe200080018b8 */
[----:B------:R-:W-:Y:S02]  /*52c0*/  F2FP.BF16.F32.PACK_AB R24, R109, R107 ;  /* 0x0000006b6d18723e */ /* 0x000fe400000010ff */
[----:B------:R-:W-:Y:S02]  /*52d0*/  F2FP.BF16.F32.PACK_AB R25, R116, R108 ;  /* 0x0000006c7419723e */ /* 0x000fe400000010ff */
[----:B------:R-:W-:Y:S02]  /*52e0*/  F2FP.BF16.F32.PACK_AB R26, R131, R117 ;  /* 0x00000075831a723e */ /* 0x000fe400000010ff */
[----:B------:R-:W-:Y:S01]  /*52f0*/  F2FP.BF16.F32.PACK_AB R27, R134, R118 ;  /* 0x00000076861b723e */ /* 0x000fe200000010ff */
[----:B------:R-:W-:Y:S01]  /*5300*/  UMOV UR6, UR4 ;  /* 0x0000000400067c82 */ /* 0x000fe20008000000 */
[----:B------:R-:W-:Y:S01]  /*5310*/  UMOV UR7, 0x40000040 ;  /* 0x4000004000077882 */ /* 0x000fe20000000000 */
[----:B------:R-:W-:-:S02]  /*5320*/  WARPGROUP.DEPBAR.LE gsb0, 0x0 ;  /* 0x00008000000079c5 */ /* 0x000fc40000010000 */
        /* <DEDUP_REMOVED lines=74> */
.L_x_635:
        /* <DEDUP_REMOVED lines=69> */
.L_x_636:
[----:B-1----:R-:W2:Y:S01]  /*5c20*/  LDL R12, [R1+0x4] ;  /* 0x00000400010c7983 */ /* 0x002ea20000100800 */
        /* <DEDUP_REMOVED lines=45> */
.L_x_619:
        /* <DEDUP_REMOVED lines=34> */
[----:B------:R-:W-:Y:S02]  /*6120*/  IADD3 R0, R11, -R0, RZ ;  /* 0x800000000b007210 */ /* 0x000fe40007ffe0ff */
[----:B------:R-:W-:Y:S02]  /*6130*/  F2FP.BF16.F32.PACK_AB R211, R215, R214 ;  /* 0x000000d6d7d3723e */ /* 0x000fe400000010ff */
[----:B-1----:R-:W-:-:S02]  /*6140*/  SHF.R.S32.HI R3, RZ, 0x1f, R0 ;  /* 0x0000001fff037819 */ /* 0x002fc40000011400 */
[----:B------:R-:W-:Y:S02]  /*6150*/  F2FP.BF16.F32.PACK_AB R153, R155, R154 ;  /* 0x0000009a9b99723e */ /* 0x000fe400000010ff */
[----:B------:R-:W-:Y:S02]  /*6160*/  LEA.HI R3, R3, R0, RZ, 0x3 ;  /* 0x0000000003037211 */ /* 0x000fe400078f18ff */
[----:B------:R-:W-:Y:S02]  /*6170*/  F2FP.BF16.F32.PACK_AB R154, R157, R156 ;  /* 0x0000009c9d9a723e */ /* 0x000fe400000010ff */
[C---:B------:R-:W-:Y:S02]  /*6180*/  LOP3.LUT R5, R3.reuse, 0xfffffff8, RZ, 0xc0, !PT ;  /* 0xfffffff803057812 */ /* 0x040fe400078ec0ff */
[----:B------:R-:W-:Y:S02]  /*6190*/  SHF.L.U32 R3, R3, 0x6, RZ ;  /* 0x0000000603037819 */ /* 0x000fe400000006ff */
[----:B------:R-:W-:Y:S01]  /*61a0*/  F2FP.BF16.F32.PACK_AB R155, R159, R158 ;  /* 0x0000009e9f9b723e */ /* 0x000fe200000010ff */
[----:B------:R-:W-:Y:S01]  /*61b0*/  IMAD.IADD R5, R0, 0x1, -R5 ;  /* 0x0000000100057824 */ /* 0x000fe200078e0a05 */
[----:B------:R-:W-:-:S02]  /*61c0*/  LOP3.LUT R3, R3, 0x7ffffe00, RZ, 0xc0, !PT ;  /* 0x7ffffe0003037812 */ /* 0x000fc400078ec0ff */
[----:B------:R-:W-:Y:S01]  /*61d0*/  F2FP.BF16.F32.PACK_AB R161, R163, R162 ;  /* 0x000000a2a3a1723e */ /* 0x000fe200000010ff */
[C---:B------:R-:W-:Y:S01]  /*61e0*/  IMAD.SHL.U32 R0, R5.reuse, 0x40, RZ ;  /* 0x0000004005007824 */ /* 0x040fe200078e00ff */
[----:B------:R-:W-:Y:S01]  /*61f0*/  R2P PR, R5, 0x6 ;  /* 0x0000000605007804 */ /* 0x000fe20000000000 */
[----:B------:R-:W-:Y:S01]  /*6200*/  IMAD.MOV.U32 R5, RZ, RZ, 0x20 ;  /* 0x00000020ff057424 */ /* 0x000fe200078e00ff */
[----:B------:R-:W-:Y:S02]  /*6210*/  ISETP.NE.U32.AND P4, PT, R8, RZ, PT ;  /* 0x000000ff0800720c */ /* 0x000fe40003f85070 */
[----:B------:R-:W-:Y:S02]  /*6220*/  LOP3.LUT R0, R0, 0x1c0, RZ, 0xc0, !PT ;  /* 0x000001c000007812 */ /* 0x000fe400078ec0ff */
[----:B------:R-:W-:Y:S02]  /*6230*/  SEL R5, R5, 0xffffffe0, !P1 ;  /* 0xffffffe005057807 */ /* 0x000fe40004800000 */
[----:B------:R-:W-:-:S02]  /*6240*/  LOP3.LUT R7, R0, 0x8, R7, 0xf8, !PT ;  /* 0x0000000800077812 */ /* 0x000fc400078ef807 */
[----:B------:R-:W-:Y:S01]  /*6250*/  SHF.R.U32.HI R2, RZ, 0x3, R0 ;  /* 0x00000003ff027819 */ /* 0x000fe20000011600 */
[----:B------:R-:W-:Y:S01]  /*6260*/  IMAD.SHL.U32 R0, R4, 0x20, RZ ;  /* 0x0000002004007824 */ /* 0x000fe200078e00ff */
[----:B------:R-:W-:Y:S02]  /*6270*/  F2FP.BF16.F32.PACK_AB R162, R165, R164 ;  /* 0x000000a4a5a2723e */ /* 0x000fe400000010ff */
[----:B------:R-:W-:Y:S02]  /*6280*/  LOP3.LUT R2, R7, R2, RZ, 0x3c, !PT ;  /* 0x0000000207027212 */ /* 0x000fe400078e3cff */
[----:B------:R-:W-:Y:S02]  /*6290*/  LOP3.LUT R0, R0, 0x7ffffc00, RZ, 0xc0, !PT ;  /* 0x7ffffc0000007812 */ /* 0x000fe400078ec0ff */
[----:B------:R-:W-:Y:S02]  /*62a0*/  F2FP.BF16.F32.PACK_AB R163, R167, R166 ;  /* 0x000000a6a7a3723e */ /* 0x000fe400000010ff */
[----:B------:R-:W-:Y:S01]  /*62b0*/  IADD3 R0, R2, R3, R0 ;  /* 0x0000000302007210 */ /* 0x000fe20007ffe000 */
[----:B------:R-:W-:Y:S01]  /*62c0*/  IMAD.MOV.U32 R3, RZ, RZ, 0x40 ;  /* 0x00000040ff037424 */ /* 0x000fe200078e00ff */
[----:B------:R-:W-:-:S02]  /*62d0*/  F2FP.BF16.F32.PACK_AB R169, R171, R170 ;  /* 0x000000aaaba9723e */ /* 0x000fc400000010ff */
[----:B------:R-:W-:Y:S02]  /*62e0*/  LEA R0, R0, UR4, 0x1 ;  /* 0x0000000400007c11 */ /* 0x000fe4000f8e08ff */
[----:B------:R-:W-:Y:S02]  /*62f0*/  SEL R3, R3, 0xffffffc0, !P2 ;  /* 0xffffffc003037807 */ /* 0x000fe40005000000 */
[--C-:B------:R-:W-:Y:S01]  /*6300*/  IADD3 R6, R5, 0x4000, R0.reuse ;  /* 0x0000400005067810 */ /* 0x100fe20007ffe000 */
[----:B------:R-:W-:Y:S01]  /*6310*/  STSM.16.M88.4 [R0+0x4000], R184 ;  /* 0x004000b800007844 */ /* 0x000fe20000000200 */
[----:B------:R-:W-:Y:S02]  /*6320*/  IADD3 R8, R3, 0x4000, R0 ;  /* 0x0000400003087810 */ /* 0x000fe40007ffe000 */
        /* <DEDUP_REMOVED lines=8> */
[----:B------:R-:W-:Y:S01]  /*63b0*/  F2FP.BF16.F32.PACK_AB R179, R183, R182 ;  /* 0x000000b6b7b3723e */ /* 0x000fe200000010ff */
[----:B------:R-:W-:Y:S01]  /*63c0*/  STSM.16.M88.4 [R7], R208 ;  /* 0x000000d007007844 */ /* 0x000fe20000000200 */
[----:B------:R-:W-:-:S03]  /*63d0*/  ISETP.NE.AND.EX P4, PT, R9, RZ, PT, P4 ;  /* 0x000000ff0900720c */ /* 0x000fc60003f85340 */
        /* <DEDUP_REMOVED lines=9> */
[----:B------:R-:W-:-:S02]  /*6470*/  LEA.HI R19, R10, R11, RZ, 0x3 ;  /* 0x0000000b0a137211 */ /* 0x000fc400078f18ff */
[----:B-1----:R-:W-:Y:S02]  /*6480*/  MOV R0, UR5 ;  /* 0x0000000500007c02 */ /* 0x002fe40008000f00 */
[----:B--2---:R-:W-:-:S04]  /*6490*/  ISETP.NE.U32.AND P0, PT, R2, RZ, PT ;  /* 0x000000ff0200720c */ /* 0x004fc80003f05070 */
[----:B------:R-:W-:-:S13]  /*64a0*/  ISETP.NE.AND.EX P0, PT, R3, RZ, PT, P0 ;  /* 0x000000ff0300720c */ /* 0x000fda0003f05300 */
[----:B------:R-:W1:Y:S01]  /*64b0*/  @P0 LDC.64 R2, c[0x0][0x878] ;  /* 0x00021e00ff020b82 */ /* 0x000e620000000a00 */
[----:B----4-:R-:W-:Y:S02]  /*64c0*/  LOP3.LUT R6, R19, 0x1ffffff8, RZ, 0xc0, !PT ;  /* 0x1ffffff813067812 */ /* 0x010fe400078ec0ff */
[----:B------:R-:W-:-:S05]  /*64d0*/  SHF.R.S32.HI R19, RZ, 0x3, R19 ;  /* 0x00000003ff137819 */ /* 0x000fca0000011413 */
[----:B------:R-:W2:Y:S01]  /*64e0*/  S2UR UR5, SR_CTAID.Y ;  /* 0x00000000000579c3 */ /* 0x000ea20000002600 */
[----:B------:R-:W4:Y:S01]  /*64f0*/  S2R R27, SR_CTAID.X ;  /* 0x00000000001b7919 */ /* 0x000f220000002500 */
[----:B------:R-:W-:Y:S02]  /*6500*/  IMAD.IADD R6, R11, 0x1, -R6 ;  /* 0x000000010b067824 */ /* 0x000fe400078e0a06 */
[----:B---3--:R-:W-:Y:S02]  /*6510*/  IMAD.SHL.U32 R7, R19, 0x40, RZ ;  /* 0x0000004013077824 */ /* 0x008fe400078e00ff */
[----:B------:R-:W-:-:S03]  /*6520*/  IMAD.SHL.U32 R20, R6, 0x8, RZ ;  /* 0x0000000806147824 */ /* 0x000fc600078e00ff */
[----:B------:R-:W-:Y:S01]  /*6530*/  LOP3.LUT R7, R7, 0x1c0, RZ, 0xc0, !PT ;  /* 0x000001c007077812 */ /* 0x000fe200078ec0ff */
[----:B-1----:R-:W-:-:S05]  /*6540*/  @P0 IMAD.WIDE R2, R25, 0x4, R2 ;  /* 0x0000000419020825 */ /* 0x002fca00078e0202 */
[----:B------:R1:W5:Y:S01]  /*6550*/  @P0 LDG.E R0, desc[UR38][R2.64] ;  /* 0x0000002602000981 */ /* 0x000362000c1e1900 */
[----:B--2---:R-:W-:Y:S01]  /*6560*/  USHF.R.S32.HI UR6, URZ, 0x1f, UR5 ;  /* 0x0000001f3f067899 */ /* 0x004fe20008011405 */
[----:B-1----:R-:W-:Y:S02]  /*6570*/  LOP3.LUT R2, R7, 0x38, R20, 0xf8, !PT ;  /* 0x0000003807027812 */ /* 0x002fe400078ef814 */
[----:B------:R-:W-:Y:S02]  /*6580*/  SHF.R.U32.HI R7, RZ, 0x3, R7 ;  /* 0x00000003ff077819 */ /* 0x000fe40000011607 */
[----:B------:R-:W-:Y:S02]  /*6590*/  LEA.HI R3, R10, R11, RZ, 0x6 ;  /* 0x0000000b0a037211 */ /* 0x000fe400078f30ff */
[----:B------:R-:W-:Y:S02]  /*65a0*/  LOP3.LUT R2, R2, R7, RZ, 0x3c, !PT ;  /* 0x0000000702027212 */ /* 0x000fe400078e3cff */
[----:B------:R-:W-:-:S04]  /*65b0*/  SHF.L.U32 R3, R3, 0x3, RZ ;  /* 0x0000000303037819 */ /* 0x000fc800000006ff */
[----:B------:R-:W-:Y:S02]  /*65c0*/  LOP3.LUT R6, R2, 0x7ffffe00, R3, 0xf8, !PT ;  /* 0x7ffffe0002067812 */ /* 0x000fe400078ef803 */
[----:B------:R-:W-:Y:S02]  /*65d0*/  CS2R R2, SRZ ;  /* 0x0000000000027805 */ /* 0x000fe4000001ff00 */
[----:B------:R-:W-:Y:S01]  /*65e0*/  @P4 SHF.R.S32.HI R8, RZ, 0x1f, R9 ;  /* 0x0000001fff084819 */ /* 0x000fe20000011409 */
[----:B----4-:R-:W-:Y:S06]  /*65f0*/  @P0 BRA `(.L_x_639) ;  /* 0x0000000000100947 */ /* 0x010fec0003800000 */
[----:B------:R-:W-:Y:S05]  /*6600*/  @!P4 BRA `(.L_x_639) ;  /* 0x00000000000cc947 */ /* 0x000fea0003800000 */
[----:B------:R-:W2:Y:S04]  /*6610*/  LDG.E R7, desc[UR38][R4.64] ;  /* 0x0000002604077981 */ /* 0x000ea8000c1e1900 */
[----:B-----5:R-:W2:Y:S02]  /*6620*/  LDG.E R0, desc[UR38][R4.64+0x4] ;  /* 0x0000042604007981 */ /* 0x020ea4000c1e1900 */
[----:B--2---:R-:W-:-:S07]  /*6630*/  IMAD.IADD R0, R0, 0x1, -R7 ;  /* 0x0000000100007824 */ /* 0x004fce00078e0a07 */
.L_x_639:
[----:B------:R-:W-:Y:S01]  /*6640*/  LEA R30, R6, UR4, 0x1 ;  /* 0x00000004061e7c11 */ /* 0x000fe2000f8e08ff */
[----:B------:R-:W-:Y:S01]  /*6650*/  @P4 IMAD.MOV.U32 R2, RZ, RZ, R9 ;  /* 0x000000ffff024224 */ /* 0x000fe200078e0009 */
[----:B------:R-:W1:Y:S01]  /*6660*/  LDC.64 R34, c[0x0][0x820] ;  /* 0x00020800ff227b82 */ /* 0x000e620000000a00 */
[----:B------:R-:W-:Y:S01]  /*6670*/  @P4 IMAD.MOV.U32 R3, RZ, RZ, R8 ;  /* 0x000000ffff034224 */ /* 0x000fe200078e0008 */
[----:B------:R-:W-:Y:S01]  /*6680*/  IADD3 R16, R19, 0x20, RZ ;  /* 0x0000002013107810 */ /* 0x000fe20007ffe0ff */
[----:B------:R2:W3:Y:S01]  /*6690*/  LDS.128 R12, [R30+0x1000] ;  /* 0x001000001e0c7984 */ /* 0x0004e20000000c00 */
[----:B-----5:R-:W-:Y:S01]  /*66a0*/  IMAD R0, R27, -0x80, R0 ;  /* 0xffffff801b007824 */ /* 0x020fe200078e0200 */
[----:B------:R-:W-:Y:S01]  /*66b0*/  SHF.R.S32.HI R21, RZ, 0x1f, R20 ;  /* 0x0000001fff157819 */ /* 0x000fe20000011414 */
[----:B------:R-:W-:Y:S01]  /*66c0*/  IMAD R18, R22, UR6, RZ ;  /* 0x0000000616127c24 */ /* 0x000fe2000f8e02ff */
[----:B------:R2:W4:Y:S01]  /*66d0*/  LDS.128 R8, [R30+0x2000] ;  /* 0x002000001e087984 */ /* 0x0005220000000c00 */
[----:B------:R-:W-:Y:S01]  /*66e0*/  ULDC UR4, c[0x0][0x83c] ;  /* 0x00020f0000047ab9 */ /* 0x000fe20000000800 */
[----:B------:R-:W-:Y:S01]  /*66f0*/  VIMNMX R24, R0, 0x80, PT ;  /* 0x0000008000187848 */ /* 0x000fe20003fe0100 */
[----:B------:R-:W-:Y:S01]  /*6700*/  IMAD R23, R23, UR5, R18 ;  /* 0x0000000517177c24 */ /* 0x000fe2000f8e0212 */
[----:B------:R2:W1:Y:S01]  /*6710*/  LDS.128 R4, [R30+0x3000] ;  /* 0x003000001e047984 */ /* 0x0004620000000c00 */
[----:B------:R-:W-:Y:S01]  /*6720*/  SHF.R.S32.HI R18, RZ, 0x1f, R25 ;  /* 0x0000001fff127819 */ /* 0x000fe20000011419 */
[C---:B------:R-:W-:Y:S01]  /*6730*/  VIADD R0, R19.reuse, 0x40 ;  /* 0x0000004013007836 */ /* 0x040fe20000000000 */
[-C--:B------:R-:W-:Y:S01]  /*6740*/  ISETP.GE.AND P3, PT, R19, R24.reuse, PT ;  /* 0x000000181300720c */ /* 0x080fe20003f66270 */
[----:B------:R-:W-:Y:S01]  /*6750*/  ULDC.64 UR8, c[0x0][0x858] ;  /* 0x0002160000087ab9 */ /* 0x000fe20000000a00 */
[----:B------:R-:W-:Y:S01]  /*6760*/  ISETP.GE.AND P2, PT, R16, R24, PT ;  /* 0x000000181000720c */ /* 0x000fe20003f46270 */
[----:B------:R-:W-:Y:S01]  /*6770*/  IMAD.WIDE.U32 R16, R22, UR5, R20 ;  /* 0x0000000516107c25 */ /* 0x000fe2000f8e0014 */
[----:B------:R-:W-:Y:S01]  /*6780*/  ISETP.GE.OR P6, PT, R20, UR4, P3 ;  /* 0x0000000414007c0c */ /* 0x000fe20009fc6670 */
[----:B------:R-:W-:Y:S01]  /*6790*/  BSSY B0, `(.L_x_640) ;  /* 0x000001c000007945 */ /* 0x000fe20003800000 */
[----:B------:R-:W-:Y:S01]  /*67a0*/  SEL R36, R18, RZ, !P4 ;  /* 0x000000ff12247207 */ /* 0x000fe20006000000 */
[----:B------:R-:W-:Y:S01]  /*67b0*/  IMAD.IADD R17, R17, 0x1, R23 ;  /* 0x0000000111117824 */ /* 0x000fe200078e0217 */
[----:B------:R-:W-:-:S02]  /*67c0*/  IADD3 R2, P0, R19, R2, RZ ;  /* 0x0000000213027210 */ /* 0x000fc40007f1e0ff */
        /* <DEDUP_REMOVED lines=10> */
[----:B------:R-:W-:Y:S01]  /*6870*/  IMAD.WIDE R26, R27, 0x80, R2 ;  /* 0x000000801b1a7825 */ /* 0x000fe200078e0202 */
[----:B------:R-:W-:Y:S01]  /*6880*/  IADD3 R23, R29, R23, RZ ;  /* 0x000000171d177210 */ /* 0x000fe20007ffe0ff */
[----:B--2---:R-:W-:Y:S08]  /*6890*/  @P6 BRA `(.L_x_641) ;  /* 0x00000000002c6947 */ /* 0x004ff00003800000 */
[----:B------:R-:W2:Y:S01]  /*68a0*/  LDS.128 R16, [R30+0x4000] ;  /* 0x004000001e107984 */ /* 0x000ea20000000c00 */
        /* <DEDUP_REMOVED lines=9> */
[----:B--2---:R2:W-:Y:S02]  /*6940*/  STG.E.128 desc[UR38][R24.64], R16 ;  /* 0x0000001018007986 */ /* 0x0045e4000c101d26 */
.L_x_641:
[----:B------:R-:W-:Y:S05]  /*6950*/  BSYNC B0 ;  /* 0x0000000000007941 */ /* 0x000fea0003800000 */
.L_x_640:
[----:B--2---:R2:W1:Y:S01]  /*6960*/  LDS.128 R16, [R30+0x5000] ;  /* 0x005000001e107984 */ /* 0x0044620000000c00 */
        /* <DEDUP_REMOVED lines=15> */
[----:B-1----:R1:W-:Y:S02]  /*6a60*/  STG.E.128 desc[UR38][R24.64], R16 ;  /* 0x0000001018007986 */ /* 0x0023e4000c101d26 */
.L_x_643:
[----:B------:R-:W-:Y:S05]  /*6a70*/  BSYNC B0 ;  /* 0x0000000000007941 */ /* 0x000fea0003800000 */
.L_x_642:
[----:B-1----:R1:W1:Y:S01]  /*6a80*/  LDS.128 R16, [R30+0x6000] ;  /* 0x006000001e107984 */ /* 0x0022620000000c00 */
[----:B------:R-:W-:Y:S01]  /*6a90*/  BSSY B0, `(.L_x_644) ;  /* 0x0000010000007945 */ /* 0x000fe20003800000 */
[----:B------:R-:W-:-:S03]  /*6aa0*/  IMAD R32, R34, UR6, RZ ;  /* 0x0000000622207c24 */ /* 0x000fc6000f8e02ff */
        /* <DEDUP_REMOVED lines=14> */
.L_x_645:
[----:B------:R-:W-:Y:S05]  /*6b90*/  BSYNC B0 ;  /* 0x0000000000007941 */ /* 0x000fea0003800000 */
.L_x_644:
[----:B-1----:R1:W1:Y:S01]  /*6ba0*/  LDS.128 R16, [R30+0x7000] ;  /* 0x007000001e107984 */ /* 0x0022620000000c00 */
        /* <DEDUP_REMOVED lines=17> */
.L_x_647:
[----:B------:R-:W-:Y:S05]  /*6cc0*/  BSYNC B0 ;  /* 0x0000000000007941 */ /* 0x000fea0003800000 */
.L_x_646:
[----:B-1----:R1:W1:Y:S01]  /*6cd0*/  LDS.128 R16, [R30] ;  /* 0x000000001e107984 */ /* 0x0022620000000c00 */
        /* <DEDUP_REMOVED lines=10> */
[----:B------:R-:W-:-:S05]  /*6d80*/  IMAD R21, R33, UR5, R0 ;  /* 0x0000000521157c24 */ /* 0x000fca000f8e0200 */
        /* <DEDUP_REMOVED lines=11> */
[----:B-1----:R1:W-:Y:S02]  /*6e40*/  STG.E.128 desc[UR38][R22.64], R16 ;  /* 0x0000001016007986 */ /* 0x0023e4000c101d26 */
.L_x_649:
[----:B------:R-:W-:Y:S05]  /*6e50*/  BSYNC B0 ;  /* 0x0000000000007941 */ /* 0x000fea0003800000 */
.L_x_648:
        /* <DEDUP_REMOVED lines=15> */
.L_x_651:
[----:B------:R-:W-:Y:S05]  /*6f50*/  BSYNC B0 ;  /* 0x0000000000007941 */ /* 0x000fea0003800000 */
.L_x_650:
[----:B------:R-:W-:Y:S04]  /*6f60*/  BSSY B0, `(.L_x_652) ;  /* 0x000000f000007945 */ /* 0x000fe80003800000 */
[----:B------:R-:W-:Y:S05]  /*6f70*/  @P1 BRA `(.L_x_653) ;  /* 0x0000000000341947 */ /* 0x000fea0003800000 */
[----:B-1-3--:R-:W-:Y:S01]  /*6f80*/  IADD3 R13, P1, R26, 0x40, RZ ;  /* 0x000000401a0d7810 */ /* 0x00afe20007f3e0ff */
        /* <DEDUP_REMOVED lines=12> */
.L_x_653:
[----:B------:R-:W-:Y:S05]  /*7050*/  BSYNC B0 ;  /* 0x0000000000007941 */ /* 0x000fea0003800000 */
.L_x_652:
        /* <DEDUP_REMOVED lines=15> */
.L_x_638:
        /* <DEDUP_REMOVED lines=21> */
[----:B----4-:R-:W-:Y:S01]  /*72a0*/  IMAD R6, R16, UR5, RZ ;  /* 0x0000000510067c24 */ /* 0x010fe2000f8e02ff */
[----:B--2---:R-:W-:-:S04]  /*72b0*/  IADD3 R8, R2, -0x80, RZ ;  /* 0xffffff8002087810 */ /* 0x004fc80007ffe0ff */
[----:B------:R-:W-:-:S04]  /*72c0*/  SHF.R.S32.HI R3, RZ, 0x1f, R8 ;  /* 0x0000001fff037819 */ /* 0x000fc80000011408 */
[----:B------:R-:W-:Y:S02]  /*72d0*/  LEA.HI R10, R3, R8, RZ, 0x3 ;  /* 0x00000008030a7211 */ /* 0x000fe400078f18ff */
[----:B------:R-:W-:Y:S02]  /*72e0*/  CS2R R2, SRZ ;  /* 0x0000000000027805 */ /* 0x000fe4000001ff00 */
[----:B------:R-:W-:Y:S02]  /*72f0*/  LOP3.LUT R11, R10, 0x1ffffff8, RZ, 0xc0, !PT ;  /* 0x1ffffff80a0b7812 */ /* 0x000fe400078ec0ff */
[----:B------:R-:W-:-:S03]  /*7300*/  SHF.R.S32.HI R13, RZ, 0x3, R10 ;  /* 0x00000003ff0d7819 */ /* 0x000fc6000001140a */
[----:B------:R-:W-:-:S04]  /*7310*/  IMAD.IADD R11, R8, 0x1, -R11 ;  /* 0x00000001080b7824 */ /* 0x000fc800078e0a0b */
        /* <DEDUP_REMOVED lines=10> */
[----:B--2---:R-:W-:-:S07]  /*73c0*/  IADD3 R0, -R7, R0, RZ ;  /* 0x0000000007007210 */ /* 0x004fce0007ffe1ff */
.L_x_654:
[----:B-----5:R-:W-:Y:S01]  /*73d0*/  IMAD R0, R15, -0x80, R0 ;  /* 0xffffff800f007824 */ /* 0x020fe200078e0200 */
[----:B------:R-:W-:Y:S01]  /*73e0*/  ULDC UR8, c[0x0][0x80c] ;  /* 0x0002030000087ab9 */ /* 0x000fe20000000800 */
[----:B------:R-:W-:Y:S01]  /*73f0*/  IMAD R17, R17, UR4, R6 ;  /* 0x0000000411117c24 */ /* 0x000fe2000f8e0206 */
[----:B------:R-:W-:Y:S01]  /*7400*/  SHF.R.S32.HI R6, RZ, 0x1f, R18 ;  /* 0x0000001fff067819 */ /* 0x000fe20000011412 */
[C---:B------:R-:W-:Y:S01]  /*7410*/  VIADD R7, R13.reuse, 0x20 ;  /* 0x000000200d077836 */ /* 0x040fe20000000000 */
[CC--:B------:R-:W-:Y:S01]  /*7420*/  ISETP.GE.AND P3, PT, R13.reuse, R0.reuse, PT ;  /* 0x000000000d00720c */ /* 0x0c0fe20003f66270 */
[C---:B------:R-:W-:Y:S01]  /*7430*/  VIADD R9, R13.reuse, 0x40 ;  /* 0x000000400d097836 */ /* 0x040fe20000000000 */
[----:B------:R-:W-:Y:S01]  /*7440*/  SEL R14, R6, RZ, !P4 ;  /* 0x000000ff060e7207 */ /* 0x000fe20006000000 */
[----:B------:R-:W-:Y:S01]  /*7450*/  IMAD.WIDE.U32 R4, R16, UR4, R10 ;  /* 0x0000000410047c25 */ /* 0x000fe2000f8e000a */
[----:B------:R-:W-:Y:S01]  /*7460*/  SEL R19, R18, RZ, !P4 ;  /* 0x000000ff12137207 */ /* 0x000fe20006000000 */
[----:B------:R-:W-:Y:S01]  /*7470*/  ULDC.64 UR6, c[0x0][0x828] ;  /* 0x00020a0000067ab9 */ /* 0x000fe20000000a00 */
[----:B------:R-:W-:Y:S01]  /*7480*/  ISETP.GE.OR P4, PT, R10, UR8, P3 ;  /* 0x000000080a007c0c */ /* 0x000fe20009f86670 */
[----:B------:R-:W-:Y:S01]  /*7490*/  VIADD R13, R13, 0x60 ;  /* 0x000000600d0d7836 */ /* 0x000fe20000000000 */
[----:B------:R-:W-:Y:S01]  /*74a0*/  IADD3 R5, R5, R17, RZ ;  /* 0x0000001105057210 */ /* 0x000fe20007ffe0ff */
        /* <DEDUP_REMOVED lines=12> */
[----:B------:R-:W-:Y:S02]  /*7570*/  IMAD R21, R21, UR4, R12 ;  /* 0x0000000415157c24 */ /* 0x000fe4000f8e020c */
[----:B------:R-:W-:Y:S01]  /*7580*/  IMAD.IADD R5, R9, 0x1, R13 ;  /* 0x0000000109057824 */ /* 0x000fe200078e020d */
        /* <DEDUP_REMOVED lines=11> */
.L_x_656:
[----:B------:R-:W-:Y:S05]  /*7640*/  BSYNC B0 ;  /* 0x0000000000007941 */ /* 0x000fea0003800000 */
.L_x_655:
[----:B-1----:R-:W-:Y:S01]  /*7650*/  IMAD.WIDE.U32 R12, R20, UR4, R10 ;  /* 0x00000004140c7c25 */ /* 0x002fe2000f8e000a */
[----:B------:R-:W-:Y:S01]  /*7660*/  BSSY B0, `(.L_x_657) ;  /* 0x0000012000007945 */ /* 0x000fe20003800000 */
[C---:B------:R-:W-:Y:S02]  /*7670*/  ISETP.GE.OR P4, PT, R10.reuse, UR8, P0 ;  /* 0x000000080a007c0c */ /* 0x040fe40008786670 */
[----:B------:R-:W-:Y:S02]  /*7680*/  ISETP.GE.OR P3, PT, R10, UR9, P3 ;  /* 0x000000090a007c0c */ /* 0x000fe40009f66670 */
[----:B------:R-:W-:Y:S01]  /*7690*/  IADD3 R15, R13, R21, RZ ;  /* 0x000000150d0f7210 */ /* 0x000fe20007ffe0ff */
[----:B------:R-:W-:Y:S10]  /*76a0*/  @P6 BRA `(.L_x_658) ;  /* 0x0000000000346947 */ /* 0x000ff40003800000 */
[----:B------:R-:W-:Y:S01]  /*76b0*/  IADD3 R17, P6, R6, 0x20, RZ ;  /* 0x0000002006117810 */ /* 0x000fe20007fde0ff */
[----:B------:R-:W-:Y:S01]  /*76c0*/  ULDC.64 UR6, c[0x0][0x818] ;  /* 0x0002060000067ab9 */ /* 0x000fe20000000a00 */
[----:B------:R-:W-:Y:S02]  /*76d0*/  IMAD.MOV.U32 R2, RZ, RZ, R8 ;  /* 0x000000ffff027224 */ /* 0x000fe400078e0008 */
[----:B------:R-:W-:Y:S02]  /*76e0*/  IMAD.MOV.U32 R3, RZ, RZ, R5 ;  /* 0x000000ffff037224 */ /* 0x000fe400078e0005 */
[----:B------:R-:W-:Y:S02]  /*76f0*/  IMAD.X R0, RZ, RZ, R7, P6 ;  /* 0x000000ffff007224 */ /* 0x000fe400030e0607 */
[----:B------:R-:W-:-:S04]  /*7700*/  IMAD.WIDE.U32 R2, R17, UR6, R2 ;  /* 0x0000000611027c25 */ /* 0x000fc8000f8e0002 */
[----:B------:R-:W-:-:S04]  /*7710*/  IMAD R0, R0, UR6, RZ ;  /* 0x0000000600007c24 */ /* 0x000fc8000f8e02ff */
[----:B------:R-:W-:Y:S01]  /*7720*/  IMAD R17, R17, UR7, R0 ;  /* 0x0000000711117c24 */ /* 0x000fe2000f8e0200 */
[----:B------:R-:W-:Y:S02]  /*7730*/  ULDC.64 UR6, c[0x0][0x800] ;  /* 0x0002000000067ab9 */ /* 0x000fe40000000a00 */
[----:B------:R-:W-:Y:S02]  /*7740*/  LEA R16, P6, R2, UR6, 0x1 ;  /* 0x0000000602107c11 */ /* 0x000fe4000f8c08ff */
[----:B------:R-:W-:-:S04]  /*7750*/  IADD3 R3, R3, R17, RZ ;  /* 0x0000001103037210 */ /* 0x000fc80007ffe0ff */
[----:B------:R-:W-:-:S05]  /*7760*/  LEA.HI.X R17, R2, UR7, R3, 0x1, P6 ;  /* 0x0000000702117c11 */ /* 0x000fca000b0f0c03 */
[----:B------:R1:W-:Y:S02]  /*7770*/  STG.E.128 desc[UR38][R16.64], RZ ;  /* 0x000000ff10007986 */ /* 0x0003e4000c101d26 */
.L_x_658:
[----:B------:R-:W-:Y:S05]  /*7780*/  BSYNC B0 ;  /* 0x0000000000007941 */ /* 0x000fea0003800000 */
.L_x_657:
[----:B------:R-:W-:Y:S04]  /*7790*/  BSSY B0, `(.L_x_659) ;  /* 0x000000f000007945 */ /* 0x000fe80003800000 */
[----:B------:R-:W-:Y:S05]  /*77a0*/  @P5 BRA `(.L_x_660) ;  /* 0x0000000000345947 */ /* 0x000fea0003800000 */
[----:B-1----:R-:W-:Y:S01]  /*77b0*/  IADD3 R17, P5, R6, 0x40, RZ ;  /* 0x0000004006117810 */ /* 0x002fe20007fbe0ff */
        /* <DEDUP_REMOVED lines=12> */
.L_x_660:
[----:B------:R-:W-:Y:S05]  /*7880*/  BSYNC B0 ;  /* 0x0000000000007941 */ /* 0x000fea0003800000 */
.L_x_659:
[----:B------:R-:W-:Y:S04]  /*7890*/  BSSY B0, `(.L_x_661) ;  /* 0x000000f000007945 */ /* 0x000fe80003800000 */
[----:B------:R-:W-:Y:S05]  /*78a0*/  @P4 BRA `(.L_x_662) ;  /* 0x0000000000344947 */ /* 0x000fea0003800000 */
        /* <DEDUP_REMOVED lines=13> */
.L_x_662:
[----:B------:R-:W-:Y:S05]  /*7980*/  BSYNC B0 ;  /* 0x0000000000007941 */ /* 0x000fea0003800000 */
.L_x_661:
[----:B------:R-:W-:Y:S01]  /*7990*/  ULDC.64 UR4, c[0x0][0x858] ;  /* 0x0002160000047ab9 */ /* 0x000fe20000000a00 */
[----:B------:R-:W-:Y:S01]  /*79a0*/  BSSY B0, `(.L_x_663) ;  /* 0x0000014000007945 */ /* 0x000fe20003800000 */
[----:B------:R-:W-:Y:S01]  /*79b0*/  IMAD R0, R14, UR4, RZ ;  /* 0x000000040e007c24 */ /* 0x000fe2000f8e02ff */
[C---:B------:R-:W-:Y:S01]  /*79c0*/  ISETP.GE.OR P2, PT, R10.reuse, UR9, P2 ;  /* 0x000000090a007c0c */ /* 0x040fe20009746670 */
[----:B------:R-:W-:Y:S01]  /*79d0*/  IMAD.MOV.U32 R14, RZ, RZ, R12 ;  /* 0x000000ffff0e7224 */ /* 0x000fe200078e000c */
[C---:B------:R-:W-:Y:S01]  /*79e0*/  ISETP.GE.OR P1, PT, R10.reuse, UR9, P1 ;  /* 0x000000090a007c0c */ /* 0x040fe20008f26670 */
[C---:B---3--:R-:W-:Y:S01]  /*79f0*/  IMAD R5, R19.reuse, UR5, R0 ;  /* 0x0000000513057c24 */ /* 0x048fe2000f8e0200 */
[----:B------:R-:W-:Y:S01]  /*7a00*/  ISETP.GE.OR P0, PT, R10, UR9, P0 ;  /* 0x000000090a007c0c */ /* 0x000fe20008706670 */
[----:B------:R-:W-:-:S04]  /*7a10*/  IMAD.WIDE.U32 R8, R19, UR4, R14 ;  /* 0x0000000413087c25 */ /* 0x000fc8000f8e000e */
[----:B------:R-:W-:Y:S01]  /*7a20*/  IMAD.IADD R5, R9, 0x1, R5 ;  /* 0x0000000109057824 */ /* 0x000fe200078e0205 */
[----:B------:R-:W-:Y:S07]  /*7a30*/  @P3 BRA `(.L_x_664) ;  /* 0x0000000000283947 */ /* 0x000fee0003800000 */
[----:B------:R-:W-:Y:S01]  /*7a40*/  ULDC.64 UR4, c[0x0][0x848] ;  /* 0x0002120000047ab9 */ /* 0x000fe20000000a00 */
[----:B------:R-:W-:Y:S02]  /*7a50*/  IMAD.MOV.U32 R4, RZ, RZ, R8 ;  /* 0x000000ffff047224 */ /* 0x000fe400078e0008 */
[----:B------:R-:W-:Y:S02]  /*7a60*/  IMAD R11, R7, UR4, RZ ;  /* 0x00000004070b7c24 */ /* 0x000fe4000f8e02ff */
[----:B------:R-:W-:-:S04]  /*7a70*/  IMAD.WIDE.U32 R2, R6, UR4, R4 ;  /* 0x0000000406027c25 */ /* 0x000fc8000f8e0004 */
[----:B------:R-:W-:Y:S01]  /*7a80*/  IMAD R11, R6, UR5, R11 ;  /* 0x00000005060b7c24 */ /* 0x000fe2000f8e020b */
[----:B------:R-:W-:Y:S02]  /*7a90*/  ULDC.64 UR4, c[0x0][0x830] ;  /* 0x00020c0000047ab9 */ /* 0x000fe40000000a00 */
[----:B------:R-:W-:Y:S02]  /*7aa0*/  LEA R10, P3, R2, UR4, 0x1 ;  /* 0x00000004020a7c11 */ /* 0x000fe4000f8608ff */
[----:B------:R-:W-:-:S04]  /*7ab0*/  IADD3 R3, R3, R11, RZ ;  /* 0x0000000b03037210 */ /* 0x000fc80007ffe0ff */
[----:B------:R-:W-:-:S05]  /*7ac0*/  LEA.HI.X R11, R2, UR5, R3, 0x1, P3 ;  /* 0x00000005020b7c11 */ /* 0x000fca00098f0c03 */
[----:B------:R3:W-:Y:S02]  /*7ad0*/  STG.E.128 desc[UR38][R10.64], RZ ;  /* 0x000000ff0a007986 */ /* 0x0007e4000c101d26 */
.L_x_664:
[----:B------:R-:W-:Y:S05]  /*7ae0*/  BSYNC B0 ;  /* 0x0000000000007941 */ /* 0x000fea0003800000 */
.L_x_663:
[----:B------:R-:W-:Y:S04]  /*7af0*/  BSSY B0, `(.L_x_665) ;  /* 0x000000f000007945 */ /* 0x000fe80003800000 */
[----:B------:R-:W-:Y:S05]  /*7b00*/  @P2 BRA `(.L_x_666) ;  /* 0x0000000000342947 */ /* 0x000fea0003800000 */
[----:B---3--:R-:W-:Y:S01]  /*7b10*/  IADD3 R11, P2, R6, 0x20, RZ ;  /* 0x00000020060b7810 */ /* 0x008fe20007f5e0ff */
        /* <DEDUP_REMOVED lines=12> */
.L_x_666:
[----:B------:R-:W-:Y:S05]  /*7be0*/  BSYNC B0 ;  /* 0x0000000000007941 */ /* 0x000fea0003800000 */
.L_x_665:
[----:B------:R-:W-:Y:S04]  /*7bf0*/  BSSY B0, `(.L_x_667) ;  /* 0x000000f000007945 */ /* 0x000fe80003800000 */
[----:B------:R-:W-:Y:S05]  /*7c00*/  @P1 BRA `(.L_x_668) ;  /* 0x0000000000341947 */ /* 0x000fea0003800000 */
[----:B---34-:R-:W-:Y:S01]  /*7c10*/  IADD3 R11, P1, R6, 0x40, RZ ;  /* 0x00000040060b7810 */ /* 0x018fe20007f3e0ff */
        /* <DEDUP_REMOVED lines=12> */
.L_x_668:
[----:B------:R-:W-:Y:S05]  /*7ce0*/  BSYNC B0 ;  /* 0x0000000000007941 */ /* 0x000fea0003800000 */
.L_x_667:
        /* <DEDUP_REMOVED lines=13> */
[----:B------:R1:W-:Y:S01]  /*7dc0*/  STG.E.128 desc[UR38][R4.64], RZ ;  /* 0x000000ff04007986 */ /* 0x0003e2000c101d26 */
[----:B------:R-:W-:Y:S05]  /*7dd0*/  BRA `(.L_x_614) ;  /* 0x0000003400787947 */ /* 0x000fea0003800000 */
.L_x_609:
        /* <DEDUP_REMOVED lines=9> */
[----:B------:R-:W1:Y:S01]  /*7e70*/  S2UR UR24, SR_CTAID.X ;  /* 0x00000000001879c3 */ /* 0x000e620000002500 */
[----:B------:R-:W-:-:S04]  /*7e80*/  ISETP.NE.U32.AND P0, PT, RZ, UR4, PT ;  /* 0x00000004ff007c0c */ /* 0x000fc8000bf05070 */
[----:B------:R-:W-:-:S03]  /*7e90*/  ISETP.NE.AND.EX P0, PT, RZ, UR5, PT, P0 ;  /* 0x00000005ff007c0c */ /* 0x000fc6000bf05300 */
[----:B------:R-:W2:Y:S10]  /*7ea0*/  S2UR UR12, SR_CTAID.Z ;  /* 0x00000000000c79c3 */ /* 0x000eb40000002700 */
[----:B------:R-:W-:Y:S05]  /*7eb0*/  @!P0 BRA `(.L_x_670) ;  /* 0x00000000001c8947 */ /* 0x000fea0003800000 */
[----:B------:R-:W-:Y:S02]  /*7ec0*/  ULDC.64 UR4, c[0x0][0x8d8] ;  /* 0x0002360000047ab9 */ /* 0x000fe40000000a00 */
[----:B--2---:R-:W-:-:S06]  /*7ed0*/  UIMAD.WIDE UR4, UR12, 0x4, UR4 ;  /* 0x000000040c0478a5 */ /* 0x004fcc000f8e0204 */
[----:B------:R-:W-:Y:S02]  /*7ee0*/  IMAD.U32 R2, RZ, RZ, UR4 ;  /* 0x00000004ff027e24 */ /* 0x000fe4000f8e00ff */
[----:B------:R-:W-:-:S05]  /*7ef0*/  IMAD.U32 R3, RZ, RZ, UR5 ;  /* 0x00000005ff037e24 */ /* 0x000fca000f8e00ff */
[----:B------:R-:W2:Y:S02]  /*7f00*/  LDG.E R2, desc[UR38][R2.64] ;  /* 0x0000002602027981 */ /* 0x000ea4000c1e1900 */
[----:B--2---:R-:W-:Y:S01]  /*7f10*/  R2UR UR4, R2 ;  /* 0x00000000020472ca */ /* 0x004fe200000e0000 */
[----:B------:R-:W-:-:S14]  /*7f20*/  BRA `(.L_x_671) ;  /* 0x0000000000387947 */ /* 0x000fdc0003800000 */
.L_x_670:
[----:B------:R-:W-:Y:S02]  /*7f30*/  ULDC.64 UR4, c[0x0][0x8d0] ;  /* 0x0002340000047ab9 */ /* 0x000fe40000000a00 */
[----:B------:R-:W-:-:S04]  /*7f40*/  ISETP.NE.U32.AND P0, PT, RZ, UR4, PT ;  /* 0x00000004ff007c0c */ /* 0x000fc8000bf05070 */
[----:B------:R-:W-:-:S13]  /*7f50*/  ISETP.NE.AND.EX P0, PT, RZ, UR5, PT, P0 ;  /* 0x00000005ff007c0c */ /* 0x000fda000bf05300 */
[----:B------:R-:W-:Y:S05]  /*7f60*/  @!P0 BRA `(.L_x_672) ;  /* 0x0000000000248947 */ /* 0x000fea0003800000 */
[----:B------:R-:W-:Y:S02]  /*7f70*/  ULDC.64 UR4, c[0x0][0x8d0] ;  /* 0x0002340000047ab9 */ /* 0x000fe40000000a00 */
[----:B--2---:R-:W-:-:S06]  /*7f80*/  UIMAD.WIDE UR4, UR12, 0x4, UR4 ;  /* 0x000000040c0478a5 */ /* 0x004fcc000f8e0204 */
[----:B------:R-:W-:Y:S01]  /*7f90*/  IMAD.U32 R2, RZ, RZ, UR4 ;  /* 0x00000004ff027e24 */ /* 0x000fe2000f8e00ff */
[----:B------:R-:W-:-:S05]  /*7fa0*/  MOV R3, UR5 ;  /* 0x0000000500037c02 */ /* 0x000fca0008000f00 */
[----:B------:R-:W2:Y:S04]  /*7fb0*/  LDG.E R0, desc[UR38][R2.64] ;  /* 0x0000002602007981 */ /* 0x000ea8000c1e1900 */
[----:B------:R-:W2:Y:S02]  /*7fc0*/  LDG.E R5, desc[UR38][R2.64+0x4] ;  /* 0x0000042602057981 */ /* 0x000ea4000c1e1900 */
[----:B--2---:R-:W-:-:S05]  /*7fd0*/  IMAD.IADD R0, R5, 0x1, -R0 ;  /* 0x0000000105007824 */ /* 0x004fca00078e0a00 */
[----:B------:R-:W-:Y:S01]  /*7fe0*/  R2UR UR4, R0 ;  /* 0x00000000000472ca */ /* 0x000fe200000e0000 */
[----:B------:R-:W-:-:S14]  /*7ff0*/  BRA `(.L_x_671) ;  /* 0x0000000000047947 */ /* 0x000fdc0003800000 */
.L_x_672:
[----:B------:R-:W-:-:S05]  /*8000*/  ULDC UR4, c[0x0][0x8bc] ;  /* 0x00022f0000047ab9 */ /* 0x000fca0000000800 */
.L_x_671:
[----:B-1----:R-:W-:-:S04]  /*8010*/  USHF.L.U32 UR5, UR24, 0x7, URZ ;  /* 0x0000000718057899 */ /* 0x002fc8000800063f */
[----:B------:R-:W-:-:S04]  /*8020*/  UISETP.GE.AND UP0, UPT, UR5, UR4, UPT ;  /* 0x000000040500728c */ /* 0x000fc8000bf06270 */
[----:B--2---:R-:W-:-:S06]  /*8030*/  USEL UR12, UR12, 0xffffffff, !UP0 ;  /* 0xffffffff0c0c7887 */ /* 0x004fcc000c000000 */
        /* <DEDUP_REMOVED lines=15> */
[----:B------:R-:W-:-:S05]  /*8130*/  MOV R0, UR6 ;  /* 0x0000000600007c02 */ /* 0x000fca0008000f00 */
[----:B------:R-:W-:-:S05]  /*8140*/  PLOP3.LUT P1, PT, PT, PT, UP1, 0x80, 0x0 ;  /* 0x000000000000781c */ /* 0x000fca0003f2f018 */
[----:B------:R-:W-:Y:S02]  /*8150*/  @UP1 ULDC.64 UR4, c[0x0][0x780] ;  /* 0x0001e00000041ab9 */ /* 0x000fe40000000a00 */
[----:B------:R-:W-:-:S06]  /*8160*/  @UP1 UIMAD.WIDE UR4, UR12, 0x4, UR4 ;  /* 0x000000040c0418a5 */ /* 0x000fcc000f8e0204 */
[----:B------:R-:W-:Y:S02]  /*8170*/  IMAD.U32 R4, RZ, RZ, UR4 ;  /* 0x00000004ff047e24 */ /* 0x000fe4000f8e00ff */
[----:B------:R-:W-:-:S05]  /*8180*/  IMAD.U32 R5, RZ, RZ, UR5 ;  /* 0x00000005ff057e24 */ /* 0x000fca000f8e00ff */
[----:B------:R1:W5:Y:S01]  /*8190*/  @P1 LDG.E R0, desc[UR38][R4.64] ;  /* 0x0000002604001981 */ /* 0x000362000c1e1900 */
[----:B------:R-:W-:Y:S01]  /*81a0*/  PLOP3.LUT P2, PT, PT, PT, UP0, 0x80, 0x0 ;  /* 0x000000000000781c */ /* 0x000fe20003f4f008 */
[----:B------:R-:W3:-:S12]  /*81b0*/  S2UR UR11, SR_CTAID.Y ;  /* 0x00000000000b79c3 */ /* 0x000ed80000002600 */
[----:B--2---:R-:W-:-:S13]  /*81c0*/  @P2 R2UR UR4, R6 ;  /* 0x00000000060422ca */ /* 0x004fda00000e0000 */
[----:B------:R-:W-:-:S04]  /*81d0*/  @UP0 ULEA UR4, UR12, UR4, 0x7 ;  /* 0x000000040c040291 */ /* 0x000fc8000f8e383f */
[----:B------:R-:W-:-:S04]  /*81e0*/  @UP0 USHF.R.S32.HI UR5, URZ, 0x1f, UR4 ;  /* 0x0000001f3f050899 */ /* 0x000fc80008011404 */
[----:B------:R-:W-:-:S04]  /*81f0*/  @UP0 ULEA.HI UR5, UR5, UR4, URZ, 0x7 ;  /* 0x0000000405050291 */ /* 0x000fc8000f8f383f */
[----:B------:R-:W-:Y:S01]  /*8200*/  @UP0 USHF.L.U32 UR5, UR5, 0x6, URZ ;  /* 0x0000000605050899 */ /* 0x000fe2000800063f */
[----:B-1-3--:R-:W-:Y:S11]  /*8210*/  @P1 BRA `(.L_x_673) ;  /* 0x0000000000101947 */ /* 0x00aff60003800000 */
[----:B------:R-:W-:Y:S05]  /*8220*/  @!P0 BRA `(.L_x_673) ;  /* 0x00000000000c8947 */ /* 0x000fea0003800000 */
[----:B------:R-:W2:Y:S04]  /*8230*/  LDG.E R5, desc[UR38][R2.64] ;  /* 0x0000002602057981 */ /* 0x000ea8000c1e1900 */
[----:B-----5:R-:W2:Y:S02]  /*8240*/  LDG.E R0, desc[UR38][R2.64+0x4] ;  /* 0x0000042602007981 */ /* 0x020ea4000c1e1900 */
[----:B--2---:R-:W-:-:S07]  /*8250*/  IMAD.IADD R0, R0, 0x1, -R5 ;  /* 0x0000000100007824 */ /* 0x004fce00078e0a05 */
.L_x_673:
[----:B-----5:R-:W-:Y:S01]  /*8260*/  ISETP.GE.AND P0, PT, R0, 0x1, PT ;  /* 0x000000010000780c */ /* 0x020fe20003f06270 */
[----:B------:R-:W-:Y:S01]  /*8270*/  @UP0 ULOP3.LUT UR5, UR5, 0xffffe000, URZ, 0xc0, !UPT ;  /* 0xffffe00005050892 */ /* 0x000fe2000f8ec03f */
[----:B------:R-:W-:Y:S01]  /*8280*/  UMOV UR6, URZ ;  /* 0x0000003f00067c82 */ /* 0x000fe20008000000 */
[----:B------:R-:W-:Y:S02]  /*8290*/  UMOV UR7, URZ ;  /* 0x0000003f00077c82 */ /* 0x000fe40008000000 */
[----:B------:R-:W-:Y:S02]  /*82a0*/  @UP0 USHF.R.S32.HI UR4, URZ, 0x1f, UR5 ;  /* 0x0000001f3f040899 */ /* 0x000fe40008011405 */
[----:B------:R-:W-:Y:S01]  /*82b0*/  USHF.R.S32.HI UR19, URZ, 0x1f, UR11 ;  /* 0x0000001f3f137899 */ /* 0x000fe2000801140b */
[----:B------:R-:W-:-:S04]  /*82c0*/  @UP0 UMOV UR6, UR5 ;  /* 0x0000000500060c82 */ /* 0x000fc80008000000 */
[----:B------:R-:W-:Y:S01]  /*82d0*/  @UP0 UMOV UR7, UR4 ;  /* 0x0000000400070c82 */ /* 0x000fe20008000000 */
[----:B------:R-:W-:Y:S06]  /*82e0*/  @!P0 BRA `(.L_x_614) ;  /* 0x0000003000348947 */ /* 0x000fec0003800000 */
[----:B------:R-:W1:Y:S01]  /*82f0*/  S2R R4, SR_TID.X ;  /* 0x0000000000047919 */ /* 0x000e620000002100 */
[----:B------:R-:W-:Y:S01]  /*8300*/  ULDC.64 UR8, c[0x0][0x2d8] ;  /* 0x0000b60000087ab9 */ /* 0x000fe20000000a00 */
[----:B------:R-:W-:Y:S01]  /*8310*/  USHF.R.S32.HI UR4, URZ, 0x1f, UR12 ;  /* 0x0000001f3f047899 */ /* 0x000fe2000801140c */
[C---:B------:R-:W-:Y:S01]  /*8320*/  IADD3 R2, R0.reuse, 0x7f, RZ ;  /* 0x0000007f00027810 */ /* 0x040fe20007ffe0ff */
[----:B------:R-:W-:Y:S01]  /*8330*/  UIMAD UR5, UR19, UR8, URZ ;  /* 0x00000008130572a4 */ /* 0x000fe2000f8e023f */
[----:B------:R-:W-:Y:S01]  /*8340*/  ISETP.GE.AND P1, PT, R0, 0x81, PT ;  /* 0x000000810000780c */ /* 0x000fe20003f26270 */
[----:B------:R-:W-:Y:S01]  /*8350*/  UIMAD.WIDE.U32 UR14, UR11, UR8, URZ ;  /* 0x000000080b0e72a5 */ /* 0x000fe2000f8e003f */
[----:B------:R-:W-:Y:S01]  /*8360*/  SHF.R.S32.HI R3, RZ, 0x1f, R2 ;  /* 0x0000001fff037819 */ /* 0x000fe20000011402 */
[----:B------:R-:W-:Y:S02]  /*8370*/  UIMAD UR5, UR11, UR9, UR5 ;  /* 0x000000090b0572a4 */ /* 0x000fe4000f8e0205 */
[----:B------:R-:W-:Y:S01]  /*8380*/  USEL UR18, UR12, URZ, !UP0 ;  /* 0x0000003f0c127287 */ /* 0x000fe2000c000000 */
[----:B------:R-:W-:Y:S01]  /*8390*/  LEA.HI R3, R3, R2, RZ, 0x7 ;  /* 0x0000000203037211 */ /* 0x000fe200078f38ff */
[----:B------:R-:W-:Y:S01]  /*83a0*/  USEL UR4, UR4, URZ, !UP0 ;  /* 0x0000003f04047287 */ /* 0x000fe2000c000000 */
[----:B------:R-:W-:Y:S01]  /*83b0*/  ULDC UR10, c[0x0][0x288] ;  /* 0x0000a200000a7ab9 */ /* 0x000fe20000000800 */
[----:B------:R-:W-:Y:S01]  /*83c0*/  UIADD3 UR8, UP0, UR6, UR14, URZ ;  /* 0x0000000e06087290 */ /* 0x000fe2000ff1e03f */
[----:B------:R-:W-:Y:S01]  /*83d0*/  SHF.R.S32.HI R3, RZ, 0x7, R3 ;  /* 0x00000007ff037819 */ /* 0x000fe20000011403 */
[----:B------:R-:W-:Y:S01]  /*83e0*/  UIADD3 UR5, UR15, UR5, URZ ;  /* 0x000000050f057290 */ /* 0x000fe2000fffe03f */
[----:B------:R-:W-:Y:S01]  /*83f0*/  ULDC UR9, c[0x0][0x760] ;  /* 0x0001d80000097ab9 */ /* 0x000fe20000000800 */
[----:B------:R-:W-:Y:S01]  /*8400*/  ULDC.64 UR16, c[0x0][0x2e0] ;  /* 0x0000b80000107ab9 */ /* 0x000fe20000000a00 */
[----:B------:R-:W-:Y:S01]  /*8410*/  UIMAD UR12, UR12, UR10, URZ ;  /* 0x0000000a0c0c72a4 */ /* 0x000fe2000f8e023f */
[----:B------:R-:W-:Y:S01]  /*8420*/  VIMNMX R3, R3, 0x1, !PT ;  /* 0x0000000103037848 */ /* 0x000fe20007fe0100 */
[----:B------:R-:W-:-:S02]  /*8430*/  UIMAD UR10, UR10, UR9, URZ ;  /* 0x000000090a0a72a4 */ /* 0x000fc4000f8e023f */
[----:B------:R-:W-:Y:S01]  /*8440*/  UIADD3.X UR9, UR7, UR5, URZ, UP0, !UPT ;  /* 0x0000000507097290 */ /* 0x000fe200087fe43f */
[----:B------:R-:W-:Y:S01]  /*8450*/  LOP3.LUT R6, R3, 0x1, RZ, 0xc0, !PT ;  /* 0x0000000103067812 */ /* 0x000fe200078ec0ff */
[----:B------:R-:W-:Y:S02]  /*8460*/  UIMAD UR4, UR4, UR16, URZ ;  /* 0x00000010040472a4 */ /* 0x000fe4000f8e023f */
[----:B------:R-:W-:Y:S02]  /*8470*/  UIADD3 UR11, UP0, UR12, UR11, URZ ;  /* 0x0000000b0c0b7290 */ /* 0x000fe4000ff1e03f */
[----:B------:R-:W-:Y:S01]  /*8480*/  UIMAD UR13, UR18, UR17, UR4 ;  /* 0x00000011120d72a4 */ /* 0x000fe2000f8e0204 */
[----:B-1----:R-:W-:Y:S01]  /*8490*/  LOP3.LUT R0, R4, 0x1f, RZ, 0xc0, !PT ;  /* 0x0000001f04007812 */ /* 0x002fe200078ec0ff */
[----:B------:R-:W-:Y:S01]  /*84a0*/  UIMAD.WIDE.U32 UR8, UR18, UR16, UR8 ;  /* 0x00000010120872a5 */ /* 0x000fe2000f8e0008 */
[----:B------:R-:W-:Y:S01]  /*84b0*/  ELECT P0, URZ, PT ;  /* 0x00000000003f782f */ /* 0x000fe20003800000 */
[----:B------:R-:W-:-:S02]  /*84c0*/  ULEA.HI.X.SX32 UR12, UR12, UR19, 0x1, UP0 ;  /* 0x000000130c0c7291 */ /* 0x000fc400080f0e3f */
[----:B------:R-:W-:Y:S01]  /*84d0*/  UIADD3 UR25, UR9, UR13, URZ ;  /* 0x0000000d09197290 */ /* 0x000fe2000fffe03f */
[----:B------:R-:W-:Y:S01]  /*84e0*/  UMOV UR4, URZ ;  /* 0x0000003f00047c82 */ /* 0x000fe20008000000 */
[----:B------:R-:W-:Y:S10]  /*84f0*/  @!P1 BRA `(.L_x_674) ;  /* 0x0000000800bc9947 */ /* 0x000ff40003800000 */
[----:B------:R-:W-:Y:S01]  /*8500*/  UMOV UR4, UR14 ;  /* 0x0000000e00047c82 */ /* 0x000fe20008000000 */
[----:B------:R-:W-:Y:S01]  /*8510*/  ULDC.64 UR14, c[0x0][0x2c0] ;  /* 0x0000b000000e7ab9 */ /* 0x000fe20000000a00 */
[----:B------:R-:W-:Y:S01]  /*8520*/  UIMAD.WIDE.U32 UR4, UR18, UR16, UR4 ;  /* 0x00000010120472a5 */ /* 0x000fe2000f8e0004 */
[----:B------:R-:W-:-:S03]  /*8530*/  IMAD.IADD R4, R3, 0x1, -R6 ;  /* 0x0000000103047824 */ /* 0x000fc600078e0a06 */
        /* <DEDUP_REMOVED lines=12> */
.L_x_699:
        /* <DEDUP_REMOVED lines=17> */
.L_x_677:
[----:B------:R-:W2:Y:S04]  /*8710*/  LDG.E.STRONG.GPU R5, desc[UR38][R2.64] ;  /* 0x0000002602057981 */ /* 0x000ea8000c1ef900 */
[----:B--2---:R-:W-:Y:S01]  /*8720*/  CCTL.IVALL ;  /* 0x00000000ff00798f */ /* 0x004fe20002000000 */
[----:B------:R-:W-:Y:S05]  /*8730*/  YIELD ;  /* 0x0000000000007946 */ /* 0x000fea0003800000 */
[----:B------:R-:W-:-:S13]  /*8740*/  ISETP.NE.AND P1, PT, R5, UR24, PT ;  /* 0x0000001805007c0c */ /* 0x000fda000bf25270 */
[----:B------:R-:W-:Y:S05]  /*8750*/  @P1 BRA `(.L_x_677) ;  /* 0xfffffffc00ec1947 */ /* 0x000fea000383ffff */
.L_x_676:
[----:B------:R-:W-:Y:S05]  /*8760*/  BSYNC B0 ;  /* 0x0000000000007941 */ /* 0x000fea0003800000 */
.L_x_675:
[----:B------:R-:W-:-:S03]  /*8770*/  UMOV UR22, 0xffffffff ;  /* 0xffffffff00167882 */ /* 0x000fc60000000000 */
[----:B------:R-:W-:Y:S05]  /*8780*/  BRA.DIV UR22, `(.L_x_678) ;  /* 0x0000002e166c7947 */ /* 0x000fea000b800000 */
[----:B------:R-:W-:Y:S01]  /*8790*/  NOP ;  /* 0x0000000000007918 */ /* 0x000fe20000000000 */
.L_x_746:
        /* <DEDUP_REMOVED lines=8> */
[----:B------:R-:W-:Y:S02]  /*8820*/  UIADD3 UR33, UP0, UR22, UR8, URZ ;  /* 0x0000000816217290 */ /* 0x000fe4000ff1e03f */
[----:B-1----:R-:W-:Y:S02]  /*8830*/  ULEA UR32, UR32, UR23, 0x18 ;  /* 0x0000001720207291 */ /* 0x002fe4000f8ec03f */
[----:B------:R-:W-:Y:S02]  /*8840*/  ULEA.HI.X.SX32 UR23, UR22, UR25, 0x1, UP0 ;  /* 0x0000001916177291 */ /* 0x000fe400080f0e3f */
[----:B------:R-:W-:-:S02]  /*8850*/  ULEA UR22, UP0, UR33, UR28, 0x2 ;  /* 0x0000001c21167291 */ /* 0x000fc4000f80103f */
[----:B------:R-:W-:Y:S02]  /*8860*/  UIADD3 UR28, UR32, 0x8000, URZ ;  /* 0x00008000201c7890 */ /* 0x000fe4000fffe03f */
[----:B------:R-:W-:Y:S01]  /*8870*/  ULEA.HI.X UR23, UR33, UR29, UR23, 0x2, UP0 ;  /* 0x0000001d21177291 */ /* 0x000fe200080f1417 */
[----:B------:R-:W-:Y:S02]  /*8880*/  UMOV UR32, 0x0 ;  /* 0x0000000000207882 */ /* 0x000fe40000000000 */
[----:B------:R-:W-:Y:S01]  /*8890*/  UMOV UR29, 0x400 ;  /* 0x00000400001d7882 */ /* 0x000fe20000000000 */
[----:B------:R-:W-:-:S05]  /*88a0*/  UMOV UR33, 0x14f00000 ;  /* 0x14f0000000217882 */ /* 0x000fca0000000000 */
[----:B------:R1:W-:Y:S02]  /*88b0*/  UBLKRED.G.S.ADD.F32.RN [UR22], [UR28], UR29, desc[UR32] ;  /* 0x000020161c0073bb */ /* 0x0003e400080a141d */
[----:B-1----:R0:W-:Y:S02]  /*88c0*/  UTMACMDFLUSH ;  /* 0x00000000000079b7 */ /* 0x0021e40000000000 */
.L_x_680:
[----:B------:R-:W-:Y:S05]  /*88d0*/  BSYNC B0 ;  /* 0x0000000000007941 */ /* 0x000fea0003800000 */
.L_x_679:
        /* <DEDUP_REMOVED lines=13> */
.L_x_682:
[----:B------:R-:W-:Y:S05]  /*89b0*/  BSYNC B0 ;  /* 0x0000000000007941 */ /* 0x000fea0003800000 */
.L_x_681:
[----:B------:R-:W-:Y:S06]  /*89c0*/  BAR.ARV 0xa, 0xa0 ;  /* 0x0282800000007b1d */ /* 0x000fec0000002000 */
[----:B------:R-:W-:Y:S04]  /*89d0*/  BSSY B0, `(.L_x_683) ;  /* 0x0000003000007945 */ /* 0x000fe80003800000 */
[----:B------:R-:W-:Y:S05]  /*89e0*/  @!P0 BRA `(.L_x_684) ;  /* 0x0000000000048947 */ /* 0x000fea0003800000 */
[----:B------:R-:W-:-:S04]  /*89f0*/  DEPBAR.LE SB0, 0x0 ;  /* 0x000080000000791a */ /* 0x000fc80000000000 */
.L_x_684:
[----:B------:R-:W-:Y:S05]  /*8a00*/  BSYNC B0 ;  /* 0x0000000000007941 */ /* 0x000fea0003800000 */
.L_x_683:
        /* <DEDUP_REMOVED lines=15> */
[----:B------:R-:W-:-:S06]  /*8b00*/  UFLO.U32 UR23, UR22 ;  /* 0x00000016001772bd */ /* 0x000fcc00080e0000 */
[----:B-1----:R-:W-:Y:S02]  /*8b10*/  ISETP.EQ.U32.AND P1, PT, R5, UR23, PT ;  /* 0x0000001705007c0c */ /* 0x002fe4000bf22070 */
[----:B------:R-:W1:Y:S11]  /*8b20*/  POPC R5, UR22 ;  /* 0x0000001600057d09 */ /* 0x000e760008000000 */
[----:B-1----:R1:W-:Y:S02]  /*8b30*/  @P1 REDG.E.ADD.S32.STRONG.GPU desc[UR38][R2.64], R5 ;  /* 0x000000050200198e */ /* 0x0023e4000c10e3a6 */
.L_x_686:
[----:B------:R-:W-:Y:S05]  /*8b40*/  BSYNC B0 ;  /* 0x0000000000007941 */ /* 0x000fea0003800000 */
.L_x_685:
        /* <DEDUP_REMOVED lines=9> */
.L_x_689:
[----:B------:R-:W2:Y:S04]  /*8be0*/  LDG.E.STRONG.GPU R5, desc[UR38][R2.64] ;  /* 0x0000002602057981 */ /* 0x000ea8000c1ef900 */
[----:B--2---:R-:W-:Y:S01]  /*8bf0*/  CCTL.IVALL ;  /* 0x00000000ff00798f */ /* 0x004fe20002000000 */
[----:B------:R-:W-:Y:S05]  /*8c00*/  YIELD ;  /* 0x0000000000007946 */ /* 0x000fea0003800000 */
[----:B------:R-:W-:-:S13]  /*8c10*/  ISETP.NE.AND P1, PT, R5, UR24, PT ;  /* 0x0000001805007c0c */ /* 0x000fda000bf25270 */
[----:B------:R-:W-:Y:S05]  /*8c20*/  @P1 BRA `(.L_x_689) ;  /* 0xfffffffc00ec1947 */ /* 0x000fea000383ffff */
.L_x_688:
[----:B------:R-:W-:Y:S05]  /*8c30*/  BSYNC B0 ;  /* 0x0000000000007941 */ /* 0x000fea0003800000 */
.L_x_687:
[----:B------:R-:W-:-:S03]  /*8c40*/  UMOV UR6, 0xffffffff ;  /* 0xffffffff00067882 */ /* 0x000fc60000000000 */
[----:B------:R-:W-:Y:S05]  /*8c50*/  BRA.DIV UR6, `(.L_x_690) ;  /* 0x0000002a06547947 */ /* 0x000fea000b800000 */
[----:B------:R-:W-:Y:S01]  /*8c60*/  NOP ;  /* 0x0000000000007918 */ /* 0x000fe20000000000 */
.L_x_749:
        /* <DEDUP_REMOVED lines=13> */
.L_x_692:
[----:B------:R-:W-:Y:S05]  /*8d40*/  BSYNC B0 ;  /* 0x0000000000007941 */ /* 0x000fea0003800000 */
.L_x_691:
        /* <DEDUP_REMOVED lines=13> */
.L_x_694:
[----:B------:R-:W-:Y:S05]  /*8e20*/  BSYNC B0 ;  /* 0x0000000000007941 */ /* 0x000fea0003800000 */
.L_x_693:
[----:B------:R-:W-:Y:S06]  /*8e30*/  BAR.ARV 0xa, 0xa0 ;  /* 0x0282800000007b1d */ /* 0x000fec0000002000 */
[----:B------:R-:W-:Y:S04]  /*8e40*/  BSSY B0, `(.L_x_695) ;  /* 0x0000003000007945 */ /* 0x000fe80003800000 */
[----:B------:R-:W-:Y:S05]  /*8e50*/  @!P0 BRA `(.L_x_696) ;  /* 0x0000000000048947 */ /* 0x000fea0003800000 */
[----:B------:R-:W-:-:S04]  /*8e60*/  DEPBAR.LE SB0, 0x0 ;  /* 0x000080000000791a */ /* 0x000fc80000000000 */
.L_x_696:
[----:B------:R-:W-:Y:S05]  /*8e70*/  BSYNC B0 ;  /* 0x0000000000007941 */ /* 0x000fea0003800000 */
.L_x_695:
        /* <DEDUP_REMOVED lines=15> */
[----:B------:R-:W-:-:S06]  /*8f70*/  UFLO.U32 UR7, UR6 ;  /* 0x00000006000772bd */ /* 0x000fcc00080e0000 */
[----:B-1----:R-:W-:Y:S02]  /*8f80*/  ISETP.EQ.U32.AND P1, PT, R5, UR7, PT ;  /* 0x0000000705007c0c */ /* 0x002fe4000bf22070 */
[----:B------:R-:W1:Y:S11]  /*8f90*/  POPC R5, UR6 ;  /* 0x0000000600057d09 */ /* 0x000e760008000000 */
[----:B-1----:R1:W-:Y:S02]  /*8fa0*/  @P1 REDG.E.ADD.S32.STRONG.GPU desc[UR38][R2.64], R5 ;  /* 0x000000050200198e */ /* 0x0023e4000c10e3a6 */
.L_x_698:
[----:B------:R-:W-:Y:S05]  /*8fb0*/  BSYNC B0 ;  /* 0x0000000000007941 */ /* 0x000fea0003800000 */
.L_x_697:
[----:B------:R-:W-:Y:S02]  /*8fc0*/  UIADD3 UR4, UR4, 0x2, URZ ;  /* 0x0000000204047890 */ /* 0x000fe4000fffe03f */
[----:B------:R-:W-:Y:S01]  /*8fd0*/  UIADD3 UR5, UR5, 0x1, URZ ;  /* 0x0000000105057890 */ /* 0x000fe2000fffe03f */
[----:B------:R-:W-:Y:S11]  /*8fe0*/  @P3 BRA `(.L_x_699) ;  /* 0xfffffff400843947 */ /* 0x000ff6000383ffff */
.L_x_674:
        /* <DEDUP_REMOVED lines=10> */
[----:B-1----:R-:W-:-:S04]  /*9090*/  IMAD.U32 R2, RZ, RZ, UR7 ;  /* 0x00000007ff027e24 */ /* 0x002fc8000f8e00ff */
[----:B------:R-:W-:Y:S01]  /*90a0*/  MOV R3, UR5 ;  /* 0x0000000500037c02 */ /* 0x000fe20008000f00 */
[----:B------:R-:W-:Y:S06]  /*90b0*/  @P3 BRA `(.L_x_701) ;  /* 0x0000000000143947 */ /* 0x000fec0003800000 */
.L_x_702:
[----:B------:R-:W2:Y:S04]  /*90c0*/  LDG.E.STRONG.GPU R0, desc[UR38][R2.64] ;  /* 0x0000002602007981 */ /* 0x000ea8000c1ef900 */
[----:B--2---:R-:W-:Y:S01]  /*90d0*/  CCTL.IVALL ;  /* 0x00000000ff00798f */ /* 0x004fe20002000000 */
[----:B------:R-:W-:Y:S05]  /*90e0*/  YIELD ;  /* 0x0000000000007946 */ /* 0x000fea0003800000 */
[----:B------:R-:W-:-:S13]  /*90f0*/  ISETP.NE.AND P1, PT, R0, UR24, PT ;  /* 0x0000001800007c0c */ /* 0x000fda000bf25270 */
[----:B------:R-:W-:Y:S05]  /*9100*/  @P1 BRA `(.L_x_702) ;  /* 0xfffffffc00ec1947 */ /* 0x000fea000383ffff */
.L_x_701:
[----:B------:R-:W-:Y:S05]  /*9110*/  BSYNC B0 ;  /* 0x0000000000007941 */ /* 0x000fea0003800000 */
.L_x_700:
[----:B------:R-:W-:-:S03]  /*9120*/  UMOV UR5, 0xffffffff ;  /* 0xffffffff00057882 */ /* 0x000fc60000000000 */
[----:B------:R-:W-:Y:S05]  /*9130*/  BRA.DIV UR5, `(.L_x_703) ;  /* 0x0000002605387947 */ /* 0x000fea000b800000 */
[----:B------:R-:W-:Y:S01]  /*9140*/  NOP ;  /* 0x0000000000007918 */ /* 0x000fe20000000000 */
.L_x_752:
[----:B------:R-:W-:Y:S01]  /*9150*/  IMAD.U32 R6, RZ, RZ, UR4 ;  /* 0x00000004ff067e24 */ /* 0x000fe2000f8e00ff */
[----:B------:R-:W-:Y:S05]  /*9160*/  WARPSYNC.ALL ;  /* 0x0000000000007948 */ /* 0x000fea0003800000 */
[----:B------:R-:W-:Y:S01]  /*9170*/  BAR.SYNC.DEFER_BLOCKING 0xd, 0xa0 ;  /* 0x0342800000007b1d */ /* 0x000fe20000010000 */
[----:B------:R-:W-:-:S05]  /*9180*/  IMAD.SHL.U32 R6, R6, 0x2000, RZ ;  /* 0x0000200006067824 */ /* 0x000fca00078e00ff */
        /* <DEDUP_REMOVED lines=18> */
.L_x_705:
[----:B------:R-:W-:Y:S05]  /*92b0*/  BSYNC B0 ;  /* 0x0000000000007941 */ /* 0x000fea0003800000 */
.L_x_704:
[----:B------:R-:W-:Y:S06]  /*92c0*/  BAR.SYNC.DEFER_BLOCKING 0xe, 0xa0 ;  /* 0x0382800000007b1d */ /* 0x000fec0000010000 */
[----:B------:R-:W-:Y:S04]  /*92d0*/  BSSY B0, `(.L_x_706) ;  /* 0x0000013000007945 */ /* 0x000fe80003800000 */
[----:B------:R-:W-:Y:S05]  /*92e0*/  @!P0 BRA `(.L_x_707) ;  /* 0x0000000000448947 */ /* 0x000fea0003800000 */
[----:B------:R-:W1:Y:S01]  /*92f0*/  S2UR UR14, SR_CgaCtaId ;  /* 0x00000000000e79c3 */ /* 0x000e620000008800 */
[----:B------:R-:W-:Y:S01]  /*9300*/  R2UR UR5, R6 ;  /* 0x00000000060572ca */ /* 0x000fe200000e0000 */
[----:B------:R-:W-:Y:S01]  /*9310*/  UMOV UR13, 0x400 ;  /* 0x00000400000d7882 */ /* 0x000fe20000000000 */
[----:B------:R-:W-:-:S11]  /*9320*/  ULDC.64 UR6, c[0x0][0x2c0] ;  /* 0x0000b00000067ab9 */ /* 0x000fd60000000a00 */
[----:B------:R-:W-:-:S04]  /*9330*/  UIADD3 UR5, UR5, 0x1000, URZ ;  /* 0x0000100005057890 */ /* 0x000fc8000fffe03f */
[----:B------:R-:W-:-:S04]  /*9340*/  UIADD3 UR15, UP0, UR5, UR8, URZ ;  /* 0x00000008050f7290 */ /* 0x000fc8000ff1e03f */
[----:B------:R-:W-:Y:S02]  /*9350*/  ULEA.HI.X.SX32 UR5, UR5, UR25, 0x1, UP0 ;  /* 0x0000001905057291 */ /* 0x000fe400080f0e3f */
[----:B-1----:R-:W-:Y:S02]  /*9360*/  ULEA UR13, UR14, UR13, 0x18 ;  /* 0x0000000d0e0d7291 */ /* 0x002fe4000f8ec03f */
[----:B------:R-:W-:Y:S02]  /*9370*/  ULEA UR6, UP0, UR15, UR6, 0x2 ;  /* 0x000000060f067291 */ /* 0x000fe4000f80103f */
[----:B------:R-:W-:Y:S02]  /*9380*/  UIADD3 UR13, UR13, 0xc000, URZ ;  /* 0x0000c0000d0d7890 */ /* 0x000fe4000fffe03f */
[----:B------:R-:W-:Y:S01]  /*9390*/  ULEA.HI.X UR7, UR15, UR7, UR5, 0x2, UP0 ;  /* 0x000000070f077291 */ /* 0x000fe200080f1405 */
[----:B------:R-:W-:Y:S02]  /*93a0*/  UMOV UR14, 0x0 ;  /* 0x00000000000e7882 */ /* 0x000fe40000000000 */
[----:B------:R-:W-:Y:S01]  /*93b0*/  UMOV UR5, 0x400 ;  /* 0x0000040000057882 */ /* 0x000fe20000000000 */
[----:B------:R-:W-:-:S05]  /*93c0*/  UMOV UR15, 0x14f00000 ;  /* 0x14f00000000f7882 */ /* 0x000fca0000000000 */
[----:B------:R1:W-:Y:S01]  /*93d0*/  UBLKRED.G.S.ADD.F32.RN [UR6], [UR13], UR5, desc[UR14] ;  /* 0x00000e060d0073bb */ /* 0x0003e200080a1405 */
[----:B------:R0:W-:Y:S01]  /*93e0*/  UTMACMDFLUSH ;  /* 0x00000000000079b7 */ /* 0x0001e20000000000 */
[----:B-1----:R-:W-:-:S04]  /*93f0*/  DEPBAR.LE SB0, 0x1 ;  /* 0x000080400000791a */ /* 0x002fc80000000000 */
.L_x_707:
[----:B------:R-:W-:Y:S05]  /*9400*/  BSYNC B0 ;  /* 0x0000000000007941 */ /* 0x000fea0003800000 */
.L_x_706:
[----:B------:R-:W-:Y:S06]  /*9410*/  BAR.ARV 0xa, 0xa0 ;  /* 0x0282800000007b1d */ /* 0x000fec0000002000 */
[----:B------:R-:W-:Y:S04]  /*9420*/  BSSY B0, `(.L_x_708) ;  /* 0x0000003000007945 */ /* 0x000fe80003800000 */
[----:B------:R-:W-:Y:S05]  /*9430*/  @!P0 BRA `(.L_x_709) ;  /* 0x0000000000048947 */ /* 0x000fea0003800000 */
[----:B------:R-:W-:-:S04]  /*9440*/  DEPBAR.LE SB0, 0x0 ;  /* 0x000080000000791a */ /* 0x000fc80000000000 */
.L_x_709:
[----:B------:R-:W-:Y:S05]  /*9450*/  BSYNC B0 ;  /* 0x0000000000007941 */ /* 0x000fea0003800000 */
.L_x_708:
        /* <DEDUP_REMOVED lines=19> */
.L_x_669:
        /* <DEDUP_REMOVED lines=10> */
.L_x_710:
        /* <DEDUP_REMOVED lines=10> */
.L_x_712:
[----:B------:R-:W3:Y:S02]  /*96d0*/  LDC R5, c[0x0][0x8bc] ;  /* 0x00022f00ff057b82 */ /* 0x000ee40000000800 */
.L_x_711:
[----:B------:R-:W1:Y:S01]  /*96e0*/  S2R R14, SR_CTAID.X ;  /* 0x00000000000e7919 */ /* 0x000e620000002500 */
[----:B------:R-:W-:Y:S02]  /*96f0*/  IMAD.MOV.U32 R0, RZ, RZ, 0x1 ;  /* 0x00000001ff007424 */ /* 0x000fe400078e00ff */
[----:B------:R-:W-:Y:S01]  /*9700*/  IMAD.MOV.U32 R9, RZ, RZ, RZ ;  /* 0x000000ffff097224 */ /* 0x000fe200078e00ff */
[----:B-1----:R-:W-:-:S04]  /*9710*/  SHF.L.U32 R14, R14, 0x7, RZ ;  /* 0x000000070e0e7819 */ /* 0x002fc800000006ff */
[----:B---3-5:R-:W-:-:S04]  /*9720*/  ISETP.GE.AND P0, PT, R14, R5, PT ;  /* 0x000000050e00720c */ /* 0x028fc80003f06270 */
[----:B------:R-:W-:-:S04]  /*9730*/  SEL R8, R7, 0xffffffff, !P0 ;  /* 0xffffffff07087807 */ /* 0x000fc80004000000 */
[----:B------:R-:W-:-:S13]  /*9740*/  ISETP.GE.AND P0, PT, R8, RZ, PT ;  /* 0x000000ff0800720c */ /* 0x000fda0003f06270 */
[----:B------:R-:W-:Y:S05]  /*9750*/  @!P0 BRA `(.L_x_713) ;  /* 0x0000001800848947 */ /* 0x000fea0003800000 */
[----:B------:R-:W1:Y:S08]  /*9760*/  LDC.64 R10, c[0x0][0x770] ;  /* 0x0001dc00ff0a7b82 */ /* 0x000e700000000a00 */
[----:B------:R-:W3:Y:S08]  /*9770*/  LDC.64 R6, c[0x0][0x770] ;  /* 0x0001dc00ff067b82 */ /* 0x000ef00000000a00 */
[----:B------:R-:W2:Y:S01]  /*9780*/  LDC.64 R4, c[0x0][0x778] ;  /* 0x0001de00ff047b82 */ /* 0x000ea20000000a00 */
[----:B-1----:R-:W-:-:S07]  /*9790*/  ISETP.NE.U32.AND P1, PT, R10, RZ, PT ;  /* 0x000000ff0a00720c */ /* 0x002fce0003f25070 */
[----:B----4-:R-:W1:Y:S01]  /*97a0*/  LDC.64 R2, c[0x0][0x780] ;  /* 0x0001e000ff027b82 */ /* 0x010e620000000a00 */
[----:B------:R-:W-:Y:S01]  /*97b0*/  ISETP.NE.AND.EX P1, PT, R11, RZ, PT, P1 ;  /* 0x000000ff0b00720c */ /* 0x000fe20003f25310 */
[----:B---3--:R-:W-:Y:S01]  /*97c0*/  IMAD.WIDE R6, R8, 0x4, R6 ;  /* 0x0000000408067825 */ /* 0x008fe200078e0206 */
[----:B--2---:R-:W-:-:S11]  /*97d0*/  ISETP.NE.U32.AND P0, PT, R4, RZ, PT ;  /* 0x000000ff0400720c */ /* 0x004fd60003f05070 */
[----:B------:R-:W2:Y:S01]  /*97e0*/  @P1 LDG.E R9, desc[UR38][R6.64] ;  /* 0x0000002606091981 */ /* 0x000ea2000c1e1900 */
[----:B------:R-:W-:-:S03]  /*97f0*/  ISETP.NE.AND.EX P0, PT, R5, RZ, PT, P0 ;  /* 0x000000ff0500720c */ /* 0x000fc60003f05300 */
[----:B------:R-:W3:Y:S01]  /*9800*/  @P1 LDG.E R15, desc[UR38][R6.64] ;  /* 0x00000026060f1981 */ /* 0x000ee2000c1e1900 */
[----:B-1----:R-:W-:-:S04]  /*9810*/  ISETP.NE.U32.AND P2, PT, R2, RZ, PT ;  /* 0x000000ff0200720c */ /* 0x002fc80003f45070 */
[----:B------:R-:W-:-:S05]  /*9820*/  ISETP.NE.AND.EX P2, PT, R3, RZ, PT, P2 ;  /* 0x000000ff0300720c */ /* 0x000fca0003f45320 */
[----:B------:R-:W1:Y:S08]  /*9830*/  @P0 LDC.64 R2, c[0x0][0x778] ;  /* 0x0001de00ff020b82 */ /* 0x000e700000000a00 */
[----:B------:R-:W4:Y:S01]  /*9840*/  @P2 LDC.64 R12, c[0x0][0x780] ;  /* 0x0001e000ff0c2b82 */ /* 0x000f220000000a00 */
[----:B------:R-:W-:Y:S01]  /*9850*/  IMAD.MOV.U32 R5, RZ, RZ, RZ ;  /* 0x000000ffff057224 */ /* 0x000fe200078e00ff */
[----:B------:R-:W-:Y:S01]  /*9860*/  ULDC UR4, c[0x0][0x280] ;  /* 0x0000a00000047ab9 */ /* 0x000fe20000000800 */
[----:B-1----:R-:W-:-:S05]  /*9870*/  @P0 IMAD.WIDE R2, R8, 0x4, R2 ;  /* 0x0000000408020825 */ /* 0x002fca00078e0202 */
[----:B------:R4:W5:Y:S01]  /*9880*/  @P0 LDG.E R5, desc[UR38][R2.64] ;  /* 0x0000002602050981 */ /* 0x000962000c1e1900 */
[----:B------:R-:W-:Y:S01]  /*9890*/  MOV R4, UR4 ;  /* 0x0000000400047c02 */ /* 0x000fe20008000f00 */
[----:B----4-:R-:W-:Y:S01]  /*98a0*/  @P2 IMAD.WIDE R2, R8, 0x4, R12 ;  /* 0x0000000408022825 */ /* 0x010fe200078e020c */
[----:B------:R-:W-:-:S04]  /*98b0*/  VOTEU.ANY UP0, P1 ;  /* 0x00000000003f7886 */ /* 0x000fc80000800100 */
[----:B------:R1:W5:Y:S02]  /*98c0*/  @P2 LDG.E R4, desc[UR38][R2.64] ;  /* 0x0000002602042981 */ /* 0x000364000c1e1900 */
[----:B-1----:R-:W-:Y:S01]  /*98d0*/  CS2R R2, SRZ ;  /* 0x0000000000027805 */ /* 0x002fe2000001ff00 */
[----:B--2---:R-:W-:-:S05]  /*98e0*/  @P1 IMAD R9, R8, 0x80, R9 ;  /* 0x0000008008091824 */ /* 0x004fca00078e0209 */
[----:B------:R-:W-:-:S04]  /*98f0*/  @P1 SHF.R.S32.HI R12, RZ, 0x1f, R9 ;  /* 0x0000001fff0c1819 */ /* 0x000fc80000011409 */
[----:B------:R-:W-:-:S04]  /*9900*/  @P1 LEA.HI R12, R12, R9, RZ, 0x7 ;  /* 0x000000090c0c1211 */ /* 0x000fc800078f38ff */
[----:B------:R-:W-:Y:S02]  /*9910*/  @P1 LOP3.LUT R12, R12, 0xffffff80, RZ, 0xc0, !PT ;  /* 0xffffff800c0c1812 */ /* 0x000fe400078ec0ff */
[----:B---3--:R-:W-:Y:S02]  /*9920*/  @P1 R2UR UR4, R15 ;  /* 0x000000000f0412ca */ /* 0x008fe400000e0000 */
[--C-:B------:R-:W-:Y:S01]  /*9930*/  @P1 SHF.R.S32.HI R9, RZ, 0x1f, R12.reuse ;  /* 0x0000001fff091819 */ /* 0x100fe2000001140c */
[----:B------:R-:W-:-:S04]  /*9940*/  @P1 IMAD.MOV.U32 R2, RZ, RZ, R12 ;  /* 0x000000ffff021224 */ /* 0x000fc800078e000c */
[----:B------:R-:W-:Y:S01]  /*9950*/  @P1 IMAD.MOV.U32 R3, RZ, RZ, R9 ;  /* 0x000000ffff031224 */ /* 0x000fe200078e0009 */
[----:B------:R-:W-:Y:S07]  /*9960*/  @P2 BRA `(.L_x_714) ;  /* 0x0000000000102947 */ /* 0x000fee0003800000 */
[----:B------:R-:W-:Y:S05]  /*9970*/  @!P1 BRA `(.L_x_714) ;  /* 0x00000000000c9947 */ /* 0x000fea0003800000 */
[----:B------:R-:W2:Y:S04]  /*9980*/  LDG.E R9, desc[UR38][R6.64] ;  /* 0x0000002606097981 */ /* 0x000ea8000c1e1900 */
[----:B-----5:R-:W2:Y:S02]  /*9990*/  LDG.E R4, desc[UR38][R6.64+0x4] ;  /* 0x0000042606047981 */ /* 0x020ea4000c1e1900 */
[----:B--2---:R-:W-:-:S07]  /*99a0*/  IADD3 R4, -R9, R4, RZ ;  /* 0x0000000409047210 */ /* 0x004fce0007ffe1ff */
.L_x_714:
[----:B-----5:R-:W-:Y:S01]  /*99b0*/  ISETP.GE.AND P1, PT, R4, 0x1, PT ;  /* 0x000000010400780c */ /* 0x020fe20003f26270 */
[----:B------:R-:W-:Y:S01]  /*99c0*/  UMOV UR27, URZ ;  /* 0x0000003f001b7c82 */ /* 0x000fe20008000000 */
[----:B------:R-:W-:Y:S01]  /*99d0*/  @UP0 UMOV UR27, UR4 ;  /* 0x00000004001b0c82 */ /* 0x000fe20008000000 */
[----:B------:R-:W-:-:S10]  /*99e0*/  IMAD.MOV.U32 R9, RZ, RZ, RZ ;  /* 0x000000ffff097224 */ /* 0x000fd400078e00ff */
        /* <DEDUP_REMOVED lines=43> */
[----:B------:R-:W-:-:S04]  /*9ca0*/  IMAD.WIDE.U32 R6, R10, UR20, R6 ;  /* 0x000000140a067c25 */ /* 0x000fc8000f8e0006 */
[----:B------:R-:W-:Y:S02]  /*9cb0*/  IMAD R11, R11, UR20, R2 ;  /* 0x000000140b0b7c24 */ /* 0x000fe4000f8e0202 */
[----:B------:R-:W1:Y:S01]  /*9cc0*/  LDC.64 R2, c[0x0][0x738] ;  /* 0x0001ce00ff027b82 */ /* 0x000e620000000a00 */
[----:B------:R-:W-:Y:S02]  /*9cd0*/  IMAD.MOV.U32 R9, RZ, RZ, RZ ;  /* 0x000000ffff097224 */ /* 0x000fe400078e00ff */
        /* <DEDUP_REMOVED lines=8> */
[----:B-1----:R-:W-:Y:S02]  /*9d60*/  LEA R12, R3, R12, 0x18 ;  /* 0x0000000c030c7211 */ /* 0x002fe400078ec0ff */
[----:B------:R-:W-:Y:S02]  /*9d70*/  MOV R3, 0x1 ;  /* 0x0000000100037802 */ /* 0x000fe40000000f00 */
[----:B--2---:R-:W-:Y:S02]  /*9d80*/  LOP3.LUT R16, R16, 0x7f, RZ, 0xc0, !PT ;  /* 0x0000007f10107812 */ /* 0x004fe400078ec0ff */
[----:B------:R-:W-:-:S02]  /*9d90*/  SHF.L.U32 R3, R3, 0x1f, RZ ;  /* 0x0000001f03037819 */ /* 0x000fc400000006ff */
[----:B------:R-:W-:Y:S02]  /*9da0*/  ISETP.NE.AND P0, PT, R16, RZ, PT ;  /* 0x000000ff1000720c */ /* 0x000fe40003f05270 */
[----:B------:R-:W1:Y:S02]  /*9db0*/  SYNCS.PHASECHK.TRANS64.TRYWAIT P1, [R12+URZ+0x30c20], R3 ;  /* 0x030c20030c0075a7 */ /* 0x000e64000802017f */
[----:B-1----:R-:W-:Y:S09]  /*9dc0*/  @!P1 BRA `(.L_x_716) ;  /* 0x0000001800309947 */ /* 0x002ff20003800000 */
.L_x_753:
[----:B------:R-:W-:Y:S02]  /*9dd0*/  IMAD.IADD R11, R7, 0x1, R11 ;  /* 0x00000001070b7824 */ /* 0x000fe400078e020b */
[----:B------:R-:W-:Y:S01]  /*9de0*/  IMAD.MOV.U32 R10, RZ, RZ, 0x1 ;  /* 0x00000001ff0a7424 */ /* 0x000fe200078e00ff */
[----:B------:R-:W-:Y:S06]  /*9df0*/  @P0 BRA `(.L_x_717) ;  /* 0x0000000000180947 */ /* 0x000fec0003800000 */
[----:B------:R-:W2:Y:S01]  /*9e00*/  S2R R0, SR_TID.X ;  /* 0x0000000000007919 */ /* 0x000ea20000002100 */
[----:B-1----:R-:W-:-:S04]  /*9e10*/  IMAD.MOV.U32 R3, RZ, RZ, 0x4200 ;  /* 0x00004200ff037424 */ /* 0x002fc800078e00ff */
[----:B------:R3:W-:Y:S01]  /*9e20*/  SYNCS.ARRIVE.TRANS64 RZ, [R12+URZ+0x30c10], R3 ;  /* 0x030c10030cff79a7 */ /* 0x0007e2000800003f */
[----:B--2---:R-:W-:-:S13]  /*9e30*/  LOP3.LUT P1, RZ, R0, 0x1f, RZ, 0xc0, !PT ;  /* 0x0000001f00ff7812 */ /* 0x004fda000782c0ff */
[----:B---3--:R-:W-:Y:S05]  /*9e40*/  @!P1 BRA `(.L_x_717) ;  /* 0x0000000000049947 */ /* 0x008fea0003800000 */
[----:B------:R-:W-:Y:S01]  /*9e50*/  BPT.TRAP 0x1 ;  /* 0x000000040000795c */ /* 0x000fe20000300000 */
.L_x_717:
        /* <DEDUP_REMOVED lines=19> */
[----:B-1----:R-:W-:Y:S01]  /*9f90*/  MOV R9, R2 ;  /* 0x0000000200097202 */ /* 0x002fe20000000f00 */
[----:B------:R-:W-:Y:S01]  /*9fa0*/  IMAD.MOV.U32 R8, RZ, RZ, R3 ;  /* 0x000000ffff087224 */ /* 0x000fe200078e0003 */
[----:B------:R-:W-:Y:S01]  /*9fb0*/  UMOV UR19, UR25 ;  /* 0x0000001900137c82 */ /* 0x000fe20008000000 */
[----:B------:R-:W-:Y:S01]  /*9fc0*/  UMOV UR37, UR13 ;  /* 0x0000000d00257c82 */ /* 0x000fe20008000000 */
[----:B------:R-:W-:Y:S01]  /*9fd0*/  IADD3 R0, P1, R9, 0x2f0, RZ ;  /* 0x000002f009007810 */ /* 0x000fe20007f3e0ff */
[----:B------:R-:W-:Y:S01]  /*9fe0*/  UMOV UR34, UR26 ;  /* 0x0000001a00227c82 */ /* 0x000fe20008000000 */
[----:B------:R-:W-:-:S02]  /*9ff0*/  UMOV UR33, UR9 ;  /* 0x0000000900217c82 */ /* 0x000fc40008000000 */
        /* <DEDUP_REMOVED lines=10> */
[----:B------:R-:W-:Y:S01]  /*a0a0*/  R2UR UR41, R0 ;  /* 0x00000000002972ca */ /* 0x000fe200000e0000 */
[----:B------:R-:W-:Y:S01]  /*a0b0*/  IMAD.MOV.U32 R0, RZ, RZ, RZ ;  /* 0x000000ffff007224 */ /* 0x000fe200078e00ff */
[----:B------:R-:W-:-:S09]  /*a0c0*/  ISETP.GE.AND P1, PT, R4, 0x81, PT ;  /* 0x000000810400780c */ /* 0x000fd20003f26270 */
        /* <DEDUP_REMOVED lines=8> */
[C---:B------:R-:W-:Y:S01]  /*a150*/  IADD3 R0, R4.reuse, 0x7f, RZ ;  /* 0x0000007f04007810 */ /* 0x040fe20007ffe0ff */
[----:B------:R-:W-:Y:S01]  /*a160*/  IMAD.MOV.U32 R10, RZ, RZ, 0x1 ;  /* 0x00000001ff0a7424 */ /* 0x000fe200078e00ff */
[----:B------:R-:W-:Y:S02]  /*a170*/  ISETP.GE.AND P1, PT, R4, 0x101, PT ;  /* 0x000001010400780c */ /* 0x000fe40003f26270 */
[----:B------:R-:W-:Y:S02]  /*a180*/  SHF.R.S32.HI R5, RZ, 0x1f, R0 ;  /* 0x0000001fff057819 */ /* 0x000fe40000011400 */
[----:B------:R-:W-:Y:S02]  /*a190*/  MOV R19, RZ ;  /* 0x000000ff00137202 */ /* 0x000fe40000000f00 */
[----:B------:R-:W-:Y:S01]  /*a1a0*/  LEA.HI R5, R5, R0, RZ, 0x7 ;  /* 0x0000000005057211 */ /* 0x000fe200078f38ff */
[----:B------:R-:W-:-:S03]  /*a1b0*/  IMAD.MOV.U32 R0, RZ, RZ, RZ ;  /* 0x000000ffff007224 */ /* 0x000fc600078e00ff */
[----:B------:R-:W-:-:S04]  /*a1c0*/  LEA.HI.SX32 R5, R5, 0xffffffff, 0x19 ;  /* 0xffffffff05057811 */ /* 0x000fc800078fcaff */
[----:B------:R-:W-:Y:S01]  /*a1d0*/  VIMNMX R17, R5, 0x1, !PT ;  /* 0x0000000105117848 */ /* 0x000fe20007fe0100 */
[----:B------:R-:W-:-:S03]  /*a1e0*/  IMAD.MOV.U32 R5, RZ, RZ, RZ ;  /* 0x000000ffff057224 */ /* 0x000fc600078e00ff */
[----:B------:R-:W-:Y:S02]  /*a1f0*/  LOP3.LUT R18, R17, 0x1, RZ, 0xc0, !PT ;  /* 0x0000000111127812 */ /* 0x000fe400078ec0ff */
[----:B-1----:R-:W-:Y:S01]  /*a200*/  LOP3.LUT R20, R13, 0x1f, RZ, 0xc0, !PT ;  /* 0x0000001f0d147812 */ /* 0x002fe200078ec0ff */
[----:B------:R-:W-:Y:S06]  /*a210*/  @!P1 BRA `(.L_x_719) ;  /* 0x0000000800109947 */ /* 0x000fec0003800000 */
[----:B------:R-:W-:Y:S02]  /*a220*/  IMAD.IADD R17, R17, 0x1, -R18 ;  /* 0x0000000111117824 */ /* 0x000fe400078e0a12 */
[----:B------:R-:W-:Y:S02]  /*a230*/  IMAD.MOV.U32 R19, RZ, RZ, RZ ;  /* 0x000000ffff137224 */ /* 0x000fe400078e00ff */
[----:B------:R-:W-:-:S07]  /*a240*/  IMAD.MOV.U32 R10, RZ, RZ, 0x1 ;  /* 0x00000001ff0a7424 */ /* 0x000fce00078e00ff */
.L_x_728:
[----:B------:R-:W-:-:S04]  /*a250*/  SHF.L.U32 R21, R10, 0x1f, RZ ;  /* 0x0000001f0a157819 */ /* 0x000fc800000006ff */
[----:B-1----:R-:W1:Y:S02]  /*a260*/  SYNCS.PHASECHK.TRANS64.TRYWAIT P1, [R12+URZ+0x30c40], R21 ;  /* 0x030c40150c0075a7 */ /* 0x002e64000802017f */
[----:B-12--5:R-:W-:Y:S05]  /*a270*/  @!P1 BRA `(.L_x_720) ;  /* 0x0000001400189947 */ /* 0x026fea0003800000 */
.L_x_754:
[----:B------:R-:W-:Y:S05]  /*a280*/  @P0 BRA `(.L_x_721) ;  /* 0x0000000000140947 */ /* 0x000fea0003800000 */
[----:B------:R-:W-:Y:S02]  /*a290*/  ISETP.NE.AND P1, PT, R20, RZ, PT ;  /* 0x000000ff1400720c */ /* 0x000fe40003f25270 */
[----:B------:R-:W-:-:S04]  /*a2a0*/  MOV R3, 0x4200 ;  /* 0x0000420000037802 */ /* 0x000fc80000000f00 */
[----:B------:R2:W-:Y:S07]  /*a2b0*/  SYNCS.ARRIVE.TRANS64 RZ, [R12+URZ+0x30c30], R3 ;  /* 0x030c30030cff79a7 */ /* 0x0005ee000800003f */
[----:B------:R-:W-:Y:S05]  /*a2c0*/  @!P1 BRA `(.L_x_721) ;  /* 0x0000000000049947 */ /* 0x000fea0003800000 */
[----:B------:R-:W-:Y:S01]  /*a2d0*/  BPT.TRAP 0x1 ;  /* 0x000000040000795c */ /* 0x000fe20000300000 */
.L_x_721:
        /* <DEDUP_REMOVED lines=18> */
[----:B---3--:R-:W-:Y:S02]  /*a400*/  IMAD.MOV.U32 R9, RZ, RZ, R4 ;  /* 0x000000ffff097224 */ /* 0x008fe400078e0004 */
[----:B------:R-:W-:Y:S01]  /*a410*/  IMAD.MOV.U32 R8, RZ, RZ, R5 ;  /* 0x000000ffff087224 */ /* 0x000fe200078e0005 */
[----:B------:R-:W-:Y:S02]  /*a420*/  LEA.HI.X R2, R2, R15, R3, 0x2, P2 ;  /* 0x0000000f02027211 */ /* 0x000fe400010f1403 */
[----:B------:R-:W-:Y:S02]  /*a430*/  IADD3 R4, P1, R9, 0x1f0, RZ ;  /* 0x000001f009047810 */ /* 0x000fe40007f3e0ff */
[----:B------:R-:W-:-:S02]  /*a440*/  R2UR UR9, R2 ;  /* 0x00000000020972ca */ /* 0x000fc400000e0000 */
[----:B------:R-:W-:Y:S02]  /*a450*/  IADD3.X R5, RZ, R8, RZ, P1, !PT ;  /* 0x00000008ff057210 */ /* 0x000fe40000ffe4ff */
[----:B------:R-:W-:Y:S02]  /*a460*/  R2UR UR14, R4 ;  /* 0x00000000040e72ca */ /* 0x000fe400000e0000 */
[----:B------:R-:W-:-:S13]  /*a470*/  R2UR UR15, R5 ;  /* 0x00000000050f72ca */ /* 0x000fda00000e0000 */
[----:B------:R2:W-:Y:S01]  /*a480*/  UTMALDG.4D [UR16], [UR14], desc[UR22] ;  /* 0x000016100e0075b4 */ /* 0x0005e20008019000 */
[----:B------:R2:W-:Y:S01]  /*a490*/  UBLKCP.S.G [UR6], [UR8], UR10 ;  /* 0x00000006080073ba */ /* 0x0005e2000800020a */
[----:B------:R-:W3:Y:S02]  /*a4a0*/  SYNCS.PHASECHK.TRANS64.TRYWAIT P1, [R12+URZ+0x30c28], R21 ;  /* 0x030c28150c0075a7 */ /* 0x000ee4000802017f */
[----:B--23--:R-:W-:Y:S05]  /*a4b0*/  @!P1 BRA `(.L_x_722) ;  /* 0x00000010009c9947 */ /* 0x00cfea0003800000 */
.L_x_755:
[----:B------:R-:W-:Y:S05]  /*a4c0*/  @P0 BRA `(.L_x_723) ;  /* 0x0000000000140947 */ /* 0x000fea0003800000 */
[----:B------:R-:W-:Y:S01]  /*a4d0*/  ISETP.NE.AND P1, PT, R20, RZ, PT ;  /* 0x000000ff1400720c */ /* 0x000fe20003f25270 */
[----:B------:R-:W-:-:S04]  /*a4e0*/  IMAD.MOV.U32 R2, RZ, RZ, 0x4200 ;  /* 0x00004200ff027424 */ /* 0x000fc800078e00ff */
[----:B------:R3:W-:Y:S08]  /*a4f0*/  SYNCS.ARRIVE.TRANS64 RZ, [R12+URZ+0x30c18], R2 ;  /* 0x030c18020cff79a7 */ /* 0x0007f0000800003f */
[----:B------:R-:W-:Y:S05]  /*a500*/  @!P1 BRA `(.L_x_723) ;  /* 0x0000000000049947 */ /* 0x000fea0003800000 */
[----:B------:R-:W-:Y:S01]  /*a510*/  BPT.TRAP 0x1 ;  /* 0x000000040000795c */ /* 0x000fe20000300000 */
.L_x_723:
[----:B------:R-:W-:Y:S01]  /*a520*/  VIADD R16, R16, 0x80 ;  /* 0x0000008010107836 */ /* 0x000fe20000000000 */
[----:B------:R-:W-:Y:S01]  /*a530*/  R2UR UR17, R12 ;  /* 0x000000000c1172ca */ /* 0x000fe200000e0000 */
[----:B------:R-:W-:Y:S01]  /*a540*/  UMOV UR22, 0x0 ;  /* 0x0000000000167882 */ /* 0x000fe20000000000 */
[----:B---3--:R-:W-:Y:S01]  /*a550*/  IADD3 R2, P1, R9, 0xf0, RZ ;  /* 0x000000f009027810 */ /* 0x008fe20007f3e0ff */
[----:B------:R-:W-:Y:S01]  /*a560*/  UMOV UR23, 0x14f00000 ;  /* 0x14f0000000177882 */ /* 0x000fe20000000000 */
[C---:B------:R-:W-:Y:S01]  /*a570*/  R2UR UR6, R16.reuse ;  /* 0x00000000100672ca */ /* 0x040fe200000e0000 */
[----:B------:R-:W-:Y:S01]  /*a580*/  UMOV UR18, URZ ;  /* 0x0000003f00127c82 */ /* 0x000fe20008000000 */
[----:B------:R-:W-:Y:S01]  /*a590*/  IADD3 R13, R16, UR27, RZ ;  /* 0x0000001b100d7c10 */ /* 0x000fe2000fffe0ff */
[----:B------:R-:W-:Y:S01]  /*a5a0*/  IMAD.X R3, RZ, RZ, R8, P1 ;  /* 0x000000ffff037224 */ /* 0x000fe200008e0608 */
[----:B------:R-:W-:Y:S01]  /*a5b0*/  R2UR UR14, R2 ;  /* 0x00000000020e72ca */ /* 0x000fe200000e0000 */
[----:B------:R-:W-:Y:S01]  /*a5c0*/  UMOV UR10, 0x20 ;  /* 0x00000020000a7882 */ /* 0x000fe20000000000 */
[----:B------:R-:W-:-:S02]  /*a5d0*/  R2UR UR19, R13 ;  /* 0x000000000d1372ca */ /* 0x000fc400000e0000 */
        /* <DEDUP_REMOVED lines=10> */
.L_x_756:
[----:B-123--:R-:W-:Y:S01]  /*a680*/  SHF.R.S32.HI R21, RZ, 0x1f, R16 ;  /* 0x0000001fff157819 */ /* 0x00efe20000011410 */
[----:B------:R-:W-:Y:S06]  /*a690*/  @P0 BRA `(.L_x_725) ;  /* 0x00000000001c0947 */ /* 0x000fec0003800000 */
[----:B------:R1:W-:Y:S02]  /*a6a0*/  STL [R1+0x20], R0 ;  /* 0x0000200001007387 */ /* 0x0003e40000100800 */
[----:B-1----:R-:W-:-:S04]  /*a6b0*/  IMAD.MOV.U32 R0, RZ, RZ, 0x4200 ;  /* 0x00004200ff007424 */ /* 0x002fc800078e00ff */
[----:B------:R1:W-:Y:S02]  /*a6c0*/  SYNCS.ARRIVE.TRANS64 RZ, [R12+URZ+0x30c38], R0 ;  /* 0x030c38000cff79a7 */ /* 0x0003e4000800003f */
[----:B-1----:R1:W5:Y:S01]  /*a6d0*/  LDL.LU R0, [R1+0x20] ;  /* 0x0000200001007983 */ /* 0x0023620000300800 */
[----:B------:R-:W-:-:S13]  /*a6e0*/  ISETP.NE.AND P1, PT, R20, RZ, PT ;  /* 0x000000ff1400720c */ /* 0x000fda0003f25270 */
[----:B-1----:R-:W-:Y:S05]  /*a6f0*/  @!P1 BRA `(.L_x_725) ;  /* 0x0000000000049947 */ /* 0x002fea0003800000 */
[----:B------:R-:W-:Y:S01]  /*a700*/  BPT.TRAP 0x1 ;  /* 0x000000040000795c */ /* 0x000fe20000300000 */
.L_x_725:
        /* <DEDUP_REMOVED lines=24> */
.L_x_758:
[----:B------:R-:W-:Y:S05]  /*a890*/  @P0 BRA `(.L_x_727) ;  /* 0x0000000000140947 */ /* 0x000fea0003800000 */
[----:B------:R-:W-:Y:S01]  /*a8a0*/  ISETP.NE.AND P1, PT, R20, RZ, PT ;  /* 0x000000ff1400720c */ /* 0x000fe20003f25270 */
[----:B-1----:R-:W-:-:S04]  /*a8b0*/  IMAD.MOV.U32 R5, RZ, RZ, 0x4200 ;  /* 0x00004200ff057424 */ /* 0x002fc800078e00ff */
[----:B------:R2:W-:Y:S08]  /*a8c0*/  SYNCS.ARRIVE.TRANS64 RZ, [R12+URZ+0x30c10], R5 ;  /* 0x030c10050cff79a7 */ /* 0x0005f0000800003f */
[----:B------:R-:W-:Y:S05]  /*a8d0*/  @!P1 BRA `(.L_x_727) ;  /* 0x0000000000049947 */ /* 0x000fea0003800000 */
[----:B------:R-:W-:Y:S01]  /*a8e0*/  BPT.TRAP 0x1 ;  /* 0x000000040000795c */ /* 0x000fe20000300000 */
.L_x_727:
        /* <DEDUP_REMOVED lines=23> */
.L_x_719:
[----:B------:R-:W-:-:S13]  /*aa60*/  ISETP.NE.AND P1, PT, R18, RZ, PT ;  /* 0x000000ff1200720c */ /* 0x000fda0003f25270 */
[----:B------:R-:W-:Y:S05]  /*aa70*/  @!P1 BRA `(.L_x_718) ;  /* 0x0000000000f89947 */ /* 0x000fea0003800000 */
[----:B------:R-:W-:-:S04]  /*aa80*/  SHF.L.U32 R13, R10, 0x1f, RZ ;  /* 0x0000001f0a0d7819 */ /* 0x000fc800000006ff */
[----:B------:R-:W1:Y:S02]  /*aa90*/  SYNCS.PHASECHK.TRANS64.TRYWAIT P1, [R12+URZ+0x30c40], R13 ;  /* 0x030c400d0c0075a7 */ /* 0x000e64000802017f */
[----:B-1----:R-:W-:Y:S05]  /*aaa0*/  @!P1 BRA `(.L_x_729) ;  /* 0x0000000c00609947 */ /* 0x002fea0003800000 */
.L_x_759:
[----:B------:R-:W-:Y:S05]  /*aab0*/  @P0 BRA `(.L_x_730) ;  /* 0x0000000000140947 */ /* 0x000fea0003800000 */
[----:B------:R-:W-:Y:S01]  /*aac0*/  ISETP.NE.AND P1, PT, R20, RZ, PT ;  /* 0x000000ff1400720c */ /* 0x000fe20003f25270 */
[----:B------:R-:W-:-:S04]  /*aad0*/  IMAD.MOV.U32 R5, RZ, RZ, 0x4200 ;  /* 0x00004200ff057424 */ /* 0x000fc800078e00ff */
[----:B------:R2:W-:Y:S08]  /*aae0*/  SYNCS.ARRIVE.TRANS64 RZ, [R12+URZ+0x30c30], R5 ;  /* 0x030c30050cff79a7 */ /* 0x0005f0000800003f */
[----:B------:R-:W-:Y:S05]  /*aaf0*/  @!P1 BRA `(.L_x_730) ;  /* 0x0000000000049947 */ /* 0x000fea0003800000 */
[----:B------:R-:W-:Y:S01]  /*ab00*/  BPT.TRAP 0x1 ;  /* 0x000000040000795c */ /* 0x000fe20000300000 */
.L_x_730:
[----:B--2---:R-:W2:Y:S01]  /*ab10*/  LDC.64 R4, c[0x0][0x728] ;  /* 0x0001ca00ff047b82 */ /* 0x004ea20000000a00 */
[----:B------:R-:W-:Y:S01]  /*ab20*/  SHF.L.U32 R19, R19, 0x7, RZ ;  /* 0x0000000713137819 */ /* 0x000fe200000006ff */
[----:B------:R-:W-:Y:S01]  /*ab30*/  UMOV UR8, 0x0 ;  /* 0x0000000000087882 */ /* 0x000fe20000000000 */
[----:B------:R-:W-:Y:S01]  /*ab40*/  R2UR UR14, R12 ;  /* 0x000000000c0e72ca */ /* 0x000fe200000e0000 */
[----:B------:R-:W-:Y:S01]  /*ab50*/  UMOV UR9, 0x14f00000 ;  /* 0x14f0000000097882 */ /* 0x000fe20000000000 */
[C---:B-----5:R-:W-:Y:S01]  /*ab60*/  IADD3 R0, P1, R19.reuse, R6, RZ ;  /* 0x0000000613007210 */ /* 0x060fe20007f3e0ff */
[----:B------:R-:W-:Y:S01]  /*ab70*/  UMOV UR18, URZ ;  /* 0x0000003f00127c82 */ /* 0x000fe20008000000 */
[----:B------:R-:W-:Y:S01]  /*ab80*/  R2UR UR19, R19 ;  /* 0x00000000131372ca */ /* 0x000fe200000e0000 */
[----:B------:R-:W-:-:S08]  /*ab90*/  UMOV UR10, 0x20 ;  /* 0x00000020000a7882 */ /* 0x000fd00000000000 */
[----:B------:R-:W-:Y:S02]  /*aba0*/  UIADD3 UR16, UR14, 0x18000, URZ ;  /* 0x000180000e107890 */ /* 0x000fe4000fffe03f */
[----:B------:R-:W-:Y:S02]  /*abb0*/  UIADD3 UR17, UR14, 0x30c30, URZ ;  /* 0x00030c300e117890 */ /* 0x000fe4000fffe03f */
[----:B------:R-:W-:Y:S02]  /*abc0*/  UIADD3 UR19, UR19, UR27, URZ ;  /* 0x0000001b13137290 */ /* 0x000fe4000fffe03f */
[----:B------:R-:W-:Y:S01]  /*abd0*/  UIADD3 UR14, UR14, 0x20400, URZ ;  /* 0x000204000e0e7890 */ /* 0x000fe2000fffe03f */
        /* <DEDUP_REMOVED lines=14> */
.L_x_760:
[----:B------:R-:W-:Y:S05]  /*acc0*/  @P0 BRA `(.L_x_732) ;  /* 0x0000000000140947 */ /* 0x000fea0003800000 */
[----:B------:R-:W-:Y:S01]  /*acd0*/  ISETP.NE.AND P0, PT, R20, RZ, PT ;  /* 0x000000ff1400720c */ /* 0x000fe20003f05270 */
[----:B------:R-:W-:-:S04]  /*ace0*/  IMAD.MOV.U32 R5, RZ, RZ, 0x4200 ;  /* 0x00004200ff057424 */ /* 0x000fc800078e00ff */
[----:B------:R3:W-:Y:S08]  /*acf0*/  SYNCS.ARRIVE.TRANS64 RZ, [R12+URZ+0x30c18], R5 ;  /* 0x030c18050cff79a7 */ /* 0x0007f0000800003f */
[----:B------:R-:W-:Y:S05]  /*ad00*/  @!P0 BRA `(.L_x_732) ;  /* 0x0000000000048947 */ /* 0x000fea0003800000 */
[----:B------:R-:W-:Y:S01]  /*ad10*/  BPT.TRAP 0x1 ;  /* 0x000000040000795c */ /* 0x000fe20000300000 */
.L_x_732:
        /* <DEDUP_REMOVED lines=13> */
[----:B---3--:R-:W-:Y:S01]  /*adf0*/  MOV R5, UR6 ;  /* 0x0000000600057c02 */ /* 0x008fe20008000f00 */
[----:B------:R-:W-:Y:S02]  /*ae00*/  UIADD3 UR19, UR6, UR27, URZ ;  /* 0x0000001b06137290 */ /* 0x000fe4000fffe03f */
[----:B------:R-:W-:-:S03]  /*ae10*/  UIMAD.WIDE UR8, UR6, 0x4, UR4 ;  /* 0x00000004060878a5 */ /* 0x000fc6000f8e0204 */
[----:B------:R-:W-:-:S04]  /*ae20*/  UMOV UR15, UR17 ;  /* 0x00000011000f7c82 */ /* 0x000fc80008000000 */
[----:B------:R3:W-:Y:S02]  /*ae30*/  UTMALDG.4D [UR16], [UR22], desc[UR24] ;  /* 0x00001810160075b4 */ /* 0x0007e40008019000 */
[----:B------:R3:W-:Y:S02]  /*ae40*/  UBLKCP.S.G [UR14], [UR8], UR7 ;  /* 0x0000000e080073ba */ /* 0x0007e40008000207 */
[----:B---3--:R-:W-:Y:S01]  /*ae50*/  NOP ;  /* 0x0000000000007918 */ /* 0x008fe20000000000 */
.L_x_718:
[----:B------:R-:W3:Y:S01]  /*ae60*/  S2R R2, SR_TID.X ;  /* 0x0000000000027919 */ /* 0x000ee20000002100 */
[----:B-12--5:R-:W-:Y:S01]  /*ae70*/  IMAD R13, R0, 0x8, R12 ;  /* 0x00000008000d7824 */ /* 0x026fe200078e020c */
[----:B---3--:R-:W-:Y:S02]  /*ae80*/  LOP3.LUT R3, R2, 0x7f, RZ, 0xc0, !PT ;  /* 0x0000007f02037812 */ /* 0x008fe400078ec0ff */
[----:B------:R-:W-:Y:S02]  /*ae90*/  SHF.L.U32 R2, R10, 0x1f, RZ ;  /* 0x0000001f0a027819 */ /* 0x000fe400000006ff */
[----:B------:R-:W-:Y:S02]  /*aea0*/  ISETP.NE.AND P1, PT, R3, RZ, PT ;  /* 0x000000ff0300720c */ /* 0x000fe40003f25270 */
[----:B------:R-:W1:Y:S02]  /*aeb0*/  SYNCS.PHASECHK.TRANS64.TRYWAIT P0, [R13+URZ+0x30c40], R2 ;  /* 0x030c40020d0075a7 */ /* 0x000e64000800017f */
[----:B-1----:R-:W-:Y:S09]  /*aec0*/  @!P0 BRA `(.L_x_733) ;  /* 0x0000000800808947 */ /* 0x002ff20003800000 */
.L_x_761:
[----:B------:R-:W-:Y:S05]  /*aed0*/  @P1 BRA `(.L_x_734) ;  /* 0x0000000000181947 */ /* 0x000fea0003800000 */
[----:B------:R-:W2:Y:S01]  /*aee0*/  S2R R3, SR_TID.X ;  /* 0x0000000000037919 */ /* 0x000ea20000002100 */
[----:B-1----:R-:W-:-:S04]  /*aef0*/  IMAD.MOV.U32 R2, RZ, RZ, 0x4200 ;  /* 0x00004200ff027424 */ /* 0x002fc800078e00ff */
[----:B------:R3:W-:Y:S01]  /*af00*/  SYNCS.ARRIVE.TRANS64 RZ, [R13+URZ+0x30c30], R2 ;  /* 0x030c30020dff79a7 */ /* 0x0007e2000800003f */
[----:B--2---:R-:W-:-:S13]  /*af10*/  LOP3.LUT P0, RZ, R3, 0x1f, RZ, 0xc0, !PT ;  /* 0x0000001f03ff7812 */ /* 0x004fda000780c0ff */
[----:B---3--:R-:W-:Y:S05]  /*af20*/  @!P0 BRA `(.L_x_734) ;  /* 0x0000000000048947 */ /* 0x008fea0003800000 */
[----:B------:R-:W-:Y:S01]  /*af30*/  BPT.TRAP 0x1 ;  /* 0x000000040000795c */ /* 0x000fe20000300000 */
.L_x_734:
        /* <DEDUP_REMOVED lines=34> */
.L_x_715:
[----:B------:R-:W-:Y:S05]  /*b160*/  BSYNC B0 ;  /* 0x0000000000007941 */ /* 0x000fea0003800000 */
.L_x_713:
[----:B------:R-:W-:-:S03]  /*b170*/  UMOV UR6, 0xffffffff ;  /* 0xffffffff00067882 */ /* 0x000fc60000000000 */
[----:B------:R-:W-:Y:S05]  /*b180*/  BRA.DIV UR6, `(.L_x_735) ;  /* 0x0000000606e47947 */ /* 0x000fea000b800000 */
[----:B------:R-:W-:-:S13]  /*b190*/  ELECT P6, URZ, PT ;  /* 0x00000000003f782f */ /* 0x000fda00038c0000 */
.L_x_764:
[----:B------:R-:W-:Y:S05]  /*b1a0*/  @!P6 BRA `(.L_x_614) ;  /* 0x000000000084e947 */ /* 0x000fea0003800000 */
[----:B----4-:R-:W3:Y:S02]  /*b1b0*/  LDL.LU R2, [R1] ;  /* 0x0000000001027983 */ /* 0x010ee40000300800 */
[----:B---3--:R-:W-:-:S04]  /*b1c0*/  LOP3.LUT R2, R2, 0x2, RZ, 0xfc, !PT ;  /* 0x0000000202027812 */ /* 0x008fc800078efcff */
[----:B------:R-:W-:-:S13]  /*b1d0*/  ISETP.NE.AND P2, PT, R2, 0x3, PT ;  /* 0x000000030200780c */ /* 0x000fda0003f45270 */
[----:B------:R-:W-:Y:S05]  /*b1e0*/  @!P2 BRA `(.L_x_736) ;  /* 0x000000000004a947 */ /* 0x000fea0003800000 */
[----:B--2---:R-:W-:Y:S01]  /*b1f0*/  BPT.TRAP 0x1 ;  /* 0x000000040000795c */ /* 0x004fe20000300000 */
.L_x_736:
        /* <DEDUP_REMOVED lines=15> */
.L_x_765:
[----:B------:R-:W3:Y:S02]  /*b2f0*/  SYNCS.PHASECHK.TRANS64.TRYWAIT P0, [R11+URZ], R2 ;  /* 0x000000020b0075a7 */ /* 0x000ee4000800017f */
[----:B---3--:R-:W-:Y:S05]  /*b300*/  @!P0 BRA `(.L_x_738) ;  /* 0x0000000400b88947 */ /* 0x008fea0003800000 */
.L_x_766:
[----:B------:R-:W-:Y:S05]  /*b310*/  @!P2 BRA `(.L_x_739) ;  /* 0x000000000004a947 */ /* 0x000fea0003800000 */
[----:B--2---:R-:W-:Y:S01]  /*b320*/  BPT.TRAP 0x1 ;  /* 0x000000040000795c */ /* 0x004fe20000300000 */
.L_x_739:
[----:B------:R-:W-:-:S04]  /*b330*/  VIADD R0, R6, 0x30c40 ;  /* 0x00030c4006007836 */ /* 0x000fc80000000000 */
[----:B------:R-:W-:-:S04]  /*b340*/  IMAD R9, R9, 0x8, R0 ;  /* 0x0000000809097824 */ /* 0x000fc800078e0200 */
[----:B------:R-:W4:Y:S02]  /*b350*/  SYNCS.PHASECHK.TRANS64.TRYWAIT P0, [R9+URZ], R4 ;  /* 0x00000004090075a7 */ /* 0x000f24000800017f */
[----:B----4-:R-:W-:Y:S05]  /*b360*/  @!P0 BRA `(.L_x_740) ;  /* 0x0000000400b48947 */ /* 0x010fea0003800000 */
.L_x_767:
[----:B------:R-:W-:-:S07]  /*b370*/  LEA R3, R3, R0, 0x3 ;  /* 0x0000000003037211 */ /* 0x000fce00078e18ff */
.L_x_741:
[----:B------:R1:W1:Y:S02]  /*b380*/  SYNCS.PHASECHK.TRANS64.TRYWAIT P0, [R3+URZ], R2 ;  /* 0x00000002030075a7 */ /* 0x000264000800017f */
[----:B-1----:R-:W-:Y:S05]  /*b390*/  @!P0 NANOSLEEP.SYNCS 0x989680 ;  /* 0x009896800000895d */ /* 0x002fea0003900000 */
[----:B------:R-:W1:Y:S02]  /*b3a0*/  @!P0 SYNCS.PHASECHK.TRANS64 P0, [R3+URZ], R2 ;  /* 0x00000002030085a7 */ /* 0x000e64000800007f */
[----:B-1----:R-:W-:Y:S05]  /*b3b0*/  @!P0 BRA `(.L_x_741) ;  /* 0xfffffffc00f08947 */ /* 0x002fea000383ffff */
.L_x_614:
[----:B--2---:R-:W-:Y:S05]  /*b3c0*/  BSYNC B6 ;  /* 0x0000000000067941 */ /* 0x004fea0003800000 */
.L_x_608:
[----:B------:R-:W-:Y:S05]  /*b3d0*/  EXIT ;  /* 0x000000000000794d */ /* 0x000fea0003800000 */
.L_x_624:
[----:B------:R-:W-:Y:S01]  /*b3e0*/  IMAD.MOV.U32 R12, RZ, RZ, RZ ;  /* 0x000000ffff0c7224 */ /* 0x000fe200078e00ff */
[----:B------:R-:W-:Y:S01]  /*b3f0*/  MOV R15, 0xffffffff ;  /* 0xffffffff000f7802 */ /* 0x000fe20000000f00 */
[----:B------:R-:W-:-:S07]  /*b400*/  IMAD.MOV.U32 R11, RZ, RZ, 0x1f ;  /* 0x0000001fff0b7424 */ /* 0x000fce00078e00ff */
[----:B------:R-:W-:Y:S05]  /*b410*/  WARPSYNC.COLLECTIVE R15, `(.L_x_742) ;  /* 0x000000000f087348 */ /* 0x000fea0003c00000 */
[----:B------:R1:W2:Y:S02]  /*b420*/  SHFL.IDX P6, R14, R13, R12, R11 ;  /* 0x0000000c0d0e7389 */ /* 0x0002a400000c000b */
[----:B-12---:R-:W-:Y:S01]  /*b430*/  ENDCOLLECTIVE ;  /* 0x000000000000791b */ /* 0x006fe20003800000 */
.L_x_742:
[----:B------:R-:W-:Y:S05]  /*b440*/  BRA `(.L_x_743) ;  /* 0xffffff5c004c7947 */ /* 0x000fea000383ffff */
.L_x_626:
[----:B--2---:R2:W3:Y:S02]  /*b450*/  SYNCS.PHASECHK.TRANS64.TRYWAIT P0, [R2+URZ+0x30c00], R17 ;  /* 0x030c0011020075a7 */ /* 0x0044e4000800017f */
[----:B---3--:R-:W-:Y:S05]  /*b460*/  @!P0 NANOSLEEP.SYNCS 0x989680 ;  /* 0x009896800000895d */ /* 0x008fea0003900000 */
[----:B------:R-:W3:Y:S02]  /*b470*/  @!P0 SYNCS.PHASECHK.TRANS64 P0, [R2+URZ+0x30c00], R17 ;  /* 0x030c0011020085a7 */ /* 0x000ee4000800007f */
[----:B---3--:R-:W-:Y:S05]  /*b480*/  @!P0 BRA `(.L_x_626) ;  /* 0xfffffffc00f08947 */ /* 0x008fea000383ffff */
[----:B------:R-:W-:Y:S05]  /*b490*/  BRA `(.L_x_625) ;  /* 0xffffff5c00b07947 */ /* 0x000fea000383ffff */
.L_x_630:
[----:B--2---:R2:W3:Y:S02]  /*b4a0*/  SYNCS.PHASECHK.TRANS64.TRYWAIT P1, [R25+URZ+0x30c10], R22 ;  /* 0x030c1016190075a7 */ /* 0x0044e4000802017f */
[----:B---3--:R-:W-:Y:S05]  /*b4b0*/  @!P1 NANOSLEEP.SYNCS 0x989680 ;  /* 0x009896800000995d */ /* 0x008fea0003900000 */
[----:B------:R-:W3:Y:S02]  /*b4c0*/  @!P1 SYNCS.PHASECHK.TRANS64 P1, [R25+URZ+0x30c10], R22 ;  /* 0x030c1016190095a7 */ /* 0x000ee4000802007f */
[----:B---3--:R-:W-:Y:S05]  /*b4d0*/  @!P1 BRA `(.L_x_630) ;  /* 0xfffffffc00f09947 */ /* 0x008fea000383ffff */
[----:B------:R-:W-:Y:S05]  /*b4e0*/  BRA `(.L_x_629) ;  /* 0xffffff6400907947 */ /* 0x000fea000383ffff */
.L_x_634:
[----:B------:R1:W1:Y:S02]  /*b4f0*/  SYNCS.PHASECHK.TRANS64.TRYWAIT P1, [R25+URZ+0x30c30], R22 ;  /* 0x030c3016190075a7 */ /* 0x000264000802017f */
[----:B-1----:R-:W-:Y:S05]  /*b500*/  @!P1 NANOSLEEP.SYNCS 0x989680 ;  /* 0x009896800000995d */ /* 0x002fea0003900000 */
[----:B------:R-:W1:Y:S02]  /*b510*/  @!P1 SYNCS.PHASECHK.TRANS64 P1, [R25+URZ+0x30c30], R22 ;  /* 0x030c3016190095a7 */ /* 0x000e64000802007f */
[----:B-1----:R-:W-:Y:S05]  /*b520*/  @!P1 BRA `(.L_x_634) ;  /* 0xfffffffc00f09947 */ /* 0x002fea000383ffff */
[----:B------:R-:W-:Y:S05]  /*b530*/  BRA `(.L_x_633) ;  /* 0xffffff6800a47947 */ /* 0x000fea000383ffff */
.L_x_678:
[----:B------:R-:W-:Y:S01]  /*b540*/  BSSY B0, `(.L_x_744) ;  /* 0x0000005000007945 */ /* 0x000fe20003800000 */
[----:B------:R-:W-:-:S07]  /*b550*/  IMAD.MOV.U32 R15, RZ, RZ, -0x1 ;  /* 0xffffffffff0f7424 */ /* 0x000fce00078e00ff */
[----:B------:R-:W-:Y:S05]  /*b560*/  WARPSYNC.COLLECTIVE R15, `(.L_x_745) ;  /* 0x000000000f087348 */ /* 0x000fea0003c00000 */
[----:B------:R-:W-:Y:S01]  /*b570*/  NOP ;  /* 0x0000000000007918 */ /* 0x000fe20000000000 */
[----:B------:R-:W-:Y:S01]  /*b580*/  ENDCOLLECTIVE ;  /* 0x000000000000791b */ /* 0x000fe20003800000 */
.L_x_745:
[----:B------:R-:W-:Y:S05]  /*b590*/  BSYNC B0 ;  /* 0x0000000000007941 */ /* 0x000fea0003800000 */
.L_x_744:
[----:B------:R-:W-:Y:S05]  /*b5a0*/  BRA `(.L_x_746) ;  /* 0xffffffd0007c7947 */ /* 0x000fea000383ffff */
.L_x_690:
[----:B------:R-:W-:Y:S01]  /*b5b0*/  BSSY B0, `(.L_x_747) ;  /* 0x0000005000007945 */ /* 0x000fe20003800000 */
[----:B------:R-:W-:-:S07]  /*b5c0*/  IMAD.MOV.U32 R15, RZ, RZ, -0x1 ;  /* 0xffffffffff0f7424 */ /* 0x000fce00078e00ff */
[----:B------:R-:W-:Y:S05]  /*b5d0*/  WARPSYNC.COLLECTIVE R15, `(.L_x_748) ;  /* 0x000000000f087348 */ /* 0x000fea0003c00000 */
[----:B------:R-:W-:Y:S01]  /*b5e0*/  NOP ;  /* 0x0000000000007918 */ /* 0x000fe20000000000 */
[----:B------:R-:W-:Y:S01]  /*b5f0*/  ENDCOLLECTIVE ;  /* 0x000000000000791b */ /* 0x000fe20003800000 */
.L_x_748:
[----:B------:R-:W-:Y:S05]  /*b600*/  BSYNC B0 ;  /* 0x0000000000007941 */ /* 0x000fea0003800000 */
.L_x_747:
[----:B------:R-:W-:Y:S05]  /*b610*/  BRA `(.L_x_749) ;  /* 0xffffffd400947947 */ /* 0x000fea000383ffff */
.L_x_703:
[----:B------:R-:W-:Y:S01]  /*b620*/  BSSY B0, `(.L_x_750) ;  /* 0x0000005000007945 */ /* 0x000fe20003800000 */
[----:B------:R-:W-:-:S07]  /*b630*/  MOV R15, 0xffffffff ;  /* 0xffffffff000f7802 */ /* 0x000fce0000000f00 */
[----:B------:R-:W-:Y:S05]  /*b640*/  WARPSYNC.COLLECTIVE R15, `(.L_x_751) ;  /* 0x000000000f087348 */ /* 0x000fea0003c00000 */
[----:B------:R-:W-:Y:S01]  /*b650*/  NOP ;  /* 0x0000000000007918 */ /* 0x000fe20000000000 */
[----:B------:R-:W-:Y:S01]  /*b660*/  ENDCOLLECTIVE ;  /* 0x000000000000791b */ /* 0x000fe20003800000 */
.L_x_751:
[----:B------:R-:W-:Y:S05]  /*b670*/  BSYNC B0 ;  /* 0x0000000000007941 */ /* 0x000fea0003800000 */
.L_x_750:
[----:B------:R-:W-:Y:S05]  /*b680*/  BRA `(.L_x_752) ;  /* 0xffffffd800b07947 */ /* 0x000fea000383ffff */
.L_x_716:
[----:B-1----:R1:W2:Y:S02]  /*b690*/  SYNCS.PHASECHK.TRANS64.TRYWAIT P1, [R12+URZ+0x30c20], R3 ;  /* 0x030c20030c0075a7 */ /* 0x0022a4000802017f */
[----:B--2---:R-:W-:Y:S05]  /*b6a0*/  @!P1 NANOSLEEP.SYNCS 0x989680 ;  /* 0x009896800000995d */ /* 0x004fea0003900000 */
[----:B------:R-:W2:Y:S02]  /*b6b0*/  @!P1 SYNCS.PHASECHK.TRANS64 P1, [R12+URZ+0x30c20], R3 ;  /* 0x030c20030c0095a7 */ /* 0x000ea4000802007f */
[----:B--2---:R-:W-:Y:S05]  /*b6c0*/  @!P1 BRA `(.L_x_716) ;  /* 0xfffffffc00f09947 */ /* 0x004fea000383ffff */
[----:B------:R-:W-:Y:S05]  /*b6d0*/  BRA `(.L_x_753) ;  /* 0xffffffe400bc7947 */ /* 0x000fea000383ffff */
.L_x_720:
[----:B-1----:R1:W2:Y:S02]  /*b6e0*/  SYNCS.PHASECHK.TRANS64.TRYWAIT P1, [R12+URZ+0x30c40], R21 ;  /* 0x030c40150c0075a7 */ /* 0x0022a4000802017f */
[----:B--2---:R-:W-:Y:S05]  /*b6f0*/  @!P1 NANOSLEEP.SYNCS 0x989680 ;  /* 0x009896800000995d */ /* 0x004fea0003900000 */
[----:B------:R-:W2:Y:S02]  /*b700*/  @!P1 SYNCS.PHASECHK.TRANS64 P1, [R12+URZ+0x30c40], R21 ;  /* 0x030c40150c0095a7 */ /* 0x000ea4000802007f */
[----:B--2---:R-:W-:Y:S05]  /*b710*/  @!P1 BRA `(.L_x_720) ;  /* 0xfffffffc00f09947 */ /* 0x004fea000383ffff */
[----:B------:R-:W-:Y:S05]  /*b720*/  BRA `(.L_x_754) ;  /* 0xffffffe800d47947 */ /* 0x000fea000383ffff */
.L_x_722:
[----:B--2---:R2:W3:Y:S02]  /*b730*/  SYNCS.PHASECHK.TRANS64.TRYWAIT P1, [R12+URZ+0x30c28], R21 ;  /* 0x030c28150c0075a7 */ /* 0x0044e4000802017f */
[----:B---3--:R-:W-:Y:S05]  /*b740*/  @!P1 NANOSLEEP.SYNCS 0x989680 ;  /* 0x009896800000995d */ /* 0x008fea0003900000 */
[----:B------:R-:W3:Y:S02]  /*b750*/  @!P1 SYNCS.PHASECHK.TRANS64 P1, [R12+URZ+0x30c28], R21 ;  /* 0x030c28150c0095a7 */ /* 0x000ee4000802007f */
[----:B---3--:R-:W-:Y:S05]  /*b760*/  @!P1 BRA `(.L_x_722) ;  /* 0xfffffffc00f09947 */ /* 0x008fea000383ffff */
[----:B------:R-:W-:Y:S05]  /*b770*/  BRA `(.L_x_755) ;  /* 0xffffffec00507947 */ /* 0x000fea000383ffff */
.L_x_724:
[----:B---3--:R3:W4:Y:S02]  /*b780*/  SYNCS.PHASECHK.TRANS64.TRYWAIT P1, [R12+URZ+0x30c48], R21 ;  /* 0x030c48150c0075a7 */ /* 0x008724000802017f */
[----:B----4-:R-:W-:Y:S05]  /*b790*/  @!P1 NANOSLEEP.SYNCS 0x989680 ;  /* 0x009896800000995d */ /* 0x010fea0003900000 */
[----:B------:R-:W4:Y:S02]  /*b7a0*/  @!P1 SYNCS.PHASECHK.TRANS64 P1, [R12+URZ+0x30c48], R21 ;  /* 0x030c48150c0095a7 */ /* 0x000f24000802007f */
[----:B----4-:R-:W-:Y:S05]  /*b7b0*/  @!P1 BRA `(.L_x_724) ;  /* 0xfffffffc00f09947 */ /* 0x010fea000383ffff */
[----:B------:R-:W-:Y:S05]  /*b7c0*/  BRA `(.L_x_756) ;  /* 0xffffffec00ac7947 */ /* 0x000fea000383ffff */
.L_x_726:
[----:B------:R-:W-:-:S07]  /*b7d0*/  SHF.L.U32 R5, R10, 0x1f, RZ ;  /* 0x0000001f0a057819 */ /* 0x000fce00000006ff */
.L_x_757:
[----:B-1----:R1:W2:Y:S02]  /*b7e0*/  SYNCS.PHASECHK.TRANS64.TRYWAIT P1, [R12+URZ+0x30c20], R5 ;  /* 0x030c20050c0075a7 */ /* 0x0022a4000802017f */
[----:B--2---:R-:W-:Y:S05]  /*b7f0*/  @!P1 NANOSLEEP.SYNCS 0x989680 ;  /* 0x009896800000995d */ /* 0x004fea0003900000 */
[----:B------:R-:W2:Y:S02]  /*b800*/  @!P1 SYNCS.PHASECHK.TRANS64 P1, [R12+URZ+0x30c20], R5 ;  /* 0x030c20050c0095a7 */ /* 0x000ea4000802007f */
[----:B--2---:R-:W-:Y:S05]  /*b810*/  @!P1 BRA `(.L_x_757) ;  /* 0xfffffffc00f09947 */ /* 0x004fea000383ffff */
[----:B------:R-:W-:Y:S05]  /*b820*/  BRA `(.L_x_758) ;  /* 0xfffffff000187947 */ /* 0x000fea000383ffff */
.L_x_729:
[----:B-1----:R1:W2:Y:S02]  /*b830*/  SYNCS.PHASECHK.TRANS64.TRYWAIT P1, [R12+URZ+0x30c40], R13 ;  /* 0x030c400d0c0075a7 */ /* 0x0022a4000802017f */
[----:B--2---:R-:W-:Y:S05]  /*b840*/  @!P1 NANOSLEEP.SYNCS 0x989680 ;  /* 0x009896800000995d */ /* 0x004fea0003900000 */
[----:B------:R-:W2:Y:S02]  /*b850*/  @!P1 SYNCS.PHASECHK.TRANS64 P1, [R12+URZ+0x30c40], R13 ;  /* 0x030c400d0c0095a7 */ /* 0x000ea4000802007f */
[----:B--2---:R-:W-:Y:S05]  /*b860*/  @!P1 BRA `(.L_x_729) ;  /* 0xfffffffc00f09947 */ /* 0x004fea000383ffff */
[----:B------:R-:W-:Y:S05]  /*b870*/  BRA `(.L_x_759) ;  /* 0xfffffff0008c7947 */ /* 0x000fea000383ffff */
.L_x_731:
[----:B--2---:R2:W3:Y:S02]  /*b880*/  SYNCS.PHASECHK.TRANS64.TRYWAIT P1, [R12+URZ+0x30c28], R13 ;  /* 0x030c280d0c0075a7 */ /* 0x0044e4000802017f */
[----:B---3--:R-:W-:Y:S05]  /*b890*/  @!P1 NANOSLEEP.SYNCS 0x989680 ;  /* 0x009896800000995d */ /* 0x008fea0003900000 */
[----:B------:R-:W3:Y:S02]  /*b8a0*/  @!P1 SYNCS.PHASECHK.TRANS64 P1, [R12+URZ+0x30c28], R13 ;  /* 0x030c280d0c0095a7 */ /* 0x000ee4000802007f */
[----:B---3--:R-:W-:Y:S05]  /*b8b0*/  @!P1 BRA `(.L_x_731) ;  /* 0xfffffffc00f09947 */ /* 0x008fea000383ffff */
[----:B------:R-:W-:Y:S05]  /*b8c0*/  BRA `(.L_x_760) ;  /* 0xfffffff000fc7947 */ /* 0x000fea000383ffff */
.L_x_733:
[----:B-1----:R1:W2:Y:S02]  /*b8d0*/  SYNCS.PHASECHK.TRANS64.TRYWAIT P0, [R13+URZ+0x30c40], R2 ;  /* 0x030c40020d0075a7 */ /* 0x0022a4000800017f */
[----:B--2---:R-:W-:Y:S05]  /*b8e0*/  @!P0 NANOSLEEP.SYNCS 0x989680 ;  /* 0x009896800000895d */ /* 0x004fea0003900000 */
[----:B------:R-:W2:Y:S02]  /*b8f0*/  @!P0 SYNCS.PHASECHK.TRANS64 P0, [R13+URZ+0x30c40], R2 ;  /* 0x030c40020d0085a7 */ /* 0x000ea4000800007f */
[----:B--2---:R-:W-:Y:S05]  /*b900*/  @!P0 BRA `(.L_x_733) ;  /* 0xfffffffc00f08947 */ /* 0x004fea000383ffff */
[----:B------:R-:W-:Y:S05]  /*b910*/  BRA `(.L_x_761) ;  /* 0xfffffff4006c7947 */ /* 0x000fea000383ffff */
.L_x_735:
[----:B------:R-:W-:Y:S01]  /*b920*/  BSSY B0, `(.L_x_762) ;  /* 0x0000006000007945 */ /* 0x000fe20003800000 */
[----:B------:R-:W-:-:S07]  /*b930*/  IMAD.MOV.U32 R15, RZ, RZ, -0x1 ;  /* 0xffffffffff0f7424 */ /* 0x000fce00078e00ff */
[----:B--2-4-:R-:W-:Y:S05]  /*b940*/  WARPSYNC.COLLECTIVE R15, `(.L_x_763) ;  /* 0x000000000f0c7348 */ /* 0x014fea0003c00000 */
[----:B------:R-:W-:Y:S02]  /*b950*/  ELECT P6, UR62, PT ;  /* 0x00000000003e782f */ /* 0x000fe400038c0000 */
[----:B------:R-:W-:Y:S01]  /*b960*/  MOV R14, UR62 ;  /* 0x0000003e000e7c02 */ /* 0x000fe20008000f00 */
[----:B--2-4-:R-:W-:Y:S10]  /*b970*/  ENDCOLLECTIVE ;  /* 0x000000000000791b */ /* 0x014ff40003800000 */
.L_x_763:
[----:B------:R-:W-:Y:S05]  /*b980*/  BSYNC B0 ;  /* 0x0000000000007941 */ /* 0x000fea0003800000 */
.L_x_762:
[----:B------:R-:W-:Y:S05]  /*b990*/  BRA `(.L_x_764) ;  /* 0xfffffff800007947 */ /* 0x000fea000383ffff */
.L_x_737:
[----:B-1----:R1:W3:Y:S02]  /*b9a0*/  SYNCS.PHASECHK.TRANS64.TRYWAIT P0, [R7+URZ], R4 ;  /* 0x00000004070075a7 */ /* 0x0022e4000800017f */
[----:B---3--:R-:W-:Y:S05]  /*b9b0*/  @!P0 NANOSLEEP.SYNCS 0x989680 ;  /* 0x009896800000895d */ /* 0x008fea0003900000 */
[----:B------:R-:W3:Y:S02]  /*b9c0*/  @!P0 SYNCS.PHASECHK.TRANS64 P0, [R7+URZ], R4 ;  /* 0x00000004070085a7 */ /* 0x000ee4000800007f */
[----:B---3--:R-:W-:Y:S05]  /*b9d0*/  @!P0 BRA `(.L_x_737) ;  /* 0xfffffffc00f08947 */ /* 0x008fea000383ffff */
[----:B------:R-:W-:Y:S05]  /*b9e0*/  BRA `(.L_x_765) ;  /* 0xfffffff800407947 */ /* 0x000fea000383ffff */
.L_x_738:
[----:B---3--:R3:W4:Y:S02]  /*b9f0*/  SYNCS.PHASECHK.TRANS64.TRYWAIT P0, [R11+URZ], R2 ;  /* 0x000000020b0075a7 */ /* 0x008724000800017f */
[----:B----4-:R-:W-:Y:S05]  /*ba00*/  @!P0 NANOSLEEP.SYNCS 0x989680 ;  /* 0x009896800000895d */ /* 0x010fea0003900000 */
[----:B------:R-:W4:Y:S02]  /*ba10*/  @!P0 SYNCS.PHASECHK.TRANS64 P0, [R11+URZ], R2 ;  /* 0x000000020b0085a7 */ /* 0x000f24000800007f */
[----:B----4-:R-:W-:Y:S05]  /*ba20*/  @!P0 BRA `(.L_x_738) ;  /* 0xfffffffc00f08947 */ /* 0x010fea000383ffff */
[----:B------:R-:W-:Y:S05]  /*ba30*/  BRA `(.L_x_766) ;  /* 0xfffffff800347947 */ /* 0x000fea000383ffff */
.L_x_740:
[----:B----4-:R4:W1:Y:S02]  /*ba40*/  SYNCS.PHASECHK.TRANS64.TRYWAIT P0, [R9+URZ], R4 ;  /* 0x00000004090075a7 */ /* 0x010864000800017f */
[----:B-1----:R-:W-:Y:S05]  /*ba50*/  @!P0 NANOSLEEP.SYNCS 0x989680 ;  /* 0x009896800000895d */ /* 0x002fea0003900000 */
[----:B------:R-:W1:Y:S02]  /*ba60*/  @!P0 SYNCS.PHASECHK.TRANS64 P0, [R9+URZ], R4 ;  /* 0x00000004090085a7 */ /* 0x000e64000800007f */
[----:B-1----:R-:W-:Y:S05]  /*ba70*/  @!P0 BRA `(.L_x_740) ;  /* 0xfffffffc00f08947 */ /* 0x002fea000383ffff */
[----:B------:R-:W-:Y:S05]  /*ba80*/  BRA `(.L_x_767) ;  /* 0xfffffff800387947 */ /* 0x000fea000383ffff */
.L_x_768:
        /* <DEDUP_REMOVED lines=15> */
.L_x_3723:


//--------------------- .text._ZN7cutlass13device_kernelIN5flash11enable_sm90INS1_16FlashAttnBwdSm90INS1_25CollectiveMainloopBwdSm90ILi2ELi2ELi2EN4cute5tupleIJNS5_1CILi1EEES8_S8_EEENS6_IJNS7_ILi128EEESA_NS7_ILi64EEEEEENS_10bfloat16_tEfNS_4arch4Sm90ELb0ELb0ELb1ELb1ELb0ELb1ELb0ELb0ELi2ELi1ELi2ELi2ELb0EEENS1_24CollectiveEpilogueBwdGQAISC_fSF_Li256ELb1ELb0EEENS1_19SingleTileSchedulerILb1ELb0ELb0ELi128EEEEEEEEEvNT_6ParamsE --------------------------
	.section	.text._ZN7cutlass13device_kernelIN5flash11enable_sm90INS1_16FlashAttnBwdSm90INS1_25CollectiveMainloopBwdSm90ILi2ELi2ELi2EN4cute5tupleIJNS5_1CILi1EEES8_S8_EEENS6_IJNS7_ILi128EEESA_NS7_ILi64EEEEEENS_10bfloat16_tEfNS_4arch4Sm90ELb0ELb0ELb1ELb1ELb0ELb1ELb0ELb0ELi2ELi1ELi2ELi2ELb0EEENS1_24CollectiveEpilogueBwdGQAISC_fSF_Li256ELb1ELb0EEENS1_19SingleTileSchedulerILb1ELb0ELb0ELi128EEEEEEEEEvNT_6ParamsE,"ax",@progbits
	.align	128
.text._ZN7cutlass13device_kernelIN5flash11enable_sm90INS1_16FlashAttnBwdSm90INS1_25CollectiveMainloopBwdSm90ILi2ELi2ELi2EN4cute5tupleIJNS5_1CILi1EEES8_S8_EEENS6_IJNS7_ILi128EEESA_NS7_ILi64EEEEEENS_10bfloat16_tEfNS_4arch4Sm90ELb0ELb0ELb1ELb1ELb0ELb1ELb0ELb0ELi2ELi1ELi2ELi2ELb0EEENS1_24CollectiveEpilogueBwdGQAISC_fSF_Li256ELb1ELb0EEENS1_19SingleTileSchedulerILb1ELb0ELb0ELi128EEEEEEEEEvNT_6ParamsE:
        .type           _ZN7cutlass13device_kernelIN5flash11enable_sm90INS1_16FlashAttnBwdSm90INS1_25CollectiveMainloopBwdSm90ILi2ELi2ELi2EN4cute5tupleIJNS5_1CILi1EEES8_S8_EEENS6_IJNS7_ILi128EEESA_NS7_ILi64EEEEEENS_10bfloat16_tEfNS_4arch4Sm90ELb0ELb0ELb1ELb1ELb0ELb1ELb0ELb0ELi2ELi1ELi2ELi2ELb0EEENS1_24CollectiveEpilogueBwdGQAISC_fSF_Li256ELb1ELb0EEENS1_19SingleTileSchedulerILb1ELb0ELb0ELi128EEEEEEEEEvNT_6ParamsE,@function
        .size           _ZN7cutlass13device_kernelIN5flash11enable_sm90INS1_16FlashAttnBwdSm90INS1_25CollectiveMainloopBwdSm90ILi2ELi2ELi2EN4cute5tupleIJNS5_1CILi1EEES8_S8_EEENS6_IJNS7_ILi128EEESA_NS7_ILi64EEEEEENS_10bfloat16_tEfNS_4arch4Sm90ELb0ELb0ELb1ELb1ELb0ELb1ELb0ELb0ELi2ELi1ELi2ELi2ELb0EEENS1_24CollectiveEpilogueBwdGQAISC_fSF_Li256ELb1ELb0EEENS1_19SingleTileSchedulerILb1ELb0ELb0ELi128EEEEEEEEEvNT_6ParamsE,(.L_x_3724 - _ZN7cutlass13device_kernelIN5flash11enable_sm90INS1_16FlashAttnBwdSm90INS1_25CollectiveMainloopBwdSm90ILi2ELi2ELi2EN4cute5tupleIJNS5_1CILi1EEES8_S8_EEENS6_IJNS7_ILi128EEESA_NS7_ILi64EEEEEENS_10bfloat16_tEfNS_4arch4Sm90ELb0ELb0ELb1ELb1ELb0ELb1ELb0ELb0ELi2ELi1ELi2ELi2ELb0EEENS1_24CollectiveEpilogueBwdGQAISC_fSF_Li256ELb1ELb0EEENS1_19SingleTileSchedulerILb1ELb0ELb0ELi128EEEEEEEEEvNT_6ParamsE)
        .other          _ZN7cutlass13device_kernelIN5flash11enable_sm90INS1_16FlashAttnBwdSm90INS1_25CollectiveMainloopBwdSm90ILi2ELi2ELi2EN4cute5tupleIJNS5_1CILi1EEES8_S8_EEENS6_IJNS7_ILi128EEESA_NS7_ILi64EEEEEENS_10bfloat16_tEfNS_4arch4Sm90ELb0ELb0ELb1ELb1ELb0ELb1ELb0ELb0ELi2ELi1ELi2ELi2ELb0EEENS1_24CollectiveEpilogueBwdGQAISC_fSF_Li256ELb1ELb0EEENS1_19SingleTileSchedulerILb1ELb0ELb0ELi128EEEEEEEEEvNT_6ParamsE,@"STO_CUDA_ENTRY STV_DEFAULT"
_ZN7cutlass13device_kernelIN5flash11enable_sm90INS1_16FlashAttnBwdSm90INS1_25CollectiveMainloopBwdSm90ILi2ELi2ELi2EN4cute5tupleIJNS5_1CILi1EEES8_S8_EEENS6_IJNS7_ILi128EEESA_NS7_ILi64EEEEEENS_10bfloat16_tEfNS_4arch4Sm90ELb0ELb0ELb1ELb1ELb0ELb1ELb0ELb0ELi2ELi1ELi2ELi2ELb0EEENS1_24CollectiveEpilogueBwdGQAISC_fSF_Li256ELb1ELb0EEENS1_19SingleTileSchedulerILb1ELb0ELb0ELi128EEEEEEEEEvNT_6ParamsE:
        /* <DEDUP_REMOVED lines=23> */
.L_x_770:
[----:B------:R-:W-:Y:S05]  /*0170*/  BSYNC B0 ;  /* 0x0000000000007941 */ /* 0x000fea0003800000 */
.L_x_769:
        /* <DEDUP_REMOVED lines=34> */
.L_x_771:
        /* <DEDUP_REMOVED lines=22> */
.L_x_772:
        /* <DEDUP_REMOVED lines=9> */
.L_x_775:
        /* <DEDUP_REMOVED lines=20> */
.L_x_776:
        /* <DEDUP_REMOVED lines=10> */
.L_x_778:
[----:B------:R-:W2:Y:S02]  /*0770*/  LDC R0, c[0x0][0x8c4] ;  /* 0x00023100ff007b82 */ /* 0x000ea40000000800 */
.L_x_777:
        /* <DEDUP_REMOVED lines=19> */
.L_x_780:
        /* <DEDUP_REMOVED lines=10> */
.L_x_781:
        /* <DEDUP_REMOVED lines=8> */
.L_x_782:
        /* <DEDUP_REMOVED lines=9> */
.L_x_783:
        /* <DEDUP_REMOVED lines=56> */
.L_x_786:
        /* <DEDUP_REMOVED lines=15> */
.L_x_785:
        /* <DEDUP_REMOVED lines=22> */
.L_x_788:
        /* <DEDUP_REMOVED lines=15> */
.L_x_787:
[----:B------:R-:W-:Y:S01]  /*1120*/  SHF.R.S32.HI R3, RZ, 0x1f, R18 ;  /* 0x0000001fff037819 */ /* 0x000fe20000011412 */
[----:B------:R-:W-:-:S03]  /*1130*/  UMOV UR4, 0xffffffff ;  /* 0xffffffff00047882 */ /* 0x000fc60000000000 */
[----:B------:R-:W-:-:S04]  /*1140*/  LEA.HI R0, R3, R18, RZ, 0x7 ;  /* 0x0000001203007211 */ /* 0x000fc800078f38ff */
[----:B------:R-:W-:Y:S01]  /*1150*/  SHF.R.S32.HI R13, RZ, 0x7, R0 ;  /* 0x00000007ff0d7819 */ /* 0x000fe20000011400 */
[----:B------:R-:W-:Y:S06]  /*1160*/  BRA.DIV UR4, `(.L_x_789) ;  /* 0x0000008604087947 */ /* 0x000fec000b800000 */
[----:B------:R1:W2:Y:S02]  /*1170*/  SHFL.IDX PT, R14, R13, RZ, 0x1f ;  /* 0x00001fff0d0e7589 */ /* 0x0002a400000e0000 */
.L_x_865:
        /* <DEDUP_REMOVED lines=30> */
.L_x_790:
[----:B------:R-:W3:Y:S01]  /*1360*/  LDL.LU R21, [R1] ;  /* 0x0000000001157983 */ /* 0x000ee20000300800 */
[----:B--2---:R-:W-:Y:S01]  /*1370*/  LOP3.LUT R9, R5, 0x8, R6, 0xf8, !PT ;  /* 0x0000000805097812 */ /* 0x004fe200078ef806 */
[----:B------:R-:W-:Y:S01]  /*1380*/  IMAD R20, R13, 0x400, R0 ;  /* 0x000004000d147824 */ /* 0x000fe200078e0200 */
[----:B------:R-:W-:Y:S02]  /*1390*/  LOP3.LUT R8, R8, 0x7ffffe, RZ, 0xc0, !PT ;  /* 0x007ffffe08087812 */ /* 0x000fe400078ec0ff */
[-C--:B------:R-:W-:Y:S02]  /*13a0*/  LEA.HI R5, R3, R0.reuse, RZ, 0x5 ;  /* 0x0000000003057211 */ /* 0x080fe400078f28ff */
[----:B------:R-:W-:Y:S01]  /*13b0*/  SHF.R.S32.HI R4, RZ, 0x1f, R7 ;  /* 0x0000001fff047819 */ /* 0x000fe20000011407 */
[----:B------:R-:W-:Y:S01]  /*13c0*/  IMAD.IADD R16, R15, 0x1, -R8 ;  /* 0x000000010f107824 */ /* 0x000fe200078e0a08 */
[----:B------:R-:W-:Y:S02]  /*13d0*/  SHF.R.U32.HI R18, RZ, 0x3, R18 ;  /* 0x00000003ff127819 */ /* 0x000fe40000011612 */
[----:B------:R-:W-:-:S02]  /*13e0*/  LEA.HI R3, R3, R0, RZ, 0x2 ;  /* 0x0000000003037211 */ /* 0x000fc400078f10ff */
[----:B------:R-:W-:Y:S02]  /*13f0*/  SHF.R.S32.HI R5, RZ, 0x5, R5 ;  /* 0x00000005ff057819 */ /* 0x000fe40000011405 */
[CC--:B------:R-:W-:Y:S02]  /*1400*/  LEA.HI R6, R4.reuse, R7.reuse, RZ, 0x3 ;  /* 0x0000000704067211 */ /* 0x0c0fe400078f18ff */
[----:B------:R-:W-:Y:S01]  /*1410*/  LOP3.LUT R18, R9, R18, RZ, 0x3c, !PT ;  /* 0x0000001209127212 */ /* 0x000fe200078e3cff */
[----:B------:R-:W-:Y:S01]  /*1420*/  IMAD R22, R5, -0x10, R22 ;  /* 0xfffffff005167824 */ /* 0x000fe200078e0216 */
[----:B------:R-:W-:Y:S02]  /*1430*/  LEA.HI R4, R4, R7, RZ, 0x2 ;  /* 0x0000000704047211 */ /* 0x000fe400078f10ff */
[----:B------:R-:W-:Y:S02]  /*1440*/  LEA.HI R9, R13, R13, RZ, 0x1 ;  /* 0x0000000d0d097211 */ /* 0x000fe400078f08ff */
[----:B------:R-:W-:-:S02]  /*1450*/  SHF.R.S32.HI R7, RZ, 0x2, R3 ;  /* 0x00000002ff077819 */ /* 0x000fc40000011403 */
[----:B------:R-:W-:Y:S02]  /*1460*/  SHF.R.S32.HI R8, RZ, 0x1f, R3 ;  /* 0x0000001fff087819 */ /* 0x000fe40000011403 */
[----:B------:R-:W-:Y:S02]  /*1470*/  LOP3.LUT R14, R9, 0xfffffffe, RZ, 0xc0, !PT ;  /* 0xfffffffe090e7812 */ /* 0x000fe400078ec0ff */
[----:B------:R-:W-:Y:S02]  /*1480*/  LOP3.LUT R5, R3, 0x7ffffffc, RZ, 0xc0, !PT ;  /* 0x7ffffffc03057812 */ /* 0x000fe400078ec0ff */
[----:B------:R-:W-:Y:S01]  /*1490*/  LEA.HI R8, R8, R7, RZ, 0x3 ;  /* 0x0000000708087211 */ /* 0x000fe200078f18ff */
[C---:B------:R-:W-:Y:S01]  /*14a0*/  IMAD.IADD R9, R13.reuse, 0x1, -R14 ;  /* 0x000000010d097824 */ /* 0x040fe200078e0a0e */
[----:B------:R-:W-:Y:S01]  /*14b0*/  IADD3 R10, R0, -R5, RZ ;  /* 0x80000005000a7210 */ /* 0x000fe20007ffe0ff */
[----:B-1----:R-:W-:Y:S01]  /*14c0*/  IMAD R13, R13, 0x10, R16 ;  /* 0x000000100d0d7824 */ /* 0x002fe200078e0210 */
[----:B------:R-:W-:-:S02]  /*14d0*/  LOP3.LUT R8, R8, 0xfffffff8, RZ, 0xc0, !PT ;  /* 0xfffffff808087812 */ /* 0x000fc400078ec0ff */
        /* <DEDUP_REMOVED lines=12> */
[C---:B------:R-:W-:Y:S02]  /*15a0*/  VIADD R8, R3.reuse, 0x10 ;  /* 0x0000001003087836 */ /* 0x040fe40000000000 */
[----:B------:R-:W-:Y:S01]  /*15b0*/  IMAD.IADD R5, R0, 0x1, -R5 ;  /* 0x0000000100057824 */ /* 0x000fe200078e0a05 */
[----:B-1----:R-:W-:Y:S01]  /*15c0*/  LEA.HI R7, R6, R6, RZ, 0x1 ;  /* 0x0000000606077211 */ /* 0x002fe200078f08ff */
[C---:B------:R-:W-:Y:S01]  /*15d0*/  IMAD.IADD R4, R3.reuse, 0x1, -R4 ;  /* 0x0000000103047824 */ /* 0x040fe200078e0a04 */
[----:B------:R-:W-:-:S02]  /*15e0*/  IADD3 R14, R3, 0x18, RZ ;  /* 0x00000018030e7810 */ /* 0x000fc40007ffe0ff */
[----:B------:R-:W-:Y:S02]  /*15f0*/  LOP3.LUT R13, R7, 0xfffffffe, RZ, 0xc0, !PT ;  /* 0xfffffffe070d7812 */ /* 0x000fe400078ec0ff */
[--C-:B------:R-:W-:Y:S02]  /*1600*/  SHF.R.S32.HI R0, RZ, 0x1, R7.reuse ;  /* 0x00000001ff007819 */ /* 0x100fe40000011407 */
[----:B------:R-:W-:Y:S02]  /*1610*/  SHF.R.S32.HI R7, RZ, 0x1f, R7 ;  /* 0x0000001fff077819 */ /* 0x000fe40000011407 */
[----:B------:R-:W-:Y:S01]  /*1620*/  LEA.HI R3, R8, R8, RZ, 0x1 ;  /* 0x0000000808037211 */ /* 0x000fe200078f08ff */
[----:B------:R-:W-:Y:S01]  /*1630*/  IMAD.IADD R13, R6, 0x1, -R13 ;  /* 0x00000001060d7824 */ /* 0x000fe200078e0a0d */
[----:B------:R-:W-:Y:S02]  /*1640*/  LEA.HI R7, R7, R0, RZ, 0x4 ;  /* 0x0000000007077211 */ /* 0x000fe400078f20ff */
[----:B------:R-:W-:-:S02]  /*1650*/  LEA.HI R16, R14, R14, RZ, 0x1 ;  /* 0x0000000e0e107211 */ /* 0x000fc400078f08ff */
[----:B------:R-:W-:Y:S02]  /*1660*/  LOP3.LUT R15, R3, 0xfffffffe, RZ, 0xc0, !PT ;  /* 0xfffffffe030f7812 */ /* 0x000fe400078ec0ff */
[--C-:B------:R-:W-:Y:S02]  /*1670*/  SHF.R.S32.HI R6, RZ, 0x1, R3.reuse ;  /* 0x00000001ff067819 */ /* 0x100fe40000011403 */
[----:B------:R-:W-:Y:S02]  /*1680*/  SHF.R.S32.HI R3, RZ, 0x1f, R3 ;  /* 0x0000001fff037819 */ /* 0x000fe40000011403 */
[----:B------:R-:W-:Y:S02]  /*1690*/  LOP3.LUT R7, R7, 0x1ffffff0, RZ, 0xc0, !PT ;  /* 0x1ffffff007077812 */ /* 0x000fe400078ec0ff */
[--C-:B------:R-:W-:Y:S02]  /*16a0*/  SHF.R.S32.HI R17, RZ, 0x1, R16.reuse ;  /* 0x00000001ff117819 */ /* 0x100fe40000011410 */
[----:B------:R-:W-:-:S02]  /*16b0*/  SHF.R.S32.HI R18, RZ, 0x1f, R16 ;  /* 0x0000001fff127819 */ /* 0x000fc40000011410 */
[----:B------:R-:W-:Y:S01]  /*16c0*/  LEA.HI R3, R3, R6, RZ, 0x4 ;  /* 0x0000000603037211 */ /* 0x000fe200078f20ff */
[----:B------:R-:W-:Y:S01]  /*16d0*/  IMAD.IADD R0, R0, 0x1, -R7 ;  /* 0x0000000100007824 */ /* 0x000fe200078e0a07 */
[----:B------:R-:W-:Y:S02]  /*16e0*/  LEA.HI R18, R18, R17, RZ, 0x4 ;  /* 0x0000001112127211 */ /* 0x000fe400078f20ff */
[----:B------:R-:W-:Y:S02]  /*16f0*/  LOP3.LUT R3, R3, 0x1ffffff0, RZ, 0xc0, !PT ;  /* 0x1ffffff003037812 */ /* 0x000fe400078ec0ff */
[----:B------:R-:W-:Y:S02]  /*1700*/  LOP3.LUT R19, R16, 0xfffffffe, RZ, 0xc0, !PT ;  /* 0xfffffffe10137812 */ /* 0x000fe400078ec0ff */
[----:B------:R-:W-:Y:S02]  /*1710*/  LOP3.LUT R18, R18, 0x1ffffff0, RZ, 0xc0, !PT ;  /* 0x1ffffff012127812 */ /* 0x000fe400078ec0ff */
[----:B------:R-:W-:Y:S01]  /*1720*/  IADD3 R6, R6, -R3, RZ ;  /* 0x8000000306067210 */ /* 0x000fe20007ffe0ff */
[----:B------:R-:W-:Y:S01]  /*1730*/  IMAD R3, R5, 0x8, R4 ;  /* 0x0000000805037824 */ /* 0x000fe200078e0204 */
[----:B------:R-:W-:-:S02]  /*1740*/  LEA R0, R0, R13, 0x3 ;  /* 0x0000000d00007211 */ /* 0x000fc400078e18ff */
[----:B------:R-:W-:Y:S01]  /*1750*/  IADD3 R15, R8, -R15, RZ ;  /* 0x8000000f080f7210 */ /* 0x000fe20007ffe0ff */
[----:B------:R-:W-:Y:S02]  /*1760*/  IMAD.IADD R19, R14, 0x1, -R19 ;  /* 0x000000010e137824 */ /* 0x000fe400078e0a13 */
        /* <DEDUP_REMOVED lines=46> */
.L_x_802:
[----:B------:R-:W-:-:S13]  /*1a50*/  ISETP.NE.AND P0, PT, R8, 0x3, PT ;  /* 0x000000030800780c */ /* 0x000fda0003f05270 */
[----:B------:R-:W-:Y:S05]  /*1a60*/  @!P0 BRA `(.L_x_792) ;  /* 0x0000000000048947 */ /* 0x000fea0003800000 */
[----:B------:R-:W-:Y:S01]  /*1a70*/  BPT.TRAP 0x1 ;  /* 0x000000040000795c */ /* 0x000fe20000300000 */
.L_x_792:
[----:B------:R-:W-:Y:S02]  /*1a80*/  LEA R3, R5, R2, 0x3 ;  /* 0x0000000205037211 */ /* 0x000fe400078e18ff */
[----:B------:R-:W-:-:S04]  /*1a90*/  SHF.L.U32 R22, R6, 0x1f, RZ ;  /* 0x0000001f06167819 */ /* 0x000fc800000006ff */
[----:B------:R1:W2:Y:S01]  /*1aa0*/  SYNCS.PHASECHK.TRANS64.TRYWAIT P1, [R3+URZ+0x30c10], R22 ;  /* 0x030c1016030075a7 */ /* 0x0002a2000802017f */
[----:B------:R-:W-:Y:S05]  /*1ab0*/  @!P0 BRA `(.L_x_793) ;  /* 0x0000000000048947 */ /* 0x000fea0003800000 */
[----:B------:R-:W-:Y:S01]  /*1ac0*/  BPT.TRAP 0x1 ;  /* 0x000000040000795c */ /* 0x000fe20000300000 */
.L_x_793:
[----:B------:R-:W-:-:S05]  /*1ad0*/  VIADD R0, R2, 0x10000 ;  /* 0x0001000002007836 */ /* 0x000fca0000000000 */
[----:B------:R-:W-:-:S04]  /*1ae0*/  SHF.R.U32.HI R0, RZ, 0x4, R0 ;  /* 0x00000004ff007819 */ /* 0x000fc80000011600 */
[----:B------:R-:W-:Y:S01]  /*1af0*/  LOP3.LUT R0, R0, 0x3fff, RZ, 0xc0, !PT ;  /* 0x00003fff00007812 */ /* 0x000fe200078ec0ff */
[----:B--2---:R-:W-:Y:S06]  /*1b00*/  @P1 BRA `(.L_x_794) ;  /* 0x0000000000081947 */ /* 0x004fec0003800000 */
[----:B------:R-:W2:Y:S02]  /*1b10*/  SYNCS.PHASECHK.TRANS64.TRYWAIT P1, [R3+URZ+0x30c10], R22 ;  /* 0x030c1016030075a7 */ /* 0x000ea4000802017f */
[----:B--2---:R-:W-:Y:S05]  /*1b20*/  @!P1 BRA `(.L_x_795) ;  /* 0x0000007800c89947 */ /* 0x004fea0003800000 */
.L_x_794:
[----:B------:R-:W-:Y:S05]  /*1b30*/  WARPSYNC.ALL ;  /* 0x0000000000007948 */ /* 0x000fea0003800000 */
[----:B------:R-:W-:Y:S01]  /*1b40*/  LOP3.LUT R14, R0, 0x10000, RZ, 0xfc, !PT ;  /* 0x00010000000e7812 */ /* 0x000fe200078efcff */
[----:B------:R-:W-:Y:S01]  /*1b50*/  IMAD R13, R12, 0x2000, R2 ;  /* 0x000020000c0d7824 */ /* 0x000fe200078e0202 */
[----:B------:R-:W3:Y:S04]  /*1b60*/  LDL R17, [R1+0x18] ;  /* 0x0000180001117983 */ /* 0x000ee80000100800 */
[----:B------:R-:W-:Y:S01]  /*1b70*/  R2UR UR9, R13 ;  /* 0x000000000d0972ca */ /* 0x000fe200000e0000 */
[----:B------:R-:W4:Y:S01]  /*1b80*/  LDL R18, [R1+0x1c] ;  /* 0x00001c0001127983 */ /* 0x000f220000100800 */
[----:B------:R-:W-:-:S03]  /*1b90*/  LEA R14, R5, R14, 0xa ;  /* 0x0000000e050e7211 */ /* 0x000fc600078e50ff */
[----:B------:R-:W5:Y:S01]  /*1ba0*/  LDL R16, [R1+0x14] ;  /* 0x0000140001107983 */ /* 0x000f620000100800 */
[----:B------:R-:W-:-:S03]  /*1bb0*/  R2UR UR8, R14 ;  /* 0x000000000e0872ca */ /* 0x000fc600000e0000 */
[----:B------:R-:W2:Y:S04]  /*1bc0*/  LDL R15, [R1+0x10] ;  /* 0x00001000010f7983 */ /* 0x000ea80000100800 */
        /* <DEDUP_REMOVED lines=32> */
[----:B------:R-:W-:-:S02]  /*1dd0*/  IMAD R15, R10, 0x2, R13 ;  /* 0x000000020a0f7824 */ /* 0x000fc400078e020d */
[C---:B------:R-:W-:Y:S02]  /*1de0*/  IMAD R23, R10.reuse, 0x2, R21 ;  /* 0x000000020a177824 */ /* 0x040fe400078e0215 */
[----:B------:R-:W-:Y:S01]  /*1df0*/  IMAD R19, R10, 0x2, R19 ;  /* 0x000000020a137824 */ /* 0x000fe200078e0213 */
[-C--:B------:R-:W-:Y:S01]  /*1e00*/  LEA R21, R15, R2.reuse, 0x2 ;  /* 0x000000020f157211 */ /* 0x080fe200078e10ff */
        /* <DEDUP_REMOVED lines=18> */
.L_x_796:
[----:B------:R1:W1:Y:S01]  /*1f30*/  SYNCS.PHASECHK.TRANS64.TRYWAIT P1, [R3+URZ+0x30c30], R22 ;  /* 0x030c3016030075a7 */ /* 0x000262000802017f */
[----:B------:R-:W-:Y:S05]  /*1f40*/  @!P0 BRA `(.L_x_797) ;  /* 0x0000000000048947 */ /* 0x000fea0003800000 */
[----:B------:R-:W-:Y:S01]  /*1f50*/  BPT.TRAP 0x1 ;  /* 0x000000040000795c */ /* 0x000fe20000300000 */
.L_x_797:
[----:B------:R-:W-:-:S04]  /*1f60*/  IADD3 R19, R2, 0x18000, RZ ;  /* 0x0001800002137810 */ /* 0x000fc80007ffe0ff */
[----:B------:R-:W-:-:S04]  /*1f70*/  SHF.R.U32.HI R19, RZ, 0x4, R19 ;  /* 0x00000004ff137819 */ /* 0x000fc80000011613 */
[----:B------:R-:W-:-:S04]  /*1f80*/  LOP3.LUT R19, R19, 0x3fff, RZ, 0xc0, !PT ;  /* 0x00003fff13137812 */ /* 0x000fc800078ec0ff */
[----:B------:R-:W-:Y:S01]  /*1f90*/  LOP3.LUT R24, R19, 0x10000, RZ, 0xfc, !PT ;  /* 0x0001000013187812 */ /* 0x000fe200078efcff */
[----:B-1----:R-:W-:Y:S06]  /*1fa0*/  @P1 BRA `(.L_x_798) ;  /* 0x0000000000081947 */ /* 0x002fec0003800000 */
[----:B------:R-:W1:Y:S02]  /*1fb0*/  SYNCS.PHASECHK.TRANS64.TRYWAIT P1, [R3+URZ+0x30c30], R22 ;  /* 0x030c3016030075a7 */ /* 0x000e64000802017f */
[----:B-1----:R-:W-:Y:S05]  /*1fc0*/  @!P1 BRA `(.L_x_799) ;  /* 0x0000007400b49947 */ /* 0x002fea0003800000 */
.L_x_798:
        /* <DEDUP_REMOVED lines=63> */
[----:B---3--:R-:W-:Y:S01]  /*23c0*/  IADD3 R134, R11, 0x8, RZ ;  /* 0x000000080b867810 */ /* 0x008fe20007ffe0ff */
        /* <DEDUP_REMOVED lines=23> */
[----:B-1----:R-:W-:Y:S01]  /*2540*/  VIADD R133, R11, 0xc ;  /* 0x0000000c0b857836 */ /* 0x002fe20000000000 */
        /* <DEDUP_REMOVED lines=33> */
[C---:B-1----:R-:W-:Y:S01]  /*2760*/  IADD3 R137, R11.reuse, 0x14, RZ ;  /* 0x000000140b897810 */ /* 0x042fe20007ffe0ff */
[----:B------:R-:W-:Y:S01]  /*2770*/  FFMA.FTZ R123, R122, UR37, -R121 ;  /* 0x000000257a7b7c23 */ /* 0x000fe20008010879 */
[----:B------:R-:W-:Y:S01]  /*2780*/  FSEL R122, R92, -INF , P1 ;  /* 0xff8000005c7a7808 */ /* 0x000fe20000800000 */
[----:B------:R-:W-:Y:S04]  /*2790*/  SHFL.IDX PT, R225, R13, R134, 0x1f ;  /* 0x00001f860de17589 */ /* 0x000fe800000e0000 */
[----:B------:R-:W-:Y:S01]  /*27a0*/  MUFU.TANH R93, R93 ;  /* 0x0000005d005d7308 */ /* 0x000fe20000002400 */
[----:B---3--:R-:W-:-:S02]  /*27b0*/  VIADD R139, R11, 0x10 ;  /* 0x000000100b8b7836 */ /* 0x008fc40000000000 */
        /* <DEDUP_REMOVED lines=18> */
[----:B--2---:R-:W-:-:S05]  /*28e0*/  VIADD R140, R11, 0x1c ;  /* 0x0000001c0b8c7836 */ /* 0x004fca0000000000 */
[----:B------:R2:W-:Y:S01]  /*28f0*/  MUFU.TANH R10, R138 ;  /* 0x0000008a000a7308 */ /* 0x0005e20000002400 */
[----:B------:R-:W1:Y:S01]  /*2900*/  SHFL.IDX PT, R141, R21, R140, 0x1f ;  /* 0x00001f8c158d7589 */ /* 0x000e6200000e0000 */
[----:B---3--:R-:W-:Y:S01]  /*2910*/  FMUL.FTZ R129, R149, UR36 ;  /* 0x0000002495817c20 */ /* 0x008fe20008410000 */
[----:B------:R-:W-:-:S05]  /*2920*/  LEA R149, R5, R19, 0xa ;  /* 0x0000001305957211 */ /* 0x000fca00078e50ff */
        /* <DEDUP_REMOVED lines=750> */
.L_x_800:
        /* <DEDUP_REMOVED lines=68> */
.L_x_801:
[----:B-1----:R-:W2:Y:S01]  /*5c50*/  LDL R0, [R1+0x8] ;  /* 0x0000080001007983 */ /* 0x002ea20000100800 */
        /* <DEDUP_REMOVED lines=45> */
.L_x_784:
[----:B------:R-:W-:Y:S05]  /*5f30*/  @P0 BRA `(.L_x_779) ;  /* 0x00000034008c0947 */ /* 0x000fea0003800000 */
[----:B------:R-:W2:Y:S01]  /*5f40*/  LDL.LU R24, [R1+0x20] ;  /* 0x0000200001187983 */ /* 0x000ea20000300800 */
[----:B-1----:R-:W1:Y:S01]  /*5f50*/  LDC.64 R2, c[0x0][0x878] ;  /* 0x00021e00ff027b82 */ /* 0x002e620000000a00 */
[----:B------:R-:W3:Y:S07]  /*5f60*/  S2R R22, SR_TID.X ;  /* 0x0000000000167919 */ /* 0x000eee0000002100 */
[----:B------:R-:W4:Y:S01]  /*5f70*/  LDC R0, c[0x0][0x850] ;  /* 0x00021400ff007b82 */ /* 0x000f220000000800 */
[----:B------:R-:W5:Y:S01]  /*5f80*/  S2R R7, SR_CTAID.Y ;  /* 0x0000000000077919 */ /* 0x000f620000002600 */
[----:B------:R-:W5:Y:S06]  /*5f90*/  S2R R8, SR_CTAID.X ;  /* 0x0000000000087919 */ /* 0x000f6c0000002500 */
[----:B------:R-:W3:Y:S01]  /*5fa0*/  S2UR UR5, SR_CgaCtaId ;  /* 0x00000000000579c3 */ /* 0x000ee20000008800 */
[----:B-1----:R-:W-:-:S07]  /*5fb0*/  ISETP.NE.U32.AND P0, PT, R2, RZ, PT ;  /* 0x000000ff0200720c */ /* 0x002fce0003f05070 */
[----:B------:R-:W1:Y:S01]  /*5fc0*/  LDC.64 R10, c[0x0][0x818] ;  /* 0x00020600ff0a7b82 */ /* 0x000e620000000a00 */
[----:B------:R-:W-:-:S07]  /*5fd0*/  ISETP.NE.AND.EX P0, PT, R3, RZ, PT, P0 ;  /* 0x000000ff0300720c */ /* 0x000fce0003f05300 */
[----:B------:R-:W1:Y:S08]  /*5fe0*/  LDC.64 R14, c[0x0][0x840] ;  /* 0x00021000ff0e7b82 */ /* 0x000e700000000a00 */
[----:B------:R-:W2:Y:S01]  /*5ff0*/  @P0 LDC.64 R2, c[0x0][0x878] ;  /* 0x00021e00ff020b82 */ /* 0x000ea20000000a00 */
[----:B------:R-:W-:-:S07]  /*6000*/  UMOV UR4, 0x400 ;  /* 0x0000040000047882 */ /* 0x000fce0000000000 */
[----:B------:R-:W1:Y:S08]  /*6010*/  LDC.64 R12, c[0x0][0x820] ;  /* 0x00020800ff0c7b82 */ /* 0x000e700000000a00 */
[----:B------:R-:W1:Y:S08]  /*6020*/  LDC.64 R16, c[0x0][0x848] ;  /* 0x00021200ff107b82 */ /* 0x000e700000000a00 */
[----:B------:R-:W1:Y:S08]  /*6030*/  LDC.64 R18, c[0x0][0x800] ;  /* 0x00020000ff127b82 */ /* 0x000e700000000a00 */
[----:B------:R-:W1:Y:S01]  /*6040*/  LDC.64 R20, c[0x0][0x828] ;  /* 0x00020a00ff147b82 */ /* 0x000e620000000a00 */
[----:B--2---:R-:W-:-:S06]  /*6050*/  @P0 IMAD.WIDE R2, R24, 0x4, R2 ;  /* 0x0000000418020825 */ /* 0x004fcc00078e0202 */
[----:B------:R2:W5:Y:S01]  /*6060*/  @P0 LDG.E R2, desc[UR38][R2.64] ;  /* 0x0000002602020981 */ /* 0x000562000c1e1900 */
[----:B------:R-:W-:Y:S01]  /*6070*/  BAR.SYNC.DEFER_BLOCKING 0x1, 0x100 ;  /* 0x0044000000007b1d */ /* 0x000fe20000010000 */
[----:B----4-:R-:W-:Y:S01]  /*6080*/  ISETP.NE.AND P1, PT, R0, 0x1, PT ;  /* 0x000000010000780c */ /* 0x010fe20003f25270 */
[----:B---3--:R-:W-:Y:S01]  /*6090*/  VIADD R23, R22, 0xffffff80 ;  /* 0xffffff8016177836 */ /* 0x008fe20000000000 */
[----:B------:R-:W-:-:S03]  /*60a0*/  ULEA UR4, UR5, UR4, 0x18 ;  /* 0x0000000405047291 */ /* 0x000fc6000f8ec03f */
[----:B------:R-:W-:Y:S01]  /*60b0*/  BSSY B0, `(.L_x_803) ;  /* 0x000004d000007945 */ /* 0x000fe20003800000 */
[----:B------:R-:W-:-:S04]  /*60c0*/  SHF.R.S32.HI R0, RZ, 0x1f, R23 ;  /* 0x0000001fff007819 */ /* 0x000fc80000011417 */
[----:B------:R-:W-:-:S03]  /*60d0*/  LEA.HI R5, R0, R23, RZ, 0x7 ;  /* 0x0000001700057211 */ /* 0x000fc600078f38ff */
[----:B------:R-:W3:Y:S01]  /*60e0*/  @P1 LDC R4, c[0x0][0x854] ;  /* 0x00021500ff041b82 */ /* 0x000ee20000000800 */
[C---:B------:R-:W-:Y:S01]  /*60f0*/  LOP3.LUT R0, R5.reuse, 0xfffff80, RZ, 0xc0, !PT ;  /* 0x0fffff8005007812 */ /* 0x040fe200078ec0ff */
[----:B--2---:R-:W-:-:S04]  /*6100*/  IMAD.SHL.U32 R3, R5, 0x20, RZ ;  /* 0x0000002005037824 */ /* 0x004fc800078e00ff */
[----:B------:R-:W-:Y:S01]  /*6110*/  IMAD.IADD R0, R23, 0x1, -R0 ;  /* 0x0000000117007824 */ /* 0x000fe200078e0a00 */
[----:B------:R-:W-:Y:S01]  /*6120*/  LOP3.LUT R5, R3, 0x3ffff000, RZ, 0xc0, !PT ;  /* 0x3ffff00003057812 */ /* 0x000fe200078ec0ff */
[----:B------:R-:W2:Y:S04]  /*6130*/  @P1 LDC R9, c[0x0][0x858] ;  /* 0x00021600ff091b82 */ /* 0x000ea80000000800 */
[----:B------:R-:W-:-:S05]  /*6140*/  IMAD R5, R0, 0x4, R5 ;  /* 0x0000000400057824 */ /* 0x000fca00078e0205 */
[----:B------:R-:W-:Y:S01]  /*6150*/  LEA R6, R5, UR4, 0x2 ;  /* 0x0000000405067c11 */ /* 0x000fe2000f8e10ff */
[----:B-----5:R-:W-:-:S04]  /*6160*/  IMAD.SHL.U32 R5, R8, 0x2000, RZ ;  /* 0x0000200008057824 */ /* 0x020fc800078e00ff */
[----:B------:R4:W-:Y:S01]  /*6170*/  STS.128 [R6], R152 ;  /* 0x0000009806007388 */ /* 0x0009e20000000c00 */
[----:B---3--:R-:W-:-:S03]  /*6180*/  @P1 IMAD.HI.U32 R0, R7, R4, RZ ;  /* 0x0000000407001227 */ /* 0x008fc600078e00ff */
[----:B------:R4:W-:Y:S04]  /*6190*/  STS.128 [R6+0x800], R156 ;  /* 0x0008009c06007388 */ /* 0x0009e80000000c00 */
[----:B------:R4:W-:Y:S01]  /*61a0*/  STS.128 [R6+0x1000], R160 ;  /* 0x001000a006007388 */ /* 0x0009e20000000c00 */
[----:B--2---:R-:W-:-:S03]  /*61b0*/  @P1 SHF.R.U32.HI R7, RZ, R9, R0 ;  /* 0x00000009ff071219 */ /* 0x004fc60000011600 */
[----:B------:R4:W-:Y:S01]  /*61c0*/  STS.128 [R6+0x1800], R164 ;  /* 0x001800a406007388 */ /* 0x0009e20000000c00 */
[----:B------:R-:W-:-:S03]  /*61d0*/  SHF.R.S32.HI R9, RZ, 0x1f, R7 ;  /* 0x0000001fff097819 */ /* 0x000fc60000011407 */
[----:B------:R4:W-:Y:S02]  /*61e0*/  STS.128 [R6+0x2000], R168 ;  /* 0x002000a806007388 */ /* 0x0009e40000000c00 */
[----:B-1----:R-:W-:Y:S02]  /*61f0*/  IMAD R0, R9, R10, RZ ;  /* 0x0000000a09007224 */ /* 0x002fe400078e02ff */
        /* <DEDUP_REMOVED lines=9> */
[----:B-1----:R-:W-:Y:S01]  /*6290*/  BAR.SYNC.DEFER_BLOCKING 0x1, 0x100 ;  /* 0x0044000000007b1d */ /* 0x002fe20000010000 */
[----:B------:R-:W-:-:S04]  /*62a0*/  @P0 LEA R2, R24, R2, 0x7 ;  /* 0x0000000218020211 */ /* 0x000fc800078e38ff */
[----:B------:R-:W-:-:S04]  /*62b0*/  @P0 SHF.R.S32.HI R3, RZ, 0x1f, R2 ;  /* 0x0000001fff030819 */ /* 0x000fc80000011402 */
[----:B------:R-:W-:-:S04]  /*62c0*/  @P0 LEA.HI R3, R3, R2, RZ, 0x7 ;  /* 0x0000000203030211 */ /* 0x000fc800078f38ff */
[----:B------:R-:W-:-:S04]  /*62d0*/  @P0 SHF.L.U32 R3, R3, 0x6, RZ ;  /* 0x0000000603030819 */ /* 0x000fc800000006ff */
[----:B------:R-:W-:-:S04]  /*62e0*/  @P0 LOP3.LUT R2, R3, 0xffffe000, RZ, 0xc0, !PT ;  /* 0xffffe00003020812 */ /* 0x000fc800078ec0ff */
[----:B------:R-:W-:Y:S02]  /*62f0*/  @P0 SHF.R.S32.HI R3, RZ, 0x1f, R2 ;  /* 0x0000001fff030819 */ /* 0x000fe40000011402 */
[----:B------:R-:W-:-:S06]  /*6300*/  @!P0 CS2R R2, SRZ ;  /* 0x0000000000028805 */ /* 0x000fcc000001ff00 */
[----:B------:R-:W-:Y:S01]  /*6310*/  IADD3 R4, P1, R5, R2, RZ ;  /* 0x0000000205047210 */ /* 0x000fe20007f3e0ff */
[----:B------:R-:W-:Y:S02]  /*6320*/  IMAD R2, R9, R14, RZ ;  /* 0x0000000e09027224 */ /* 0x000fe400078e02ff */
[----:B------:R-:W-:Y:S01]  /*6330*/  IMAD R9, R7, R11, R0 ;  /* 0x0000000b07097224 */ /* 0x000fe200078e0200 */
[----:B------:R-:W-:Y:S01]  /*6340*/  LEA.HI.X.SX32 R5, R5, R3, 0x1, P1 ;  /* 0x0000000305057211 */ /* 0x000fe200008f0eff */
[C---:B------:R-:W-:Y:S01]  /*6350*/  IMAD R11, R7.reuse, R15, R2 ;  /* 0x0000000f070b7224 */ /* 0x040fe200078e0202 */
[----:B------:R-:W-:Y:S01]  /*6360*/  SHF.R.S32.HI R0, RZ, 0x1f, R24 ;  /* 0x0000001fff007819 */ /* 0x000fe20000011418 */
[----:B------:R-:W-:-:S04]  /*6370*/  IMAD.WIDE.U32 R2, R7, R10, R4 ;  /* 0x0000000a07027225 */ /* 0x000fc800078e0004 */
[----:B------:R-:W-:Y:S01]  /*6380*/  IMAD.WIDE.U32 R4, R7, R14, R4 ;  /* 0x0000000e07047225 */ /* 0x000fe200078e0004 */
[----:B------:R-:W-:-:S03]  /*6390*/  SEL R7, R24, RZ, !P0 ;  /* 0x000000ff18077207 */ /* 0x000fc60004000000 */
[----:B------:R-:W-:Y:S01]  /*63a0*/  IMAD.IADD R3, R3, 0x1, R9 ;  /* 0x0000000103037824 */ /* 0x000fe200078e0209 */
[----:B------:R-:W-:Y:S02]  /*63b0*/  SEL R9, R0, RZ, !P0 ;  /* 0x000000ff00097207 */ /* 0x000fe40004000000 */
[----:B------:R-:W-:Y:S01]  /*63c0*/  IADD3 R5, R5, R11, RZ ;  /* 0x0000000b05057210 */ /* 0x000fe20007ffe0ff */
[----:B------:R-:W-:Y:S01]  /*63d0*/  IMAD.WIDE.U32 R2, R7, R12, R2 ;  /* 0x0000000c07027225 */ /* 0x000fe200078e0002 */
[----:B------:R-:W-:-:S03]  /*63e0*/  ISETP.NE.AND P0, PT, R23, RZ, PT ;  /* 0x000000ff1700720c */ /* 0x000fc60003f05270 */
[C---:B------:R-:W-:Y:S01]  /*63f0*/  IMAD R0, R9.reuse, R12, RZ ;  /* 0x0000000c09007224 */ /* 0x040fe200078e02ff */
[----:B------:R-:W-:Y:S01]  /*6400*/  LEA R18, P1, R2, R18, 0x2 ;  /* 0x0000001202127211 */ /* 0x000fe200078210ff */
[-C--:B------:R-:W-:Y:S02]  /*6410*/  IMAD R8, R9, R16.reuse, RZ ;  /* 0x0000001009087224 */ /* 0x080fe400078e02ff */
[----:B------:R-:W-:-:S04]  /*6420*/  IMAD.WIDE.U32 R4, R7, R16, R4 ;  /* 0x0000001007047225 */ /* 0x000fc800078e0004 */
[C---:B------:R-:W-:Y:S01]  /*6430*/  IMAD R9, R7.reuse, R13, R0 ;  /* 0x0000000d07097224 */ /* 0x040fe200078e0200 */
[----:B------:R-:W-:Y:S01]  /*6440*/  LEA R20, P2, R4, R20, 0x2 ;  /* 0x0000001404147211 */ /* 0x000fe200078410ff */
[----:B------:R-:W-:Y:S02]  /*6450*/  IMAD R7, R7, R17, R8 ;  /* 0x0000001107077224 */ /* 0x000fe400078e0208 */
[----:B------:R-:W-:Y:S02]  /*6460*/  IMAD.IADD R3, R3, 0x1, R9 ;  /* 0x0000000103037824 */ /* 0x000fe400078e0209 */
[----:B------:R-:W-:-:S03]  /*6470*/  IMAD.IADD R0, R5, 0x1, R7 ;  /* 0x0000000105007824 */ /* 0x000fc600078e0207 */
[----:B------:R-:W-:Y:S02]  /*6480*/  LEA.HI.X R3, R2, R19, R3, 0x2, P1 ;  /* 0x0000001302037211 */ /* 0x000fe400008f1403 */
[----:B------:R-:W-:Y:S01]  /*6490*/  LEA.HI.X R0, R4, R21, R0, 0x2, P2 ;  /* 0x0000001504007211 */ /* 0x000fe200010f1400 */
[----:B----4-:R-:W-:Y:S06]  /*64a0*/  @P0 BRA `(.L_x_804) ;  /* 0x0000000000340947 */ /* 0x010fec0003800000 */
[----:B------:R-:W-:Y:S01]  /*64b0*/  R2UR UR6, R20 ;  /* 0x00000000140672ca */ /* 0x000fe200000e0000 */
[----:B------:R-:W-:Y:S01]  /*64c0*/  UMOV UR5, 0x800 ;  /* 0x0000080000057882 */ /* 0x000fe20000000000 */
[----:B------:R-:W-:Y:S01]  /*64d0*/  R2UR UR7, R0 ;  /* 0x00000000000772ca */ /* 0x000fe200000e0000 */
[----:B------:R-:W-:Y:S01]  /*64e0*/  UMOV UR8, 0x0 ;  /* 0x0000000000087882 */ /* 0x000fe20000000000 */
[----:B------:R-:W-:Y:S01]  /*64f0*/  PLOP3.LUT P0, PT, PT, PT, PT, 0x80, 0x0 ;  /* 0x000000000000781c */ /* 0x000fe20003f0f070 */
[----:B------:R-:W-:-:S12]  /*6500*/  UMOV UR9, 0x14f00000 ;  /* 0x14f0000000097882 */ /* 0x000fd80000000000 */
.L_x_805:
[----:B------:R-:W-:Y:S01]  /*6510*/  @P0 ELECT P1, URZ, PT ;  /* 0x00000000003f082f */ /* 0x000fe20003820000 */
[----:B------:R1:W-:-:S12]  /*6520*/  UBLKRED.G.S.ADD.F32.RN [UR6], [UR4], UR5, desc[UR8] ;  /* 0x00000806040073bb */ /* 0x0003d800080a1405 */
[----:B------:R-:W-:Y:S02]  /*6530*/  @P1 PLOP3.LUT P0, PT, P1, PT, PT, 0x8, 0x0 ;  /* 0x000000000000181c */ /* 0x000fe40000f0e170 */
[----:B------:R-:W-:-:S11]  /*6540*/  PLOP3.LUT P1, PT, PT, PT, PT, 0x8, 0x0 ;  /* 0x000000000000781c */ /* 0x000fd60003f2e170 */
[----:B-1----:R-:W-:Y:S05]  /*6550*/  @P0 BRA.U.ANY `(.L_x_805) ;  /* 0xfffffffd00ec0947 */ /* 0x002fea000393ffff */
[----:B------:R0:W-:Y:S01]  /*6560*/  UTMACMDFLUSH ;  /* 0x00000000000079b7 */ /* 0x0001e20000000000 */
[----:B------:R-:W-:-:S04]  /*6570*/  DEPBAR.LE SB0, 0x0 ;  /* 0x000080000000791a */ /* 0x000fc80000000000 */
.L_x_804:
[----:B------:R-:W-:Y:S05]  /*6580*/  BSYNC B0 ;  /* 0x0000000000007941 */ /* 0x000fea0003800000 */
.L_x_803:
[----:B------:R-:W-:Y:S01]  /*6590*/  BAR.SYNC.DEFER_BLOCKING 0x1, 0x100 ;  /* 0x0044000000007b1d */ /* 0x000fe20000010000 */
[----:B------:R-:W-:-:S05]  /*65a0*/  ISETP.NE.AND P0, PT, R22, 0x80, PT ;  /* 0x000000801600780c */ /* 0x000fca0003f05270 */
        /* <DEDUP_REMOVED lines=20> */
[----:B------:R-:W-:Y:S01]  /*66f0*/  PLOP3.LUT P0, PT, PT, PT, PT, 0x80, 0x0 ;  /* 0x000000000000781c */ /* 0x000fe20003f0f070 */
[----:B------:R-:W-:-:S12]  /*6700*/  UMOV UR9, 0x14f00000 ;  /* 0x14f0000000097882 */ /* 0x000fd80000000000 */
.L_x_806:
        /* <DEDUP_REMOVED lines=8> */
.L_x_774:
        /* <DEDUP_REMOVED lines=20> */
.L_x_808:
[----:B------:R-:W-:Y:S02]  /*68d0*/  ULDC.64 UR4, c[0x0][0x8d8] ;  /* 0x0002360000047ab9 */ /* 0x000fe40000000a00 */
[----:B------:R-:W-:-:S04]  /*68e0*/  ISETP.NE.U32.AND P0, PT, RZ, UR4, PT ;  /* 0x00000004ff007c0c */ /* 0x000fc8000bf05070 */
[----:B------:R-:W-:-:S13]  /*68f0*/  ISETP.NE.AND.EX P0, PT, RZ, UR5, PT, P0 ;  /* 0x00000005ff007c0c */ /* 0x000fda000bf05300 */
[----:B------:R-:W-:Y:S05]  /*6900*/  @!P0 BRA `(.L_x_810) ;  /* 0x0000000000248947 */ /* 0x000fea0003800000 */
[----:B------:R-:W-:Y:S02]  /*6910*/  ULDC.64 UR4, c[0x0][0x8d8] ;  /* 0x0002360000047ab9 */ /* 0x000fe40000000a00 */
[----:B-1----:R-:W-:-:S06]  /*6920*/  UIMAD.WIDE UR4, UR12, 0x4, UR4 ;  /* 0x000000040c0478a5 */ /* 0x002fcc000f8e0204 */
[----:B------:R-:W-:Y:S01]  /*6930*/  IMAD.U32 R2, RZ, RZ, UR4 ;  /* 0x00000004ff027e24 */ /* 0x000fe2000f8e00ff */
[----:B------:R-:W-:-:S05]  /*6940*/  MOV R3, UR5 ;  /* 0x0000000500037c02 */ /* 0x000fca0008000f00 */
[----:B------:R-:W2:Y:S04]  /*6950*/  LDG.E R0, desc[UR38][R2.64] ;  /* 0x0000002602007981 */ /* 0x000ea8000c1e1900 */
[----:B------:R-:W2:Y:S02]  /*6960*/  LDG.E R5, desc[UR38][R2.64+0x4] ;  /* 0x0000042602057981 */ /* 0x000ea4000c1e1900 */
[----:B--2---:R-:W-:-:S05]  /*6970*/  IMAD.IADD R0, R5, 0x1, -R0 ;  /* 0x0000000105007824 */ /* 0x004fca00078e0a00 */
[----:B------:R-:W-:Y:S01]  /*6980*/  R2UR UR5, R0 ;  /* 0x00000000000572ca */ /* 0x000fe200000e0000 */
[----:B------:R-:W-:-:S14]  /*6990*/  BRA `(.L_x_809) ;  /* 0x0000000000047947 */ /* 0x000fdc0003800000 */
.L_x_810:
[----:B------:R-:W-:-:S05]  /*69a0*/  ULDC UR5, c[0x0][0x8c4] ;  /* 0x0002310000057ab9 */ /* 0x000fca0000000800 */
.L_x_809:
        /* <DEDUP_REMOVED lines=12> */
[----:B------:R-:W-:Y:S01]  /*6a70*/  IMAD.U32 R2, RZ, RZ, UR4 ;  /* 0x00000004ff027e24 */ /* 0x000fe2000f8e00ff */
[----:B------:R-:W-:Y:S01]  /*6a80*/  MOV R3, UR5 ;  /* 0x0000000500037c02 */ /* 0x000fe20008000f00 */
[----:B------:R-:W-:-:S06]  /*6a90*/  ULDC.64 UR4, c[0x0][0x780] ;  /* 0x0001e00000047ab9 */ /* 0x000fcc0000000a00 */
        /* <DEDUP_REMOVED lines=8> */
[----:B------:R-:W-:Y:S01]  /*6b20*/  IMAD.U32 R4, RZ, RZ, UR4 ;  /* 0x00000004ff047e24 */ /* 0x000fe2000f8e00ff */
[----:B------:R-:W-:-:S05]  /*6b30*/  MOV R5, UR5 ;  /* 0x0000000500057c02 */ /* 0x000fca0008000f00 */
        /* <DEDUP_REMOVED lines=15> */
.L_x_811:
        /* <DEDUP_REMOVED lines=49> */
.L_x_825:
        /* <DEDUP_REMOVED lines=21> */
.L_x_814:
[----:B------:R-:W-:Y:S05]  /*7090*/  BSYNC B0 ;  /* 0x0000000000007941 */ /* 0x000fea0003800000 */
.L_x_813:
        /* <DEDUP_REMOVED lines=13> */
.L_x_816:
[----:B------:R-:W-:Y:S05]  /*7170*/  BSYNC B0 ;  /* 0x0000000000007941 */ /* 0x000fea0003800000 */
.L_x_815:
[----:B------:R-:W-:Y:S06]  /*7180*/  BAR.ARV 0xa, 0xa0 ;  /* 0x0282800000007b1d */ /* 0x000fec0000002000 */
[----:B------:R-:W-:Y:S04]  /*7190*/  BSSY B0, `(.L_x_817) ;  /* 0x0000003000007945 */ /* 0x000fe80003800000 */
[----:B------:R-:W-:Y:S05]  /*71a0*/  @!P0 BRA `(.L_x_818) ;  /* 0x0000000000048947 */ /* 0x000fea0003800000 */
[----:B------:R-:W-:-:S04]  /*71b0*/  DEPBAR.LE SB0, 0x0 ;  /* 0x000080000000791a */ /* 0x000fc80000000000 */
.L_x_818:
[----:B------:R-:W-:Y:S05]  /*71c0*/  BSYNC B0 ;  /* 0x0000000000007941 */ /* 0x000fea0003800000 */
.L_x_817:
        /* <DEDUP_REMOVED lines=13> */
.L_x_820:
[----:B------:R-:W-:Y:S05]  /*72a0*/  BSYNC B0 ;  /* 0x0000000000007941 */ /* 0x000fea0003800000 */
.L_x_819:
        /* <DEDUP_REMOVED lines=13> */
.L_x_822:
[----:B------:R-:W-:Y:S05]  /*7380*/  BSYNC B0 ;  /* 0x0000000000007941 */ /* 0x000fea0003800000 */
.L_x_821:
[----:B------:R-:W-:Y:S01]  /*7390*/  VIADD R0, R0, 0xfffffffe ;  /* 0xfffffffe00007836 */ /* 0x000fe20000000000 */
[----:B------:R-:W-:Y:S06]  /*73a0*/  BAR.ARV 0xa, 0xa0 ;  /* 0x0282800000007b1d */ /* 0x000fec0000002000 */
[----:B------:R-:W-:Y:S01]  /*73b0*/  BSSY B0, `(.L_x_823) ;  /* 0x0000004000007945 */ /* 0x000fe20003800000 */
[----:B------:R-:W-:-:S03]  /*73c0*/  ISETP.NE.AND P1, PT, R0, RZ, PT ;  /* 0x000000ff0000720c */ /* 0x000fc60003f25270 */
[----:B------:R-:W-:Y:S10]  /*73d0*/  @!P0 BRA `(.L_x_824) ;  /* 0x0000000000048947 */ /* 0x000ff40003800000 */
[----:B------:R-:W-:-:S04]  /*73e0*/  DEPBAR.LE SB0, 0x0 ;  /* 0x000080000000791a */ /* 0x000fc80000000000 */
.L_x_824:
[----:B------:R-:W-:Y:S05]  /*73f0*/  BSYNC B0 ;  /* 0x0000000000007941 */ /* 0x000fea0003800000 */
.L_x_823:
[----:B------:R-:W-:Y:S06]  /*7400*/  BAR.ARV 0xb, 0xa0 ;  /* 0x02c2800000007b1d */ /* 0x000fec0000002000 */
[----:B------:R-:W-:Y:S02]  /*7410*/  UIADD3 UR5, UR5, 0x2, URZ ;  /* 0x0000000205057890 */ /* 0x000fe4000fffe03f */
[----:B------:R-:W-:Y:S01]  /*7420*/  UIADD3 UR4, UR4, 0x1, URZ ;  /* 0x0000000104047890 */ /* 0x000fe2000fffe03f */
[----:B------:R-:W-:Y:S11]  /*7430*/  @P1 BRA `(.L_x_825) ;  /* 0xfffffff800c01947 */ /* 0x000ff6000383ffff */
[----:B------:R-:W-:-:S12]  /*7440*/  USHF.L.U32 UR6, UR5, 0xd, URZ ;  /* 0x0000000d05067899 */ /* 0x000fd8000800063f */
.L_x_812:
        /* <DEDUP_REMOVED lines=19> */
.L_x_827:
[----:B------:R-:W-:Y:S05]  /*7580*/  BSYNC B0 ;  /* 0x0000000000007941 */ /* 0x000fea0003800000 */
.L_x_826:
        /* <DEDUP_REMOVED lines=19> */
.L_x_829:
[----:B------:R-:W-:Y:S05]  /*76c0*/  BSYNC B0 ;  /* 0x0000000000007941 */ /* 0x000fea0003800000 */
.L_x_828:
[----:B------:R-:W-:Y:S06]  /*76d0*/  BAR.ARV 0xa, 0xa0 ;  /* 0x0282800000007b1d */ /* 0x000fec0000002000 */
[----:B------:R-:W-:Y:S04]  /*76e0*/  BSSY B0, `(.L_x_830) ;  /* 0x0000003000007945 */ /* 0x000fe80003800000 */
[----:B------:R-:W-:Y:S05]  /*76f0*/  @!P0 BRA `(.L_x_831) ;  /* 0x0000000000048947 */ /* 0x000fea0003800000 */
[----:B------:R-:W-:-:S04]  /*7700*/  DEPBAR.LE SB0, 0x0 ;  /* 0x000080000000791a */ /* 0x000fc80000000000 */
.L_x_831:
[----:B------:R-:W-:Y:S05]  /*7710*/  BSYNC B0 ;  /* 0x0000000000007941 */ /* 0x000fea0003800000 */
.L_x_830:
[----:B------:R-:W-:Y:S06]  /*7720*/  BAR.ARV 0xb, 0xa0 ;  /* 0x02c2800000007b1d */ /* 0x000fec0000002000 */
[----:B------:R-:W-:Y:S05]  /*7730*/  BRA `(.L_x_779) ;  /* 0x0000001c008c7947 */ /* 0x000fea0003800000 */
.L_x_807:
        /* <DEDUP_REMOVED lines=10> */
.L_x_832:
        /* <DEDUP_REMOVED lines=10> */
.L_x_834:
[----:B------:R-:W3:Y:S02]  /*7880*/  LDC R5, c[0x0][0x8c4] ;  /* 0x00023100ff057b82 */ /* 0x000ee40000000800 */
.L_x_833:
        /* <DEDUP_REMOVED lines=23> */
[----:B------:R-:W-:Y:S01]  /*7a00*/  MOV R5, RZ ;  /* 0x000000ff00057202 */ /* 0x000fe20000000f00 */
[----:B------:R-:W-:Y:S01]  /*7a10*/  ULDC UR4, c[0x0][0x280] ;  /* 0x0000a00000047ab9 */ /* 0x000fe20000000800 */
[----:B-1----:R-:W-:-:S05]  /*7a20*/  @P0 IMAD.WIDE R2, R8, 0x4, R2 ;  /* 0x0000000408020825 */ /* 0x002fca00078e0202 */
[----:B------:R4:W5:Y:S01]  /*7a30*/  @P0 LDG.E R5, desc[UR38][R2.64] ;  /* 0x0000002602050981 */ /* 0x000962000c1e1900 */
[----:B------:R-:W-:Y:S02]  /*7a40*/  IMAD.U32 R4, RZ, RZ, UR4 ;  /* 0x00000004ff047e24 */ /* 0x000fe4000f8e00ff */
        /* <DEDUP_REMOVED lines=17> */
.L_x_836:
        /* <DEDUP_REMOVED lines=66> */
.L_x_866:
        /* <DEDUP_REMOVED lines=9> */
.L_x_839:
        /* <DEDUP_REMOVED lines=63> */
.L_x_850:
[----:B------:R-:W-:-:S04]  /*8400*/  SHF.L.U32 R21, R10, 0x1f, RZ ;  /* 0x0000001f0a157819 */ /* 0x000fc800000006ff */
[----:B-1----:R-:W1:Y:S02]  /*8410*/  SYNCS.PHASECHK.TRANS64.TRYWAIT P1, [R12+URZ+0x30c40], R21 ;  /* 0x030c40150c0075a7 */ /* 0x002e64000802017f */
[----:B-12--5:R-:W-:Y:S05]  /*8420*/  @!P1 BRA `(.L_x_842) ;  /* 0x0000001000c49947 */ /* 0x026fea0003800000 */
.L_x_867:
[----:B------:R-:W-:Y:S05]  /*8430*/  @P0 BRA `(.L_x_843) ;  /* 0x0000000000140947 */ /* 0x000fea0003800000 */
[----:B------:R-:W-:Y:S02]  /*8440*/  ISETP.NE.AND P1, PT, R20, RZ, PT ;  /* 0x000000ff1400720c */ /* 0x000fe40003f25270 */
[----:B------:R-:W-:-:S04]  /*8450*/  MOV R3, 0x4200 ;  /* 0x0000420000037802 */ /* 0x000fc80000000f00 */
[----:B------:R2:W-:Y:S07]  /*8460*/  SYNCS.ARRIVE.TRANS64 RZ, [R12+URZ+0x30c30], R3 ;  /* 0x030c30030cff79a7 */ /* 0x0005ee000800003f */
[----:B------:R-:W-:Y:S05]  /*8470*/  @!P1 BRA `(.L_x_843) ;  /* 0x0000000000049947 */ /* 0x000fea0003800000 */
[----:B------:R-:W-:Y:S01]  /*8480*/  BPT.TRAP 0x1 ;  /* 0x000000040000795c */ /* 0x000fe20000300000 */
.L_x_843:
        /* <DEDUP_REMOVED lines=30> */
.L_x_868:
[----:B------:R-:W-:Y:S05]  /*8670*/  @P0 BRA `(.L_x_845) ;  /* 0x0000000000140947 */ /* 0x000fea0003800000 */
[----:B------:R-:W-:Y:S01]  /*8680*/  ISETP.NE.AND P1, PT, R20, RZ, PT ;  /* 0x000000ff1400720c */ /* 0x000fe20003f25270 */
[----:B------:R-:W-:-:S04]  /*8690*/  IMAD.MOV.U32 R2, RZ, RZ, 0x4200 ;  /* 0x00004200ff027424 */ /* 0x000fc800078e00ff */
[----:B------:R3:W-:Y:S08]  /*86a0*/  SYNCS.ARRIVE.TRANS64 RZ, [R12+URZ+0x30c18], R2 ;  /* 0x030c18020cff79a7 */ /* 0x0007f0000800003f */
[----:B------:R-:W-:Y:S05]  /*86b0*/  @!P1 BRA `(.L_x_845) ;  /* 0x0000000000049947 */ /* 0x000fea0003800000 */
[----:B------:R-:W-:Y:S01]  /*86c0*/  BPT.TRAP 0x1 ;  /* 0x000000040000795c */ /* 0x000fe20000300000 */
.L_x_845:
        /* <DEDUP_REMOVED lines=22> */
.L_x_869:
        /* <DEDUP_REMOVED lines=9> */
.L_x_847:
        /* <DEDUP_REMOVED lines=24> */
.L_x_871:
[----:B------:R-:W-:Y:S05]  /*8a40*/  @P0 BRA `(.L_x_849) ;  /* 0x0000000000140947 */ /* 0x000fea0003800000 */
[----:B------:R-:W-:Y:S01]  /*8a50*/  ISETP.NE.AND P1, PT, R20, RZ, PT ;  /* 0x000000ff1400720c */ /* 0x000fe20003f25270 */
[----:B-1----:R-:W-:-:S04]  /*8a60*/  IMAD.MOV.U32 R5, RZ, RZ, 0x4200 ;  /* 0x00004200ff057424 */ /* 0x002fc800078e00ff */
[----:B------:R2:W-:Y:S08]  /*8a70*/  SYNCS.ARRIVE.TRANS64 RZ, [R12+URZ+0x30c10], R5 ;  /* 0x030c10050cff79a7 */ /* 0x0005f0000800003f */
[----:B------:R-:W-:Y:S05]  /*8a80*/  @!P1 BRA `(.L_x_849) ;  /* 0x0000000000049947 */ /* 0x000fea0003800000 */
[----:B------:R-:W-:Y:S01]  /*8a90*/  BPT.TRAP 0x1 ;  /* 0x000000040000795c */ /* 0x000fe20000300000 */
.L_x_849:
        /* <DEDUP_REMOVED lines=23> */
.L_x_841:
[----:B------:R-:W-:-:S13]  /*8c10*/  ISETP.NE.AND P1, PT, R18, RZ, PT ;  /* 0x000000ff1200720c */ /* 0x000fda0003f25270 */
[----:B------:R-:W-:Y:S05]  /*8c20*/  @!P1 BRA `(.L_x_840) ;  /* 0x0000000000f89947 */ /* 0x000fea0003800000 */
[----:B------:R-:W-:-:S04]  /*8c30*/  SHF.L.U32 R13, R10, 0x1f, RZ ;  /* 0x0000001f0a0d7819 */ /* 0x000fc800000006ff */
[----:B------:R-:W1:Y:S02]  /*8c40*/  SYNCS.PHASECHK.TRANS64.TRYWAIT P1, [R12+URZ+0x30c40], R13 ;  /* 0x030c400d0c0075a7 */ /* 0x000e64000802017f */
[----:B-1----:R-:W-:Y:S05]  /*8c50*/  @!P1 BRA `(.L_x_851) ;  /* 0x0000000c000c9947 */ /* 0x002fea0003800000 */
.L_x_872:
[----:B------:R-:W-:Y:S05]  /*8c60*/  @P0 BRA `(.L_x_852) ;  /* 0x0000000000140947 */ /* 0x000fea0003800000 */
[----:B------:R-:W-:Y:S02]  /*8c70*/  ISETP.NE.AND P1, PT, R20, RZ, PT ;  /* 0x000000ff1400720c */ /* 0x000fe40003f25270 */
[----:B------:R-:W-:-:S04]  /*8c80*/  MOV R5, 0x4200 ;  /* 0x0000420000057802 */ /* 0x000fc80000000f00 */
[----:B------:R2:W-:Y:S07]  /*8c90*/  SYNCS.ARRIVE.TRANS64 RZ, [R12+URZ+0x30c30], R5 ;  /* 0x030c30050cff79a7 */ /* 0x0005ee000800003f */
[----:B------:R-:W-:Y:S05]  /*8ca0*/  @!P1 BRA `(.L_x_852) ;  /* 0x0000000000049947 */ /* 0x000fea0003800000 */
[----:B------:R-:W-:Y:S01]  /*8cb0*/  BPT.TRAP 0x1 ;  /* 0x000000040000795c */ /* 0x000fe20000300000 */
.L_x_852:
        /* <DEDUP_REMOVED lines=27> */
.L_x_873:
[----:B------:R-:W-:Y:S05]  /*8e70*/  @P0 BRA `(.L_x_854) ;  /* 0x0000000000140947 */ /* 0x000fea0003800000 */
[----:B------:R-:W-:Y:S02]  /*8e80*/  ISETP.NE.AND P0, PT, R20, RZ, PT ;  /* 0x000000ff1400720c */ /* 0x000fe40003f05270 */
[----:B------:R-:W-:-:S04]  /*8e90*/  MOV R5, 0x4200 ;  /* 0x0000420000057802 */ /* 0x000fc80000000f00 */
[----:B------:R3:W-:Y:S07]  /*8ea0*/  SYNCS.ARRIVE.TRANS64 RZ, [R12+URZ+0x30c18], R5 ;  /* 0x030c18050cff79a7 */ /* 0x0007ee000800003f */
[----:B------:R-:W-:Y:S05]  /*8eb0*/  @!P0 BRA `(.L_x_854) ;  /* 0x0000000000048947 */ /* 0x000fea0003800000 */
[----:B------:R-:W-:Y:S01]  /*8ec0*/  BPT.TRAP 0x1 ;  /* 0x000000040000795c */ /* 0x000fe20000300000 */
.L_x_854:
        /* <DEDUP_REMOVED lines=20> */
.L_x_840:
[----:B------:R-:W3:Y:S01]  /*9010*/  S2R R2, SR_TID.X ;  /* 0x0000000000027919 */ /* 0x000ee20000002100 */
[----:B-12--5:R-:W-:Y:S02]  /*9020*/  LEA R13, R0, R12, 0x3 ;  /* 0x0000000c000d7211 */ /* 0x026fe400078e18ff */
[----:B---3--:R-:W-:Y:S02]  /*9030*/  LOP3.LUT R3, R2, 0x7f, RZ, 0xc0, !PT ;  /* 0x0000007f02037812 */ /* 0x008fe400078ec0ff */
[----:B------:R-:W-:Y:S02]  /*9040*/  SHF.L.U32 R2, R10, 0x1f, RZ ;  /* 0x0000001f0a027819 */ /* 0x000fe400000006ff */
[----:B------:R-:W-:Y:S02]  /*9050*/  ISETP.NE.AND P1, PT, R3, RZ, PT ;  /* 0x000000ff0300720c */ /* 0x000fe40003f25270 */
[----:B------:R-:W1:Y:S02]  /*9060*/  SYNCS.PHASECHK.TRANS64.TRYWAIT P0, [R13+URZ+0x30c40], R2 ;  /* 0x030c40020d0075a7 */ /* 0x000e64000800017f */
[----:B-1----:R-:W-:Y:S09]  /*9070*/  @!P0 BRA `(.L_x_855) ;  /* 0x00000008002c8947 */ /* 0x002ff20003800000 */
.L_x_874:
[----:B------:R-:W-:Y:S05]  /*9080*/  @P1 BRA `(.L_x_856) ;  /* 0x0000000000181947 */ /* 0x000fea0003800000 */
[----:B------:R-:W2:Y:S01]  /*9090*/  S2R R3, SR_TID.X ;  /* 0x0000000000037919 */ /* 0x000ea20000002100 */
[----:B-1----:R-:W-:-:S04]  /*90a0*/  IMAD.MOV.U32 R2, RZ, RZ, 0x4200 ;  /* 0x00004200ff027424 */ /* 0x002fc800078e00ff */
[----:B------:R3:W-:Y:S01]  /*90b0*/  SYNCS.ARRIVE.TRANS64 RZ, [R13+URZ+0x30c30], R2 ;  /* 0x030c30020dff79a7 */ /* 0x0007e2000800003f */
[----:B--2---:R-:W-:-:S13]  /*90c0*/  LOP3.LUT P0, RZ, R3, 0x1f, RZ, 0xc0, !PT ;  /* 0x0000001f03ff7812 */ /* 0x004fda000780c0ff */
[----:B---3--:R-:W-:Y:S05]  /*90d0*/  @!P0 BRA `(.L_x_856) ;  /* 0x0000000000048947 */ /* 0x008fea0003800000 */
[----:B------:R-:W-:Y:S01]  /*90e0*/  BPT.TRAP 0x1 ;  /* 0x000000040000795c */ /* 0x000fe20000300000 */
.L_x_856:
        /* <DEDUP_REMOVED lines=34> */
.L_x_837:
[----:B------:R-:W-:Y:S05]  /*9310*/  BSYNC B0 ;  /* 0x0000000000007941 */ /* 0x000fea0003800000 */
.L_x_835:
[----:B------:R-:W-:-:S03]  /*9320*/  UMOV UR6, 0xffffffff ;  /* 0xffffffff00067882 */ /* 0x000fc60000000000 */
[----:B------:R-:W-:Y:S05]  /*9330*/  BRA.DIV UR6, `(.L_x_857) ;  /* 0x0000000606907947 */ /* 0x000fea000b800000 */
[----:B------:R-:W-:-:S13]  /*9340*/  ELECT P0, URZ, PT ;  /* 0x00000000003f782f */ /* 0x000fda0003800000 */
.L_x_877:
[----:B------:R-:W-:Y:S05]  /*9350*/  @!P0 BRA `(.L_x_779) ;  /* 0x0000000000848947 */ /* 0x000fea0003800000 */
[----:B----4-:R-:W3:Y:S02]  /*9360*/  LDL.LU R2, [R1] ;  /* 0x0000000001027983 */ /* 0x010ee40000300800 */
[----:B---3--:R-:W-:-:S04]  /*9370*/  LOP3.LUT R2, R2, 0x2, RZ, 0xfc, !PT ;  /* 0x0000000202027812 */ /* 0x008fc800078efcff */
[----:B------:R-:W-:-:S13]  /*9380*/  ISETP.NE.AND P0, PT, R2, 0x3, PT ;  /* 0x000000030200780c */ /* 0x000fda0003f05270 */
[----:B------:R-:W-:Y:S05]  /*9390*/  @!P0 BRA `(.L_x_858) ;  /* 0x0000000000048947 */ /* 0x000fea0003800000 */
[----:B--2---:R-:W-:Y:S01]  /*93a0*/  BPT.TRAP 0x1 ;  /* 0x000000040000795c */ /* 0x004fe20000300000 */
.L_x_858:
        /* <DEDUP_REMOVED lines=15> */
.L_x_878:
[----:B------:R-:W3:Y:S02]  /*94a0*/  SYNCS.PHASECHK.TRANS64.TRYWAIT P1, [R11+URZ], R2 ;  /* 0x000000020b0075a7 */ /* 0x000ee4000802017f */
[----:B---3--:R-:W-:Y:S05]  /*94b0*/  @!P1 BRA `(.L_x_860) ;  /* 0x0000000400689947 */ /* 0x008fea0003800000 */
.L_x_879:
[----:B------:R-:W-:Y:S05]  /*94c0*/  @!P0 BRA `(.L_x_861) ;  /* 0x0000000000048947 */ /* 0x000fea0003800000 */
[----:B--2---:R-:W-:Y:S01]  /*94d0*/  BPT.TRAP 0x1 ;  /* 0x000000040000795c */ /* 0x004fe20000300000 */
.L_x_861:
[----:B------:R-:W-:-:S04]  /*94e0*/  VIADD R0, R6, 0x30c40 ;  /* 0x00030c4006007836 */ /* 0x000fc80000000000 */
[----:B------:R-:W-:-:S04]  /*94f0*/  IMAD R9, R9, 0x8, R0 ;  /* 0x0000000809097824 */ /* 0x000fc800078e0200 */
[----:B------:R-:W4:Y:S02]  /*9500*/  SYNCS.PHASECHK.TRANS64.TRYWAIT P0, [R9+URZ], R4 ;  /* 0x00000004090075a7 */ /* 0x000f24000800017f */
[----:B----4-:R-:W-:Y:S05]  /*9510*/  @!P0 BRA `(.L_x_862) ;  /* 0x0000000400648947 */ /* 0x010fea0003800000 */
.L_x_880:
[----:B------:R-:W-:-:S07]  /*9520*/  LEA R3, R3, R0, 0x3 ;  /* 0x0000000003037211 */ /* 0x000fce00078e18ff */
.L_x_863:
[----:B------:R1:W1:Y:S02]  /*9530*/  SYNCS.PHASECHK.TRANS64.TRYWAIT P0, [R3+URZ], R2 ;  /* 0x00000002030075a7 */ /* 0x000264000800017f */
[----:B-1----:R-:W-:Y:S05]  /*9540*/  @!P0 NANOSLEEP.SYNCS 0x989680 ;  /* 0x009896800000895d */ /* 0x002fea0003900000 */
[----:B------:R-:W1:Y:S02]  /*9550*/  @!P0 SYNCS.PHASECHK.TRANS64 P0, [R3+URZ], R2 ;  /* 0x00000002030085a7 */ /* 0x000e64000800007f */
[----:B-1----:R-:W-:Y:S05]  /*9560*/  @!P0 BRA `(.L_x_863) ;  /* 0xfffffffc00f08947 */ /* 0x002fea000383ffff */
.L_x_779:
[----:B--2---:R-:W-:Y:S05]  /*9570*/  BSYNC B6 ;  /* 0x0000000000067941 */ /* 0x004fea0003800000 */
.L_x_773:
[----:B------:R-:W-:Y:S05]  /*9580*/  EXIT ;  /* 0x000000000000794d */ /* 0x000fea0003800000 */
.L_x_789:
[----:B------:R-:W-:Y:S01]  /*9590*/  IMAD.MOV.U32 R12, RZ, RZ, RZ ;  /* 0x000000ffff0c7224 */ /* 0x000fe200078e00ff */
[----:B------:R-:W-:Y:S01]  /*95a0*/  MOV R15, 0xffffffff ;  /* 0xffffffff000f7802 */ /* 0x000fe20000000f00 */
[----:B------:R-:W-:-:S07]  /*95b0*/  IMAD.MOV.U32 R11, RZ, RZ, 0x1f ;  /* 0x0000001fff0b7424 */ /* 0x000fce00078e00ff */
[----:B------:R-:W-:Y:S05]  /*95c0*/  WARPSYNC.COLLECTIVE R15, `(.L_x_864) ;  /* 0x000000000f087348 */ /* 0x000fea0003c00000 */
[----:B------:R1:W2:Y:S02]  /*95d0*/  SHFL.IDX P6, R14, R13, R12, R11 ;  /* 0x0000000c0d0e7389 */ /* 0x0002a400000c000b */
[----:B-12---:R-:W-:Y:S01]  /*95e0*/  ENDCOLLECTIVE ;  /* 0x000000000000791b */ /* 0x006fe20003800000 */
.L_x_864:
[----:B------:R-:W-:Y:S05]  /*95f0*/  BRA `(.L_x_865) ;  /* 0xffffff7800e07947 */ /* 0x000fea000383ffff */
.L_x_791:
[----:B--2---:R2:W3:Y:S02]  /*9600*/  SYNCS.PHASECHK.TRANS64.TRYWAIT P0, [R2+URZ+0x30c00], R9 ;  /* 0x030c0009020075a7 */ /* 0x0044e4000800017f */
[----:B---3--:R-:W-:Y:S05]  /*9610*/  @!P0 NANOSLEEP.SYNCS 0x989680 ;  /* 0x009896800000895d */ /* 0x008fea0003900000 */
[----:B------:R-:W3:Y:S02]  /*9620*/  @!P0 SYNCS.PHASECHK.TRANS64 P0, [R2+URZ+0x30c00], R9 ;  /* 0x030c0009020085a7 */ /* 0x000ee4000800007f */
[----:B---3--:R-:W-:Y:S05]  /*9630*/  @!P0 BRA `(.L_x_791) ;  /* 0xfffffffc00f08947 */ /* 0x008fea000383ffff */
[----:B------:R-:W-:Y:S05]  /*9640*/  BRA `(.L_x_790) ;  /* 0xffffff7c00447947 */ /* 0x000fea000383ffff */
.L_x_795:
[----:B--2---:R2:W3:Y:S02]  /*9650*/  SYNCS.PHASECHK.TRANS64.TRYWAIT P1, [R3+URZ+0x30c10], R22 ;  /* 0x030c1016030075a7 */ /* 0x0044e4000802017f */
[----:B---3--:R-:W-:Y:S05]  /*9660*/  @!P1 NANOSLEEP.SYNCS 0x989680 ;  /* 0x009896800000995d */ /* 0x008fea0003900000 */
[----:B------:R-:W3:Y:S02]  /*9670*/  @!P1 SYNCS.PHASECHK.TRANS64 P1, [R3+URZ+0x30c10], R22 ;  /* 0x030c1016030095a7 */ /* 0x000ee4000802007f */
[----:B---3--:R-:W-:Y:S05]  /*9680*/  @!P1 BRA `(.L_x_795) ;  /* 0xfffffffc00f09947 */ /* 0x008fea000383ffff */
[----:B------:R-:W-:Y:S05]  /*9690*/  BRA `(.L_x_794) ;  /* 0xffffff8400247947 */ /* 0x000fea000383ffff */
.L_x_799:
[----:B------:R1:W1:Y:S02]  /*96a0*/  SYNCS.PHASECHK.TRANS64.TRYWAIT P1, [R3+URZ+0x30c30], R22 ;  /* 0x030c3016030075a7 */ /* 0x000264000802017f */
[----:B-1----:R-:W-:Y:S05]  /*96b0*/  @!P1 NANOSLEEP.SYNCS 0x989680 ;  /* 0x009896800000995d */ /* 0x002fea0003900000 */
[----:B------:R-:W1:Y:S02]  /*96c0*/  @!P1 SYNCS.PHASECHK.TRANS64 P1, [R3+URZ+0x30c30], R22 ;  /* 0x030c3016030095a7 */ /* 0x000e64000802007f */
[----:B-1----:R-:W-:Y:S05]  /*96d0*/  @!P1 BRA `(.L_x_799) ;  /* 0xfffffffc00f09947 */ /* 0x002fea000383ffff */
[----:B------:R-:W-:Y:S05]  /*96e0*/  BRA `(.L_x_798) ;  /* 0xffffff8800387947 */ /* 0x000fea000383ffff */
.L_x_838:
[----:B-1----:R1:W2:Y:S02]  /*96f0*/  SYNCS.PHASECHK.TRANS64.TRYWAIT P1, [R12+URZ+0x30c20], R3 ;  /* 0x030c20030c0075a7 */ /* 0x0022a4000802017f */
[----:B--2---:R-:W-:Y:S05]  /*9700*/  @!P1 NANOSLEEP.SYNCS 0x989680 ;  /* 0x009896800000995d */ /* 0x004fea0003900000 */
[----:B------:R-:W2:Y:S02]  /*9710*/  @!P1 SYNCS.PHASECHK.TRANS64 P1, [R12+URZ+0x30c20], R3 ;  /* 0x030c20030c0095a7 */ /* 0x000ea4000802007f */
[----:B--2---:R-:W-:Y:S05]  /*9720*/  @!P1 BRA `(.L_x_838) ;  /* 0xfffffffc00f09947 */ /* 0x004fea000383ffff */
[----:B------:R-:W-:Y:S05]  /*9730*/  BRA `(.L_x_866) ;  /* 0xffffffe800107947 */ /* 0x000fea000383ffff */
.L_x_842:
[----:B-1----:R1:W2:Y:S02]  /*9740*/  SYNCS.PHASECHK.TRANS64.TRYWAIT P1, [R12+URZ+0x30c40], R21 ;  /* 0x030c40150c0075a7 */ /* 0x0022a4000802017f */
[----:B--2---:R-:W-:Y:S05]  /*9750*/  @!P1 NANOSLEEP.SYNCS 0x989680 ;  /* 0x009896800000995d */ /* 0x004fea0003900000 */
[----:B------:R-:W2:Y:S02]  /*9760*/  @!P1 SYNCS.PHASECHK.TRANS64 P1, [R12+URZ+0x30c40], R21 ;  /* 0x030c40150c0095a7 */ /* 0x000ea4000802007f */
[----:B--2---:R-:W-:Y:S05]  /*9770*/  @!P1 BRA `(.L_x_842) ;  /* 0xfffffffc00f09947 */ /* 0x004fea000383ffff */
[----:B------:R-:W-:Y:S05]  /*9780*/  BRA `(.L_x_867) ;  /* 0xffffffec00287947 */ /* 0x000fea000383ffff */
.L_x_844:
[----:B--2---:R2:W3:Y:S02]  /*9790*/  SYNCS.PHASECHK.TRANS64.TRYWAIT P1, [R12+URZ+0x30c28], R21 ;  /* 0x030c28150c0075a7 */ /* 0x0044e4000802017f */
[----:B---3--:R-:W-:Y:S05]  /*97a0*/  @!P1 NANOSLEEP.SYNCS 0x989680 ;  /* 0x009896800000995d */ /* 0x008fea0003900000 */
[----:B------:R-:W3:Y:S02]  /*97b0*/  @!P1 SYNCS.PHASECHK.TRANS64 P1, [R12+URZ+0x30c28], R21 ;  /* 0x030c28150c0095a7 */ /* 0x000ee4000802007f */
[----:B---3--:R-:W-:Y:S05]  /*97c0*/  @!P1 BRA `(.L_x_844) ;  /* 0xfffffffc00f09947 */ /* 0x008fea000383ffff */
[----:B------:R-:W-:Y:S05]  /*97d0*/  BRA `(.L_x_868) ;  /* 0xffffffec00a47947 */ /* 0x000fea000383ffff */
.L_x_846:
[----:B---3--:R3:W4:Y:S02]  /*97e0*/  SYNCS.PHASECHK.TRANS64.TRYWAIT P1, [R12+URZ+0x30c48], R21 ;  /* 0x030c48150c0075a7 */ /* 0x008724000802017f */
[----:B----4-:R-:W-:Y:S05]  /*97f0*/  @!P1 NANOSLEEP.SYNCS 0x989680 ;  /* 0x009896800000995d */ /* 0x010fea0003900000 */
[----:B------:R-:W4:Y:S02]  /*9800*/  @!P1 SYNCS.PHASECHK.TRANS64 P1, [R12+URZ+0x30c48], R21 ;  /* 0x030c48150c0095a7 */ /* 0x000f24000802007f */
[----:B----4-:R-:W-:Y:S05]  /*9810*/  @!P1 BRA `(.L_x_846) ;  /* 0xfffffffc00f09947 */ /* 0x010fea000383ffff */
[----:B------:R-:W-:Y:S05]  /*9820*/  BRA `(.L_x_869) ;  /* 0xfffffff000007947 */ /* 0x000fea000383ffff */
.L_x_848:
[----:B------:R-:W-:-:S07]  /*9830*/  SHF.L.U32 R5, R10, 0x1f, RZ ;  /* 0x0000001f0a057819 */ /* 0x000fce00000006ff */
.L_x_870:
[----:B-1----:R1:W2:Y:S02]  /*9840*/  SYNCS.PHASECHK.TRANS64.TRYWAIT P1, [R12+URZ+0x30c20], R5 ;  /* 0x030c20050c0075a7 */ /* 0x0022a4000802017f */
[----:B--2---:R-:W-:Y:S05]  /*9850*/  @!P1 NANOSLEEP.SYNCS 0x989680 ;  /* 0x009896800000995d */ /* 0x004fea0003900000 */
[----:B------:R-:W2:Y:S02]  /*9860*/  @!P1 SYNCS.PHASECHK.TRANS64 P1, [R12+URZ+0x30c20], R5 ;  /* 0x030c20050c0095a7 */ /* 0x000ea4000802007f */
[----:B--2---:R-:W-:Y:S05]  /*9870*/  @!P1 BRA `(.L_x_870) ;  /* 0xfffffffc00f09947 */ /* 0x004fea000383ffff */
[----:B------:R-:W-:Y:S05]  /*9880*/  BRA `(.L_x_871) ;  /* 0xfffffff0006c7947 */ /* 0x000fea000383ffff */
.L_x_851:
[----:B-1----:R1:W2:Y:S02]  /*9890*/  SYNCS.PHASECHK.TRANS64.TRYWAIT P1, [R12+URZ+0x30c40], R13 ;  /* 0x030c400d0c0075a7 */ /* 0x0022a4000802017f */
[----:B--2---:R-:W-:Y:S05]  /*98a0*/  @!P1 NANOSLEEP.SYNCS 0x989680 ;  /* 0x009896800000995d */ /* 0x004fea0003900000 */
[----:B------:R-:W2:Y:S02]  /*98b0*/  @!P1 SYNCS.PHASECHK.TRANS64 P1, [R12+URZ+0x30c40], R13 ;  /* 0x030c400d0c0095a7 */ /* 0x000ea4000802007f */
[----:B--2---:R-:W-:Y:S05]  /*98c0*/  @!P1 BRA `(.L_x_851) ;  /* 0xfffffffc00f09947 */ /* 0x004fea000383ffff */
[----:B------:R-:W-:Y:S05]  /*98d0*/  BRA `(.L_x_872) ;  /* 0xfffffff000e07947 */ /* 0x000fea000383ffff */
.L_x_853:
[----:B--2---:R2:W3:Y:S02]  /*98e0*/  SYNCS.PHASECHK.TRANS64.TRYWAIT P1, [R12+URZ+0x30c28], R13 ;  /* 0x030c280d0c0075a7 */ /* 0x0044e4000802017f */
[----:B---3--:R-:W-:Y:S05]  /*98f0*/  @!P1 NANOSLEEP.SYNCS 0x989680 ;  /* 0x009896800000995d */ /* 0x008fea0003900000 */
[----:B------:R-:W3:Y:S02]  /*9900*/  @!P1 SYNCS.PHASECHK.TRANS64 P1, [R12+URZ+0x30c28], R13 ;  /* 0x030c280d0c0095a7 */ /* 0x000ee4000802007f */
[----:B---3--:R-:W-:Y:S05]  /*9910*/  @!P1 BRA `(.L_x_853) ;  /* 0xfffffffc00f09947 */ /* 0x008fea000383ffff */
[----:B------:R-:W-:Y:S05]  /*9920*/  BRA `(.L_x_873) ;  /* 0xfffffff400507947 */ /* 0x000fea000383ffff */
.L_x_855:
[----:B-1----:R1:W2:Y:S02]  /*9930*/  SYNCS.PHASECHK.TRANS64.TRYWAIT P0, [R13+URZ+0x30c40], R2 ;  /* 0x030c40020d0075a7 */ /* 0x0022a4000800017f */
[----:B--2---:R-:W-:Y:S05]  /*9940*/  @!P0 NANOSLEEP.SYNCS 0x989680 ;  /* 0x009896800000895d */ /* 0x004fea0003900000 */
[----:B------:R-:W2:Y:S02]  /*9950*/  @!P0 SYNCS.PHASECHK.TRANS64 P0, [R13+URZ+0x30c40], R2 ;  /* 0x030c40020d0085a7 */ /* 0x000ea4000800007f */
[----:B--2---:R-:W-:Y:S05]  /*9960*/  @!P0 BRA `(.L_x_855) ;  /* 0xfffffffc00f08947 */ /* 0x004fea000383ffff */
[----:B------:R-:W-:Y:S05]  /*9970*/  BRA `(.L_x_874) ;  /* 0xfffffff400c07947 */ /* 0x000fea000383ffff */
.L_x_857:
[----:B------:R-:W-:Y:S01]  /*9980*/  BSSY B0, `(.L_x_875) ;  /* 0x0000006000007945 */ /* 0x000fe20003800000 */
[----:B------:R-:W-:-:S07]  /*9990*/  IMAD.MOV.U32 R15, RZ, RZ, -0x1 ;  /* 0xffffffffff0f7424 */ /* 0x000fce00078e00ff */
[----:B--2-4-:R-:W-:Y:S05]  /*99a0*/  WARPSYNC.COLLECTIVE R15, `(.L_x_876) ;  /* 0x000000000f0c7348 */ /* 0x014fea0003c00000 */
[----:B------:R-:W-:Y:S02]  /*99b0*/  ELECT P6, UR62, PT ;  /* 0x00000000003e782f */ /* 0x000fe400038c0000 */
[----:B------:R-:W-:Y:S01]  /*99c0*/  MOV R14, UR62 ;  /* 0x0000003e000e7c02 */ /* 0x000fe20008000f00 */
[----:B--2-4-:R-:W-:Y:S10]  /*99d0*/  ENDCOLLECTIVE ;  /* 0x000000000000791b */ /* 0x014ff40003800000 */
.L_x_876:
[----:B------:R-:W-:Y:S05]  /*99e0*/  BSYNC B0 ;  /* 0x0000000000007941 */ /* 0x000fea0003800000 */
.L_x_875:
[----:B------:R-:W-:Y:S01]  /*99f0*/  PLOP3.LUT P0, PT, P6, PT, PT, 0x80, 0x0 ;  /* 0x000000000000781c */ /* 0x000fe2000370f070 */
[----:B------:R-:W-:-:S12]  /*9a00*/  BRA `(.L_x_877) ;  /* 0xfffffff800507947 */ /* 0x000fd8000383ffff */
.L_x_859:
[----:B-1----:R1:W3:Y:S02]  /*9a10*/  SYNCS.PHASECHK.TRANS64.TRYWAIT P1, [R7+URZ], R4 ;  /* 0x00000004070075a7 */ /* 0x0022e4000802017f */
[----:B---3--:R-:W-:Y:S05]  /*9a20*/  @!P1 NANOSLEEP.SYNCS 0x989680 ;  /* 0x009896800000995d */ /* 0x008fea0003900000 */
[----:B------:R-:W3:Y:S02]  /*9a30*/  @!P1 SYNCS.PHASECHK.TRANS64 P1, [R7+URZ], R4 ;  /* 0x00000004070095a7 */ /* 0x000ee4000802007f */
[----:B---3--:R-:W-:Y:S05]  /*9a40*/  @!P1 BRA `(.L_x_859) ;  /* 0xfffffffc00f09947 */ /* 0x008fea000383ffff */
[----:B------:R-:W-:Y:S05]  /*9a50*/  BRA `(.L_x_878) ;  /* 0xfffffff800907947 */ /* 0x000fea000383ffff */
.L_x_860:
[----:B---3--:R3:W4:Y:S02]  /*9a60*/  SYNCS.PHASECHK.TRANS64.TRYWAIT P1, [R11+URZ], R2 ;  /* 0x000000020b0075a7 */ /* 0x008724000802017f */
[----:B----4-:R-:W-:Y:S05]  /*9a70*/  @!P1 NANOSLEEP.SYNCS 0x989680 ;  /* 0x009896800000995d */ /* 0x010fea0003900000 */
[----:B------:R-:W4:Y:S02]  /*9a80*/  @!P1 SYNCS.PHASECHK.TRANS64 P1, [R11+URZ], R2 ;  /* 0x000000020b0095a7 */ /* 0x000f24000802007f */
[----:B----4-:R-:W-:Y:S05]  /*9a90*/  @!P1 BRA `(.L_x_860) ;  /* 0xfffffffc00f09947 */ /* 0x010fea000383ffff */
[----:B------:R-:W-:Y:S05]  /*9aa0*/  BRA `(.L_x_879) ;  /* 0xfffffff800847947 */ /* 0x000fea000383ffff */
.L_x_862:
[----:B----4-:R4:W1:Y:S02]  /*9ab0*/  SYNCS.PHASECHK.TRANS64.TRYWAIT P0, [R9+URZ], R4 ;  /* 0x00000004090075a7 */ /* 0x010864000800017f */
[----:B-1----:R-:W-:Y:S05]  /*9ac0*/  @!P0 NANOSLEEP.SYNCS 0x989680 ;  /* 0x009896800000895d */ /* 0x002fea0003900000 */
[----:B------:R-:W1:Y:S02]  /*9ad0*/  @!P0 SYNCS.PHASECHK.TRANS64 P0, [R9+URZ], R4 ;  /* 0x00000004090085a7 */ /* 0x000e64000800007f */
[----:B-1----:R-:W-:Y:S05]  /*9ae0*/  @!P0 BRA `(.L_x_862) ;  /* 0xfffffffc00f08947 */ /* 0x002fea000383ffff */
[----:B------:R-:W-:Y:S05]  /*9af0*/  BRA `(.L_x_880) ;  /* 0xfffffff800887947 */ /* 0x000fea000383ffff */
.L_x_881:
        /* <DEDUP_REMOVED lines=16> */
.L_x_3724:


//--------------------- .text._ZN7cutlass13device_kernelIN5flash11enable_sm90INS1_16FlashAttnBwdSm90INS1_25CollectiveMainloopBwdSm90ILi2ELi2ELi2EN4cute5tupleIJNS5_1CILi1EEES8_S8_EEENS6_IJNS7_ILi128EEESA_NS7_ILi64EEEEEENS_10bfloat16_tEfNS_4arch4Sm90ELb0ELb0ELb1ELb1ELb1ELb1ELb0ELb0ELi2ELi1ELi2ELi2ELb0EEENS1_24CollectiveEpilogueBwdGQAISC_fSF_Li256ELb1ELb1EEENS1_19SingleTileSchedulerILb1ELb0ELb0ELi128EEEEEEEEEvNT_6ParamsE --------------------------
	.section	.text._ZN7cutlass13device_kernelIN5flash11enable_sm90INS1_16FlashAttnBwdSm90INS1_25CollectiveMainloopBwdSm90ILi2ELi2ELi2EN4cute5tupleIJNS5_1CILi1EEES8_S8_EEENS6_IJNS7_ILi128EEESA_NS7_ILi64EEEEEENS_10bfloat16_tEfNS_4arch4Sm90ELb0ELb0ELb1ELb1ELb1ELb1ELb0ELb0ELi2ELi1ELi2ELi2ELb0EEENS1_24CollectiveEpilogueBwdGQAISC_fSF_Li256ELb1ELb1EEENS1_19SingleTileSchedulerILb1ELb0ELb0ELi128EEEEEEEEEvNT_6ParamsE,"ax",@progbits
	.align	128
.text._ZN7cutlass13device_kernelIN5flash11enable_sm90INS1_16FlashAttnBwdSm90INS1_25CollectiveMainloopBwdSm90ILi2ELi2ELi2EN4cute5tupleIJNS5_1CILi1EEES8_S8_EEENS6_IJNS7_ILi128EEESA_NS7_ILi64EEEEEENS_10bfloat16_tEfNS_4arch4Sm90ELb0ELb0ELb1ELb1ELb1ELb1ELb0ELb0ELi2ELi1ELi2ELi2ELb0EEENS1_24CollectiveEpilogueBwdGQAISC_fSF_Li256ELb1ELb1EEENS1_19SingleTileSchedulerILb1ELb0ELb0ELi128EEEEEEEEEvNT_6ParamsE:
        .type           _ZN7cutlass13device_kernelIN5flash11enable_sm90INS1_16FlashAttnBwdSm90INS1_25CollectiveMainloopBwdSm90ILi2ELi2ELi2EN4cute5tupleIJNS5_1CILi1EEES8_S8_EEENS6_IJNS7_ILi128EEESA_NS7_ILi64EEEEEENS_10bfloat16_tEfNS_4arch4Sm90ELb0ELb0ELb1ELb1ELb1ELb1ELb0ELb0ELi2ELi1ELi2ELi2ELb0EEENS1_24CollectiveEpilogueBwdGQAISC_fSF_Li256ELb1ELb1EEENS1_19SingleTileSchedulerILb1ELb0ELb0ELi128EEEEEEEEEvNT_6ParamsE,@function
        .size           _ZN7cutlass13device_kernelIN5flash11enable_sm90INS1_16FlashAttnBwdSm90INS1_25CollectiveMainloopBwdSm90ILi2ELi2ELi2EN4cute5tupleIJNS5_1CILi1EEES8_S8_EEENS6_IJNS7_ILi128EEESA_NS7_ILi64EEEEEENS_10bfloat16_tEfNS_4arch4Sm90ELb0ELb0ELb1ELb1ELb1ELb1ELb0ELb0ELi2ELi1ELi2ELi2ELb0EEENS1_24CollectiveEpilogueBwdGQAISC_fSF_Li256ELb1ELb1EEENS1_19SingleTileSchedulerILb1ELb0ELb0ELi128EEEEEEEEEvNT_6ParamsE,(.L_x_3725 - _ZN7cutlass13device_kernelIN5flash11enable_sm90INS1_16FlashAttnBwdSm90INS1_25CollectiveMainloopBwdSm90ILi2ELi2ELi2EN4cute5tupleIJNS5_1CILi1EEES8_S8_EEENS6_IJNS7_ILi128EEESA_NS7_ILi64EEEEEENS_10bfloat16_tEfNS_4arch4Sm90ELb0ELb0ELb1ELb1ELb1ELb1ELb0ELb0ELi2ELi1ELi2ELi2ELb0EEENS1_24CollectiveEpilogueBwdGQAISC_fSF_Li256ELb1ELb1EEENS1_19SingleTileSchedulerILb1ELb0ELb0ELi128EEEEEEEEEvNT_6ParamsE)
        .other          _ZN7cutlass13device_kernelIN5flash11enable_sm90INS1_16FlashAttnBwdSm90INS1_25CollectiveMainloopBwdSm90ILi2ELi2ELi2EN4cute5tupleIJNS5_1CILi1EEES8_S8_EEENS6_IJNS7_ILi128EEESA_NS7_ILi64EEEEEENS_10bfloat16_tEfNS_4arch4Sm90ELb0ELb0ELb1ELb1ELb1ELb1ELb0ELb0ELi2ELi1ELi2ELi2ELb0EEENS1_24CollectiveEpilogueBwdGQAISC_fSF_Li256ELb1ELb1EEENS1_19SingleTileSchedulerILb1ELb0ELb0ELi128EEEEEEEEEvNT_6ParamsE,@"STO_CUDA_ENTRY STV_DEFAULT"
_ZN7cutlass13device_kernelIN5flash11enable_sm90INS1_16FlashAttnBwdSm90INS1_25CollectiveMainloopBwdSm90ILi2ELi2ELi2EN4cute5tupleIJNS5_1CILi1EEES8_S8_EEENS6_IJNS7_ILi128EEESA_NS7_ILi64EEEEEENS_10bfloat16_tEfNS_4arch4Sm90ELb0ELb0ELb1ELb1ELb1ELb1ELb0ELb0ELi2ELi1ELi2ELi2ELb0EEENS1_24CollectiveEpilogueBwdGQAISC_fSF_Li256ELb1ELb1EEENS1_19SingleTileSchedulerILb1ELb0ELb0ELi128EEEEEEEEEvNT_6ParamsE:
        /* <DEDUP_REMOVED lines=23> */
.L_x_883:
[----:B------:R-:W-:Y:S05]  /*0170*/  BSYNC B0 ;  /* 0x0000000000007941 */ /* 0x000fea0003800000 */
.L_x_882:
        /* <DEDUP_REMOVED lines=34> */
.L_x_884:
        /* <DEDUP_REMOVED lines=22> */
.L_x_885:
        /* <DEDUP_REMOVED lines=9> */
.L_x_888:
        /* <DEDUP_REMOVED lines=20> */
.L_x_889:
        /* <DEDUP_REMOVED lines=10> */
.L_x_891:
[----:B------:R-:W2:Y:S02]  /*0770*/  LDC R0, c[0x0][0x8c4] ;  /* 0x00023100ff007b82 */ /* 0x000ea40000000800 */
.L_x_890:
        /* <DEDUP_REMOVED lines=19> */
.L_x_893:
        /* <DEDUP_REMOVED lines=10> */
.L_x_894:
        /* <DEDUP_REMOVED lines=8> */
.L_x_895:
        /* <DEDUP_REMOVED lines=9> */
.L_x_896:
        /* <DEDUP_REMOVED lines=56> */
.L_x_899:
        /* <DEDUP_REMOVED lines=15> */
.L_x_898:
        /* <DEDUP_REMOVED lines=22> */
.L_x_901:
        /* <DEDUP_REMOVED lines=15> */
.L_x_900:
[----:B------:R-:W-:Y:S01]  /*1120*/  SHF.R.S32.HI R3, RZ, 0x1f, R18 ;  /* 0x0000001fff037819 */ /* 0x000fe20000011412 */
[----:B------:R-:W-:-:S03]  /*1130*/  UMOV UR4, 0xffffffff ;  /* 0xffffffff00047882 */ /* 0x000fc60000000000 */
[----:B------:R-:W-:-:S04]  /*1140*/  LEA.HI R0, R3, R18, RZ, 0x7 ;  /* 0x0000001203007211 */ /* 0x000fc800078f38ff */
[----:B------:R-:W-:Y:S01]  /*1150*/  SHF.R.S32.HI R13, RZ, 0x7, R0 ;  /* 0x00000007ff0d7819 */ /* 0x000fe20000011400 */
[----:B------:R-:W-:Y:S06]  /*1160*/  BRA.DIV UR4, `(.L_x_902) ;  /* 0x0000009204247947 */ /* 0x000fec000b800000 */
[----:B------:R1:W2:Y:S02]  /*1170*/  SHFL.IDX PT, R14, R13, RZ, 0x1f ;  /* 0x00001fff0d0e7589 */ /* 0x0002a400000e0000 */
.L_x_1006:
        /* <DEDUP_REMOVED lines=30> */
.L_x_903:
        /* <DEDUP_REMOVED lines=111> */
.L_x_915:
[----:B------:R-:W-:-:S13]  /*1a50*/  ISETP.NE.AND P0, PT, R7, 0x3, PT ;  /* 0x000000030700780c */ /* 0x000fda0003f05270 */
[----:B------:R-:W-:Y:S05]  /*1a60*/  @!P0 BRA `(.L_x_905) ;  /* 0x0000000000048947 */ /* 0x000fea0003800000 */
[----:B------:R-:W-:Y:S01]  /*1a70*/  BPT.TRAP 0x1 ;  /* 0x000000040000795c */ /* 0x000fe20000300000 */
.L_x_905:
[----:B------:R-:W-:Y:S01]  /*1a80*/  IMAD R25, R4, 0x8, R2 ;  /* 0x0000000804197824 */ /* 0x000fe200078e0202 */
[----:B------:R-:W-:-:S04]  /*1a90*/  SHF.L.U32 R22, R5, 0x1f, RZ ;  /* 0x0000001f05167819 */ /* 0x000fc800000006ff */
[----:B------:R1:W2:Y:S01]  /*1aa0*/  SYNCS.PHASECHK.TRANS64.TRYWAIT P1, [R25+URZ+0x30c10], R22 ;  /* 0x030c1016190075a7 */ /* 0x0002a2000802017f */
[----:B------:R-:W-:Y:S05]  /*1ab0*/  @!P0 BRA `(.L_x_906) ;  /* 0x0000000000048947 */ /* 0x000fea0003800000 */
[----:B------:R-:W-:Y:S01]  /*1ac0*/  BPT.TRAP 0x1 ;  /* 0x000000040000795c */ /* 0x000fe20000300000 */
.L_x_906:
[----:B------:R-:W-:-:S04]  /*1ad0*/  IADD3 R0, R2, 0x10000, RZ ;  /* 0x0001000002007810 */ /* 0x000fc80007ffe0ff */
[----:B------:R-:W-:-:S04]  /*1ae0*/  SHF.R.U32.HI R0, RZ, 0x4, R0 ;  /* 0x00000004ff007819 */ /* 0x000fc80000011600 */
[----:B------:R-:W-:Y:S01]  /*1af0*/  LOP3.LUT R0, R0, 0x3fff, RZ, 0xc0, !PT ;  /* 0x00003fff00007812 */ /* 0x000fe200078ec0ff */
[----:B--2---:R-:W-:Y:S06]  /*1b00*/  @P1 BRA `(.L_x_907) ;  /* 0x0000000000081947 */ /* 0x004fec0003800000 */
[----:B------:R-:W2:Y:S02]  /*1b10*/  SYNCS.PHASECHK.TRANS64.TRYWAIT P1, [R25+URZ+0x30c10], R22 ;  /* 0x030c1016190075a7 */ /* 0x000ea4000802017f */
[----:B--2---:R-:W-:Y:S05]  /*1b20*/  @!P1 BRA `(.L_x_908) ;  /* 0x0000008400e49947 */ /* 0x004fea0003800000 */
.L_x_907:
        /* <DEDUP_REMOVED lines=64> */
.L_x_909:
[----:B------:R1:W1:Y:S01]  /*1f30*/  SYNCS.PHASECHK.TRANS64.TRYWAIT P1, [R25+URZ+0x30c30], R22 ;  /* 0x030c3016190075a7 */ /* 0x000262000802017f */
[----:B------:R-:W-:Y:S05]  /*1f40*/  @!P0 BRA `(.L_x_910) ;  /* 0x0000000000048947 */ /* 0x000fea0003800000 */
[----:B------:R-:W-:Y:S01]  /*1f50*/  BPT.TRAP 0x1 ;  /* 0x000000040000795c */ /* 0x000fe20000300000 */
.L_x_910:
[----:B------:R-:W-:-:S04]  /*1f60*/  IADD3 R18, R2, 0x18000, RZ ;  /* 0x0001800002127810 */ /* 0x000fc80007ffe0ff */
[----:B------:R-:W-:-:S04]  /*1f70*/  SHF.R.U32.HI R18, RZ, 0x4, R18 ;  /* 0x00000004ff127819 */ /* 0x000fc80000011612 */
[----:B------:R-:W-:-:S04]  /*1f80*/  LOP3.LUT R18, R18, 0x3fff, RZ, 0xc0, !PT ;  /* 0x00003fff12127812 */ /* 0x000fc800078ec0ff */
[----:B------:R-:W-:Y:S01]  /*1f90*/  LOP3.LUT R21, R18, 0x10000, RZ, 0xfc, !PT ;  /* 0x0001000012157812 */ /* 0x000fe200078efcff */
[----:B-1----:R-:W-:Y:S06]  /*1fa0*/  @P1 BRA `(.L_x_911) ;  /* 0x0000000000081947 */ /* 0x002fec0003800000 */
[----:B------:R-:W1:Y:S02]  /*1fb0*/  SYNCS.PHASECHK.TRANS64.TRYWAIT P1, [R25+URZ+0x30c30], R22 ;  /* 0x030c3016190075a7 */ /* 0x000e64000802017f */
[----:B-1----:R-:W-:Y:S05]  /*1fc0*/  @!P1 BRA `(.L_x_912) ;  /* 0x0000008000d09947 */ /* 0x002fea0003800000 */
.L_x_911:
        /* <DEDUP_REMOVED lines=896> */
.L_x_913:
        /* <DEDUP_REMOVED lines=69> */
.L_x_914:
        /* <DEDUP_REMOVED lines=46> */
.L_x_897:
[----:B------:R-:W-:Y:S05]  /*5f00*/  @P0 BRA `(.L_x_892) ;  /* 0x0000004000b40947 */ /* 0x000fea0003800000 */
[----:B------:R-:W2:Y:S01]  /*5f10*/  LDL.LU R26, [R1+0x1c] ;  /* 0x00001c00011a7983 */ /* 0x000ea20000300800 */
[----:B-1----:R-:W1:Y:S01]  /*5f20*/  LDC.64 R2, c[0x0][0x878] ;  /* 0x00021e00ff027b82 */ /* 0x002e620000000a00 */
[----:B------:R-:W-:Y:S01]  /*5f30*/  ULDC UR4, c[0x0][0x870] ;  /* 0x00021c0000047ab9 */ /* 0x000fe20000000800 */
[----:B------:R-:W-:-:S06]  /*5f40*/  ULDC UR6, c[0x0][0x80c] ;  /* 0x0002030000067ab9 */ /* 0x000fcc0000000800 */
[----:B------:R-:W3:Y:S01]  /*5f50*/  LDC R17, c[0x0][0x850] ;  /* 0x00021400ff117b82 */ /* 0x000ee20000000800 */
[----:B------:R-:W4:Y:S01]  /*5f60*/  S2R R6, SR_TID.X ;  /* 0x0000000000067919 */ /* 0x000f220000002100 */
[----:B------:R-:W5:Y:S01]  /*5f70*/  S2R R8, SR_CTAID.Y ;  /* 0x0000000000087919 */ /* 0x000f620000002600 */
[----:B------:R-:W5:Y:S05]  /*5f80*/  S2R R16, SR_CTAID.X ;  /* 0x0000000000107919 */ /* 0x000f6a0000002500 */
[----:B------:R-:W5:Y:S01]  /*5f90*/  S2UR UR5, SR_CgaCtaId ;  /* 0x00000000000579c3 */ /* 0x000f620000008800 */
[----:B-1----:R-:W-:-:S07]  /*5fa0*/  ISETP.NE.U32.AND P0, PT, R2, RZ, PT ;  /* 0x000000ff0200720c */ /* 0x002fce0003f05070 */
[----:B------:R-:W1:Y:S01]  /*5fb0*/  LDC.64 R14, c[0x0][0x840] ;  /* 0x00021000ff0e7b82 */ /* 0x000e620000000a00 */
[----:B------:R-:W-:-:S07]  /*5fc0*/  ISETP.NE.AND.EX P0, PT, R3, RZ, PT, P0 ;  /* 0x000000ff0300720c */ /* 0x000fce0003f05300 */
[----:B------:R-:W1:Y:S08]  /*5fd0*/  LDC.64 R12, c[0x0][0x818] ;  /* 0x00020600ff0c7b82 */ /* 0x000e700000000a00 */
[----:B------:R-:W2:Y:S08]  /*5fe0*/  @P0 LDC.64 R2, c[0x0][0x878] ;  /* 0x00021e00ff020b82 */ /* 0x000eb00000000a00 */
[----:B------:R-:W1:Y:S08]  /*5ff0*/  LDC.64 R20, c[0x0][0x848] ;  /* 0x00021200ff147b82 */ /* 0x000e700000000a00 */
[----:B------:R-:W1:Y:S08]  /*6000*/  LDC.64 R22, c[0x0][0x800] ;  /* 0x00020000ff167b82 */ /* 0x000e700000000a00 */
[----:B------:R-:W1:Y:S01]  /*6010*/  LDC.64 R24, c[0x0][0x828] ;  /* 0x00020a00ff187b82 */ /* 0x000e620000000a00 */
[----:B--2---:R-:W-:-:S06]  /*6020*/  @P0 IMAD.WIDE R2, R26, 0x4, R2 ;  /* 0x000000041a020825 */ /* 0x004fcc00078e0202 */
[----:B------:R2:W5:Y:S01]  /*6030*/  @P0 LDG.E R2, desc[UR38][R2.64] ;  /* 0x0000002602020981 */ /* 0x000562000c1e1900 */
[----:B------:R-:W-:Y:S01]  /*6040*/  BAR.SYNC.DEFER_BLOCKING 0x1, 0x100 ;  /* 0x0044000000007b1d */ /* 0x000fe20000010000 */
[----:B---3--:R-:W-:Y:S01]  /*6050*/  ISETP.NE.AND P2, PT, R17, 0x1, PT ;  /* 0x000000011100780c */ /* 0x008fe20003f45270 */
[C---:B----4-:R-:W-:Y:S01]  /*6060*/  VIADD R18, R6.reuse, 0xffffff80 ;  /* 0xffffff8006127836 */ /* 0x050fe20000000000 */
[----:B------:R-:W-:-:S03]  /*6070*/  ISETP.NE.AND P1, PT, R6, 0x80, PT ;  /* 0x000000800600780c */ /* 0x000fc60003f25270 */
[----:B------:R-:W-:Y:S01]  /*6080*/  BSSY B0, `(.L_x_916) ;  /* 0x000004e000007945 */ /* 0x000fe20003800000 */
[----:B------:R-:W-:-:S04]  /*6090*/  SHF.R.S32.HI R5, RZ, 0x1f, R18 ;  /* 0x0000001fff057819 */ /* 0x000fc80000011412 */
[----:B------:R-:W-:-:S03]  /*60a0*/  LEA.HI R5, R5, R18, RZ, 0x7 ;  /* 0x0000001205057211 */ /* 0x000fc600078f38ff */
[----:B------:R-:W5:Y:S01]  /*60b0*/  @P2 LDC R7, c[0x0][0x854] ;  /* 0x00021500ff072b82 */ /* 0x000f620000000800 */
[C---:B--2---:R-:W-:Y:S02]  /*60c0*/  LOP3.LUT R3, R5.reuse, 0xfffff80, RZ, 0xc0, !PT ;  /* 0x0fffff8005037812 */ /* 0x044fe400078ec0ff */
[----:B------:R-:W-:-:S03]  /*60d0*/  SHF.L.U32 R5, R5, 0x5, RZ ;  /* 0x0000000505057819 */ /* 0x000fc600000006ff */
[----:B------:R-:W-:Y:S01]  /*60e0*/  IMAD.IADD R4, R18, 0x1, -R3 ;  /* 0x0000000112047824 */ /* 0x000fe200078e0a03 */
[----:B------:R-:W-:Y:S01]  /*60f0*/  LOP3.LUT R5, R5, 0x3ffff000, RZ, 0xc0, !PT ;  /* 0x3ffff00005057812 */ /* 0x000fe200078ec0ff */
[----:B------:R-:W2:Y:S03]  /*6100*/  @P2 LDC R9, c[0x0][0x858] ;  /* 0x00021600ff092b82 */ /* 0x000ea60000000800 */
[----:B------:R-:W-:Y:S01]  /*6110*/  LEA R4, R4, R5, 0x2 ;  /* 0x0000000504047211 */ /* 0x000fe200078e10ff */
[----:B-----5:R-:W-:-:S04]  /*6120*/  @P2 IMAD.HI.U32 R0, R8, R7, RZ ;  /* 0x0000000708002227 */ /* 0x020fc800078e00ff */
[----:B------:R-:W-:Y:S01]  /*6130*/  IMAD.MOV.U32 R7, RZ, RZ, R8 ;  /* 0x000000ffff077224 */ /* 0x000fe200078e0008 */
[----:B--2---:R-:W-:Y:S01]  /*6140*/  @P2 SHF.R.U32.HI R7, RZ, R9, R0 ;  /* 0x00000009ff072219 */ /* 0x004fe20000011600 */
[----:B------:R-:W-:Y:S01]  /*6150*/  IMAD R0, R26, UR6, RZ ;  /* 0x000000061a007c24 */ /* 0x000fe2000f8e02ff */
[----:B------:R-:W-:Y:S02]  /*6160*/  ISETP.NE.AND P2, PT, R18, RZ, PT ;  /* 0x000000ff1200720c */ /* 0x000fe40003f45270 */
[----:B------:R-:W-:Y:S01]  /*6170*/  SHF.R.S32.HI R9, RZ, 0x1f, R7 ;  /* 0x0000001fff097819 */ /* 0x000fe20000011407 */
[----:B------:R-:W2:Y:S01]  /*6180*/  LDC.64 R18, c[0x0][0x820] ;  /* 0x00020800ff127b82 */ /* 0x000ea20000000a00 */
[----:B------:R-:W-:Y:S01]  /*6190*/  SHF.R.S32.HI R6, RZ, 0x1f, R0 ;  /* 0x0000001fff067819 */ /* 0x000fe20000011400 */
[----:B------:R-:W-:-:S05]  /*61a0*/  @P0 IMAD R2, R26, 0x80, R2 ;  /* 0x000000801a020824 */ /* 0x000fca00078e0202 */
[----:B------:R-:W-:-:S04]  /*61b0*/  @P0 SHF.R.S32.HI R3, RZ, 0x1f, R2 ;  /* 0x0000001fff030819 */ /* 0x000fc80000011402 */
[----:B------:R-:W-:Y:S01]  /*61c0*/  @P0 LEA.HI R3, R3, R2, RZ, 0x7 ;  /* 0x0000000203030211 */ /* 0x000fe200078f38ff */
[----:B------:R-:W-:Y:S01]  /*61d0*/  IMAD R2, R16, UR4, RZ ;  /* 0x0000000410027c24 */ /* 0x000fe2000f8e02ff */
[----:B------:R-:W-:Y:S02]  /*61e0*/  UMOV UR4, 0x400 ;  /* 0x0000040000047882 */ /* 0x000fe40000000000 */
[----:B------:R-:W-:Y:S01]  /*61f0*/  ULEA UR4, UR5, UR4, 0x18 ;  /* 0x0000000405047291 */ /* 0x000fe2000f8ec03f */
[----:B------:R-:W-:Y:S01]  /*6200*/  IMAD R2, R2, UR6, RZ ;  /* 0x0000000602027c24 */ /* 0x000fe2000f8e02ff */
[----:B------:R-:W-:Y:S01]  /*6210*/  ULDC.64 UR6, c[0x0][0x868] ;  /* 0x00021a0000067ab9 */ /* 0x000fe20000000a00 */
[----:B------:R-:W-:-:S03]  /*6220*/  @P0 IMAD.SHL.U32 R3, R3, 0x40, RZ ;  /* 0x0000004003030824 */ /* 0x000fc600078e00ff */
[----:B------:R-:W-:Y:S02]  /*6230*/  IADD3 R10, P3, P4, R2, R0, R7 ;  /* 0x00000000020a7210 */ /* 0x000fe40007c7e007 */
[----:B------:R-:W-:Y:S02]  /*6240*/  SHF.R.S32.HI R5, RZ, 0x1f, R2 ;  /* 0x0000001fff057819 */ /* 0x000fe40000011402 */
[----:B------:R-:W-:Y:S02]  /*6250*/  @P0 LOP3.LUT R2, R3, 0xffffe000, RZ, 0xc0, !PT ;  /* 0xffffe00003020812 */ /* 0x000fe400078ec0ff */
[----:B------:R-:W-:Y:S01]  /*6260*/  IADD3.X R11, R5, R6, R9, P3, P4 ;  /* 0x00000006050b7210 */ /* 0x000fe20001fe8409 */
[----:B------:R-:W-:Y:S01]  /*6270*/  IMAD.SHL.U32 R5, R16, 0x2000, RZ ;  /* 0x0000200010057824 */ /* 0x000fe200078e00ff */
[----:B------:R-:W-:Y:S02]  /*6280*/  @P0 SHF.R.S32.HI R3, RZ, 0x1f, R2 ;  /* 0x0000001fff030819 */ /* 0x000fe40000011402 */
[----:B------:R-:W-:-:S02]  /*6290*/  @!P0 CS2R R2, SRZ ;  /* 0x0000000000028805 */ /* 0x000fc4000001ff00 */
[----:B------:R-:W-:Y:S01]  /*62a0*/  LEA R0, R4, UR4, 0x2 ;  /* 0x0000000404007c11 */ /* 0x000fe2000f8e10ff */
[----:B-1----:R-:W-:Y:S01]  /*62b0*/  IMAD R6, R9, R14, RZ ;  /* 0x0000000e09067224 */ /* 0x002fe200078e02ff */
[----:B------:R-:W-:Y:S02]  /*62c0*/  SHF.L.U64.HI R11, R10, 0x2, R11 ;  /* 0x000000020a0b7819 */ /* 0x000fe4000001020b */
[----:B------:R-:W-:Y:S01]  /*62d0*/  IADD3 R4, P3, R5, R2, RZ ;  /* 0x0000000205047210 */ /* 0x000fe20007f7e0ff */
[-C--:B------:R-:W-:Y:S01]  /*62e0*/  IMAD R2, R9, R12.reuse, RZ ;  /* 0x0000000c09027224 */ /* 0x080fe200078e02ff */
[----:B------:R1:W-:Y:S01]  /*62f0*/  STS.128 [R0], R152 ;  /* 0x0000009800007388 */ /* 0x0003e20000000c00 */
[----:B------:R-:W-:Y:S01]  /*6300*/  IMAD R15, R7, R15, R6 ;  /* 0x0000000f070f7224 */ /* 0x000fe200078e0206 */
[----:B------:R-:W-:Y:S01]  /*6310*/  LEA.HI.X.SX32 R5, R5, R3, 0x1, P3 ;  /* 0x0000000305057211 */ /* 0x000fe200018f0eff */
[C---:B------:R-:W-:Y:S01]  /*6320*/  IMAD R9, R7.reuse, R13, R2 ;  /* 0x0000000d07097224 */ /* 0x040fe200078e0202 */
[----:B------:R-:W-:Y:S01]  /*6330*/  SHF.R.S32.HI R6, RZ, 0x1f, R26 ;  /* 0x0000001fff067819 */ /* 0x000fe2000001141a */
[----:B------:R1:W-:Y:S01]  /*6340*/  STS.128 [R0+0x800], R156 ;  /* 0x0008009c00007388 */ /* 0x0003e20000000c00 */
[----:B------:R-:W-:-:S02]  /*6350*/  IMAD.WIDE.U32 R2, R7, R12, R4 ;  /* 0x0000000c07027225 */ /* 0x000fc400078e0004 */
[----:B------:R-:W-:Y:S01]  /*6360*/  SEL R13, R6, RZ, !P0 ;  /* 0x000000ff060d7207 */ /* 0x000fe20004000000 */
[----:B------:R1:W-:Y:S01]  /*6370*/  STS.128 [R0+0x1000], R160 ;  /* 0x001000a000007388 */ /* 0x0003e20000000c00 */
[----:B------:R-:W-:-:S03]  /*6380*/  IMAD.WIDE.U32 R4, R7, R14, R4 ;  /* 0x0000000e07047225 */ /* 0x000fc600078e0004 */
[----:B------:R1:W-:Y:S01]  /*6390*/  STS.128 [R0+0x1800], R164 ;  /* 0x001800a400007388 */ /* 0x0003e20000000c00 */
[----:B------:R-:W-:Y:S01]  /*63a0*/  IMAD.IADD R3, R3, 0x1, R9 ;  /* 0x0000000103037824 */ /* 0x000fe200078e0209 */
[----:B------:R-:W-:Y:S02]  /*63b0*/  SEL R9, R26, RZ, !P0 ;  /* 0x000000ff1a097207 */ /* 0x000fe40004000000 */
[----:B------:R1:W-:Y:S01]  /*63c0*/  STS.128 [R0+0x2000], R168 ;  /* 0x002000a800007388 */ /* 0x0003e20000000c00 */
[----:B--2---:R-:W-:Y:S01]  /*63d0*/  IMAD R6, R13, R18, RZ ;  /* 0x000000120d067224 */ /* 0x004fe200078e02ff */
[----:B------:R-:W-:Y:S01]  /*63e0*/  IADD3 R5, R5, R15, RZ ;  /* 0x0000000f05057210 */ /* 0x000fe20007ffe0ff */
[----:B------:R-:W-:Y:S01]  /*63f0*/  IMAD R12, R13, R20, RZ ;  /* 0x000000140d0c7224 */ /* 0x000fe200078e02ff */
[----:B------:R1:W-:Y:S01]  /*6400*/  STS.128 [R0+0x2800], R172 ;  /* 0x002800ac00007388 */ /* 0x0003e20000000c00 */
[----:B------:R-:W-:Y:S02]  /*6410*/  IMAD.SHL.U32 R13, R10, 0x4, RZ ;  /* 0x000000040a0d7824 */ /* 0x000fe400078e00ff */
[C---:B------:R-:W-:Y:S01]  /*6420*/  IMAD R15, R9.reuse, R19, R6 ;  /* 0x00000013090f7224 */ /* 0x040fe200078e0206 */
[----:B------:R1:W-:Y:S01]  /*6430*/  STS.128 [R0+0x3000], R176 ;  /* 0x003000b000007388 */ /* 0x0003e20000000c00 */
[----:B------:R-:W-:Y:S01]  /*6440*/  IMAD.WIDE.U32 R2, R9, R18, R2 ;  /* 0x0000001209027225 */ /* 0x000fe200078e0002 */
[----:B------:R-:W-:-:S02]  /*6450*/  IADD3 R6, P4, R13, UR6, RZ ;  /* 0x000000060d067c10 */ /* 0x000fc4000ff9e0ff */
[----:B------:R1:W-:Y:S01]  /*6460*/  STS.128 [R0+0x3800], R180 ;  /* 0x003800b400007388 */ /* 0x0003e20000000c00 */
[----:B------:R-:W-:Y:S01]  /*6470*/  IMAD.WIDE.U32 R4, R9, R20, R4 ;  /* 0x0000001409047225 */ /* 0x000fe200078e0004 */
[----:B------:R-:W-:-:S03]  /*6480*/  LEA R22, P3, R2, R22, 0x2 ;  /* 0x0000001602167211 */ /* 0x000fc600078610ff */
[----:B------:R-:W-:Y:S01]  /*6490*/  IMAD.MOV R10, RZ, RZ, -R7 ;  /* 0x000000ffff0a7224 */ /* 0x000fe200078e0a07 */
[----:B------:R-:W-:Y:S01]  /*64a0*/  IADD3.X R7, R11, UR7, RZ, P4, !PT ;  /* 0x000000070b077c10 */ /* 0x000fe2000a7fe4ff */
[----:B------:R-:W-:Y:S01]  /*64b0*/  IMAD R9, R9, R21, R12 ;  /* 0x0000001509097224 */ /* 0x000fe200078e020c */
[----:B------:R-:W-:Y:S01]  /*64c0*/  LEA R24, P0, R4, R24, 0x2 ;  /* 0x0000001804187211 */ /* 0x000fe200078010ff */
[----:B------:R-:W-:Y:S02]  /*64d0*/  IMAD R17, R17, R10, R8 ;  /* 0x0000000a11117224 */ /* 0x000fe400078e0208 */
[----:B------:R-:W-:Y:S01]  /*64e0*/  IMAD.IADD R10, R3, 0x1, R15 ;  /* 0x00000001030a7824 */ /* 0x000fe200078e020f */
[----:B------:R-:W-:Y:S01]  /*64f0*/  IADD3 R9, R5, R9, RZ ;  /* 0x0000000905097210 */ /* 0x000fe20007ffe0ff */
[----:B------:R-:W-:Y:S08]  /*6500*/  @P2 BRA `(.L_x_917) ;  /* 0x0000000000142947 */ /* 0x000ff00003800000 */
.L_x_918:
[----:B------:R-:W2:Y:S04]  /*6510*/  LDG.E.STRONG.GPU R8, desc[UR38][R6.64] ;  /* 0x0000002606087981 */ /* 0x000ea8000c1ef900 */
[----:B--2---:R-:W-:Y:S01]  /*6520*/  CCTL.IVALL ;  /* 0x00000000ff00798f */ /* 0x004fe20002000000 */
[----:B------:R-:W-:Y:S05]  /*6530*/  YIELD ;  /* 0x0000000000007946 */ /* 0x000fea0003800000 */
[----:B------:R-:W-:-:S13]  /*6540*/  ISETP.NE.AND P2, PT, R8, R17, PT ;  /* 0x000000110800720c */ /* 0x000fda0003f45270 */
[----:B------:R-:W-:Y:S05]  /*6550*/  @P2 BRA `(.L_x_918) ;  /* 0xfffffffc00ec2947 */ /* 0x000fea000383ffff */
.L_x_917:
[----:B------:R-:W-:Y:S05]  /*6560*/  BSYNC B0 ;  /* 0x0000000000007941 */ /* 0x000fea0003800000 */
.L_x_916:
[----:B------:R-:W-:Y:S01]  /*6570*/  UMOV UR5, 0xffffffff ;  /* 0xffffffff00057882 */ /* 0x000fe20000000000 */
[----:B------:R-:W-:Y:S02]  /*6580*/  LEA.HI.X R10, R2, R23, R10, 0x2, P3 ;  /* 0x00000017020a7211 */ /* 0x000fe400018f140a */
[----:B------:R-:W-:Y:S01]  /*6590*/  LEA.HI.X R9, R4, R25, R9, 0x2, P0 ;  /* 0x0000001904097211 */ /* 0x000fe200000f1409 */
[----:B------:R-:W-:Y:S06]  /*65a0*/  BRA.DIV UR5, `(.L_x_919) ;  /* 0x0000003e056c7947 */ /* 0x000fec000b800000 */
[----:B------:R-:W-:Y:S01]  /*65b0*/  NOP ;  /* 0x0000000000007918 */ /* 0x000fe20000000000 */
.L_x_1009:
[----:B------:R-:W-:Y:S01]  /*65c0*/  @!PT LDS RZ, [RZ] ;  /* 0x00000000fffff984 */ /* 0x000fe20000000800 */
[----:B------:R-:W-:Y:S01]  /*65d0*/  @!PT LDS RZ, [RZ] ;  /* 0x00000000fffff984 */ /* 0x000fe20000000800 */
[----:B------:R-:W-:Y:S01]  /*65e0*/  @!PT LDS RZ, [RZ] ;  /* 0x00000000fffff984 */ /* 0x000fe20000000800 */
[----:B------:R-:W-:Y:S01]  /*65f0*/  @!PT LDS RZ, [RZ] ;  /* 0x00000000fffff984 */ /* 0x000fe20000000800 */
[----:B------:R2:W-:Y:S06]  /*6600*/  MEMBAR.ALL.CTA ;  /* 0x0000000000007992 */ /* 0x0005ec0000008000 */
[----:B--2---:R-:W2:Y:S01]  /*6610*/  FENCE.VIEW.ASYNC.S ;  /* 0x00000000000073c6 */ /* 0x004ea20000000000 */
[----:B------:R-:W-:Y:S05]  /*6620*/  WARPSYNC.ALL ;  /* 0x0000000000007948 */ /* 0x000fea0003800000 */
[----:B------:R-:W-:Y:S01]  /*6630*/  BSSY B0, `(.L_x_920) ;  /* 0x0000010000007945 */ /* 0x000fe20003800000 */
[----:B--2---:R-:W-:Y:S06]  /*6640*/  BAR.SYNC.DEFER_BLOCKING 0x1, 0x100 ;  /* 0x0044000000007b1d */ /* 0x004fec0000010000 */
[----:B------:R-:W-:Y:S05]  /*6650*/  @P1 BRA `(.L_x_921) ;  /* 0x0000000000341947 */ /* 0x000fea0003800000 */
[----:B------:R-:W-:Y:S01]  /*6660*/  R2UR UR6, R24 ;  /* 0x00000000180672ca */ /* 0x000fe200000e0000 */
[----:B------:R-:W-:Y:S01]  /*6670*/  UMOV UR5, 0x800 ;  /* 0x0000080000057882 */ /* 0x000fe20000000000 */
[----:B------:R-:W-:Y:S01]  /*6680*/  R2UR UR7, R9 ;  /* 0x00000000090772ca */ /* 0x000fe200000e0000 */
[----:B------:R-:W-:Y:S01]  /*6690*/  UMOV UR8, 0x0 ;  /* 0x0000000000087882 */ /* 0x000fe20000000000 */
[----:B------:R-:W-:Y:S01]  /*66a0*/  PLOP3.LUT P0, PT, PT, PT, PT, 0x80, 0x0 ;  /* 0x000000000000781c */ /* 0x000fe20003f0f070 */
[----:B------:R-:W-:-:S12]  /*66b0*/  UMOV UR9, 0x14f00000 ;  /* 0x14f0000000097882 */ /* 0x000fd80000000000 */
.L_x_922:
[----:B------:R-:W-:Y:S01]  /*66c0*/  @P0 ELECT P2, URZ, PT ;  /* 0x00000000003f082f */ /* 0x000fe20003840000 */
[----:B------:R2:W-:-:S12]  /*66d0*/  UBLKRED.G.S.ADD.F32.RN [UR6], [UR4], UR5, desc[UR8] ;  /* 0x00000806040073bb */ /* 0x0005d800080a1405 */
[----:B------:R-:W-:Y:S02]  /*66e0*/  @P2 PLOP3.LUT P0, PT, P2, PT, PT, 0x8, 0x0 ;  /* 0x000000000000281c */ /* 0x000fe4000170e170 */
[----:B------:R-:W-:-:S11]  /*66f0*/  PLOP3.LUT P2, PT, PT, PT, PT, 0x8, 0x0 ;  /* 0x000000000000781c */ /* 0x000fd60003f4e170 */
[----:B--2---:R-:W-:Y:S05]  /*6700*/  @P0 BRA.U.ANY `(.L_x_922) ;  /* 0xfffffffd00ec0947 */ /* 0x004fea000393ffff */
[----:B------:R0:W-:Y:S01]  /*6710*/  UTMACMDFLUSH ;  /* 0x00000000000079b7 */ /* 0x0001e20000000000 */
[----:B------:R-:W-:-:S04]  /*6720*/  DEPBAR.LE SB0, 0x0 ;  /* 0x000080000000791a */ /* 0x000fc80000000000 */
.L_x_921:
[----:B------:R-:W-:Y:S05]  /*6730*/  BSYNC B0 ;  /* 0x0000000000007941 */ /* 0x000fea0003800000 */
.L_x_920:
        /* <DEDUP_REMOVED lines=12> */
[----:B------:R-:W-:-:S05]  /*6800*/  IMAD.MOV.U32 R3, RZ, RZ, 0x1 ;  /* 0x00000001ff037424 */ /* 0x000fca00078e00ff */
[----:B------:R2:W-:Y:S02]  /*6810*/  REDG.E.ADD.S32.STRONG.GPU desc[UR38][R6.64], R3 ;  /* 0x000000030600798e */ /* 0x0005e4000c10e3a6 */
.L_x_924:
[----:B------:R-:W-:Y:S05]  /*6820*/  BSYNC B0 ;  /* 0x0000000000007941 */ /* 0x000fea0003800000 */
.L_x_923:
[----:B------:R-:W-:Y:S06]  /*6830*/  BAR.SYNC.DEFER_BLOCKING 0x1, 0x100 ;  /* 0x0044000000007b1d */ /* 0x000fec0000010000 */
[----:B------:R-:W-:Y:S01]  /*6840*/  ULDC.64 UR6, c[0x0][0x860] ;  /* 0x0002180000067ab9 */ /* 0x000fe20000000a00 */
[----:B------:R-:W-:Y:S01]  /*6850*/  BSSY B0, `(.L_x_925) ;  /* 0x0000011000007945 */ /* 0x000fe20003800000 */
[----:B------:R-:W-:-:S04]  /*6860*/  IADD3 R2, P0, R13, UR6, RZ ;  /* 0x000000060d027c10 */ /* 0x000fc8000ff1e0ff */
[----:B--2---:R-:W-:Y:S01]  /*6870*/  IADD3.X R3, R11, UR7, RZ, P0, !PT ;  /* 0x000000070b037c10 */ /* 0x004fe200087fe4ff */
        /* <DEDUP_REMOVED lines=9> */
.L_x_927:
[----:B-12---:R-:W2:Y:S04]  /*6910*/  LDG.E.STRONG.GPU R0, desc[UR38][R2.64] ;  /* 0x0000002602007981 */ /* 0x006ea8000c1ef900 */
[----:B--2---:R-:W-:Y:S01]  /*6920*/  CCTL.IVALL ;  /* 0x00000000ff00798f */ /* 0x004fe20002000000 */
[----:B------:R-:W-:Y:S05]  /*6930*/  YIELD ;  /* 0x0000000000007946 */ /* 0x000fea0003800000 */
[----:B------:R-:W-:-:S13]  /*6940*/  ISETP.NE.AND P0, PT, R0, R17, PT ;  /* 0x000000110000720c */ /* 0x000fda0003f05270 */
[----:B------:R-:W-:Y:S05]  /*6950*/  @P0 BRA `(.L_x_927) ;  /* 0xfffffffc00ec0947 */ /* 0x000fea000383ffff */
.L_x_926:
[----:B------:R-:W-:Y:S05]  /*6960*/  BSYNC B0 ;  /* 0x0000000000007941 */ /* 0x000fea0003800000 */
.L_x_925:
[----:B------:R-:W-:-:S03]  /*6970*/  UMOV UR5, 0xffffffff ;  /* 0xffffffff00057882 */ /* 0x000fc60000000000 */
[----:B------:R-:W-:Y:S05]  /*6980*/  BRA.DIV UR5, `(.L_x_928) ;  /* 0x0000003a05907947 */ /* 0x000fea000b800000 */
[----:B------:R-:W-:Y:S01]  /*6990*/  NOP ;  /* 0x0000000000007918 */ /* 0x000fe20000000000 */
.L_x_1012:
[----:B------:R-:W-:Y:S01]  /*69a0*/  @!PT LDS RZ, [RZ] ;  /* 0x00000000fffff984 */ /* 0x000fe20000000800 */
[----:B------:R-:W-:Y:S01]  /*69b0*/  @!PT LDS RZ, [RZ] ;  /* 0x00000000fffff984 */ /* 0x000fe20000000800 */
[----:B------:R-:W-:Y:S01]  /*69c0*/  @!PT LDS RZ, [RZ] ;  /* 0x00000000fffff984 */ /* 0x000fe20000000800 */
[----:B------:R-:W-:Y:S01]  /*69d0*/  @!PT LDS RZ, [RZ] ;  /* 0x00000000fffff984 */ /* 0x000fe20000000800 */
[----:B------:R3:W-:Y:S06]  /*69e0*/  MEMBAR.ALL.CTA ;  /* 0x0000000000007992 */ /* 0x0007ec0000008000 */
[----:B---3--:R-:W3:Y:S01]  /*69f0*/  FENCE.VIEW.ASYNC.S ;  /* 0x00000000000073c6 */ /* 0x008ee20000000000 */
[----:B------:R-:W-:Y:S05]  /*6a00*/  WARPSYNC.ALL ;  /* 0x0000000000007948 */ /* 0x000fea0003800000 */
[----:B------:R-:W-:Y:S01]  /*6a10*/  BSSY B0, `(.L_x_929) ;  /* 0x0000010000007945 */ /* 0x000fe20003800000 */
[----:B---3--:R-:W-:Y:S06]  /*6a20*/  BAR.SYNC.DEFER_BLOCKING 0x1, 0x100 ;  /* 0x0044000000007b1d */ /* 0x008fec0000010000 */
[----:B------:R-:W-:Y:S05]  /*6a30*/  @P1 BRA `(.L_x_930) ;  /* 0x0000000000341947 */ /* 0x000fea0003800000 */
[----:B------:R-:W-:Y:S01]  /*6a40*/  R2UR UR6, R22 ;  /* 0x00000000160672ca */ /* 0x000fe200000e0000 */
[----:B------:R-:W-:Y:S01]  /*6a50*/  UMOV UR5, 0x800 ;  /* 0x0000080000057882 */ /* 0x000fe20000000000 */
[----:B------:R-:W-:Y:S01]  /*6a60*/  R2UR UR7, R10 ;  /* 0x000000000a0772ca */ /* 0x000fe200000e0000 */
[----:B------:R-:W-:Y:S01]  /*6a70*/  UMOV UR8, 0x0 ;  /* 0x0000000000087882 */ /* 0x000fe20000000000 */
[----:B------:R-:W-:Y:S01]  /*6a80*/  PLOP3.LUT P0, PT, PT, PT, PT, 0x80, 0x0 ;  /* 0x000000000000781c */ /* 0x000fe20003f0f070 */
[----:B------:R-:W-:-:S12]  /*6a90*/  UMOV UR9, 0x14f00000 ;  /* 0x14f0000000097882 */ /* 0x000fd80000000000 */
.L_x_931:
[----:B------:R-:W-:Y:S01]  /*6aa0*/  @P0 ELECT P2, URZ, PT ;  /* 0x00000000003f082f */ /* 0x000fe20003840000 */
[----:B------:R3:W-:-:S12]  /*6ab0*/  UBLKRED.G.S.ADD.F32.RN [UR6], [UR4], UR5, desc[UR8] ;  /* 0x00000806040073bb */ /* 0x0007d800080a1405 */
[----:B------:R-:W-:Y:S02]  /*6ac0*/  @P2 PLOP3.LUT P0, PT, P2, PT, PT, 0x8, 0x0 ;  /* 0x000000000000281c */ /* 0x000fe4000170e170 */
[----:B------:R-:W-:-:S11]  /*6ad0*/  PLOP3.LUT P2, PT, PT, PT, PT, 0x8, 0x0 ;  /* 0x000000000000781c */ /* 0x000fd60003f4e170 */
[----:B---3--:R-:W-:Y:S05]  /*6ae0*/  @P0 BRA.U.ANY `(.L_x_931) ;  /* 0xfffffffd00ec0947 */ /* 0x008fea000393ffff */
[----:B------:R0:W-:Y:S01]  /*6af0*/  UTMACMDFLUSH ;  /* 0x00000000000079b7 */ /* 0x0001e20000000000 */
[----:B------:R-:W-:-:S04]  /*6b00*/  DEPBAR.LE SB0, 0x0 ;  /* 0x000080000000791a */ /* 0x000fc80000000000 */
.L_x_930:
[----:B------:R-:W-:Y:S05]  /*6b10*/  BSYNC B0 ;  /* 0x0000000000007941 */ /* 0x000fea0003800000 */
.L_x_929:
[----:B------:R-:W-:Y:S01]  /*6b20*/  NOP ;  /* 0x0000000000007918 */ /* 0x000fe20000000000 */
[----:B------:R-:W-:Y:S05]  /*6b30*/  @P1 BRA `(.L_x_892) ;  /* 0x0000003400a81947 */ /* 0x000fea0003800000 */
[----:B------:R-:W-:Y:S01]  /*6b40*/  IMAD.MOV.U32 R5, RZ, RZ, 0x1 ;  /* 0x00000001ff057424 */ /* 0x000fe200078e00ff */
[----:B------:R-:W-:Y:S01]  /*6b50*/  @!PT LDS RZ, [RZ] ;  /* 0x00000000fffff984 */ /* 0x000fe20000000800 */
[----:B------:R-:W-:Y:S01]  /*6b60*/  @!PT LDS RZ, [RZ] ;  /* 0x00000000fffff984 */ /* 0x000fe20000000800 */
[----:B------:R-:W-:Y:S01]  /*6b70*/  @!PT LDS RZ, [RZ] ;  /* 0x00000000fffff984 */ /* 0x000fe20000000800 */
[----:B------:R-:W-:Y:S01]  /*6b80*/  @!PT LDS RZ, [RZ] ;  /* 0x00000000fffff984 */ /* 0x000fe20000000800 */
[----:B------:R3:W-:Y:S06]  /*6b90*/  MEMBAR.ALL.CTA ;  /* 0x0000000000007992 */ /* 0x0007ec0000008000 */
[----:B---3--:R-:W-:Y:S06]  /*6ba0*/  MEMBAR.ALL.GPU ;  /* 0x0000000000007992 */ /* 0x008fec000000a000 */
[----:B------:R-:W-:-:S00]  /*6bb0*/  ERRBAR ;  /* 0x00000000000079ab */ /* 0x000fc00000000000 */
[----:B------:R-:W-:Y:S06]  /*6bc0*/  CGAERRBAR ;  /* 0x00000000000075ab */ /* 0x000fec0000000000 */
[----:B012345:R-:W-:Y:S04]  /*6bd0*/  CCTL.IVALL ;  /* 0x00000000ff00798f */ /* 0x03ffe80002000000 */
[----:B------:R3:W-:Y:S01]  /*6be0*/  REDG.E.ADD.S32.STRONG.GPU desc[UR38][R2.64], R5 ;  /* 0x000000050200798e */ /* 0x0007e2000c10e3a6 */
[----:B------:R-:W-:Y:S05]  /*6bf0*/  BRA `(.L_x_892) ;  /* 0x0000003400787947 */ /* 0x000fea0003800000 */
.L_x_887:
        /* <DEDUP_REMOVED lines=16> */
[----:B------:R-:W-:Y:S01]  /*6d00*/  IMAD.U32 R2, RZ, RZ, UR4 ;  /* 0x00000004ff027e24 */ /* 0x000fe2000f8e00ff */
[----:B------:R-:W-:-:S05]  /*6d10*/  MOV R3, UR5 ;  /* 0x0000000500037c02 */ /* 0x000fca0008000f00 */
[----:B------:R-:W2:Y:S02]  /*6d20*/  LDG.E R2, desc[UR38][R2.64] ;  /* 0x0000002602027981 */ /* 0x000ea4000c1e1900 */
[----:B--2---:R-:W-:Y:S01]  /*6d30*/  R2UR UR4, R2 ;  /* 0x00000000020472ca */ /* 0x004fe200000e0000 */
[----:B------:R-:W-:-:S14]  /*6d40*/  BRA `(.L_x_934) ;  /* 0x0000000000387947 */ /* 0x000fdc0003800000 */
.L_x_933:
[----:B------:R-:W-:Y:S02]  /*6d50*/  ULDC.64 UR4, c[0x0][0x8d8] ;  /* 0x0002360000047ab9 */ /* 0x000fe40000000a00 */
[----:B------:R-:W-:-:S04]  /*6d60*/  ISETP.NE.U32.AND P0, PT, RZ, UR4, PT ;  /* 0x00000004ff007c0c */ /* 0x000fc8000bf05070 */
[----:B------:R-:W-:-:S13]  /*6d70*/  ISETP.NE.AND.EX P0, PT, RZ, UR5, PT, P0 ;  /* 0x00000005ff007c0c */ /* 0x000fda000bf05300 */
[----:B------:R-:W-:Y:S05]  /*6d80*/  @!P0 BRA `(.L_x_935) ;  /* 0x0000000000248947 */ /* 0x000fea0003800000 */
[----:B------:R-:W-:Y:S02]  /*6d90*/  ULDC.64 UR4, c[0x0][0x8d8] ;  /* 0x0002360000047ab9 */ /* 0x000fe40000000a00 */
[----:B--2---:R-:W-:-:S06]  /*6da0*/  UIMAD.WIDE UR4, UR12, 0x4, UR4 ;  /* 0x000000040c0478a5 */ /* 0x004fcc000f8e0204 */
[----:B------:R-:W-:Y:S02]  /*6db0*/  IMAD.U32 R2, RZ, RZ, UR4 ;  /* 0x00000004ff027e24 */ /* 0x000fe4000f8e00ff */
[----:B------:R-:W-:-:S05]  /*6dc0*/  IMAD.U32 R3, RZ, RZ, UR5 ;  /* 0x00000005ff037e24 */ /* 0x000fca000f8e00ff */
[----:B------:R-:W2:Y:S04]  /*6dd0*/  LDG.E R0, desc[UR38][R2.64] ;  /* 0x0000002602007981 */ /* 0x000ea8000c1e1900 */
[----:B------:R-:W2:Y:S02]  /*6de0*/  LDG.E R5, desc[UR38][R2.64+0x4] ;  /* 0x0000042602057981 */ /* 0x000ea4000c1e1900 */
[----:B--2---:R-:W-:-:S05]  /*6df0*/  IMAD.IADD R0, R5, 0x1, -R0 ;  /* 0x0000000105007824 */ /* 0x004fca00078e0a00 */
[----:B------:R-:W-:Y:S01]  /*6e00*/  R2UR UR4, R0 ;  /* 0x00000000000472ca */ /* 0x000fe200000e0000 */
[----:B------:R-:W-:-:S14]  /*6e10*/  BRA `(.L_x_934) ;  /* 0x0000000000047947 */ /* 0x000fdc0003800000 */
.L_x_935:
[----:B------:R-:W-:-:S05]  /*6e20*/  ULDC UR4, c[0x0][0x8c4] ;  /* 0x0002310000047ab9 */ /* 0x000fca0000000800 */
.L_x_934:
        /* <DEDUP_REMOVED lines=11> */
[----:B------:R-:W-:Y:S01]  /*6ee0*/  MOV R2, UR4 ;  /* 0x0000000400027c02 */ /* 0x000fe20008000f00 */
[----:B------:R-:W-:Y:S01]  /*6ef0*/  IMAD.U32 R3, RZ, RZ, UR5 ;  /* 0x00000005ff037e24 */ /* 0x000fe2000f8e00ff */
[----:B------:R-:W-:Y:S02]  /*6f00*/  ULDC.64 UR4, c[0x0][0x780] ;  /* 0x0001e00000047ab9 */ /* 0x000fe40000000a00 */
[----:B------:R-:W-:-:S04]  /*6f10*/  UISETP.NE.U32.AND UP1, UPT, UR4, URZ, UPT ;  /* 0x0000003f0400728c */ /* 0x000fc8000bf25070 */
[----:B------:R-:W2:Y:S01]  /*6f20*/  @P0 LDG.E R6, desc[UR38][R2.64] ;  /* 0x0000002602060981 */ /* 0x000ea2000c1e1900 */
[----:B------:R-:W-:Y:S01]  /*6f30*/  UISETP.NE.AND.EX UP1, UPT, UR5, URZ, UPT, UP1 ;  /* 0x0000003f0500728c */ /* 0x000fe2000bf25310 */
[----:B------:R-:W-:Y:S02]  /*6f40*/  ULDC UR6, c[0x0][0x280] ;  /* 0x0000a00000067ab9 */ /* 0x000fe40000000800 */
[----:B------:R-:W-:-:S03]  /*6f50*/  IMAD.U32 R0, RZ, RZ, UR6 ;  /* 0x00000006ff007e24 */ /* 0x000fc6000f8e00ff */
[----:B------:R-:W-:-:S05]  /*6f60*/  PLOP3.LUT P1, PT, PT, PT, UP1, 0x80, 0x0 ;  /* 0x000000000000781c */ /* 0x000fca0003f2f018 */
[----:B------:R-:W-:Y:S02]  /*6f70*/  @UP1 ULDC.64 UR4, c[0x0][0x780] ;  /* 0x0001e00000041ab9 */ /* 0x000fe40000000a00 */
[----:B------:R-:W-:-:S06]  /*6f80*/  @UP1 UIMAD.WIDE UR4, UR12, 0x4, UR4 ;  /* 0x000000040c0418a5 */ /* 0x000fcc000f8e0204 */
[----:B------:R-:W-:Y:S01]  /*6f90*/  IMAD.U32 R4, RZ, RZ, UR4 ;  /* 0x00000004ff047e24 */ /* 0x000fe2000f8e00ff */
[----:B------:R-:W-:-:S05]  /*6fa0*/  MOV R5, UR5 ;  /* 0x0000000500057c02 */ /* 0x000fca0008000f00 */
        /* <DEDUP_REMOVED lines=13> */
.L_x_936:
        /* <DEDUP_REMOVED lines=18> */
[----:B------:R-:W-:Y:S01]  /*71a0*/  USEL UR18, UR12, URZ, !UP0 ;  /* 0x0000003f0c127287 */ /* 0x000fe2000c000000 */
[----:B------:R-:W-:Y:S01]  /*71b0*/  LEA.HI R3, R3, R2, RZ, 0x7 ;  /* 0x0000000203037211 */ /* 0x000fe200078f38ff */
[----:B------:R-:W-:-:S02]  /*71c0*/  USEL UR13, UR5, URZ, !UP0 ;  /* 0x0000003f050d7287 */ /* 0x000fc4000c000000 */
[----:B------:R-:W-:Y:S01]  /*71d0*/  UIADD3 UR8, UP0, UR6, UR14, URZ ;  /* 0x0000000e06087290 */ /* 0x000fe2000ff1e03f */
[----:B------:R-:W-:Y:S01]  /*71e0*/  SHF.R.S32.HI R3, RZ, 0x7, R3 ;  /* 0x00000007ff037819 */ /* 0x000fe20000011403 */
[----:B------:R-:W-:Y:S01]  /*71f0*/  UIADD3 UR5, UR15, UR9, URZ ;  /* 0x000000090f057290 */ /* 0x000fe2000fffe03f */
[----:B------:R-:W-:Y:S01]  /*7200*/  ULDC UR10, c[0x0][0x288] ;  /* 0x0000a200000a7ab9 */ /* 0x000fe20000000800 */
[----:B------:R-:W-:Y:S01]  /*7210*/  ULDC.64 UR16, c[0x0][0x2e0] ;  /* 0x0000b80000107ab9 */ /* 0x000fe20000000a00 */
[----:B------:R-:W-:Y:S01]  /*7220*/  UIMAD UR12, UR12, UR10, URZ ;  /* 0x0000000a0c0c72a4 */ /* 0x000fe2000f8e023f */
[----:B------:R-:W-:Y:S01]  /*7230*/  VIMNMX R3, R3, 0x1, !PT ;  /* 0x0000000103037848 */ /* 0x000fe20007fe0100 */
[----:B------:R-:W-:Y:S01]  /*7240*/  ULDC UR11, c[0x0][0x760] ;  /* 0x0001d800000b7ab9 */ /* 0x000fe20000000800 */
[----:B------:R-:W-:Y:S02]  /*7250*/  UIADD3.X UR9, UR7, UR5, URZ, UP0, !UPT ;  /* 0x0000000507097290 */ /* 0x000fe400087fe43f */
[----:B------:R-:W-:Y:S01]  /*7260*/  UIMAD UR13, UR13, UR16, URZ ;  /* 0x000000100d0d72a4 */ /* 0x000fe2000f8e023f */
[----:B------:R-:W-:Y:S01]  /*7270*/  LOP3.LUT R6, R3, 0x1, RZ, 0xc0, !PT ;  /* 0x0000000103067812 */ /* 0x000fe200078ec0ff */
[----:B------:R-:W-:-:S02]  /*7280*/  UIMAD UR10, UR10, UR11, URZ ;  /* 0x0000000b0a0a72a4 */ /* 0x000fc4000f8e023f */
[----:B------:R-:W-:Y:S02]  /*7290*/  UIADD3 UR11, UP0, UR12, UR19, URZ ;  /* 0x000000130c0b7290 */ /* 0x000fe4000ff1e03f */
[----:B------:R-:W-:Y:S01]  /*72a0*/  UIMAD UR13, UR18, UR17, UR13 ;  /* 0x00000011120d72a4 */ /* 0x000fe2000f8e020d */
[----:B-1----:R-:W-:Y:S01]  /*72b0*/  LOP3.LUT R0, R4, 0x1f, RZ, 0xc0, !PT ;  /* 0x0000001f04007812 */ /* 0x002fe200078ec0ff */
[----:B------:R-:W-:Y:S02]  /*72c0*/  UIMAD.WIDE.U32 UR8, UR18, UR16, UR8 ;  /* 0x00000010120872a5 */ /* 0x000fe4000f8e0008 */
[----:B------:R-:W-:Y:S01]  /*72d0*/  ULEA.HI.X.SX32 UR12, UR12, UR4, 0x1, UP0 ;  /* 0x000000040c0c7291 */ /* 0x000fe200080f0e3f */
[----:B------:R-:W-:Y:S01]  /*72e0*/  ELECT P0, URZ, PT ;  /* 0x00000000003f782f */ /* 0x000fe20003800000 */
        /* <DEDUP_REMOVED lines=19> */
.L_x_962:
[----:B------:R-:W-:Y:S01]  /*7420*/  UIMAD UR13, UR10, UR4, URZ ;  /* 0x000000040a0d72a4 */ /* 0x000fe2000f8e023f */
[----:B------:R-:W-:Y:S01]  /*7430*/  ISETP.NE.AND P1, PT, R0, RZ, PT ;  /* 0x000000ff0000720c */ /* 0x000fe20003f25270 */
[----:B------:R-:W-:Y:S01]  /*7440*/  ULDC.64 UR6, c[0x0][0x768] ;  /* 0x0001da0000067ab9 */ /* 0x000fe20000000a00 */
[----:B------:R-:W-:Y:S01]  /*7450*/  USHF.L.U32 UR14, UR5, 0xe, URZ ;  /* 0x0000000e050e7899 */ /* 0x000fe2000800063f */
[----:B------:R-:W-:Y:S01]  /*7460*/  IADD3 R4, R4, -0x2, RZ ;  /* 0xfffffffe04047810 */ /* 0x000fe20007ffe0ff */
[----:B------:R-:W-:Y:S01]  /*7470*/  UIADD3 UR15, UP0, UR13, UR11, URZ ;  /* 0x0000000b0d0f7290 */ /* 0x000fe2000ff1e03f */
[----:B------:R-:W-:Y:S01]  /*7480*/  BSSY B0, `(.L_x_938) ;  /* 0x0000010000007945 */ /* 0x000fe20003800000 */
[----:B------:R-:W-:Y:S01]  /*7490*/  UIMAD.WIDE UR30, UR14, 0x4, UR16 ;  /* 0x000000040e1e78a5 */ /* 0x000fe2000f8e0210 */
[----:B------:R-:W-:Y:S01]  /*74a0*/  ISETP.NE.AND P2, PT, R4, RZ, PT ;  /* 0x000000ff0400720c */ /* 0x000fe20003f45270 */
[----:B------:R-:W-:Y:S02]  /*74b0*/  ULEA.HI.X.SX32 UR22, UR13, UR12, 0x1, UP0 ;  /* 0x0000000c0d167291 */ /* 0x000fe400080f0e3f */
[----:B------:R-:W-:-:S02]  /*74c0*/  ULEA UR23, UP0, UR15, UR6, 0x2 ;  /* 0x000000060f177291 */ /* 0x000fc4000f80103f */
[----:B------:R-:W-:Y:S02]  /*74d0*/  UIMAD.WIDE UR26, UR14, 0x4, UR18 ;  /* 0x000000040e1a78a5 */ /* 0x000fe4000f8e0212 */
[----:B------:R-:W-:Y:S02]  /*74e0*/  ULEA.HI.X UR22, UR15, UR7, UR22, 0x2, UP0 ;  /* 0x000000070f167291 */ /* 0x000fe400080f1416 */
[----:B-1----:R-:W-:Y:S01]  /*74f0*/  IMAD.U32 R2, RZ, RZ, UR23 ;  /* 0x00000017ff027e24 */ /* 0x002fe2000f8e00ff */
[----:B------:R-:W-:-:S03]  /*7500*/  UIMAD.WIDE UR14, UR14, 0x4, UR20 ;  /* 0x000000040e0e78a5 */ /* 0x000fc6000f8e0214 */
[----:B------:R-:W-:Y:S01]  /*7510*/  IMAD.U32 R3, RZ, RZ, UR22 ;  /* 0x00000016ff037e24 */ /* 0x000fe2000f8e00ff */
[----:B------:R-:W-:Y:S08]  /*7520*/  @P1 BRA `(.L_x_939) ;  /* 0x0000000000141947 */ /* 0x000ff00003800000 */
.L_x_940:
[----:B------:R-:W2:Y:S04]  /*7530*/  LDG.E.STRONG.GPU R5, desc[UR38][R2.64] ;  /* 0x0000002602057981 */ /* 0x000ea8000c1ef900 */
[----:B--2---:R-:W-:Y:S01]  /*7540*/  CCTL.IVALL ;  /* 0x00000000ff00798f */ /* 0x004fe20002000000 */
[----:B------:R-:W-:Y:S05]  /*7550*/  YIELD ;  /* 0x0000000000007946 */ /* 0x000fea0003800000 */
[----:B------:R-:W-:-:S13]  /*7560*/  ISETP.NE.AND P3, PT, R5, UR24, PT ;  /* 0x0000001805007c0c */ /* 0x000fda000bf65270 */
[----:B------:R-:W-:Y:S05]  /*7570*/  @P3 BRA `(.L_x_940) ;  /* 0xfffffffc00ec3947 */ /* 0x000fea000383ffff */
.L_x_939:
[----:B------:R-:W-:Y:S05]  /*7580*/  BSYNC B0 ;  /* 0x0000000000007941 */ /* 0x000fea0003800000 */
.L_x_938:
[----:B------:R-:W-:-:S03]  /*7590*/  UMOV UR22, 0xffffffff ;  /* 0xffffffff00167882 */ /* 0x000fc60000000000 */
[----:B------:R-:W-:Y:S05]  /*75a0*/  BRA.DIV UR22, `(.L_x_941) ;  /* 0x0000002e16a47947 */ /* 0x000fea000b800000 */
[----:B------:R-:W-:Y:S01]  /*75b0*/  NOP ;  /* 0x0000000000007918 */ /* 0x000fe20000000000 */
.L_x_1015:
        /* <DEDUP_REMOVED lines=19> */
.L_x_943:
[----:B------:R-:W-:Y:S05]  /*76f0*/  BSYNC B0 ;  /* 0x0000000000007941 */ /* 0x000fea0003800000 */
.L_x_942:
        /* <DEDUP_REMOVED lines=13> */
.L_x_945:
[----:B------:R-:W-:Y:S05]  /*77d0*/  BSYNC B0 ;  /* 0x0000000000007941 */ /* 0x000fea0003800000 */
.L_x_944:
[----:B------:R-:W-:Y:S06]  /*77e0*/  BAR.ARV 0xa, 0xa0 ;  /* 0x0282800000007b1d */ /* 0x000fec0000002000 */
[----:B------:R-:W-:Y:S04]  /*77f0*/  BSSY B0, `(.L_x_946) ;  /* 0x0000003000007945 */ /* 0x000fe80003800000 */
[----:B------:R-:W-:Y:S05]  /*7800*/  @!P0 BRA `(.L_x_947) ;  /* 0x0000000000048947 */ /* 0x000fea0003800000 */
[----:B------:R-:W-:-:S04]  /*7810*/  DEPBAR.LE SB0, 0x0 ;  /* 0x000080000000791a */ /* 0x000fc80000000000 */
.L_x_947:
[----:B------:R-:W-:Y:S05]  /*7820*/  BSYNC B0 ;  /* 0x0000000000007941 */ /* 0x000fea0003800000 */
.L_x_946:
        /* <DEDUP_REMOVED lines=19> */
.L_x_949:
[----:B------:R-:W-:Y:S05]  /*7960*/  BSYNC B0 ;  /* 0x0000000000007941 */ /* 0x000fea0003800000 */
.L_x_948:
[----:B------:R-:W-:Y:S01]  /*7970*/  UIADD3 UR13, UR10, UR13, URZ ;  /* 0x0000000d0a0d7290 */ /* 0x000fe2000fffe03f */
[----:B------:R-:W-:Y:S03]  /*7980*/  BSSY B0, `(.L_x_950) ;  /* 0x000000d000007945 */ /* 0x000fe60003800000 */
[----:B------:R-:W-:-:S04]  /*7990*/  UIADD3 UR22, UP0, UR13, UR11, URZ ;  /* 0x0000000b0d167290 */ /* 0x000fc8000ff1e03f */
[----:B------:R-:W-:Y:S02]  /*79a0*/  ULEA.HI.X.SX32 UR13, UR13, UR12, 0x1, UP0 ;  /* 0x0000000c0d0d7291 */ /* 0x000fe400080f0e3f */
[----:B------:R-:W-:-:S04]  /*79b0*/  ULEA UR6, UP0, UR22, UR6, 0x2 ;  /* 0x0000000616067291 */ /* 0x000fc8000f80103f */
[----:B------:R-:W-:Y:S02]  /*79c0*/  ULEA.HI.X UR13, UR22, UR7, UR13, 0x2, UP0 ;  /* 0x00000007160d7291 */ /* 0x000fe400080f140d */
[----:B-1----:R-:W-:-:S04]  /*79d0*/  IMAD.U32 R2, RZ, RZ, UR6 ;  /* 0x00000006ff027e24 */ /* 0x002fc8000f8e00ff */
[----:B------:R-:W-:Y:S01]  /*79e0*/  MOV R3, UR13 ;  /* 0x0000000d00037c02 */ /* 0x000fe20008000f00 */
[----:B------:R-:W-:Y:S06]  /*79f0*/  @P1 BRA `(.L_x_951) ;  /* 0x0000000000141947 */ /* 0x000fec0003800000 */
.L_x_952:
[----:B------:R-:W2:Y:S04]  /*7a00*/  LDG.E.STRONG.GPU R5, desc[UR38][R2.64] ;  /* 0x0000002602057981 */ /* 0x000ea8000c1ef900 */
[----:B--2---:R-:W-:Y:S01]  /*7a10*/  CCTL.IVALL ;  /* 0x00000000ff00798f */ /* 0x004fe20002000000 */
[----:B------:R-:W-:Y:S05]  /*7a20*/  YIELD ;  /* 0x0000000000007946 */ /* 0x000fea0003800000 */
[----:B------:R-:W-:-:S13]  /*7a30*/  ISETP.NE.AND P3, PT, R5, UR24, PT ;  /* 0x0000001805007c0c */ /* 0x000fda000bf65270 */
[----:B------:R-:W-:Y:S05]  /*7a40*/  @P3 BRA `(.L_x_952) ;  /* 0xfffffffc00ec3947 */ /* 0x000fea000383ffff */
.L_x_951:
[----:B------:R-:W-:Y:S05]  /*7a50*/  BSYNC B0 ;  /* 0x0000000000007941 */ /* 0x000fea0003800000 */
.L_x_950:
[----:B------:R-:W-:-:S03]  /*7a60*/  UMOV UR6, 0xffffffff ;  /* 0xffffffff00067882 */ /* 0x000fc60000000000 */
[----:B------:R-:W-:Y:S05]  /*7a70*/  BRA.DIV UR6, `(.L_x_953) ;  /* 0x0000002a068c7947 */ /* 0x000fea000b800000 */
[----:B------:R-:W-:Y:S01]  /*7a80*/  NOP ;  /* 0x0000000000007918 */ /* 0x000fe20000000000 */
.L_x_1018:
        /* <DEDUP_REMOVED lines=13> */
.L_x_955:
[----:B------:R-:W-:Y:S05]  /*7b60*/  BSYNC B0 ;  /* 0x0000000000007941 */ /* 0x000fea0003800000 */
.L_x_954:
        /* <DEDUP_REMOVED lines=13> */
.L_x_957:
[----:B------:R-:W-:Y:S05]  /*7c40*/  BSYNC B0 ;  /* 0x0000000000007941 */ /* 0x000fea0003800000 */
.L_x_956:
[----:B------:R-:W-:Y:S06]  /*7c50*/  BAR.ARV 0xa, 0xa0 ;  /* 0x0282800000007b1d */ /* 0x000fec0000002000 */
[----:B------:R-:W-:Y:S04]  /*7c60*/  BSSY B0, `(.L_x_958) ;  /* 0x0000003000007945 */ /* 0x000fe80003800000 */
[----:B------:R-:W-:Y:S05]  /*7c70*/  @!P0 BRA `(.L_x_959) ;  /* 0x0000000000048947 */ /* 0x000fea0003800000 */
[----:B------:R-:W-:-:S04]  /*7c80*/  DEPBAR.LE SB0, 0x0 ;  /* 0x000080000000791a */ /* 0x000fc80000000000 */
.L_x_959:
[----:B------:R-:W-:Y:S05]  /*7c90*/  BSYNC B0 ;  /* 0x0000000000007941 */ /* 0x000fea0003800000 */
.L_x_958:
        /* <DEDUP_REMOVED lines=19> */
.L_x_961:
[----:B------:R-:W-:Y:S05]  /*7dd0*/  BSYNC B0 ;  /* 0x0000000000007941 */ /* 0x000fea0003800000 */
.L_x_960:
[----:B------:R-:W-:Y:S02]  /*7de0*/  UIADD3 UR4, UR4, 0x2, URZ ;  /* 0x0000000204047890 */ /* 0x000fe4000fffe03f */
[----:B------:R-:W-:Y:S01]  /*7df0*/  UIADD3 UR5, UR5, 0x1, URZ ;  /* 0x0000000105057890 */ /* 0x000fe2000fffe03f */
[----:B------:R-:W-:Y:S11]  /*7e00*/  @P2 BRA `(.L_x_962) ;  /* 0xfffffff400842947 */ /* 0x000ff6000383ffff */
.L_x_937:
        /* <DEDUP_REMOVED lines=11> */
[----:B------:R-:W-:Y:S01]  /*7ec0*/  IMAD.U32 R3, RZ, RZ, UR5 ;  /* 0x00000005ff037e24 */ /* 0x000fe2000f8e00ff */
[----:B------:R-:W-:Y:S06]  /*7ed0*/  @P3 BRA `(.L_x_964) ;  /* 0x0000000000143947 */ /* 0x000fec0003800000 */
.L_x_965:
[----:B------:R-:W2:Y:S04]  /*7ee0*/  LDG.E.STRONG.GPU R0, desc[UR38][R2.64] ;  /* 0x0000002602007981 */ /* 0x000ea8000c1ef900 */
[----:B--2---:R-:W-:Y:S01]  /*7ef0*/  CCTL.IVALL ;  /* 0x00000000ff00798f */ /* 0x004fe20002000000 */
[----:B------:R-:W-:Y:S05]  /*7f00*/  YIELD ;  /* 0x0000000000007946 */ /* 0x000fea0003800000 */
[----:B------:R-:W-:-:S13]  /*7f10*/  ISETP.NE.AND P1, PT, R0, UR24, PT ;  /* 0x0000001800007c0c */ /* 0x000fda000bf25270 */
[----:B------:R-:W-:Y:S05]  /*7f20*/  @P1 BRA `(.L_x_965) ;  /* 0xfffffffc00ec1947 */ /* 0x000fea000383ffff */
.L_x_964:
[----:B------:R-:W-:Y:S05]  /*7f30*/  BSYNC B0 ;  /* 0x0000000000007941 */ /* 0x000fea0003800000 */
.L_x_963:
[----:B------:R-:W-:-:S03]  /*7f40*/  UMOV UR5, 0xffffffff ;  /* 0xffffffff00057882 */ /* 0x000fc60000000000 */
[----:B------:R-:W-:Y:S05]  /*7f50*/  BRA.DIV UR5, `(.L_x_966) ;  /* 0x0000002605707947 */ /* 0x000fea000b800000 */
[----:B------:R-:W-:Y:S01]  /*7f60*/  NOP ;  /* 0x0000000000007918 */ /* 0x000fe20000000000 */
.L_x_1021:
        /* <DEDUP_REMOVED lines=22> */
.L_x_968:
[----:B------:R-:W-:Y:S05]  /*80d0*/  BSYNC B0 ;  /* 0x0000000000007941 */ /* 0x000fea0003800000 */
.L_x_967:
        /* <DEDUP_REMOVED lines=20> */
.L_x_970:
[----:B------:R-:W-:Y:S05]  /*8220*/  BSYNC B0 ;  /* 0x0000000000007941 */ /* 0x000fea0003800000 */
.L_x_969:
[----:B------:R-:W-:Y:S06]  /*8230*/  BAR.ARV 0xa, 0xa0 ;  /* 0x0282800000007b1d */ /* 0x000fec0000002000 */
[----:B------:R-:W-:Y:S04]  /*8240*/  BSSY B0, `(.L_x_971) ;  /* 0x0000003000007945 */ /* 0x000fe80003800000 */
[----:B------:R-:W-:Y:S05]  /*8250*/  @!P0 BRA `(.L_x_972) ;  /* 0x0000000000048947 */ /* 0x000fea0003800000 */
[----:B------:R-:W-:-:S04]  /*8260*/  DEPBAR.LE SB0, 0x0 ;  /* 0x000080000000791a */ /* 0x000fc80000000000 */
.L_x_972:
[----:B------:R-:W-:Y:S05]  /*8270*/  BSYNC B0 ;  /* 0x0000000000007941 */ /* 0x000fea0003800000 */
.L_x_971:
        /* <DEDUP_REMOVED lines=19> */
.L_x_932:
        /* <DEDUP_REMOVED lines=10> */
.L_x_973:
        /* <DEDUP_REMOVED lines=10> */
.L_x_975:
[----:B------:R-:W3:Y:S02]  /*84f0*/  LDC R5, c[0x0][0x8c4] ;  /* 0x00023100ff057b82 */ /* 0x000ee40000000800 */
.L_x_974:
[----:B------:R-:W4:Y:S01]  /*8500*/  S2R R14, SR_CTAID.X ;  /* 0x00000000000e7919 */ /* 0x000f220000002500 */
[----:B------:R-:W-:Y:S01]  /*8510*/  IMAD.MOV.U32 R0, RZ, RZ, 0x1 ;  /* 0x00000001ff007424 */ /* 0x000fe200078e00ff */
[----:B------:R-:W-:Y:S01]  /*8520*/  MOV R9, RZ ;  /* 0x000000ff00097202 */ /* 0x000fe20000000f00 */
[----:B----4-:R-:W-:-:S05]  /*8530*/  IMAD.SHL.U32 R14, R14, 0x80, RZ ;  /* 0x000000800e0e7824 */ /* 0x010fca00078e00ff */
        /* <DEDUP_REMOVED lines=19> */
[----:B------:R-:W-:Y:S01]  /*8670*/  IMAD.MOV.U32 R5, RZ, RZ, RZ ;  /* 0x000000ffff057224 */ /* 0x000fe200078e00ff */
[----:B------:R-:W-:Y:S01]  /*8680*/  ULDC UR4, c[0x0][0x280] ;  /* 0x0000a00000047ab9 */ /* 0x000fe20000000800 */
[----:B-1----:R-:W-:-:S05]  /*8690*/  @P0 IMAD.WIDE R2, R8, 0x4, R2 ;  /* 0x0000000408020825 */ /* 0x002fca00078e0202 */
[----:B------:R2:W5:Y:S01]  /*86a0*/  @P0 LDG.E R5, desc[UR38][R2.64] ;  /* 0x0000002602050981 */ /* 0x000562000c1e1900 */
[----:B------:R-:W-:Y:S02]  /*86b0*/  IMAD.U32 R4, RZ, RZ, UR4 ;  /* 0x00000004ff047e24 */ /* 0x000fe4000f8e00ff */
[----:B--2---:R-:W-:Y:S01]  /*86c0*/  @P2 IMAD.WIDE R2, R8, 0x4, R12 ;  /* 0x0000000408022825 */ /* 0x004fe200078e020c */
[----:B------:R-:W-:-:S04]  /*86d0*/  VOTEU.ANY UP0, P1 ;  /* 0x00000000003f7886 */ /* 0x000fc80000800100 */
[----:B------:R1:W5:Y:S02]  /*86e0*/  @P2 LDG.E R4, desc[UR38][R2.64] ;  /* 0x0000002602042981 */ /* 0x000364000c1e1900 */
[----:B-1----:R-:W-:Y:S02]  /*86f0*/  CS2R R2, SRZ ;  /* 0x0000000000027805 */ /* 0x002fe4000001ff00 */
[----:B---3--:R-:W-:-:S04]  /*8700*/  @P1 LEA R9, R8, R9, 0x7 ;  /* 0x0000000908091211 */ /* 0x008fc800078e38ff */
[----:B------:R-:W-:-:S04]  /*8710*/  @P1 SHF.R.S32.HI R12, RZ, 0x1f, R9 ;  /* 0x0000001fff0c1819 */ /* 0x000fc80000011409 */
[----:B------:R-:W-:-:S04]  /*8720*/  @P1 LEA.HI R12, R12, R9, RZ, 0x7 ;  /* 0x000000090c0c1211 */ /* 0x000fc800078f38ff */
[----:B------:R-:W-:Y:S02]  /*8730*/  @P1 LOP3.LUT R12, R12, 0xffffff80, RZ, 0xc0, !PT ;  /* 0xffffff800c0c1812 */ /* 0x000fe400078ec0ff */
[----:B----4-:R-:W-:Y:S02]  /*8740*/  @P1 R2UR UR4, R15 ;  /* 0x000000000f0412ca */ /* 0x010fe400000e0000 */
        /* <DEDUP_REMOVED lines=8> */
.L_x_977:
        /* <DEDUP_REMOVED lines=8> */
[----:B------:R-:W-:Y:S01]  /*8850*/  ULDC UR4, c[0x0][0x2e8] ;  /* 0x0000ba0000047ab9 */ /* 0x000fe20000000800 */
[----:B------:R-:W-:Y:S01]  /*8860*/  R2UR UR13, R8 ;  /* 0x00000000080d72ca */ /* 0x000fe200000e0000 */
[----:B------:R-:W-:Y:S01]  /*8870*/  VOTEU.ANY UP1, P0 ;  /* 0x00000000003f7886 */ /* 0x000fe20000020100 */
[----:B------:R-:W-:Y:S02]  /*8880*/  ISETP.NE.AND.EX P1, PT, R11, RZ, PT, P1 ;  /* 0x000000ff0b00720c */ /* 0x000fe40003f25310 */
[----:B------:R-:W-:Y:S02]  /*8890*/  ELECT P0, URZ, PT ;  /* 0x00000000003f782f */ /* 0x000fe40003800000 */
[----:B------:R-:W-:Y:S01]  /*88a0*/  SHF.R.S32.HI R8, RZ, 0x1f, R8 ;  /* 0x0000001fff087819 */ /* 0x000fe20000011408 */
[----:B------:R-:W3:Y:S01]  /*88b0*/  LDC.64 R10, c[0x0][0x720] ;  /* 0x0001c800ff0a7b82 */ /* 0x000ee20000000a00 */
[----:B------:R-:W-:Y:S01]  /*88c0*/  MOV R7, R3 ;  /* 0x0000000300077202 */ /* 0x000fe20000000f00 */
[----:B------:R-:W-:Y:S01]  /*88d0*/  UMOV UR12, UR20 ;  /* 0x00000014000c7c82 */ /* 0x000fe20008000000 */
[----:B------:R-:W-:Y:S01]  /*88e0*/  SEL R8, R8, RZ, !P1 ;  /* 0x000000ff08087207 */ /* 0x000fe20004800000 */
[----:B------:R-:W-:Y:S01]  /*88f0*/  BSSY B0, `(.L_x_976) ;  /* 0x0000169000007945 */ /* 0x000fe20003800000 */
[----:B------:R-:W-:-:S02]  /*8900*/  R2UR UR11, R14 ;  /* 0x000000000e0b72ca */ /* 0x000fc400000e0000 */
[----:B------:R-:W-:Y:S01]  /*8910*/  R2UR UR8, R5 ;  /* 0x00000000050872ca */ /* 0x000fe200000e0000 */
[----:B------:R-:W-:Y:S01]  /*8920*/  VOTEU.ANY UP0, P1 ;  /* 0x00000000003f7886 */ /* 0x000fe20000800100 */
[----:B------:R-:W-:Y:S02]  /*8930*/  USEL UR21, UR13, URZ, !UP0 ;  /* 0x0000003f0d157287 */ /* 0x000fe4000c000000 */
[----:B------:R-:W-:Y:S02]  /*8940*/  UISETP.NE.AND UP0, UPT, UR4, 0x1, UPT ;  /* 0x000000010400788c */ /* 0x000fe4000bf05270 */
[----:B------:R-:W-:-:S07]  /*8950*/  USEL UR13, UR13, URZ, !UP1 ;  /* 0x0000003f0d0d7287 */ /* 0x000fce000c800000 */
[----:B------:R-:W-:Y:S01]  /*8960*/  UIADD3 UR11, UR11, UR8, URZ ;  /* 0x000000080b0b7290 */ /* 0x000fe2000fffe03f */
[----:B-1----:R-:W-:Y:S01]  /*8970*/  SHF.R.S32.HI R9, RZ, 0x1f, R9 ;  /* 0x0000001fff097819 */ /* 0x002fe20000011409 */
[----:B------:R-:W-:Y:S01]  /*8980*/  @UP0 ULDC UR6, c[0x0][0x2ec] ;  /* 0x0000bb0000060ab9 */ /* 0x000fe20000000800 */
[----:B------:R-:W-:Y:S01]  /*8990*/  @UP0 ULDC UR8, c[0x0][0x2f0] ;  /* 0x0000bc0000080ab9 */ /* 0x000fe20000000800 */
[----:B------:R-:W-:Y:S02]  /*89a0*/  UIMAD.WIDE.U32 UR6, UR20, UR6, URZ ;  /* 0x00000006140672a5 */ /* 0x000fe4000f8e003f */
[----:B--2---:R-:W-:Y:S02]  /*89b0*/  IMAD R6, R9, R12, RZ ;  /* 0x0000000c09067224 */ /* 0x004fe400078e02ff */
[----:B------:R-:W-:Y:S02]  /*89c0*/  @UP0 USHF.R.U32.HI UR12, URZ, UR8, UR7 ;  /* 0x000000083f0c0299 */ /* 0x000fe40008011607 */
[----:B------:R-:W-:-:S02]  /*89d0*/  IMAD R13, R13, UR20, R6 ;  /* 0x000000140d0d7c24 */ /* 0x000fc4000f8e0206 */
[----:B------:R-:W-:-:S04]  /*89e0*/  IMAD.MOV.U32 R6, RZ, RZ, R2 ;  /* 0x000000ffff067224 */ /* 0x000fc800078e0002 */
[----:B------:R-:W-:-:S04]  /*89f0*/  IMAD.WIDE.U32 R2, R12, UR20, R6 ;  /* 0x000000140c027c25 */ /* 0x000fc8000f8e0006 */
[----:B---3--:R-:W-:Y:S02]  /*8a00*/  IMAD R12, R8, R10, RZ ;  /* 0x0000000a080c7224 */ /* 0x008fe400078e02ff */
[----:B------:R-:W-:Y:S02]  /*8a10*/  IMAD.IADD R3, R3, 0x1, R13 ;  /* 0x0000000103037824 */ /* 0x000fe400078e020d */
        /* <DEDUP_REMOVED lines=14> */
[----:B------:R-:W-:Y:S01]  /*8b00*/  IADD3 R7, R7, R11, RZ ;  /* 0x0000000b07077210 */ /* 0x000fe20007ffe0ff */
        /* <DEDUP_REMOVED lines=14> */
.L_x_1022:
[----:B------:R-:W-:Y:S01]  /*8bf0*/  IADD3 R11, R7, R11, RZ ;  /* 0x0000000b070b7210 */ /* 0x000fe20007ffe0ff */
        /* <DEDUP_REMOVED lines=8> */
.L_x_980:
        /* <DEDUP_REMOVED lines=31> */
[----:B------:R-:W-:Y:S01]  /*8e70*/  R2UR UR31, R0 ;  /* 0x00000000001f72ca */ /* 0x000fe200000e0000 */
[----:B------:R-:W-:Y:S01]  /*8e80*/  IMAD.X R3, RZ, RZ, R8, P1 ;  /* 0x000000ffff037224 */ /* 0x000fe200008e0608 */
[----:B------:R-:W-:Y:S02]  /*8e90*/  IADD3.X R0, RZ, R8, RZ, P2, !PT ;  /* 0x00000008ff007210 */ /* 0x000fe400017fe4ff */
        /* <DEDUP_REMOVED lines=9> */
[----:B--2---:R-:W-:Y:S01]  /*8f30*/  MOV R5, RZ ;  /* 0x000000ff00057202 */ /* 0x004fe20000000f00 */
[----:B------:R1:W-:Y:S02]  /*8f40*/  UTMALDG.4D [UR32], [UR40], desc[UR16] ;  /* 0x00001020280075b4 */ /* 0x0003e40008019000 */
[----:B-1----:R-:W-:Y:S05]  /*8f50*/  @!P1 BRA `(.L_x_981) ;  /* 0x0000000c00489947 */ /* 0x002fea0003800000 */
[----:B------:R-:W1:Y:S01]  /*8f60*/  S2R R13, SR_TID.X ;  /* 0x00000000000d7919 */ /* 0x000e620000002100 */
[C---:B------:R-:W-:Y:S01]  /*8f70*/  VIADD R0, R4.reuse, 0x7f ;  /* 0x0000007f04007836 */ /* 0x040fe20000000000 */
[----:B------:R-:W-:Y:S02]  /*8f80*/  ISETP.GE.AND P1, PT, R4, 0x101, PT ;  /* 0x000001010400780c */ /* 0x000fe40003f26270 */
[----:B------:R-:W-:Y:S02]  /*8f90*/  MOV R10, 0x1 ;  /* 0x00000001000a7802 */ /* 0x000fe40000000f00 */
        /* <DEDUP_REMOVED lines=10> */
[----:B------:R-:W-:Y:S01]  /*9040*/  IMAD.IADD R17, R17, 0x1, -R18 ;  /* 0x0000000111117824 */ /* 0x000fe200078e0a12 */
[----:B------:R-:W-:Y:S01]  /*9050*/  MOV R10, 0x1 ;  /* 0x00000001000a7802 */ /* 0x000fe20000000f00 */
[----:B------:R-:W-:-:S07]  /*9060*/  IMAD.MOV.U32 R19, RZ, RZ, RZ ;  /* 0x000000ffff137224 */ /* 0x000fce00078e00ff */
.L_x_991:
[----:B------:R-:W-:-:S04]  /*9070*/  SHF.L.U32 R21, R10, 0x1f, RZ ;  /* 0x0000001f0a157819 */ /* 0x000fc800000006ff */
[----:B-1----:R-:W1:Y:S02]  /*9080*/  SYNCS.PHASECHK.TRANS64.TRYWAIT P1, [R12+URZ+0x30c40], R21 ;  /* 0x030c40150c0075a7 */ /* 0x002e64000802017f */
[----:B-12--5:R-:W-:Y:S05]  /*9090*/  @!P1 BRA `(.L_x_983) ;  /* 0x0000001400509947 */ /* 0x026fea0003800000 */
.L_x_1023:
[----:B------:R-:W-:Y:S05]  /*90a0*/  @P0 BRA `(.L_x_984) ;  /* 0x0000000000140947 */ /* 0x000fea0003800000 */
[----:B------:R-:W-:Y:S01]  /*90b0*/  ISETP.NE.AND P1, PT, R20, RZ, PT ;  /* 0x000000ff1400720c */ /* 0x000fe20003f25270 */
[----:B------:R-:W-:-:S04]  /*90c0*/  IMAD.MOV.U32 R3, RZ, RZ, 0x4200 ;  /* 0x00004200ff037424 */ /* 0x000fc800078e00ff */
[----:B------:R2:W-:Y:S08]  /*90d0*/  SYNCS.ARRIVE.TRANS64 RZ, [R12+URZ+0x30c30], R3 ;  /* 0x030c30030cff79a7 */ /* 0x0005f0000800003f */
[----:B------:R-:W-:Y:S05]  /*90e0*/  @!P1 BRA `(.L_x_984) ;  /* 0x0000000000049947 */ /* 0x000fea0003800000 */
[----:B------:R-:W-:Y:S01]  /*90f0*/  BPT.TRAP 0x1 ;  /* 0x000000040000795c */ /* 0x000fe20000300000 */
.L_x_984:
        /* <DEDUP_REMOVED lines=17> */
[----:B------:R-:W-:Y:S02]  /*9210*/  LEA.HI.X.SX32 R3, R16, R11, 0x1, P1 ;  /* 0x0000000b10037211 */ /* 0x000fe400008f0eff */
[----:B---3--:R-:W-:Y:S01]  /*9220*/  MOV R9, R4 ;  /* 0x0000000400097202 */ /* 0x008fe20000000f00 */
[----:B------:R-:W-:Y:S01]  /*9230*/  IMAD.MOV.U32 R8, RZ, RZ, R5 ;  /* 0x000000ffff087224 */ /* 0x000fe200078e0005 */
        /* <DEDUP_REMOVED lines=10> */
.L_x_1024:
[----:B------:R-:W-:Y:S05]  /*92e0*/  @P0 BRA `(.L_x_986) ;  /* 0x0000000000140947 */ /* 0x000fea0003800000 */
[----:B------:R-:W-:Y:S02]  /*92f0*/  ISETP.NE.AND P1, PT, R20, RZ, PT ;  /* 0x000000ff1400720c */ /* 0x000fe40003f25270 */
[----:B------:R-:W-:-:S04]  /*9300*/  MOV R2, 0x4200 ;  /* 0x0000420000027802 */ /* 0x000fc80000000f00 */
[----:B------:R3:W-:Y:S07]  /*9310*/  SYNCS.ARRIVE.TRANS64 RZ, [R12+URZ+0x30c18], R2 ;  /* 0x030c18020cff79a7 */ /* 0x0007ee000800003f */
[----:B------:R-:W-:Y:S05]  /*9320*/  @!P1 BRA `(.L_x_986) ;  /* 0x0000000000049947 */ /* 0x000fea0003800000 */
[----:B------:R-:W-:Y:S01]  /*9330*/  BPT.TRAP 0x1 ;  /* 0x000000040000795c */ /* 0x000fe20000300000 */
.L_x_986:
        /* <DEDUP_REMOVED lines=22> */
.L_x_1025:
        /* <DEDUP_REMOVED lines=9> */
.L_x_988:
        /* <DEDUP_REMOVED lines=24> */
.L_x_1027:
[----:B------:R-:W-:Y:S05]  /*96b0*/  @P0 BRA `(.L_x_990) ;  /* 0x0000000000140947 */ /* 0x000fea0003800000 */
[----:B------:R-:W-:Y:S02]  /*96c0*/  ISETP.NE.AND P1, PT, R20, RZ, PT ;  /* 0x000000ff1400720c */ /* 0x000fe40003f25270 */
[----:B-1----:R-:W-:-:S04]  /*96d0*/  MOV R5, 0x4200 ;  /* 0x0000420000057802 */ /* 0x002fc80000000f00 */
[----:B------:R2:W-:Y:S07]  /*96e0*/  SYNCS.ARRIVE.TRANS64 RZ, [R12+URZ+0x30c10], R5 ;  /* 0x030c10050cff79a7 */ /* 0x0005ee000800003f */
[----:B------:R-:W-:Y:S05]  /*96f0*/  @!P1 BRA `(.L_x_990) ;  /* 0x0000000000049947 */ /* 0x000fea0003800000 */
[----:B------:R-:W-:Y:S01]  /*9700*/  BPT.TRAP 0x1 ;  /* 0x000000040000795c */ /* 0x000fe20000300000 */
.L_x_990:
        /* <DEDUP_REMOVED lines=22> */
[----:B-12---:R-:W-:-:S07]  /*9870*/  MOV R5, UR7 ;  /* 0x0000000700057c02 */ /* 0x006fce0008000f00 */
.L_x_982:
[----:B------:R-:W-:-:S13]  /*9880*/  ISETP.NE.AND P1, PT, R18, RZ, PT ;  /* 0x000000ff1200720c */ /* 0x000fda0003f25270 */
[----:B------:R-:W-:Y:S05]  /*9890*/  @!P1 BRA `(.L_x_981) ;  /* 0x0000000000f89947 */ /* 0x000fea0003800000 */
[----:B------:R-:W-:-:S04]  /*98a0*/  SHF.L.U32 R13, R10, 0x1f, RZ ;  /* 0x0000001f0a0d7819 */ /* 0x000fc800000006ff */
[----:B------:R-:W1:Y:S02]  /*98b0*/  SYNCS.PHASECHK.TRANS64.TRYWAIT P1, [R12+URZ+0x30c40], R13 ;  /* 0x030c400d0c0075a7 */ /* 0x000e64000802017f */
[----:B-1----:R-:W-:Y:S05]  /*98c0*/  @!P1 BRA `(.L_x_992) ;  /* 0x0000000c00989947 */ /* 0x002fea0003800000 */
.L_x_1028:
[----:B------:R-:W-:Y:S05]  /*98d0*/  @P0 BRA `(.L_x_993) ;  /* 0x0000000000140947 */ /* 0x000fea0003800000 */
[----:B------:R-:W-:Y:S01]  /*98e0*/  ISETP.NE.AND P1, PT, R20, RZ, PT ;  /* 0x000000ff1400720c */ /* 0x000fe20003f25270 */
[----:B------:R-:W-:-:S04]  /*98f0*/  IMAD.MOV.U32 R5, RZ, RZ, 0x4200 ;  /* 0x00004200ff057424 */ /* 0x000fc800078e00ff */
[----:B------:R2:W-:Y:S08]  /*9900*/  SYNCS.ARRIVE.TRANS64 RZ, [R12+URZ+0x30c30], R5 ;  /* 0x030c30050cff79a7 */ /* 0x0005f0000800003f */
[----:B------:R-:W-:Y:S05]  /*9910*/  @!P1 BRA `(.L_x_993) ;  /* 0x0000000000049947 */ /* 0x000fea0003800000 */
[----:B------:R-:W-:Y:S01]  /*9920*/  BPT.TRAP 0x1 ;  /* 0x000000040000795c */ /* 0x000fe20000300000 */
.L_x_993:
        /* <DEDUP_REMOVED lines=25> */
[----:B------:R-:W3:Y:S02]  /*9ac0*/  SYNCS.PHASECHK.TRANS64.TRYWAIT P1, [R12+URZ+0x30c28], R13 ;  /* 0x030c280d0c0075a7 */ /* 0x000ee4000802017f */
[----:B--23--:R-:W-:Y:S05]  /*9ad0*/  @!P1 BRA `(.L_x_994) ;  /* 0x0000000c00289947 */ /* 0x00cfea0003800000 */
.L_x_1029:
[----:B------:R-:W-:Y:S05]  /*9ae0*/  @P0 BRA `(.L_x_995) ;  /* 0x0000000000140947 */ /* 0x000fea0003800000 */
[----:B------:R-:W-:Y:S01]  /*9af0*/  ISETP.NE.AND P0, PT, R20, RZ, PT ;  /* 0x000000ff1400720c */ /* 0x000fe20003f05270 */
[----:B------:R-:W-:-:S04]  /*9b00*/  IMAD.MOV.U32 R5, RZ, RZ, 0x4200 ;  /* 0x00004200ff057424 */ /* 0x000fc800078e00ff */
[----:B------:R3:W-:Y:S08]  /*9b10*/  SYNCS.ARRIVE.TRANS64 RZ, [R12+URZ+0x30c18], R5 ;  /* 0x030c18050cff79a7 */ /* 0x0007f0000800003f */
[----:B------:R-:W-:Y:S05]  /*9b20*/  @!P0 BRA `(.L_x_995) ;  /* 0x0000000000048947 */ /* 0x000fea0003800000 */
[----:B------:R-:W-:Y:S01]  /*9b30*/  BPT.TRAP 0x1 ;  /* 0x000000040000795c */ /* 0x000fe20000300000 */
.L_x_995:
        /* <DEDUP_REMOVED lines=20> */
.L_x_981:
[----:B------:R-:W3:Y:S01]  /*9c80*/  S2R R2, SR_TID.X ;  /* 0x0000000000027919 */ /* 0x000ee20000002100 */
[----:B-12--5:R-:W-:Y:S01]  /*9c90*/  IMAD R13, R0, 0x8, R12 ;  /* 0x00000008000d7824 */ /* 0x026fe200078e020c */
[----:B---3--:R-:W-:Y:S02]  /*9ca0*/  LOP3.LUT R3, R2, 0x7f, RZ, 0xc0, !PT ;  /* 0x0000007f02037812 */ /* 0x008fe400078ec0ff */
[----:B------:R-:W-:Y:S02]  /*9cb0*/  SHF.L.U32 R2, R10, 0x1f, RZ ;  /* 0x0000001f0a027819 */ /* 0x000fe400000006ff */
[----:B------:R-:W-:Y:S02]  /*9cc0*/  ISETP.NE.AND P1, PT, R3, RZ, PT ;  /* 0x000000ff0300720c */ /* 0x000fe40003f25270 */
[----:B------:R-:W1:Y:S02]  /*9cd0*/  SYNCS.PHASECHK.TRANS64.TRYWAIT P0, [R13+URZ+0x30c40], R2 ;  /* 0x030c40020d0075a7 */ /* 0x000e64000800017f */
[----:B-1----:R-:W-:Y:S09]  /*9ce0*/  @!P0 BRA `(.L_x_996) ;  /* 0x0000000800b88947 */ /* 0x002ff20003800000 */
.L_x_1030:
[----:B------:R-:W-:Y:S05]  /*9cf0*/  @P1 BRA `(.L_x_997) ;  /* 0x0000000000181947 */ /* 0x000fea0003800000 */
[----:B------:R-:W2:Y:S01]  /*9d00*/  S2R R3, SR_TID.X ;  /* 0x0000000000037919 */ /* 0x000ea20000002100 */
[----:B-1----:R-:W-:-:S04]  /*9d10*/  IMAD.MOV.U32 R2, RZ, RZ, 0x4200 ;  /* 0x00004200ff027424 */ /* 0x002fc800078e00ff */
[----:B------:R3:W-:Y:S01]  /*9d20*/  SYNCS.ARRIVE.TRANS64 RZ, [R13+URZ+0x30c30], R2 ;  /* 0x030c30020dff79a7 */ /* 0x0007e2000800003f */
[----:B--2---:R-:W-:-:S13]  /*9d30*/  LOP3.LUT P0, RZ, R3, 0x1f, RZ, 0xc0, !PT ;  /* 0x0000001f03ff7812 */ /* 0x004fda000780c0ff */
[----:B---3--:R-:W-:Y:S05]  /*9d40*/  @!P0 BRA `(.L_x_997) ;  /* 0x0000000000048947 */ /* 0x008fea0003800000 */
[----:B------:R-:W-:Y:S01]  /*9d50*/  BPT.TRAP 0x1 ;  /* 0x000000040000795c */ /* 0x000fe20000300000 */
.L_x_997:
[----:B-1----:R-:W1:Y:S01]  /*9d60*/  LDC.64 R2, c[0x0][0x728] ;  /* 0x0001ca00ff027b82 */ /* 0x002e620000000a00 */
[C---:B------:R-:W-:Y:S01]  /*9d70*/  IADD3 R6, P0, R5.reuse, R6, RZ ;  /* 0x0000000605067210 */ /* 0x040fe20007f1e0ff */
[----:B------:R-:W-:Y:S01]  /*9d80*/  UMOV UR8, 0x0 ;  /* 0x0000000000087882 */ /* 0x000fe20000000000 */
[C---:B------:R-:W-:Y:S01]  /*9d90*/  LEA R4, R0.reuse, R12, 0xe ;  /* 0x0000000c00047211 */ /* 0x040fe200078e70ff */
[----:B------:R-:W-:Y:S01]  /*9da0*/  IMAD R12, R0, 0x200, R12 ;  /* 0x00000200000c7824 */ /* 0x000fe200078e020c */
        /* <DEDUP_REMOVED lines=19> */
[----:B------:R-:W-:Y:S02]  /*9ee0*/  R2UR UR23, R3 ;  /* 0x00000000031772ca */ /* 0x000fe400000e0000 */
[----:B------:R-:W-:Y:S02]  /*9ef0*/  IADD3 R9, R0, 0x1, RZ ;  /* 0x0000000100097810 */ /* 0x000fe40007ffe0ff */
        /* <DEDUP_REMOVED lines=8> */
.L_x_978:
[----:B------:R-:W-:Y:S05]  /*9f80*/  BSYNC B0 ;  /* 0x0000000000007941 */ /* 0x000fea0003800000 */
.L_x_976:
[----:B------:R-:W-:-:S03]  /*9f90*/  UMOV UR6, 0xffffffff ;  /* 0xffffffff00067882 */ /* 0x000fc60000000000 */
[----:B------:R-:W-:Y:S05]  /*9fa0*/  BRA.DIV UR6, `(.L_x_998) ;  /* 0x0000000a061c7947 */ /* 0x000fea000b800000 */
[----:B------:R-:W-:-:S13]  /*9fb0*/  ELECT P0, URZ, PT ;  /* 0x00000000003f782f */ /* 0x000fda0003800000 */
.L_x_1033:
[----:B------:R-:W-:Y:S05]  /*9fc0*/  @!P0 BRA `(.L_x_892) ;  /* 0x0000000000848947 */ /* 0x000fea0003800000 */
[----:B------:R-:W3:Y:S02]  /*9fd0*/  LDL.LU R2, [R1] ;  /* 0x0000000001027983 */ /* 0x000ee40000300800 */
[----:B---3--:R-:W-:-:S04]  /*9fe0*/  LOP3.LUT R2, R2, 0x2, RZ, 0xfc, !PT ;  /* 0x0000000202027812 */ /* 0x008fc800078efcff */
[----:B------:R-:W-:-:S13]  /*9ff0*/  ISETP.NE.AND P0, PT, R2, 0x3, PT ;  /* 0x000000030200780c */ /* 0x000fda0003f05270 */
[----:B------:R-:W-:Y:S05]  /*a000*/  @!P0 BRA `(.L_x_999) ;  /* 0x0000000000048947 */ /* 0x000fea0003800000 */
[----:B--2---:R-:W-:Y:S01]  /*a010*/  BPT.TRAP 0x1 ;  /* 0x000000040000795c */ /* 0x004fe20000300000 */
.L_x_999:
[----:B------:R-:W1:Y:S01]  /*a020*/  S2R R3, SR_CgaCtaId ;  /* 0x0000000000037919 */ /* 0x000e620000008800 */
[----:B------:R-:W-:Y:S02]  /*a030*/  MOV R2, 0x400 ;  /* 0x0000040000027802 */ /* 0x000fe40000000f00 */
[----:B------:R-:W-:Y:S02]  /*a040*/  SHF.L.U32 R4, R0, 0x1f, RZ ;  /* 0x0000001f00047819 */ /* 0x000fe400000006ff */
[----:B-1----:R-:W-:Y:S02]  /*a050*/  LEA R6, R3, R2, 0x18 ;  /* 0x0000000203067211 */ /* 0x002fe400078ec0ff */
[----:B------:R-:W-:-:S03]  /*a060*/  IADD3 R3, R9, 0x1, RZ ;  /* 0x0000000109037810 */ /* 0x000fc60007ffe0ff */
[----:B------:R-:W-:Y:S01]  /*a070*/  VIADD R2, R6, 0x30c20 ;  /* 0x00030c2006027836 */ /* 0x000fe20000000000 */
[----:B------:R-:W-:-:S03]  /*a080*/  ISETP.NE.AND P2, PT, R3, 0x2, PT ;  /* 0x000000020300780c */ /* 0x000fc60003f45270 */
[----:B------:R-:W-:Y:S01]  /*a090*/  IMAD R7, R9, 0x8, R2 ;  /* 0x0000000809077824 */ /* 0x000fe200078e0202 */
[----:B------:R-:W-:Y:S02]  /*a0a0*/  SEL R5, RZ, 0x1, P2 ;  /* 0x00000001ff057807 */ /* 0x000fe40001000000 */
[----:B------:R-:W-:Y:S01]  /*a0b0*/  SEL R3, R3, RZ, P2 ;  /* 0x000000ff03037207 */ /* 0x000fe20001000000 */
[----:B------:R-:W1:Y:S01]  /*a0c0*/  SYNCS.PHASECHK.TRANS64.TRYWAIT P1, [R7+URZ], R4 ;  /* 0x00000004070075a7 */ /* 0x000e62000802017f */
[----:B------:R-:W-:-:S03]  /*a0d0*/  LOP3.LUT R5, R0, R5, RZ, 0x3c, !PT ;  /* 0x0000000500057212 */ /* 0x000fc600078e3cff */
[----:B------:R-:W-:Y:S01]  /*a0e0*/  IMAD R11, R3, 0x8, R2 ;  /* 0x00000008030b7824 */ /* 0x000fe200078e0202 */
[----:B------:R-:W-:Y:S01]  /*a0f0*/  SHF.L.U32 R2, R5, 0x1f, RZ ;  /* 0x0000001f05027819 */ /* 0x000fe200000006ff */
[----:B-1----:R-:W-:Y:S06]  /*a100*/  @!P1 BRA `(.L_x_1000) ;  /* 0x0000000400e89947 */ /* 0x002fec0003800000 */
.L_x_1034:
[----:B------:R-:W3:Y:S02]  /*a110*/  SYNCS.PHASECHK.TRANS64.TRYWAIT P1, [R11+URZ], R2 ;  /* 0x000000020b0075a7 */ /* 0x000ee4000802017f */
[----:B---3--:R-:W-:Y:S05]  /*a120*/  @!P1 BRA `(.L_x_1001) ;  /* 0x0000000400f49947 */ /* 0x008fea0003800000 */
.L_x_1035:
[----:B------:R-:W-:Y:S05]  /*a130*/  @!P0 BRA `(.L_x_1002) ;  /* 0x0000000000048947 */ /* 0x000fea0003800000 */
[----:B--2---:R-:W-:Y:S01]  /*a140*/  BPT.TRAP 0x1 ;  /* 0x000000040000795c */ /* 0x004fe20000300000 */
.L_x_1002:
[----:B------:R-:W-:-:S05]  /*a150*/  VIADD R0, R6, 0x30c40 ;  /* 0x00030c4006007836 */ /* 0x000fca0000000000 */
[----:B------:R-:W-:-:S04]  /*a160*/  LEA R9, R9, R0, 0x3 ;  /* 0x0000000009097211 */ /* 0x000fc800078e18ff */
[----:B------:R-:W4:Y:S02]  /*a170*/  SYNCS.PHASECHK.TRANS64.TRYWAIT P0, [R9+URZ], R4 ;  /* 0x00000004090075a7 */ /* 0x000f24000800017f */
[----:B----4-:R-:W-:Y:S05]  /*a180*/  @!P0 BRA `(.L_x_1003) ;  /* 0x0000000400f08947 */ /* 0x010fea0003800000 */
.L_x_1036:
[----:B------:R-:W-:-:S07]  /*a190*/  IMAD R3, R3, 0x8, R0 ;  /* 0x0000000803037824 */ /* 0x000fce00078e0200 */
.L_x_1004:
[----:B------:R1:W1:Y:S02]  /*a1a0*/  SYNCS.PHASECHK.TRANS64.TRYWAIT P0, [R3+URZ], R2 ;  /* 0x00000002030075a7 */ /* 0x000264000800017f */
[----:B-1----:R-:W-:Y:S05]  /*a1b0*/  @!P0 NANOSLEEP.SYNCS 0x989680 ;  /* 0x009896800000895d */ /* 0x002fea0003900000 */
[----:B------:R-:W1:Y:S02]  /*a1c0*/  @!P0 SYNCS.PHASECHK.TRANS64 P0, [R3+URZ], R2 ;  /* 0x00000002030085a7 */ /* 0x000e64000800007f */
[----:B-1----:R-:W-:Y:S05]  /*a1d0*/  @!P0 BRA `(.L_x_1004) ;  /* 0xfffffffc00f08947 */ /* 0x002fea000383ffff */
.L_x_892:
[----:B--2---:R-:W-:Y:S05]  /*a1e0*/  BSYNC B6 ;  /* 0x0000000000067941 */ /* 0x004fea0003800000 */
.L_x_886:
[----:B------:R-:W-:Y:S05]  /*a1f0*/  EXIT ;  /* 0x000000000000794d */ /* 0x000fea0003800000 */
.L_x_902:
[----:B------:R-:W-:Y:S01]  /*a200*/  IMAD.MOV.U32 R12, RZ, RZ, RZ ;  /* 0x000000ffff0c7224 */ /* 0x000fe200078e00ff */
[----:B------:R-:W-:Y:S01]  /*a210*/  MOV R11, 0x1f ;  /* 0x0000001f000b7802 */ /* 0x000fe20000000f00 */
[----:B------:R-:W-:-:S07]  /*a220*/  IMAD.MOV.U32 R15, RZ, RZ, -0x1 ;  /* 0xffffffffff0f7424 */ /* 0x000fce00078e00ff */
[----:B------:R-:W-:Y:S05]  /*a230*/  WARPSYNC.COLLECTIVE R15, `(.L_x_1005) ;  /* 0x000000000f087348 */ /* 0x000fea0003c00000 */
[----:B------:R1:W2:Y:S02]  /*a240*/  SHFL.IDX P6, R14, R13, R12, R11 ;  /* 0x0000000c0d0e7389 */ /* 0x0002a400000c000b */
[----:B-12---:R-:W-:Y:S01]  /*a250*/  ENDCOLLECTIVE ;  /* 0x000000000000791b */ /* 0x006fe20003800000 */
.L_x_1005:
[----:B------:R-:W-:Y:S05]  /*a260*/  BRA `(.L_x_1006) ;  /* 0xffffff6c00c47947 */ /* 0x000fea000383ffff */
.L_x_904:
[----:B--2---:R2:W3:Y:S02]  /*a270*/  SYNCS.PHASECHK.TRANS64.TRYWAIT P0, [R2+URZ+0x30c00], R17 ;  /* 0x030c0011020075a7 */ /* 0x0044e4000800017f */
[----:B---3--:R-:W-:Y:S05]  /*a280*/  @!P0 NANOSLEEP.SYNCS 0x989680 ;  /* 0x009896800000895d */ /* 0x008fea0003900000 */
[----:B------:R-:W3:Y:S02]  /*a290*/  @!P0 SYNCS.PHASECHK.TRANS64 P0, [R2+URZ+0x30c00], R17 ;  /* 0x030c0011020085a7 */ /* 0x000ee4000800007f */
[----:B---3--:R-:W-:Y:S05]  /*a2a0*/  @!P0 BRA `(.L_x_904) ;  /* 0xfffffffc00f08947 */ /* 0x008fea000383ffff */
[----:B------:R-:W-:Y:S05]  /*a2b0*/  BRA `(.L_x_903) ;  /* 0xffffff7000287947 */ /* 0x000fea000383ffff */
.L_x_908:
[----:B--2---:R2:W3:Y:S02]  /*a2c0*/  SYNCS.PHASECHK.TRANS64.TRYWAIT P1, [R25+URZ+0x30c10], R22 ;  /* 0x030c1016190075a7 */ /* 0x0044e4000802017f */
[----:B---3--:R-:W-:Y:S05]  /*a2d0*/  @!P1 NANOSLEEP.SYNCS 0x989680 ;  /* 0x009896800000995d */ /* 0x008fea0003900000 */
[----:B------:R-:W3:Y:S02]  /*a2e0*/  @!P1 SYNCS.PHASECHK.TRANS64 P1, [R25+URZ+0x30c10], R22 ;  /* 0x030c1016190095a7 */ /* 0x000ee4000802007f */
[----:B---3--:R-:W-:Y:S05]  /*a2f0*/  @!P1 BRA `(.L_x_908) ;  /* 0xfffffffc00f09947 */ /* 0x008fea000383ffff */
[----:B------:R-:W-:Y:S05]  /*a300*/  BRA `(.L_x_907) ;  /* 0xffffff7800087947 */ /* 0x000fea000383ffff */
.L_x_912:
[----:B------:R1:W1:Y:S02]  /*a310*/  SYNCS.PHASECHK.TRANS64.TRYWAIT P1, [R25+URZ+0x30c30], R22 ;  /* 0x030c3016190075a7 */ /* 0x000264000802017f */
[----:B-1----:R-:W-:Y:S05]  /*a320*/  @!P1 NANOSLEEP.SYNCS 0x989680 ;  /* 0x009896800000995d */ /* 0x002fea0003900000 */
[----:B------:R-:W1:Y:S02]  /*a330*/  @!P1 SYNCS.PHASECHK.TRANS64 P1, [R25+URZ+0x30c30], R22 ;  /* 0x030c3016190095a7 */ /* 0x000e64000802007f */
[----:B-1----:R-:W-:Y:S05]  /*a340*/  @!P1 BRA `(.L_x_912) ;  /* 0xfffffffc00f09947 */ /* 0x002fea000383ffff */
[----:B------:R-:W-:Y:S05]  /*a350*/  BRA `(.L_x_911) ;  /* 0xffffff7c001c7947 */ /* 0x000fea000383ffff */
.L_x_919:
[----:B------:R-:W-:Y:S01]  /*a360*/  BSSY B0, `(.L_x_1007) ;  /* 0x0000005000007945 */ /* 0x000fe20003800000 */
[----:B------:R-:W-:-:S07]  /*a370*/  IMAD.MOV.U32 R15, RZ, RZ, -0x1 ;  /* 0xffffffffff0f7424 */ /* 0x000fce00078e00ff */
[----:B-1----:R-:W-:Y:S05]  /*a380*/  WARPSYNC.COLLECTIVE R15, `(.L_x_1008) ;  /* 0x000000000f087348 */ /* 0x002fea0003c00000 */
[----:B------:R-:W-:Y:S01]  /*a390*/  NOP ;  /* 0x0000000000007918 */ /* 0x000fe20000000000 */
[----:B-1----:R-:W-:Y:S01]  /*a3a0*/  ENDCOLLECTIVE ;  /* 0x000000000000791b */ /* 0x002fe20003800000 */
.L_x_1008:
[----:B------:R-:W-:Y:S05]  /*a3b0*/  BSYNC B0 ;  /* 0x0000000000007941 */ /* 0x000fea0003800000 */
.L_x_1007:
[----:B------:R-:W-:Y:S05]  /*a3c0*/  BRA `(.L_x_1009) ;  /* 0xffffffc0007c7947 */ /* 0x000fea000383ffff */
.L_x_928:
[----:B------:R-:W-:Y:S01]  /*a3d0*/  BSSY B0, `(.L_x_1010) ;  /* 0x0000005000007945 */ /* 0x000fe20003800000 */
[----:B------:R-:W-:-:S07]  /*a3e0*/  MOV R15, 0xffffffff ;  /* 0xffffffff000f7802 */ /* 0x000fce0000000f00 */
[----:B-12---:R-:W-:Y:S05]  /*a3f0*/  WARPSYNC.COLLECTIVE R15, `(.L_x_1011) ;  /* 0x000000000f087348 */ /* 0x006fea0003c00000 */
[----:B------:R-:W-:Y:S01]  /*a400*/  NOP ;  /* 0x0000000000007918 */ /* 0x000fe20000000000 */
[----:B-12---:R-:W-:Y:S01]  /*a410*/  ENDCOLLECTIVE ;  /* 0x000000000000791b */ /* 0x006fe20003800000 */
.L_x_1011:
[----:B------:R-:W-:Y:S05]  /*a420*/  BSYNC B0 ;  /* 0x0000000000007941 */ /* 0x000fea0003800000 */
.L_x_1010:
[----:B------:R-:W-:Y:S05]  /*a430*/  BRA `(.L_x_1012) ;  /* 0xffffffc400587947 */ /* 0x000fea000383ffff */
.L_x_941:
[----:B------:R-:W-:Y:S01]  /*a440*/  BSSY B0, `(.L_x_1013) ;  /* 0x0000005000007945 */ /* 0x000fe20003800000 */
[----:B------:R-:W-:-:S07]  /*a450*/  IMAD.MOV.U32 R15, RZ, RZ, -0x1 ;  /* 0xffffffffff0f7424 */ /* 0x000fce00078e00ff */
[----:B------:R-:W-:Y:S05]  /*a460*/  WARPSYNC.COLLECTIVE R15, `(.L_x_1014) ;  /* 0x000000000f087348 */ /* 0x000fea0003c00000 */
[----:B------:R-:W-:Y:S01]  /*a470*/  NOP ;  /* 0x0000000000007918 */ /* 0x000fe20000000000 */
[----:B------:R-:W-:Y:S01]  /*a480*/  ENDCOLLECTIVE ;  /* 0x000000000000791b */ /* 0x000fe20003800000 */
.L_x_1014:
[----:B------:R-:W-:Y:S05]  /*a490*/  BSYNC B0 ;  /* 0x0000000000007941 */ /* 0x000fea0003800000 */
.L_x_1013:
[----:B------:R-:W-:Y:S05]  /*a4a0*/  BRA `(.L_x_1015) ;  /* 0xffffffd000447947 */ /* 0x000fea000383ffff */
.L_x_953:
[----:B------:R-:W-:Y:S01]  /*a4b0*/  BSSY B0, `(.L_x_1016) ;  /* 0x0000005000007945 */ /* 0x000fe20003800000 */
[----:B------:R-:W-:-:S07]  /*a4c0*/  IMAD.MOV.U32 R15, RZ, RZ, -0x1 ;  /* 0xffffffffff0f7424 */ /* 0x000fce00078e00ff */
[----:B------:R-:W-:Y:S05]  /*a4d0*/  WARPSYNC.COLLECTIVE R15, `(.L_x_1017) ;  /* 0x000000000f087348 */ /* 0x000fea0003c00000 */
[----:B------:R-:W-:Y:S01]  /*a4e0*/  NOP ;  /* 0x0000000000007918 */ /* 0x000fe20000000000 */
[----:B------:R-:W-:Y:S01]  /*a4f0*/  ENDCOLLECTIVE ;  /* 0x000000000000791b */ /* 0x000fe20003800000 */
.L_x_1017:
[----:B------:R-:W-:Y:S05]  /*a500*/  BSYNC B0 ;  /* 0x0000000000007941 */ /* 0x000fea0003800000 */
.L_x_1016:
[----:B------:R-:W-:Y:S05]  /*a510*/  BRA `(.L_x_1018) ;  /* 0xffffffd4005c7947 */ /* 0x000fea000383ffff */
.L_x_966:
[----:B------:R-:W-:Y:S01]  /*a520*/  BSSY B0, `(.L_x_1019) ;  /* 0x0000005000007945 */ /* 0x000fe20003800000 */
[----:B------:R-:W-:-:S07]  /*a530*/  MOV R15, 0xffffffff ;  /* 0xffffffff000f7802 */ /* 0x000fce0000000f00 */
[----:B------:R-:W-:Y:S05]  /*a540*/  WARPSYNC.COLLECTIVE R15, `(.L_x_1020) ;  /* 0x000000000f087348 */ /* 0x000fea0003c00000 */
[----:B------:R-:W-:Y:S01]  /*a550*/  NOP ;  /* 0x0000000000007918 */ /* 0x000fe20000000000 */
[----:B------:R-:W-:Y:S01]  /*a560*/  ENDCOLLECTIVE ;  /* 0x000000000000791b */ /* 0x000fe20003800000 */
.L_x_1020:
[----:B------:R-:W-:Y:S05]  /*a570*/  BSYNC B0 ;  /* 0x0000000000007941 */ /* 0x000fea0003800000 */
.L_x_1019:
[----:B------:R-:W-:Y:S05]  /*a580*/  BRA `(.L_x_1021) ;  /* 0xffffffd800787947 */ /* 0x000fea000383ffff */
.L_x_979:
[----:B-1----:R1:W2:Y:S02]  /*a590*/  SYNCS.PHASECHK.TRANS64.TRYWAIT P1, [R12+URZ+0x30c20], R3 ;  /* 0x030c20030c0075a7 */ /* 0x0022a4000802017f */
[----:B--2---:R-:W-:Y:S05]  /*a5a0*/  @!P1 NANOSLEEP.SYNCS 0x989680 ;  /* 0x009896800000995d */ /* 0x004fea0003900000 */
[----:B------:R-:W2:Y:S02]  /*a5b0*/  @!P1 SYNCS.PHASECHK.TRANS64 P1, [R12+URZ+0x30c20], R3 ;  /* 0x030c20030c0095a7 */ /* 0x000ea4000802007f */
[----:B--2---:R-:W-:Y:S05]  /*a5c0*/  @!P1 BRA `(.L_x_979) ;  /* 0xfffffffc00f09947 */ /* 0x004fea000383ffff */
[----:B------:R-:W-:Y:S05]  /*a5d0*/  BRA `(.L_x_1022) ;  /* 0xffffffe400847947 */ /* 0x000fea000383ffff */
.L_x_983:
[----:B-1----:R1:W2:Y:S02]  /*a5e0*/  SYNCS.PHASECHK.TRANS64.TRYWAIT P1, [R12+URZ+0x30c40], R21 ;  /* 0x030c40150c0075a7 */ /* 0x0022a4000802017f */
[----:B--2---:R-:W-:Y:S05]  /*a5f0*/  @!P1 NANOSLEEP.SYNCS 0x989680 ;  /* 0x009896800000995d */ /* 0x004fea0003900000 */
[----:B------:R-:W2:Y:S02]  /*a600*/  @!P1 SYNCS.PHASECHK.TRANS64 P1, [R12+URZ+0x30c40], R21 ;  /* 0x030c40150c0095a7 */ /* 0x000ea4000802007f */
[----:B--2---:R-:W-:Y:S05]  /*a610*/  @!P1 BRA `(.L_x_983) ;  /* 0xfffffffc00f09947 */ /* 0x004fea000383ffff */
[----:B------:R-:W-:Y:S05]  /*a620*/  BRA `(.L_x_1023) ;  /* 0xffffffe8009c7947 */ /* 0x000fea000383ffff */
.L_x_985:
[----:B--2---:R2:W3:Y:S02]  /*a630*/  SYNCS.PHASECHK.TRANS64.TRYWAIT P1, [R12+URZ+0x30c28], R21 ;  /* 0x030c28150c0075a7 */ /* 0x0044e4000802017f */
[----:B---3--:R-:W-:Y:S05]  /*a640*/  @!P1 NANOSLEEP.SYNCS 0x989680 ;  /* 0x009896800000995d */ /* 0x008fea0003900000 */
[----:B------:R-:W3:Y:S02]  /*a650*/  @!P1 SYNCS.PHASECHK.TRANS64 P1, [R12+URZ+0x30c28], R21 ;  /* 0x030c28150c0095a7 */ /* 0x000ee4000802007f */
[----:B---3--:R-:W-:Y:S05]  /*a660*/  @!P1 BRA `(.L_x_985) ;  /* 0xfffffffc00f09947 */ /* 0x008fea000383ffff */
[----:B------:R-:W-:Y:S05]  /*a670*/  BRA `(.L_x_1024) ;  /* 0xffffffec00187947 */ /* 0x000fea000383ffff */
.L_x_987:
[----:B---3--:R3:W4:Y:S02]  /*a680*/  SYNCS.PHASECHK.TRANS64.TRYWAIT P1, [R12+URZ+0x30c48], R21 ;  /* 0x030c48150c0075a7 */ /* 0x008724000802017f */
[----:B----4-:R-:W-:Y:S05]  /*a690*/  @!P1 NANOSLEEP.SYNCS 0x989680 ;  /* 0x009896800000995d */ /* 0x010fea0003900000 */
[----:B------:R-:W4:Y:S02]  /*a6a0*/  @!P1 SYNCS.PHASECHK.TRANS64 P1, [R12+URZ+0x30c48], R21 ;  /* 0x030c48150c0095a7 */ /* 0x000f24000802007f */
[----:B----4-:R-:W-:Y:S05]  /*a6b0*/  @!P1 BRA `(.L_x_987) ;  /* 0xfffffffc00f09947 */ /* 0x010fea000383ffff */
[----:B------:R-:W-:Y:S05]  /*a6c0*/  BRA `(.L_x_1025) ;  /* 0xffffffec00747947 */ /* 0x000fea000383ffff */
.L_x_989:
[----:B------:R-:W-:-:S07]  /*a6d0*/  SHF.L.U32 R5, R10, 0x1f, RZ ;  /* 0x0000001f0a057819 */ /* 0x000fce00000006ff */
.L_x_1026:
[----:B-1----:R1:W2:Y:S02]  /*a6e0*/  SYNCS.PHASECHK.TRANS64.TRYWAIT P1, [R12+URZ+0x30c20], R5 ;  /* 0x030c20050c0075a7 */ /* 0x0022a4000802017f */
[----:B--2---:R-:W-:Y:S05]  /*a6f0*/  @!P1 NANOSLEEP.SYNCS 0x989680 ;  /* 0x009896800000995d */ /* 0x004fea0003900000 */
[----:B------:R-:W2:Y:S02]  /*a700*/  @!P1 SYNCS.PHASECHK.TRANS64 P1, [R12+URZ+0x30c20], R5 ;  /* 0x030c20050c0095a7 */ /* 0x000ea4000802007f */
[----:B--2---:R-:W-:Y:S05]  /*a710*/  @!P1 BRA `(.L_x_1026) ;  /* 0xfffffffc00f09947 */ /* 0x004fea000383ffff */
[----:B------:R-:W-:Y:S05]  /*a720*/  BRA `(.L_x_1027) ;  /* 0xffffffec00e07947 */ /* 0x000fea000383ffff */
.L_x_992:
[----:B-1----:R1:W2:Y:S02]  /*a730*/  SYNCS.PHASECHK.TRANS64.TRYWAIT P1, [R12+URZ+0x30c40], R13 ;  /* 0x030c400d0c0075a7 */ /* 0x0022a4000802017f */
[----:B--2---:R-:W-:Y:S05]  /*a740*/  @!P1 NANOSLEEP.SYNCS 0x989680 ;  /* 0x009896800000995d */ /* 0x004fea0003900000 */
[----:B------:R-:W2:Y:S02]  /*a750*/  @!P1 SYNCS.PHASECHK.TRANS64 P1, [R12+URZ+0x30c40], R13 ;  /* 0x030c400d0c0095a7 */ /* 0x000ea4000802007f */
[----:B--2---:R-:W-:Y:S05]  /*a760*/  @!P1 BRA `(.L_x_992) ;  /* 0xfffffffc00f09947 */ /* 0x004fea000383ffff */
[----:B------:R-:W-:Y:S05]  /*a770*/  BRA `(.L_x_1028) ;  /* 0xfffffff000547947 */ /* 0x000fea000383ffff */
.L_x_994:
[----:B--2---:R2:W3:Y:S02]  /*a780*/  SYNCS.PHASECHK.TRANS64.TRYWAIT P1, [R12+URZ+0x30c28], R13 ;  /* 0x030c280d0c0075a7 */ /* 0x0044e4000802017f */
[----:B---3--:R-:W-:Y:S05]  /*a790*/  @!P1 NANOSLEEP.SYNCS 0x989680 ;  /* 0x009896800000995d */ /* 0x008fea0003900000 */
[----:B------:R-:W3:Y:S02]  /*a7a0*/  @!P1 SYNCS.PHASECHK.TRANS64 P1, [R12+URZ+0x30c28], R13 ;  /* 0x030c280d0c0095a7 */ /* 0x000ee4000802007f */
[----:B---3--:R-:W-:Y:S05]  /*a7b0*/  @!P1 BRA `(.L_x_994) ;  /* 0xfffffffc00f09947 */ /* 0x008fea000383ffff */
[----:B------:R-:W-:Y:S05]  /*a7c0*/  BRA `(.L_x_1029) ;  /* 0xfffffff000c47947 */ /* 0x000fea000383ffff */
.L_x_996:
[----:B-1----:R1:W2:Y:S02]  /*a7d0*/  SYNCS.PHASECHK.TRANS64.TRYWAIT P0, [R13+URZ+0x30c40], R2 ;  /* 0x030c40020d0075a7 */ /* 0x0022a4000800017f */
[----:B--2---:R-:W-:Y:S05]  /*a7e0*/  @!P0 NANOSLEEP.SYNCS 0x989680 ;  /* 0x009896800000895d */ /* 0x004fea0003900000 */
[----:B------:R-:W2:Y:S02]  /*a7f0*/  @!P0 SYNCS.PHASECHK.TRANS64 P0, [R13+URZ+0x30c40], R2 ;  /* 0x030c40020d0085a7 */ /* 0x000ea4000800007f */
[----:B--2---:R-:W-:Y:S05]  /*a800*/  @!P0 BRA `(.L_x_996) ;  /* 0xfffffffc00f08947 */ /* 0x004fea000383ffff */
[----:B------:R-:W-:Y:S05]  /*a810*/  BRA `(.L_x_1030) ;  /* 0xfffffff400347947 */ /* 0x000fea000383ffff */
.L_x_998:
[----:B------:R-:W-:Y:S01]  /*a820*/  BSSY B0, `(.L_x_1031) ;  /* 0x0000006000007945 */ /* 0x000fe20003800000 */
[----:B------:R-:W-:-:S07]  /*a830*/  IMAD.MOV.U32 R15, RZ, RZ, -0x1 ;  /* 0xffffffffff0f7424 */ /* 0x000fce00078e00ff */
[----:B--2---:R-:W-:Y:S05]  /*a840*/  WARPSYNC.COLLECTIVE R15, `(.L_x_1032) ;  /* 0x000000000f0c7348 */ /* 0x004fea0003c00000 */
[----:B------:R-:W-:Y:S02]  /*a850*/  ELECT P6, UR62, PT ;  /* 0x00000000003e782f */ /* 0x000fe400038c0000 */
[----:B------:R-:W-:Y:S01]  /*a860*/  MOV R14, UR62 ;  /* 0x0000003e000e7c02 */ /* 0x000fe20008000f00 */
[----:B--2---:R-:W-:Y:S10]  /*a870*/  ENDCOLLECTIVE ;  /* 0x000000000000791b */ /* 0x004ff40003800000 */
.L_x_1032:
[----:B------:R-:W-:Y:S05]  /*a880*/  BSYNC B0 ;  /* 0x0000000000007941 */ /* 0x000fea0003800000 */
.L_x_1031:
[----:B------:R-:W-:Y:S01]  /*a890*/  PLOP3.LUT P0, PT, P6, PT, PT, 0x80, 0x0 ;  /* 0x000000000000781c */ /* 0x000fe2000370f070 */
[----:B------:R-:W-:-:S12]  /*a8a0*/  BRA `(.L_x_1033) ;  /* 0xfffffff400c47947 */ /* 0x000fd8000383ffff */
.L_x_1000:
[----:B-1----:R1:W3:Y:S02]  /*a8b0*/  SYNCS.PHASECHK.TRANS64.TRYWAIT P1, [R7+URZ], R4 ;  /* 0x00000004070075a7 */ /* 0x0022e4000802017f */
[----:B---3--:R-:W-:Y:S05]  /*a8c0*/  @!P1 NANOSLEEP.SYNCS 0x989680 ;  /* 0x009896800000995d */ /* 0x008fea0003900000 */
[----:B------:R-:W3:Y:S02]  /*a8d0*/  @!P1 SYNCS.PHASECHK.TRANS64 P1, [R7+URZ], R4 ;  /* 0x00000004070095a7 */ /* 0x000ee4000802007f */
[----:B---3--:R-:W-:Y:S05]  /*a8e0*/  @!P1 BRA `(.L_x_1000) ;  /* 0xfffffffc00f09947 */ /* 0x008fea000383ffff */
[----:B------:R-:W-:Y:S05]  /*a8f0*/  BRA `(.L_x_1034) ;  /* 0xfffffff800047947 */ /* 0x000fea000383ffff */
.L_x_1001:
[----:B---3--:R3:W4:Y:S02]  /*a900*/  SYNCS.PHASECHK.TRANS64.TRYWAIT P1, [R11+URZ], R2 ;  /* 0x000000020b0075a7 */ /* 0x008724000802017f */
[----:B----4-:R-:W-:Y:S05]  /*a910*/  @!P1 NANOSLEEP.SYNCS 0x989680 ;  /* 0x009896800000995d */ /* 0x010fea0003900000 */
[----:B------:R-:W4:Y:S02]  /*a920*/  @!P1 SYNCS.PHASECHK.TRANS64 P1, [R11+URZ], R2 ;  /* 0x000000020b0095a7 */ /* 0x000f24000802007f */
[----:B----4-:R-:W-:Y:S05]  /*a930*/  @!P1 BRA `(.L_x_1001) ;  /* 0xfffffffc00f09947 */ /* 0x010fea000383ffff */
[----:B------:R-:W-:Y:S05]  /*a940*/  BRA `(.L_x_1035) ;  /* 0xfffffff400f87947 */ /* 0x000fea000383ffff */
.L_x_1003:
[----:B----4-:R4:W1:Y:S02]  /*a950*/  SYNCS.PHASECHK.TRANS64.TRYWAIT P0, [R9+URZ], R4 ;  /* 0x00000004090075a7 */ /* 0x010864000800017f */
[----:B-1----:R-:W-:Y:S05]  /*a960*/  @!P0 NANOSLEEP.SYNCS 0x989680 ;  /* 0x009896800000895d */ /* 0x002fea0003900000 */
[----:B------:R-:W1:Y:S02]  /*a970*/  @!P0 SYNCS.PHASECHK.TRANS64 P0, [R9+URZ], R4 ;  /* 0x00000004090085a7 */ /* 0x000e64000800007f */
[----:B-1----:R-:W-:Y:S05]  /*a980*/  @!P0 BRA `(.L_x_1003) ;  /* 0xfffffffc00f08947 */ /* 0x002fea000383ffff */
[----:B------:R-:W-:Y:S05]  /*a990*/  BRA `(.L_x_1036) ;  /* 0xfffffff400fc7947 */ /* 0x000fea000383ffff */
.L_x_1037:
        /* <DEDUP_REMOVED lines=14> */
.L_x_3725:


//--------------------- .text._ZN7cutlass13device_kernelIN5flash11enable_sm90INS1_16FlashAttnBwdSm90INS1_25CollectiveMainloopBwdSm90ILi2ELi2ELi2EN4cute5tupleIJNS5_1CILi1EEES8_S8_EEENS6_IJNS7_ILi128EEESA_NS7_ILi64EEEEEENS_10bfloat16_tEfNS_4arch4Sm90ELb0ELb1ELb1ELb0ELb0ELb1ELb0ELb0ELi2ELi1ELi2ELi2ELb0EEENS1_21CollectiveEpilogueBwdISC_SD_SF_Li256ELb0ELb0ELi1EEENS1_19SingleTileSchedulerILb0ELb0ELb0ELi128EEEEEEEEEvNT_6ParamsE --------------------------
	.section	.text._ZN7cutlass13device_kernelIN5flash11enable_sm90INS1_16FlashAttnBwdSm90INS1_25CollectiveMainloopBwdSm90ILi2ELi2ELi2EN4cute5tupleIJNS5_1CILi1EEES8_S8_EEENS6_IJNS7_ILi128EEESA_NS7_ILi64EEEEEENS_10bfloat16_tEfNS_4arch4Sm90ELb0ELb1ELb1ELb0ELb0ELb1ELb0ELb0ELi2ELi1ELi2ELi2ELb0EEENS1_21CollectiveEpilogueBwdISC_SD_SF_Li256ELb0ELb0ELi1EEENS1_19SingleTileSchedulerILb0ELb0ELb0ELi128EEEEEEEEEvNT_6ParamsE,"ax",@progbits
	.align	128
.text._ZN7cutlass13device_kernelIN5flash11enable_sm90INS1_16FlashAttnBwdSm90INS1_25CollectiveMainloopBwdSm90ILi2ELi2ELi2EN4cute5tupleIJNS5_1CILi1EEES8_S8_EEENS6_IJNS7_ILi128EEESA_NS7_ILi64EEEEEENS_10bfloat16_tEfNS_4arch4Sm90ELb0ELb1ELb1ELb0ELb0ELb1ELb0ELb0ELi2ELi1ELi2ELi2ELb0EEENS1_21CollectiveEpilogueBwdISC_SD_SF_Li256ELb0ELb0ELi1EEENS1_19SingleTileSchedulerILb0ELb0ELb0ELi128EEEEEEEEEvNT_6ParamsE:
        .type           _ZN7cutlass13device_kernelIN5flash11enable_sm90INS1_16FlashAttnBwdSm90INS1_25CollectiveMainloopBwdSm90ILi2ELi2ELi2EN4cute5tupleIJNS5_1CILi1EEES8_S8_EEENS6_IJNS7_ILi128EEESA_NS7_ILi64EEEEEENS_10bfloat16_tEfNS_4arch4Sm90ELb0ELb1ELb1ELb0ELb0ELb1ELb0ELb0ELi2ELi1ELi2ELi2ELb0EEENS1_21CollectiveEpilogueBwdISC_SD_SF_Li256ELb0ELb0ELi1EEENS1_19SingleTileSchedulerILb0ELb0ELb0ELi128EEEEEEEEEvNT_6ParamsE,@function
        .size           _ZN7cutlass13device_kernelIN5flash11enable_sm90INS1_16FlashAttnBwdSm90INS1_25CollectiveMainloopBwdSm90ILi2ELi2ELi2EN4cute5tupleIJNS5_1CILi1EEES8_S8_EEENS6_IJNS7_ILi128EEESA_NS7_ILi64EEEEEENS_10bfloat16_tEfNS_4arch4Sm90ELb0ELb1ELb1ELb0ELb0ELb1ELb0ELb0ELi2ELi1ELi2ELi2ELb0EEENS1_21CollectiveEpilogueBwdISC_SD_SF_Li256ELb0ELb0ELi1EEENS1_19SingleTileSchedulerILb0ELb0ELb0ELi128EEEEEEEEEvNT_6ParamsE,(.L_x_3726 - _ZN7cutlass13device_kernelIN5flash11enable_sm90INS1_16FlashAttnBwdSm90INS1_25CollectiveMainloopBwdSm90ILi2ELi2ELi2EN4cute5tupleIJNS5_1CILi1EEES8_S8_EEENS6_IJNS7_ILi128EEESA_NS7_ILi64EEEEEENS_10bfloat16_tEfNS_4arch4Sm90ELb0ELb1ELb1ELb0ELb0ELb1ELb0ELb0ELi2ELi1ELi2ELi2ELb0EEENS1_21CollectiveEpilogueBwdISC_SD_SF_Li256ELb0ELb0ELi1EEENS1_19SingleTileSchedulerILb0ELb0ELb0ELi128EEEEEEEEEvNT_6ParamsE)
        .other          _ZN7cutlass13device_kernelIN5flash11enable_sm90INS1_16FlashAttnBwdSm90INS1_25CollectiveMainloopBwdSm90ILi2ELi2ELi2EN4cute5tupleIJNS5_1CILi1EEES8_S8_EEENS6_IJNS7_ILi128EEESA_NS7_ILi64EEEEEENS_10bfloat16_tEfNS_4arch4Sm90ELb0ELb1ELb1ELb0ELb0ELb1ELb0ELb0ELi2ELi1ELi2ELi2ELb0EEENS1_21CollectiveEpilogueBwdISC_SD_SF_Li256ELb0ELb0ELi1EEENS1_19SingleTileSchedulerILb0ELb0ELb0ELi128EEEEEEEEEvNT_6ParamsE,@"STO_CUDA_ENTRY STV_DEFAULT"
_ZN7cutlass13device_kernelIN5flash11enable_sm90INS1_16FlashAttnBwdSm90INS1_25CollectiveMainloopBwdSm90ILi2ELi2ELi2EN4cute5tupleIJNS5_1CILi1EEES8_S8_EEENS6_IJNS7_ILi128EEESA_NS7_ILi64EEEEEENS_10bfloat16_tEfNS_4arch4Sm90ELb0ELb1ELb1ELb0ELb0ELb1ELb0ELb0ELi2ELi1ELi2ELi2ELb0EEENS1_21CollectiveEpilogueBwdISC_SD_SF_Li256ELb0ELb0ELi1EEENS1_19SingleTileSchedulerILb0ELb0ELb0ELi128EEEEEEEEEvNT_6ParamsE:
[----:B------:R-:W1:Y:S02]  /*0000*/  LDC R1, c[0x0][0x28] ;  /* 0x00000a00ff017b82 */ /* 0x000e640000000800 */
[----:B-1----:R-:W-:Y:S01]  /*0010*/  VIADD R1, R1, 0xfffffeb8 ;  /* 0xfffffeb801017836 */ /* 0x002fe20000000000 */
[----:B------:R-:W1:Y:S01]  /*0020*/  S2R R3, SR_TID.X ;  /* 0x0000000000037919 */ /* 0x000e620000002100 */
[----:B------:R-:W-:Y:S01]  /*0030*/  ELECT P0, URZ, PT ;  /* 0x00000000003f782f */ /* 0x000fe20003800000 */
[----:B------:R-:W-:Y:S01]  /*0040*/  BSSY B0, `(.L_x_1038) ;  /* 0x000001a000007945 */ /* 0x000fe20003800000 */
[--C-:B-1----:R-:W-:Y:S02]  /*0050*/  SHF.R.U32.HI R0, RZ, 0x5, R3.reuse ;  /* 0x00000005ff007819 */ /* 0x102fe40000011603 */
[----:B------:R-:W-:-:S03]  /*0060*/  SHF.R.U32.HI R3, RZ, 0x7, R3 ;  /* 0x00000007ff037819 */ /* 0x000fc60000011603 */
        /* <DEDUP_REMOVED lines=23> */
.L_x_1039:
[----:B------:R-:W-:Y:S05]  /*01e0*/  BSYNC B0 ;  /* 0x0000000000007941 */ /* 0x000fea0003800000 */
.L_x_1038:
[----:B------:R-:W-:Y:S01]  /*01f0*/  VOTEU.ANY UP0, P0 ;  /* 0x00000000003f7886 */ /* 0x000fe20000000100 */
[----:B------:R-:W1:Y:S01]  /*0200*/  SHFL.IDX PT, R3, R3, RZ, 0x1f ;  /* 0x00001fff03037589 */ /* 0x000e6200000e0000 */
[----:B------:R-:W-:Y:S01]  /*0210*/  UMOV UR4, 0x1 ;  /* 0x0000000100047882 */ /* 0x000fe20000000000 */
[----:B------:R-:W-:Y:S01]  /*0220*/  VOTEU.ANY UP1, P0 ;  /* 0x00000000003f7886 */ /* 0x000fe20000020100 */
[----:B------:R-:W-:Y:S01]  /*0230*/  UMOV UR36, 0x1 ;  /* 0x0000000100247882 */ /* 0x000fe20000000000 */
[----:B------:R-:W2:Y:S01]  /*0240*/  @UP0 S2UR UR7, SR_CgaCtaId ;  /* 0x00000000000709c3 */ /* 0x000ea20000008800 */
[----:B------:R-:W3:Y:S01]  /*0250*/  SHFL.IDX PT, R2, R0, RZ, 0x1f ;  /* 0x00001fff00027589 */ /* 0x000ee200000e0000 */
[----:B------:R-:W-:Y:S01]  /*0260*/  @UP0 UMOV UR6, 0x400 ;  /* 0x0000040000060882 */ /* 0x000fe20000000000 */
[----:B------:R-:W-:-:S04]  /*0270*/  @UP0 UIADD3 UR4, -UR4, 0x100000, URZ ;  /* 0x0010000004040890 */ /* 0x000fc8000fffe13f */
[----:B------:R-:W-:Y:S02]  /*0280*/  @UP0 USHF.L.U32 UR5, UR4, 0xb, URZ ;  /* 0x0000000b04050899 */ /* 0x000fe4000800063f */
[----:B------:R-:W-:Y:S01]  /*0290*/  @UP0 USHF.L.U32 UR4, UR4, 0x1, URZ ;  /* 0x0000000104040899 */ /* 0x000fe2000800063f */
[----:B-1----:R-:W-:Y:S01]  /*02a0*/  R2UR UR8, R3 ;  /* 0x00000000030872ca */ /* 0x002fe200000e0000 */
[----:B--2---:R-:W-:Y:S01]  /*02b0*/  @UP0 ULEA UR6, UR7, UR6, 0x18 ;  /* 0x0000000607060291 */ /* 0x004fe2000f8ec03f */
[----:B---3--:R-:W-:-:S11]  /*02c0*/  ISETP.NE.AND P1, PT, R2, RZ, PT ;  /* 0x000000ff0200720c */ /* 0x008fd60003f25270 */
[----:B------:R-:W-:Y:S01]  /*02d0*/  UISETP.NE.AND UP0, UPT, UR8, URZ, UPT ;  /* 0x0000003f0800728c */ /* 0x000fe2000bf05270 */
[----:B------:R-:W1:Y:S02]  /*02e0*/  FENCE.VIEW.ASYNC.S ;  /* 0x00000000000073c6 */ /* 0x000e640000000000 */
[----:B-1----:R1:W2:Y:S01]  /*02f0*/  @UP1 SYNCS.EXCH.64 URZ, [UR6+0x30c00], UR4 ;  /* 0x030c0004063f15b2 */ /* 0x0022a20008000100 */
[----:B------:R-:W-:Y:S01]  /*0300*/  USEL UR36, UR36, 0x2, !UP0 ;  /* 0x0000000224247887 */ /* 0x000fe2000c000000 */
[----:B------:R-:W-:Y:S11]  /*0310*/  @P1 BRA `(.L_x_1040) ;  /* 0x0000000000481947 */ /* 0x000ff60003800000 */
[----:B-1----:R-:W1:Y:S01]  /*0320*/  S2UR UR5, SR_CgaCtaId ;  /* 0x00000000000579c3 */ /* 0x002e620000008800 */
        /* <DEDUP_REMOVED lines=15> */
[----:B------:R3:W1:Y:S02]  /*0420*/  SYNCS.EXCH.64 URZ, [UR8+0x30c28], UR4 ;  /* 0x030c2804083f75b2 */ /* 0x0006640008000100 */
[----:B---3--:R-:W-:Y:S01]  /*0430*/  NOP ;  /* 0x0000000000007918 */ /* 0x008fe20000000000 */
.L_x_1040:
[----:B------:R-:W3:Y:S01]  /*0440*/  SHFL.IDX PT, R2, R0, RZ, 0x1f ;  /* 0x00001fff00027589 */ /* 0x000ee200000e0000 */
[----:B------:R-:W-:Y:S01]  /*0450*/  NOP ;  /* 0x0000000000007918 */ /* 0x000fe20000000000 */
[----:B---3--:R-:W-:-:S13]  /*0460*/  ISETP.NE.AND P0, PT, R2, RZ, PT ;  /* 0x000000ff0200720c */ /* 0x008fda0003f05270 */
        /* <DEDUP_REMOVED lines=17> */
[----:B------:R3:W1:Y:S02]  /*0580*/  SYNCS.EXCH.64 URZ, [UR8+0x30c48], UR6 ;  /* 0x030c4806083f75b2 */ /* 0x0006640008000100 */
[----:B---3--:R-:W-:Y:S01]  /*0590*/  NOP ;  /* 0x0000000000007918 */ /* 0x008fe20000000000 */
.L_x_1041:
[----:B------:R-:W-:Y:S01]  /*05a0*/  PLOP3.LUT P0, PT, PT, PT, UP0, 0x80, 0x0 ;  /* 0x000000000000781c */ /* 0x000fe20003f0f008 */
[----:B------:R-:W-:Y:S01]  /*05b0*/  NOP ;  /* 0x0000000000007918 */ /* 0x000fe20000000000 */
[----:B------:R-:W-:Y:S01]  /*05c0*/  BSSY B6, `(.L_x_1042) ;  /* 0x00014f0000067945 */ /* 0x000fe20003800000 */
[----:B-12-4-:R-:W-:Y:S10]  /*05d0*/  BAR.SYNC.DEFER_BLOCKING 0x0 ;  /* 0x0000000000007b1d */ /* 0x016ff40000010000 */
[----:B------:R-:W-:Y:S05]  /*05e0*/  @!P0 BRA `(.L_x_1043) ;  /* 0x0000012400548947 */ /* 0x000fea0003800000 */
.L_x_1044:
        /* <DEDUP_REMOVED lines=10> */
[----:B------:R-:W-:-:S05]  /*0690*/  @!P0 VIADD R2, R2, 0x9 ;  /* 0x0000000902028836 */ /* 0x000fca0000000000 */
[----:B------:R1:W-:Y:S06]  /*06a0*/  @!P0 BAR.ARV R2, 0xa0 ;  /* 0x000280020000851d */ /* 0x0003ec0000002000 */
[----:B--2---:R-:W-:-:S13]  /*06b0*/  ISETP.LE.AND P0, PT, RZ, UR4, PT ;  /* 0x00000004ff007c0c */ /* 0x004fda000bf03270 */
[----:B-1----:R-:W-:Y:S05]  /*06c0*/  @!P0 BRA `(.L_x_1045) ;  /* 0x0000014c007c8947 */ /* 0x002fea0003800000 */
[----:B------:R-:W1:Y:S01]  /*06d0*/  S2UR UR39, SR_CTAID.X ;  /* 0x00000000002779c3 */ /* 0x000e620000002500 */
[----:B------:R-:W2:Y:S01]  /*06e0*/  S2R R3, SR_TID.X ;  /* 0x0000000000037919 */ /* 0x000ea20000002100 */
[----:B------:R-:W-:Y:S01]  /*06f0*/  ULDC UR6, c[0x0][0x280] ;  /* 0x0000a00000067ab9 */ /* 0x000fe20000000800 */
[----:B------:R-:W-:Y:S01]  /*0700*/  ULDC UR7, c[0x0][0x290] ;  /* 0x0000a40000077ab9 */ /* 0x000fe20000000800 */
[----:B------:R-:W-:Y:S01]  /*0710*/  ULDC UR4, c[0x0][0x74c] ;  /* 0x0001d30000047ab9 */ /* 0x000fe20000000800 */
[----:B------:R-:W-:Y:S01]  /*0720*/  UIADD3 UR40, UR6, 0x7f, URZ ;  /* 0x0000007f06287890 */ /* 0x000fe2000fffe03f */
[----:B------:R-:W-:Y:S02]  /*0730*/  PLOP3.LUT P0, PT, PT, PT, PT, 0x80, 0x0 ;  /* 0x000000000000781c */ /* 0x000fe40003f0f070 */
        /* <DEDUP_REMOVED lines=16> */
[----:B------:R-:W-:Y:S01]  /*0840*/  CS2R R202, SRZ ;  /* 0x0000000000ca7805 */ /* 0x000fe2000001ff00 */
[----:B-1----:R-:W-:Y:S02]  /*0850*/  ULEA UR5, UR39, UR6, 0x7 ;  /* 0x0000000627057291 */ /* 0x002fe4000f8e383f */
[----:B------:R-:W-:Y:S02]  /*0860*/  ISETP.LE.AND P1, PT, RZ, UR39, PT ;  /* 0x00000027ff007c0c */ /* 0x000fe4000bf23270 */
[----:B------:R-:W-:Y:S02]  /*0870*/  CS2R R200, SRZ ;  /* 0x0000000000c87805 */ /* 0x000fe4000001ff00 */
[----:B------:R-:W-:Y:S01]  /*0880*/  CS2R R198, SRZ ;  /* 0x0000000000c67805 */ /* 0x000fe2000001ff00 */
[----:B------:R-:W-:Y:S01]  /*0890*/  UIADD3 UR4, -UR4, UR5, -UR7 ;  /* 0x0000000504047290 */ /* 0x000fe2000fffe907 */
[----:B------:R-:W-:-:S02]  /*08a0*/  CS2R R196, SRZ ;  /* 0x0000000000c47805 */ /* 0x000fc4000001ff00 */
[----:B------:R-:W-:Y:S02]  /*08b0*/  CS2R R194, SRZ ;  /* 0x0000000000c27805 */ /* 0x000fe4000001ff00 */
[----:B------:R-:W-:Y:S01]  /*08c0*/  CS2R R192, SRZ ;  /* 0x0000000000c07805 */ /* 0x000fe2000001ff00 */
[----:B------:R-:W-:Y:S01]  /*08d0*/  USHF.R.S32.HI UR5, URZ, 0x1f, UR4 ;  /* 0x0000001f3f057899 */ /* 0x000fe20008011404 */
[----:B--2---:R-:W-:Y:S02]  /*08e0*/  IADD3 R17, R3, -0x80, RZ ;  /* 0xffffff8003117810 */ /* 0x004fe40007ffe0ff */
[----:B------:R-:W-:Y:S02]  /*08f0*/  CS2R R190, SRZ ;  /* 0x0000000000be7805 */ /* 0x000fe4000001ff00 */
[----:B------:R-:W-:Y:S01]  /*0900*/  CS2R R188, SRZ ;  /* 0x0000000000bc7805 */ /* 0x000fe2000001ff00 */
[----:B------:R-:W-:Y:S01]  /*0910*/  ULEA.HI UR5, UR5, UR4, URZ, 0x7 ;  /* 0x0000000405057291 */ /* 0x000fe2000f8f383f */
[----:B------:R-:W-:Y:S01]  /*0920*/  CS2R R186, SRZ ;  /* 0x0000000000ba7805 */ /* 0x000fe2000001ff00 */
[----:B------:R-:W-:Y:S01]  /*0930*/  USHF.R.S32.HI UR4, URZ, 0x1f, UR40 ;  /* 0x0000001f3f047899 */ /* 0x000fe20008011428 */
[----:B------:R-:W-:Y:S01]  /*0940*/  CS2R R184, SRZ ;  /* 0x0000000000b87805 */ /* 0x000fe2000001ff00 */
[----:B------:R-:W-:Y:S01]  /*0950*/  USHF.R.S32.HI UR5, URZ, 0x7, UR5 ;  /* 0x000000073f057899 */ /* 0x000fe20008011405 */
[----:B------:R-:W-:Y:S01]  /*0960*/  IMAD.MOV.U32 R183, RZ, RZ, RZ ;  /* 0x000000ffffb77224 */ /* 0x000fe200078e00ff */
[----:B------:R-:W-:-:S02]  /*0970*/  ULEA.HI UR4, UR4, UR40, URZ, 0x7 ;  /* 0x0000002804047291 */ /* 0x000fc4000f8f383f */
[----:B------:R-:W-:Y:S02]  /*0980*/  UISETP.LT.AND UP0, UPT, URZ, UR5, UPT ;  /* 0x000000053f00728c */ /* 0x000fe4000bf01270 */
[----:B------:R-:W-:Y:S02]  /*0990*/  USHF.R.S32.HI UR37, URZ, 0x7, UR4 ;  /* 0x000000073f257899 */ /* 0x000fe40008011404 */
[----:B------:R-:W-:Y:S01]  /*09a0*/  USEL UR38, URZ, UR5, !UP0 ;  /* 0x000000053f267287 */ /* 0x000fe2000c000000 */
[----:B------:R-:W-:Y:S11]  /*09b0*/  @!P1 BRA `(.L_x_1046) ;  /* 0x0000000000289947 */ /* 0x000ff60003800000 */
[----:B------:R-:W-:Y:S01]  /*09c0*/  ULEA UR4, UR39, UR6, 0x7 ;  /* 0x0000000627047291 */ /* 0x000fe2000f8e383f */
[----:B------:R-:W-:-:S03]  /*09d0*/  ULDC UR5, c[0x0][0x290] ;  /* 0x0000a40000057ab9 */ /* 0x000fc60000000800 */
[----:B------:R-:W-:-:S03]  /*09e0*/  UIADD3 UR4, -UR5, 0xff, UR4 ;  /* 0x000000ff05047890 */ /* 0x000fc6000fffe104 */
[----:B------:R-:W-:Y:S02]  /*09f0*/  ULDC UR5, c[0x0][0x748] ;  /* 0x0001d20000057ab9 */ /* 0x000fe40000000800 */
[----:B------:R-:W-:-:S04]  /*0a00*/  UIADD3 UR4, UR4, UR5, URZ ;  /* 0x0000000504047290 */ /* 0x000fc8000fffe03f */
[----:B------:R-:W-:-:S04]  /*0a10*/  USHF.R.S32.HI UR5, URZ, 0x1f, UR4 ;  /* 0x0000001f3f057899 */ /* 0x000fc80008011404 */
[----:B------:R-:W-:-:S04]  /*0a20*/  ULEA.HI UR5, UR5, UR4, URZ, 0x7 ;  /* 0x0000000405057291 */ /* 0x000fc8000f8f383f */
[----:B------:R-:W-:-:S04]  /*0a30*/  USHF.R.S32.HI UR5, URZ, 0x7, UR5 ;  /* 0x000000073f057899 */ /* 0x000fc80008011405 */
[----:B------:R-:W-:-:S04]  /*0a40*/  UISETP.LT.AND UP0, UPT, UR37, UR5, UPT ;  /* 0x000000052500728c */ /* 0x000fc8000bf01270 */
[----:B------:R-:W-:-:S12]  /*0a50*/  USEL UR37, UR37, UR5, UP0 ;  /* 0x0000000525257287 */ /* 0x000fd80008000000 */
.L_x_1046:
[----:B------:R-:W-:Y:S01]  /*0a60*/  UISETP.GT.AND UP0, UPT, UR37, UR38, UPT ;  /* 0x000000262500728c */ /* 0x000fe2000bf04270 */
[----:B------:R-:W-:Y:S01]  /*0a70*/  IMAD.MOV.U32 R182, RZ, RZ, RZ ;  /* 0x000000ffffb67224 */ /* 0x000fe200078e00ff */
[----:B------:R-:W-:Y:S02]  /*0a80*/  CS2R R180, SRZ ;  /* 0x0000000000b47805 */ /* 0x000fe4000001ff00 */
[----:B------:R-:W-:Y:S02]  /*0a90*/  CS2R R178, SRZ ;  /* 0x0000000000b27805 */ /* 0x000fe4000001ff00 */
[----:B------:R-:W-:Y:S02]  /*0aa0*/  CS2R R176, SRZ ;  /* 0x0000000000b07805 */ /* 0x000fe4000001ff00 */
[----:B------:R-:W-:Y:S02]  /*0ab0*/  CS2R R174, SRZ ;  /* 0x0000000000ae7805 */ /* 0x000fe4000001ff00 */
[----:B------:R-:W-:-:S02]  /*0ac0*/  PLOP3.LUT P1, PT, PT, PT, UP0, 0x80, 0x0 ;  /* 0x000000000000781c */ /* 0x000fc40003f2f008 */
[----:B------:R-:W-:-:S11]  /*0ad0*/  CS2R R172, SRZ ;  /* 0x0000000000ac7805 */ /* 0x000fd6000001ff00 */
[----:B------:R-:W-:Y:S05]  /*0ae0*/  @!P1 BRA `(.L_x_1047) ;  /* 0x0000010800409947 */ /* 0x000fea0003800000 */
[----:B------:R-:W-:-:S04]  /*0af0*/  MOV R0, RZ ;  /* 0x000000ff00007202 */ /* 0x000fc80000000f00 */
        /* <DEDUP_REMOVED lines=18> */
.L_x_1049:
[----:B------:R-:W1:Y:S01]  /*0c20*/  LDC.64 R2, c[0x4][R2] ;  /* 0x0100000002027b82 */ /* 0x000e620000000a00 */
        /* <DEDUP_REMOVED lines=14> */
.L_x_1048:
[----:B------:R-:W1:Y:S01]  /*0d10*/  S2R R3, SR_CgaCtaId ;  /* 0x0000000000037919 */ /* 0x000e620000008800 */
        /* <DEDUP_REMOVED lines=15> */
[----:B------:R-:W-:Y:S01]  /*0e10*/  MOV R11, UR7 ;  /* 0x00000007000b7c02 */ /* 0x000fe20008000f00 */
[----:B------:R-:W-:Y:S01]  /*0e20*/  IMAD.MOV.U32 R8, RZ, RZ, 0x70 ;  /* 0x00000070ff087424 */ /* 0x000fe200078e00ff */
[----:B------:R-:W-:Y:S01]  /*0e30*/  MOV R13, RZ ;  /* 0x000000ff000d7202 */ /* 0x000fe20000000f00 */
[----:B-1----:R-:W-:-:S07]  /*0e40*/  IMAD.MOV.U32 R12, RZ, RZ, 0x1 ;  /* 0x00000001ff0c7424 */ /* 0x002fce00078e00ff */
[----:B------:R-:W-:-:S07]  /*0e50*/  LEPC R20, `(.L_x_1051) ;  /* 0x000000001014794e */ /* 0x000fce0000000000 */
[----:B--2---:R-:W-:Y:S05]  /*0e60*/  CALL.ABS.NOINC R14 ;  /* 0x000000000e007343 */ /* 0x004fea0003c00000 */
.L_x_1051:
[----:B------:R-:W1:Y:S01]  /*0e70*/  LDC.64 R2, c[0x4][R2] ;  /* 0x0100000002027b82 */ /* 0x000e620000000a00 */
[----:B------:R-:W-:Y:S01]  /*0e80*/  ULDC.64 UR4, c[0x4][0x90] ;  /* 0x0100240000047ab9 */ /* 0x000fe20000000a00 */
[----:B------:R-:W-:Y:S01]  /*0e90*/  ULDC.64 UR6, c[0x4][0x30] ;  /* 0x01000c0000067ab9 */ /* 0x000fe20000000a00 */
[----:B------:R-:W-:Y:S01]  /*0ea0*/  IMAD.U32 R4, RZ, RZ, UR4 ;  /* 0x00000004ff047e24 */ /* 0x000fe2000f8e00ff */
[----:B------:R-:W-:Y:S01]  /*0eb0*/  MOV R11, UR7 ;  /* 0x00000007000b7c02 */ /* 0x000fe20008000f00 */
[----:B------:R-:W-:Y:S01]  /*0ec0*/  IMAD.U32 R5, RZ, RZ, UR5 ;  /* 0x00000005ff057e24 */ /* 0x000fe2000f8e00ff */
[----:B------:R-:W-:Y:S01]  /*0ed0*/  ULDC.64 UR4, c[0x4][0x98] ;  /* 0x0100260000047ab9 */ /* 0x000fe20000000a00 */
[----:B------:R-:W-:Y:S01]  /*0ee0*/  IMAD.U32 R10, RZ, RZ, UR6 ;  /* 0x00000006ff0a7e24 */ /* 0x000fe2000f8e00ff */
[----:B------:R-:W-:Y:S01]  /*0ef0*/  MOV R6, UR4 ;  /* 0x0000000400067c02 */ /* 0x000fe20008000f00 */
[----:B------:R-:W-:Y:S01]  /*0f00*/  IMAD.U32 R7, RZ, RZ, UR5 ;  /* 0x00000005ff077e24 */ /* 0x000fe2000f8e00ff */
[----:B------:R-:W-:Y:S01]  /*0f10*/  MOV R13, RZ ;  /* 0x000000ff000d7202 */ /* 0x000fe20000000f00 */
[----:B------:R-:W-:-:S02]  /*0f20*/  IMAD.MOV.U32 R8, RZ, RZ, 0x70 ;  /* 0x00000070ff087424 */ /* 0x000fc400078e00ff */
[----:B------:R-:W-:-:S07]  /*0f30*/  IMAD.MOV.U32 R12, RZ, RZ, 0x1 ;  /* 0x00000001ff0c7424 */ /* 0x000fce00078e00ff */
[----:B------:R-:W-:-:S07]  /*0f40*/  LEPC R20, `(.L_x_1050) ;  /* 0x000000001014794e */ /* 0x000fce0000000000 */
[----:B-1----:R-:W-:Y:S05]  /*0f50*/  CALL.ABS.NOINC R2 ;  /* 0x0000000002007343 */ /* 0x002fea0003c00000 */
.L_x_1050:
[----:B------:R-:W-:Y:S01]  /*0f60*/  SHF.R.S32.HI R6, RZ, 0x1f, R17 ;  /* 0x0000001fff067819 */ /* 0x000fe20000011411 */
[----:B------:R-:W-:-:S03]  /*0f70*/  UMOV UR4, 0xffffffff ;  /* 0xffffffff00047882 */ /* 0x000fc60000000000 */
[----:B------:R-:W-:-:S04]  /*0f80*/  LEA.HI R0, R6, R17, RZ, 0x7 ;  /* 0x0000001106007211 */ /* 0x000fc800078f38ff */
[----:B------:R-:W-:Y:S01]  /*0f90*/  SHF.R.S32.HI R18, RZ, 0x7, R0 ;  /* 0x00000007ff127819 */ /* 0x000fe20000011400 */
[----:B------:R-:W-:Y:S06]  /*0fa0*/  BRA.DIV UR4, `(.L_x_1052) ;  /* 0x00000146044c7947 */ /* 0x000fec000b800000 */
[----:B------:R1:W2:Y:S02]  /*0fb0*/  SHFL.IDX PT, R14, R18, RZ, 0x1f ;  /* 0x00001fff120e7589 */ /* 0x0002a400000e0000 */
.L_x_1165:
[----:B------:R-:W-:Y:S01]  /*0fc0*/  SHF.L.U32 R11, RZ, 0x1f, RZ ;  /* 0x0000001fff0b7819 */ /* 0x000fe200000006ff */
[----:B------:R-:W-:Y:S01]  /*0fd0*/  IMAD.SHL.U32 R2, R17, 0x40, RZ ;  /* 0x0000004011027824 */ /* 0x000fe200078e00ff */
[CC--:B------:R-:W-:Y:S02]  /*0fe0*/  LEA.HI R8, R6.reuse, R17.reuse, RZ, 0x4 ;  /* 0x0000001106087211 */ /* 0x0c0fe400078f20ff */
[----:B------:R-:W3:Y:S01]  /*0ff0*/  SYNCS.PHASECHK.TRANS64.TRYWAIT P0, [R16+URZ+0x30c00], R11 ;  /* 0x030c000b100075a7 */ /* 0x000ee2000800017f */
[----:B------:R-:W-:Y:S02]  /*1000*/  LEA.HI R5, R6, R17, RZ, 0x5 ;  /* 0x0000001106057211 */ /* 0x000fe400078f28ff */
[----:B------:R-:W-:Y:S02]  /*1010*/  SHF.R.S32.HI R9, RZ, 0x4, R8 ;  /* 0x00000004ff097819 */ /* 0x000fe40000011408 */
[----:B------:R-:W-:Y:S02]  /*1020*/  LOP3.LUT R4, R2, 0x1c0, RZ, 0xc0, !PT ;  /* 0x000001c002047812 */ /* 0x000fe400078ec0ff */
[----:B------:R-:W-:-:S02]  /*1030*/  SHF.R.U32.HI R7, RZ, 0x1, R5 ;  /* 0x00000001ff077819 */ /* 0x000fc40000011605 */
[----:B------:R-:W-:Y:S02]  /*1040*/  LEA.HI R10, R8, R9, RZ, 0x1 ;  /* 0x00000009080a7211 */ /* 0x000fe400078f08ff */
[----:B------:R-:W-:Y:S02]  /*1050*/  LEA.HI R3, R6, R17, RZ, 0x3 ;  /* 0x0000001106037211 */ /* 0x000fe400078f18ff */
[----:B------:R-:W-:Y:S02]  /*1060*/  LOP3.LUT R8, R4, 0x30, R7, 0xf8, !PT ;  /* 0x0000003004087812 */ /* 0x000fe400078ef807 */
[----:B--2---:R-:W-:Y:S02]  /*1070*/  LEA.HI R2, R14, R14, RZ, 0x1 ;  /* 0x0000000e0e027211 */ /* 0x004fe400078f08ff */
[----:B------:R-:W-:Y:S02]  /*1080*/  LOP3.LUT R8, R8, 0x8, R3, 0xf8, !PT ;  /* 0x0000000808087812 */ /* 0x000fe400078ef803 */
[----:B------:R-:W-:-:S02]  /*1090*/  LOP3.LUT R3, R2, 0xffffe, RZ, 0xc0, !PT ;  /* 0x000ffffe02037812 */ /* 0x000fc400078ec0ff */
[----:B------:R-:W-:Y:S02]  /*10a0*/  LOP3.LUT R10, R10, 0x7ffffe, RZ, 0xc0, !PT ;  /* 0x007ffffe0a0a7812 */ /* 0x000fe400078ec0ff */
[----:B------:R-:W-:Y:S02]  /*10b0*/  IADD3 R2, R14, -R3, RZ ;  /* 0x800000030e027210 */ /* 0x000fe40007ffe0ff */
[----:B------:R-:W-:Y:S01]  /*10c0*/  SHF.R.U32.HI R7, RZ, 0x3, R4 ;  /* 0x00000003ff077819 */ /* 0x000fe20000011604 */
[----:B------:R-:W-:Y:S02]  /*10d0*/  IMAD.IADD R10, R9, 0x1, -R10 ;  /* 0x00000001090a7824 */ /* 0x000fe400078e0a0a */
[----:B------:R2:W-:Y:S01]  /*10e0*/  STL [R1+0x50], R2 ;  /* 0x0000500201007387 */ /* 0x0005e20000100800 */
[----:B------:R-:W-:Y:S01]  /*10f0*/  LOP3.LUT R7, R8, R7, RZ, 0x3c, !PT ;  /* 0x0000000708077212 */ /* 0x000fe200078e3cff */
[----:B------:R-:W-:Y:S01]  /*1100*/  IMAD R10, R18, 0x10, R10 ;  /* 0x00000010120a7824 */ /* 0x000fe200078e020a */
[----:B--23--:R-:W-:Y:S06]  /*1110*/  @P0 BRA `(.L_x_1053) ;  /* 0x0000000000080947 */ /* 0x00cfec0003800000 */
[----:B------:R-:W2:Y:S02]  /*1120*/  SYNCS.PHASECHK.TRANS64.TRYWAIT P0, [R16+URZ+0x30c00], R11 ;  /* 0x030c000b100075a7 */ /* 0x000ea4000800017f */
[----:B--2---:R-:W-:Y:S05]  /*1130*/  @!P0 BRA `(.L_x_1054) ;  /* 0x0000014400088947 */ /* 0x004fea0003800000 */
.L_x_1053:
[----:B------:R-:W-:Y:S01]  /*1140*/  ULDC UR6, c[0x0][0x290] ;  /* 0x0000a40000067ab9 */ /* 0x000fe20000000800 */
[----:B------:R-:W-:Y:S01]  /*1150*/  ULDC UR5, c[0x0][0x74c] ;  /* 0x0001d30000057ab9 */ /* 0x000fe20000000800 */
[----:B------:R-:W-:Y:S01]  /*1160*/  UIADD3 UR4, UR40, -UR6, URZ ;  /* 0x8000000628047290 */ /* 0x000fe2000fffe03f */
[----:B------:R-:W-:Y:S01]  /*1170*/  LOP3.LUT R2, R0, 0xffffff80, RZ, 0xc0, !PT ;  /* 0xffffff8000027812 */ /* 0x000fe200078ec0ff */
[----:B------:R-:W-:Y:S01]  /*1180*/  IMAD.U32 R3, R10, 0x200, R7 ;  /* 0x000002000a037824 */ /* 0x000fe200078e0007 */
[----:B------:R-:W-:Y:S01]  /*1190*/  LEA.HI R12, R6, R17, RZ, 0x7 ;  /* 0x00000011060c7211 */ /* 0x000fe200078f38ff */
[----:B------:R-:W-:Y:S01]  /*11a0*/  ULEA UR4, UR39, UR4, 0x7 ;  /* 0x0000000427047291 */ /* 0x000fe2000f8e383f */
[----:B------:R-:W-:Y:S01]  /*11b0*/  MOV R0, RZ ;  /* 0x000000ff00007202 */ /* 0x000fe20000000f00 */
[----:B------:R-:W-:Y:S01]  /*11c0*/  IMAD.IADD R13, R17, 0x1, -R2 ;  /* 0x00000001110d7824 */ /* 0x000fe200078e0a02 */
[----:B------:R3:W-:Y:S01]  /*11d0*/  STL [R1+0x70], R3 ;  /* 0x0000700301007387 */ /* 0x0007e20000100800 */
[----:B------:R-:W-:Y:S01]  /*11e0*/  UIADD3 UR4, UR4, -UR5, URZ ;  /* 0x8000000504047290 */ /* 0x000fe2000fffe03f */
[----:B------:R-:W-:Y:S01]  /*11f0*/  SHF.R.S32.HI R12, RZ, 0x7, R12 ;  /* 0x00000007ff0c7819 */ /* 0x000fe2000001140c */
[----:B------:R-:W-:Y:S01]  /*1200*/  IMAD.MOV.U32 R4, RZ, RZ, RZ ;  /* 0x000000ffff047224 */ /* 0x000fe200078e00ff */
[--C-:B--2---:R-:W-:Y:S01]  /*1210*/  SHF.R.S32.HI R11, RZ, 0x1f, R13.reuse ;  /* 0x0000001fff0b7819 */ /* 0x104fe2000001140d */
[----:B------:R-:W-:Y:S01]  /*1220*/  USHF.R.S32.HI UR5, URZ, 0x1f, UR4 ;  /* 0x0000001f3f057899 */ /* 0x000fe20008011404 */
[----:B------:R-:W-:Y:S01]  /*1230*/  STL [R1+0x6c], R13 ;  /* 0x00006c0d01007387 */ /* 0x000fe20000100800 */
[----:B------:R-:W-:Y:S01]  /*1240*/  IMAD R7, R12, 0x400, R13 ;  /* 0x000004000c077824 */ /* 0x000fe200078e020d */
[----:B------:R-:W-:Y:S01]  /*1250*/  LEA.HI R8, R11, R13, RZ, 0x2 ;  /* 0x0000000d0b087211 */ /* 0x000fe200078f10ff */
[----:B------:R-:W-:Y:S01]  /*1260*/  ULEA.HI UR5, UR5, UR4, URZ, 0x7 ;  /* 0x0000000405057291 */ /* 0x000fe2000f8f383f */
[----:B------:R-:W-:Y:S01]  /*1270*/  STL [R1+0x88], R11 ;  /* 0x0000880b01007387 */ /* 0x000fe20000100800 */
[----:B------:R-:W-:Y:S01]  /*1280*/  IMAD.SHL.U32 R7, R7, 0x4, RZ ;  /* 0x0000000407077824 */ /* 0x000fe200078e00ff */
[----:B------:R-:W-:Y:S01]  /*1290*/  CS2R R170, SRZ ;  /* 0x0000000000aa7805 */ /* 0x000fe2000001ff00 */
[----:B------:R-:W-:Y:S01]  /*12a0*/  ULEA.HI.SX32 UR5, UR5, 0x1, 0x19 ;  /* 0x0000000105057891 */ /* 0x000fe2000f8fca3f */
[----:B------:R-:W-:-:S02]  /*12b0*/  CS2R R168, SRZ ;  /* 0x0000000000a87805 */ /* 0x000fc4000001ff00 */
[----:B------:R-:W-:Y:S02]  /*12c0*/  CS2R R166, SRZ ;  /* 0x0000000000a67805 */ /* 0x000fe4000001ff00 */
[----:B------:R-:W-:Y:S02]  /*12d0*/  CS2R R164, SRZ ;  /* 0x0000000000a47805 */ /* 0x000fe4000001ff00 */
[----:B------:R-:W-:Y:S02]  /*12e0*/  CS2R R162, SRZ ;  /* 0x0000000000a27805 */ /* 0x000fe4000001ff00 */
[----:B------:R-:W-:Y:S02]  /*12f0*/  CS2R R160, SRZ ;  /* 0x0000000000a07805 */ /* 0x000fe4000001ff00 */
[----:B------:R-:W-:Y:S02]  /*1300*/  MOV R2, UR5 ;  /* 0x0000000500027c02 */ /* 0x000fe40008000f00 */
[----:B------:R-:W-:-:S02]  /*1310*/  CS2R R158, SRZ ;  /* 0x00000000009e7805 */ /* 0x000fc4000001ff00 */
[----:B------:R-:W-:Y:S02]  /*1320*/  CS2R R156, SRZ ;  /* 0x00000000009c7805 */ /* 0x000fe4000001ff00 */
[----:B------:R-:W-:Y:S02]  /*1330*/  CS2R R154, SRZ ;  /* 0x00000000009a7805 */ /* 0x000fe4000001ff00 */
[----:B---3--:R-:W-:Y:S02]  /*1340*/  VIMNMX R3, R2, UR37, PT ;  /* 0x0000002502037c48 */ /* 0x008fe4000bfe0100 */
[----:B------:R-:W-:Y:S02]  /*1350*/  CS2R R152, SRZ ;  /* 0x0000000000987805 */ /* 0x000fe4000001ff00 */
[----:B------:R-:W-:Y:S02]  /*1360*/  CS2R R150, SRZ ;  /* 0x0000000000967805 */ /* 0x000fe4000001ff00 */
[----:B------:R-:W-:-:S02]  /*1370*/  CS2R R148, SRZ ;  /* 0x0000000000947805 */ /* 0x000fc4000001ff00 */
[----:B------:R-:W-:Y:S01]  /*1380*/  ISETP.LE.AND P0, PT, R3, UR38, PT ;  /* 0x0000002603007c0c */ /* 0x000fe2000bf03270 */
[----:B------:R2:W-:Y:S01]  /*1390*/  STL [R1+0x54], R3 ;  /* 0x0000540301007387 */ /* 0x0005e20000100800 */
[----:B------:R-:W-:Y:S02]  /*13a0*/  CS2R R146, SRZ ;  /* 0x0000000000927805 */ /* 0x000fe4000001ff00 */
[----:B------:R-:W-:Y:S02]  /*13b0*/  CS2R R144, SRZ ;  /* 0x0000000000907805 */ /* 0x000fe4000001ff00 */
[----:B------:R-:W-:Y:S01]  /*13c0*/  CS2R R142, SRZ ;  /* 0x00000000008e7805 */ /* 0x000fe2000001ff00 */
[----:B------:R3:W-:Y:S01]  /*13d0*/  STL [R1+0x68], R8 ;  /* 0x0000680801007387 */ /* 0x0007e20000100800 */
[----:B------:R-:W-:Y:S02]  /*13e0*/  CS2R R140, SRZ ;  /* 0x00000000008c7805 */ /* 0x000fe4000001ff00 */
[----:B------:R-:W-:-:S02]  /*13f0*/  CS2R R202, SRZ ;  /* 0x0000000000ca7805 */ /* 0x000fc4000001ff00 */
[----:B------:R-:W-:Y:S02]  /*1400*/  CS2R R200, SRZ ;  /* 0x0000000000c87805 */ /* 0x000fe4000001ff00 */
[----:B------:R-:W-:Y:S02]  /*1410*/  CS2R R198, SRZ ;  /* 0x0000000000c67805 */ /* 0x000fe4000001ff00 */
[----:B------:R-:W-:Y:S02]  /*1420*/  CS2R R196, SRZ ;  /* 0x0000000000c47805 */ /* 0x000fe4000001ff00 */
[----:B--2---:R-:W-:Y:S02]  /*1430*/  LOP3.LUT R3, R8, 0x7ffffffc, RZ, 0xc0, !PT ;  /* 0x7ffffffc08037812 */ /* 0x004fe400078ec0ff */
        /* <DEDUP_REMOVED lines=12> */
[----:B------:R-:W-:Y:S01]  /*1500*/  LEA R2, R7, R16, 0x2 ;  /* 0x0000001007027211 */ /* 0x000fe200078e10ff */
[----:B------:R-:W-:Y:S01]  /*1510*/  IMAD.IADD R3, R13, 0x1, -R3 ;  /* 0x000000010d037824 */ /* 0x000fe200078e0a03 */
[----:B---3--:R-:W-:Y:S06]  /*1520*/  @P0 BRA `(.L_x_1055) ;  /* 0x00000054004c0947 */ /* 0x008fec0003800000 */
[----:B------:R-:W-:Y:S01]  /*1530*/  LOP3.LUT R0, R5, 0xffffffe0, RZ, 0xc0, !PT ;  /* 0xffffffe005007812 */ /* 0x000fe200078ec0ff */
[----:B------:R-:W2:Y:S01]  /*1540*/  S2R R19, SR_CTAID.X ;  /* 0x0000000000137919 */ /* 0x000ea20000002500 */
[----:B------:R-:W-:Y:S01]  /*1550*/  LEA.HI R4, R6, R17, RZ, 0x2 ;  /* 0x0000001106047211 */ /* 0x000fe200078f10ff */
[----:B------:R-:W-:Y:S01]  /*1560*/  UIMAD UR4, UR39, -0x80, UR6 ;  /* 0xffffff80270478a4 */ /* 0x000fe2000f8e0206 */
[----:B------:R-:W-:Y:S01]  /*1570*/  SHF.R.S32.HI R6, RZ, 0x2, R8 ;  /* 0x00000002ff067819 */ /* 0x000fe20000011408 */
[----:B------:R-:W-:Y:S01]  /*1580*/  IMAD.IADD R0, R17, 0x1, -R0 ;  /* 0x0000000111007824 */ /* 0x000fe200078e0a00 */
[----:B------:R-:W-:Y:S01]  /*1590*/  SHF.R.S32.HI R5, RZ, 0x1f, R8 ;  /* 0x0000001fff057819 */ /* 0x000fe20000011408 */
[----:B------:R-:W-:Y:S01]  /*15a0*/  IMAD.MOV.U32 R171, RZ, RZ, RZ ;  /* 0x000000ffffab7224 */ /* 0x000fe200078e00ff */
[----:B------:R-:W-:Y:S02]  /*15b0*/  LOP3.LUT R8, R4, 0xfffffffc, RZ, 0xc0, !PT ;  /* 0xfffffffc04087812 */ /* 0x000fe400078ec0ff */
[----:B------:R-:W-:-:S02]  /*15c0*/  LEA.HI R4, R5, R6, RZ, 0x3 ;  /* 0x0000000605047211 */ /* 0x000fc400078f18ff */
[----:B------:R-:W-:Y:S02]  /*15d0*/  SHF.R.S32.HI R5, RZ, 0x1f, R0 ;  /* 0x0000001fff057819 */ /* 0x000fe40000011400 */
[----:B------:R-:W-:Y:S02]  /*15e0*/  LOP3.LUT R7, R4, 0xfffffff8, RZ, 0xc0, !PT ;  /* 0xfffffff804077812 */ /* 0x000fe400078ec0ff */
[CC--:B------:R-:W-:Y:S02]  /*15f0*/  LEA.HI R4, R5.reuse, R0.reuse, RZ, 0x3 ;  /* 0x0000000005047211 */ /* 0x0c0fe400078f18ff */
[----:B------:R-:W-:Y:S01]  /*1600*/  LEA.HI R5, R5, R0, RZ, 0x2 ;  /* 0x0000000005057211 */ /* 0x000fe200078f10ff */
[----:B------:R-:W-:Y:S01]  /*1610*/  IMAD.IADD R6, R6, 0x1, -R7 ;  /* 0x0000000106067824 */ /* 0x000fe200078e0a07 */
[--C-:B------:R-:W-:Y:S02]  /*1620*/  SHF.R.S32.HI R0, RZ, 0x3, R4.reuse ;  /* 0x00000003ff007819 */ /* 0x100fe40000011404 */
[----:B------:R-:W-:-:S02]  /*1630*/  SHF.R.S32.HI R7, RZ, 0x1f, R4 ;  /* 0x0000001fff077819 */ /* 0x000fc40000011404 */
[----:B------:R-:W-:Y:S02]  /*1640*/  SHF.R.S32.HI R4, RZ, 0x2, R5 ;  /* 0x00000002ff047819 */ /* 0x000fe40000011405 */
[----:B------:R-:W-:Y:S02]  /*1650*/  IADD3 R9, R17, -R8, RZ ;  /* 0x8000000811097210 */ /* 0x000fe40007ffe0ff */
[----:B------:R-:W-:Y:S02]  /*1660*/  LEA.HI R8, R11, R13, RZ, 0x5 ;  /* 0x0000000d0b087211 */ /* 0x000fe400078f28ff */
[----:B------:R-:W-:Y:S02]  /*1670*/  LEA.HI R10, R12, R12, RZ, 0x1 ;  /* 0x0000000c0c0a7211 */ /* 0x000fe400078f08ff */
[----:B------:R-:W-:Y:S02]  /*1680*/  LEA.HI R7, R7, R0, RZ, 0x4 ;  /* 0x0000000007077211 */ /* 0x000fe400078f20ff */
[----:B------:R-:W-:-:S02]  /*1690*/  LEA.HI R5, R5, R4, RZ, 0x1 ;  /* 0x0000000405057211 */ /* 0x000fc400078f08ff */
[----:B------:R-:W-:Y:S02]  /*16a0*/  SHF.R.S32.HI R11, RZ, 0x5, R8 ;  /* 0x00000005ff0b7819 */ /* 0x000fe40000011408 */
[----:B------:R-:W-:Y:S02]  /*16b0*/  LOP3.LUT R10, R10, 0x3fffffe, RZ, 0xc0, !PT ;  /* 0x03fffffe0a0a7812 */ /* 0x000fe400078ec0ff */
[----:B------:R-:W-:Y:S01]  /*16c0*/  LOP3.LUT R7, R7, 0x1ffffff0, RZ, 0xc0, !PT ;  /* 0x1ffffff007077812 */ /* 0x000fe200078ec0ff */
[----:B------:R-:W-:Y:S01]  /*16d0*/  IMAD R11, R11, 0x10, R6 ;  /* 0x000000100b0b7824 */ /* 0x000fe200078e0206 */
[----:B------:R-:W-:Y:S01]  /*16e0*/  LOP3.LUT R5, R5, 0xfffffffe, RZ, 0xc0, !PT ;  /* 0xfffffffe05057812 */ /* 0x000fe200078ec0ff */
[----:B------:R-:W-:Y:S01]  /*16f0*/  VIADD R6, R4, 0x8 ;  /* 0x0000000804067836 */ /* 0x000fe20000000000 */
[----:B------:R-:W-:Y:S02]  /*1700*/  IADD3 R10, R12, -R10, RZ ;  /* 0x8000000a0c0a7210 */ /* 0x000fe40007ffe0ff */
[----:B------:R-:W-:Y:S01]  /*1710*/  IADD3 R0, R0, -R7, RZ ;  /* 0x8000000700007210 */ /* 0x000fe20007ffe0ff */
[----:B------:R-:W-:Y:S01]  /*1720*/  IMAD.IADD R5, R4, 0x1, -R5 ;  /* 0x0000000104057824 */ /* 0x000fe200078e0a05 */
[----:B------:R-:W-:Y:S01]  /*1730*/  LEA.HI R8, R6, R6, RZ, 0x1 ;  /* 0x0000000606087211 */ /* 0x000fe200078f08ff */
[----:B-1----:R-:W-:Y:S01]  /*1740*/  IMAD R18, R10, 0x40, R11 ;  /* 0x000000400a127824 */ /* 0x002fe200078e020b */
[----:B------:R-:W-:Y:S01]  /*1750*/  IADD3 R12, R4, 0x18, RZ ;  /* 0x00000018040c7810 */ /* 0x000fe20007ffe0ff */
[----:B------:R-:W-:Y:S01]  /*1760*/  IMAD R0, R0, 0x8, R5 ;  /* 0x0000000800007824 */ /* 0x000fe200078e0205 */
[----:B------:R-:W-:Y:S01]  /*1770*/  LOP3.LUT R7, R8, 0xfffffffe, RZ, 0xc0, !PT ;  /* 0xfffffffe08077812 */ /* 0x000fe200078ec0ff */
[----:B------:R-:W-:Y:S01]  /*1780*/  VIADD R10, R4, 0x10 ;  /* 0x00000010040a7836 */ /* 0x000fe20000000000 */
[----:B------:R-:W-:-:S02]  /*1790*/  SHF.R.S32.HI R5, RZ, 0x1f, R8 ;  /* 0x0000001fff057819 */ /* 0x000fc40000011408 */
[----:B------:R1:W-:Y:S01]  /*17a0*/  STL [R1+0x64], R0 ;  /* 0x0000640001007387 */ /* 0x0003e20000100800 */
[----:B------:R-:W-:Y:S01]  /*17b0*/  LEA.HI R14, R12, R12, RZ, 0x1 ;  /* 0x0000000c0c0e7211 */ /* 0x000fe200078f08ff */
[----:B------:R-:W-:Y:S01]  /*17c0*/  IMAD.IADD R7, R6, 0x1, -R7 ;  /* 0x0000000106077824 */ /* 0x000fe200078e0a07 */
[----:B------:R-:W-:Y:S02]  /*17d0*/  LEA.HI R4, R10, R10, RZ, 0x1 ;  /* 0x0000000a0a047211 */ /* 0x000fe400078f08ff */
[----:B------:R-:W-:Y:S02]  /*17e0*/  SHF.R.S32.HI R15, RZ, 0x1f, R14 ;  /* 0x0000001fff0f7819 */ /* 0x000fe4000001140e */
[--C-:B------:R-:W-:Y:S02]  /*17f0*/  SHF.R.S32.HI R6, RZ, 0x1, R4.reuse ;  /* 0x00000001ff067819 */ /* 0x100fe40000011404 */
[----:B------:R-:W-:Y:S02]  /*1800*/  SHF.R.S32.HI R13, RZ, 0x1f, R4 ;  /* 0x0000001fff0d7819 */ /* 0x000fe40000011404 */
[----:B-1----:R-:W-:-:S02]  /*1810*/  SHF.R.S32.HI R0, RZ, 0x1, R8 ;  /* 0x00000001ff007819 */ /* 0x002fc40000011408 */
[----:B------:R-:W-:Y:S02]  /*1820*/  LOP3.LUT R11, R4, 0xfffffffe, RZ, 0xc0, !PT ;  /* 0xfffffffe040b7812 */ /* 0x000fe400078ec0ff */
[----:B------:R-:W-:Y:S02]  /*1830*/  LEA.HI R5, R5, R0, RZ, 0x4 ;  /* 0x0000000005057211 */ /* 0x000fe400078f20ff */
[----:B------:R-:W-:Y:S02]  /*1840*/  SHF.R.S32.HI R4, RZ, 0x1, R14 ;  /* 0x00000001ff047819 */ /* 0x000fe4000001140e */
[----:B------:R-:W-:Y:S02]  /*1850*/  LEA.HI R13, R13, R6, RZ, 0x4 ;  /* 0x000000060d0d7211 */ /* 0x000fe400078f20ff */
[----:B------:R-:W-:Y:S02]  /*1860*/  LOP3.LUT R5, R5, 0x1ffffff0, RZ, 0xc0, !PT ;  /* 0x1ffffff005057812 */ /* 0x000fe400078ec0ff */
[----:B------:R-:W-:-:S02]  /*1870*/  LEA.HI R8, R15, R4, RZ, 0x4 ;  /* 0x000000040f087211 */ /* 0x000fc400078f20ff */
[----:B------:R-:W-:Y:S01]  /*1880*/  LOP3.LUT R13, R13, 0x1ffffff0, RZ, 0xc0, !PT ;  /* 0x1ffffff00d0d7812 */ /* 0x000fe200078ec0ff */
[----:B------:R-:W-:Y:S01]  /*1890*/  IMAD.IADD R0, R0, 0x1, -R5 ;  /* 0x0000000100007824 */ /* 0x000fe200078e0a05 */
[----:B------:R-:W-:Y:S02]  /*18a0*/  LOP3.LUT R15, R14, 0xfffffffe, RZ, 0xc0, !PT ;  /* 0xfffffffe0e0f7812 */ /* 0x000fe400078ec0ff */
[----:B------:R-:W-:Y:S01]  /*18b0*/  LOP3.LUT R17, R8, 0x1ffffff0, RZ, 0xc0, !PT ;  /* 0x1ffffff008117812 */ /* 0x000fe200078ec0ff */
[----:B------:R-:W-:Y:S01]  /*18c0*/  IMAD.IADD R6, R6, 0x1, -R13 ;  /* 0x0000000106067824 */ /* 0x000fe200078e0a0d */
[----:B------:R-:W-:Y:S01]  /*18d0*/  IADD3 R11, R10, -R11, RZ ;  /* 0x8000000b0a0b7210 */ /* 0x000fe20007ffe0ff */
[----:B------:R-:W-:Y:S01]  /*18e0*/  IMAD R5, R0, 0x8, R7 ;  /* 0x0000000800057824 */ /* 0x000fe200078e0207 */
[----:B------:R-:W-:Y:S01]  /*18f0*/  IADD3 R15, R12, -R15, RZ ;  /* 0x8000000f0c0f7210 */ /* 0x000fe20007ffe0ff */
[----:B------:R-:W-:Y:S01]  /*1900*/  IMAD.IADD R4, R4, 0x1, -R17 ;  /* 0x0000000104047824 */ /* 0x000fe200078e0a11 */
[----:B------:R-:W-:Y:S01]  /*1910*/  LEA R0, R6, R11, 0x3 ;  /* 0x0000000b06007211 */ /* 0x000fe200078e18ff */
[----:B--2---:R-:W-:Y:S01]  /*1920*/  IMAD R8, R19, -0x80, -R18 ;  /* 0xffffff8013087824 */ /* 0x004fe200078e0a12 */
[----:B------:R1:W-:Y:S01]  /*1930*/  STL [R1+0x60], R5 ;  /* 0x0000600501007387 */ /* 0x0003e20000100800 */
[----:B------:R-:W-:-:S03]  /*1940*/  IADD3 R7, -R18, UR4, RZ ;  /* 0x0000000412077c10 */ /* 0x000fc6000fffe1ff */
[----:B------:R2:W-:Y:S01]  /*1950*/  STL [R1+0x5c], R0 ;  /* 0x00005c0001007387 */ /* 0x0005e20000100800 */
[----:B-1----:R-:W-:Y:S02]  /*1960*/  IMAD R5, R4, 0x8, R15 ;  /* 0x0000000804057824 */ /* 0x002fe400078e020f */
[----:B------:R-:W-:Y:S01]  /*1970*/  IMAD.MOV.U32 R4, RZ, RZ, RZ ;  /* 0x000000ffff047224 */ /* 0x000fe200078e00ff */
[----:B--2---:R-:W-:Y:S02]  /*1980*/  MOV R0, RZ ;  /* 0x000000ff00007202 */ /* 0x004fe40000000f00 */
[----:B------:R1:W-:Y:S05]  /*1990*/  STL [R1+0x58], R5 ;  /* 0x0000580501007387 */ /* 0x0003ea0000100800 */
.L_x_1066:
[----:B------:R-:W-:Y:S05]  /*19a0*/  YIELD ;  /* 0x0000000000007946 */ /* 0x000fea0003800000 */
[----:B------:R-:W-:-:S06]  /*19b0*/  ULOP3.LUT UR4, UR36, 0x1, URZ, 0xfc, !UPT ;  /* 0x0000000124047892 */ /* 0x000fcc000f8efc3f */
[----:B-1----:R-:W-:-:S05]  /*19c0*/  IMAD.U32 R5, RZ, RZ, UR4 ;  /* 0x00000004ff057e24 */ /* 0x002fca000f8e00ff */
[----:B------:R-:W-:-:S13]  /*19d0*/  ISETP.NE.AND P6, PT, R5, 0x3, PT ;  /* 0x000000030500780c */ /* 0x000fda0003fc5270 */
[----:B------:R-:W-:Y:S05]  /*19e0*/  @!P6 BRA `(.L_x_1056) ;  /* 0x000000000004e947 */ /* 0x000fea0003800000 */
[----:B------:R-:W-:Y:S01]  /*19f0*/  BPT.TRAP 0x1 ;  /* 0x000000040000795c */ /* 0x000fe20000300000 */
.L_x_1056:
[----:B------:R-:W-:Y:S02]  /*1a00*/  LEA R6, R0, R16, 0x3 ;  /* 0x0000001000067211 */ /* 0x000fe400078e18ff */
[----:B------:R-:W-:-:S04]  /*1a10*/  SHF.L.U32 R23, R4, 0x1f, RZ ;  /* 0x0000001f04177819 */ /* 0x000fc800000006ff */
[----:B------:R1:W2:Y:S01]  /*1a20*/  SYNCS.PHASECHK.TRANS64.TRYWAIT P0, [R6+URZ+0x30c10], R23 ;  /* 0x030c1017060075a7 */ /* 0x0002a2000800017f */
[----:B------:R-:W-:Y:S05]  /*1a30*/  @!P6 BRA `(.L_x_1057) ;  /* 0x000000000004e947 */ /* 0x000fea0003800000 */
[----:B------:R-:W-:Y:S01]  /*1a40*/  BPT.TRAP 0x1 ;  /* 0x000000040000795c */ /* 0x000fe20000300000 */
.L_x_1057:
[----:B------:R-:W-:-:S05]  /*1a50*/  VIADD R5, R16, 0x10000 ;  /* 0x0001000010057836 */ /* 0x000fca0000000000 */
[----:B------:R-:W-:-:S04]  /*1a60*/  SHF.R.U32.HI R5, RZ, 0x4, R5 ;  /* 0x00000004ff057819 */ /* 0x000fc80000011605 */
[----:B------:R-:W-:Y:S01]  /*1a70*/  LOP3.LUT R5, R5, 0x3fff, RZ, 0xc0, !PT ;  /* 0x00003fff05057812 */ /* 0x000fe200078ec0ff */
[----:B--2---:R-:W-:Y:S06]  /*1a80*/  @P0 BRA `(.L_x_1058) ;  /* 0x0000000000080947 */ /* 0x004fec0003800000 */
[----:B------:R-:W2:Y:S02]  /*1a90*/  SYNCS.PHASECHK.TRANS64.TRYWAIT P0, [R6+URZ+0x30c10], R23 ;  /* 0x030c1017060075a7 */ /* 0x000ea4000800017f */
[----:B--2---:R-:W-:Y:S05]  /*1aa0*/  @!P0 BRA `(.L_x_1059) ;  /* 0x0000013800c08947 */ /* 0x004fea0003800000 */
.L_x_1058:
[----:B------:R-:W-:Y:S05]  /*1ab0*/  WARPSYNC.ALL ;  /* 0x0000000000007948 */ /* 0x000fea0003800000 */
[----:B------:R-:W-:Y:S01]  /*1ac0*/  LOP3.LUT R11, R5, 0x10000, RZ, 0xfc, !PT ;  /* 0x00010000050b7812 */ /* 0x000fe200078efcff */
[----:B------:R-:W3:Y:S03]  /*1ad0*/  LDL R10, [R1+0x50] ;  /* 0x00005000010a7983 */ /* 0x000ee60000100800 */
[----:B------:R-:W-:Y:S01]  /*1ae0*/  LEA R11, R0, R11, 0xa ;  /* 0x0000000b000b7211 */ /* 0x000fe200078e50ff */
[----:B------:R-:W4:Y:S03]  /*1af0*/  LDL R12, [R1+0x60] ;  /* 0x00006000010c7983 */ /* 0x000f260000100800 */
[----:B------:R-:W-:Y:S01]  /*1b00*/  R2UR UR8, R11 ;  /* 0x000000000b0872ca */ /* 0x000fe200000e0000 */
[----:B------:R-:W-:Y:S01]  /*1b10*/  WARPGROUP.ARRIVE ;  /* 0x00000000000079c5 */ /* 0x000fe20000000000 */
[----:B------:R-:W-:Y:S01]  /*1b20*/  UMOV UR7, 0x40000040 ;  /* 0x4000004000077882 */ /* 0x000fe20000000000 */
[----:B------:R-:W-:Y:S01]  /*1b30*/  UMOV UR5, 0x40000040 ;  /* 0x4000004000057882 */ /* 0x000fe20000000000 */
[----:B------:R-:W5:Y:S04]  /*1b40*/  LDL R15, [R1+0x64] ;  /* 0x00006400010f7983 */ /* 0x000f680000100800 */
[----:B------:R-:W2:Y:S04]  /*1b50*/  LDL R14, [R1+0x5c] ;  /* 0x00005c00010e7983 */ /* 0x000ea80000100800 */
[----:B------:R-:W5:Y:S01]  /*1b60*/  LDL R13, [R1+0x58] ;  /* 0x00005800010d7983 */ /* 0x000f620000100800 */
[----:B------:R-:W-:Y:S01]  /*1b70*/  UMOV UR6, UR8 ;  /* 0x0000000800067c82 */ /* 0x000fe20008000000 */
[----:B---3--:R-:W-:-:S05]  /*1b80*/  IMAD R10, R10, 0x2000, R16 ;  /* 0x000020000a0a7824 */ /* 0x008fca00078e0210 */
[----:B------:R-:W-:-:S13]  /*1b90*/  R2UR UR9, R10 ;  /* 0x000000000a0972ca */ /* 0x000fda00000e0000 */
[----:B------:R-:W-:-:S04]  /*1ba0*/  USHF.R.U32.HI UR4, URZ, 0x4, UR9 ;  /* 0x000000043f047899 */ /* 0x000fc80008011609 */
[----:B------:R-:W-:-:S04]  /*1bb0*/  ULOP3.LUT UR4, UR4, 0x3fff, URZ, 0xc0, !UPT ;  /* 0x00003fff04047892 */ /* 0x000fc8000f8ec03f */
        /* <DEDUP_REMOVED lines=21> */
[C---:B----4-:R-:W-:Y:S01]  /*1d10*/  IMAD R12, R0.reuse, 0x80, R12 ;  /* 0x00000080000c7824 */ /* 0x050fe200078e020c */
[C---:B--2---:R-:W-:Y:S01]  /*1d20*/  LEA R14, R0.reuse, R14, 0x7 ;  /* 0x0000000e000e7211 */ /* 0x044fe200078e38ff */
[C---:B-----5:R-:W-:Y:S02]  /*1d30*/  IMAD R10, R0.reuse, 0x80, R15 ;  /* 0x00000080000a7824 */ /* 0x060fe400078e020f */
[----:B------:R-:W-:Y:S01]  /*1d40*/  IMAD R18, R0, 0x80, R13 ;  /* 0x0000008000127824 */ /* 0x000fe200078e020d */
        /* <DEDUP_REMOVED lines=23> */
.L_x_1060:
[----:B------:R1:W1:Y:S01]  /*1ec0*/  SYNCS.PHASECHK.TRANS64.TRYWAIT P0, [R6+URZ+0x30c30], R23 ;  /* 0x030c3017060075a7 */ /* 0x000262000800017f */
[----:B------:R-:W-:Y:S05]  /*1ed0*/  @!P6 BRA `(.L_x_1061) ;  /* 0x000000000004e947 */ /* 0x000fea0003800000 */
[----:B------:R-:W-:Y:S01]  /*1ee0*/  BPT.TRAP 0x1 ;  /* 0x000000040000795c */ /* 0x000fe20000300000 */
.L_x_1061:
[----:B-1----:R-:W-:Y:S05]  /*1ef0*/  @P0 BRA `(.L_x_1062) ;  /* 0x0000000000080947 */ /* 0x002fea0003800000 */
[----:B------:R-:W1:Y:S02]  /*1f00*/  SYNCS.PHASECHK.TRANS64.TRYWAIT P0, [R6+URZ+0x30c30], R23 ;  /* 0x030c3017060075a7 */ /* 0x000e64000800017f */
[----:B-1----:R-:W-:Y:S05]  /*1f10*/  @!P0 BRA `(.L_x_1063) ;  /* 0x0000013400b88947 */ /* 0x002fea0003800000 */
.L_x_1062:
[----:B------:R-:W-:Y:S01]  /*1f20*/  IADD3 R24, R16, 0x18000, RZ ;  /* 0x0001800010187810 */ /* 0x000fe20007ffe0ff */
[----:B------:R-:W-:Y:S01]  /*1f30*/  UIADD3 UR9, UR9, 0x4000, URZ ;  /* 0x0000400009097890 */ /* 0x000fe2000fffe03f */
[----:B------:R1:W-:Y:S01]  /*1f40*/  STL [R1+0x140], R194 ;  /* 0x000140c201007387 */ /* 0x0003e20000100800 */
[----:B------:R-:W-:Y:S01]  /*1f50*/  ULDC UR13, c[0x0][0x75c] ;  /* 0x0001d700000d7ab9 */ /* 0x000fe20000000800 */
[----:B------:R-:W-:Y:S01]  /*1f60*/  SHF.R.U32.HI R24, RZ, 0x4, R24 ;  /* 0x00000004ff187819 */ /* 0x000fe20000011618 */
[----:B------:R-:W-:Y:S01]  /*1f70*/  USHF.R.U32.HI UR9, URZ, 0x4, UR9 ;  /* 0x000000043f097899 */ /* 0x000fe20008011609 */
[----:B------:R-:W-:Y:S01]  /*1f80*/  FMUL.FTZ R81, R81, UR13 ;  /* 0x0000000d51517c20 */ /* 0x000fe20008410000 */
[----:B------:R-:W-:Y:S01]  /*1f90*/  FMUL.FTZ R84, R84, UR13 ;  /* 0x0000000d54547c20 */ /* 0x000fe20008410000 */
[----:B------:R-:W-:Y:S01]  /*1fa0*/  LOP3.LUT R132, R24, 0x3fff, RZ, 0xc0, !PT ;  /* 0x00003fff18847812 */ /* 0x000fe200078ec0ff */
[----:B------:R-:W-:Y:S01]  /*1fb0*/  ULOP3.LUT UR9, UR9, 0x3fff, URZ, 0xc0, !UPT ;  /* 0x00003fff09097892 */ /* 0x000fe2000f8ec03f */
[----:B------:R-:W-:Y:S01]  /*1fc0*/  FMUL.FTZ R85, R85, UR13 ;  /* 0x0000000d55557c20 */ /* 0x000fe20008410000 */
[----:B------:R2:W-:Y:S01]  /*1fd0*/  STL [R1+0x13c], R195 ;  /* 0x00013cc301007387 */ /* 0x0005e20000100800 */
[----:B------:R-:W-:Y:S01]  /*1fe0*/  LOP3.LUT R25, R132, 0x10000, RZ, 0xfc, !PT ;  /* 0x0001000084197812 */ /* 0x000fe200078efcff */
[----:B------:R-:W-:Y:S01]  /*1ff0*/  ULOP3.LUT UR9, UR9, 0x10000, URZ, 0xfc, !UPT ;  /* 0x0001000009097892 */ /* 0x000fe2000f8efc3f */
[----:B------:R-:W-:Y:S01]  /*2000*/  FMUL.FTZ R18, R68, UR13 ;  /* 0x0000000d44127c20 */ /* 0x000fe20008410000 */
[----:B------:R3:W-:Y:S01]  /*2010*/  STL [R1+0x138], R196 ;  /* 0x000138c401007387 */ /* 0x0007e20000100800 */
        /* <DEDUP_REMOVED lines=14> */
[----:B-1----:R-:W-:Y:S01]  /*2100*/  MUFU.TANH R194, R81 ;  /* 0x0000005100c27308 */ /* 0x002fe20000002400 */
[----:B------:R-:W-:Y:S01]  /*2110*/  FMUL.FTZ R236, R82, UR13 ;  /* 0x0000000d52ec7c20 */ /* 0x000fe20008410000 */
[----:B------:R-:W-:Y:S01]  /*2120*/  FMUL.FTZ R234, R83, UR13 ;  /* 0x0000000d53ea7c20 */ /* 0x000fe20008410000 */
[----:B------:R-:W-:Y:S01]  /*2130*/  FMUL.FTZ R133, R86, UR13 ;  /* 0x0000000d56857c20 */ /* 0x000fe20008410000 */
[----:B------:R-:W-:Y:S01]  /*2140*/  FMUL.FTZ R134, R87, UR13 ;  /* 0x0000000d57867c20 */ /* 0x000fe20008410000 */
[----:B------:R-:W-:Y:S01]  /*2150*/  UMOV UR6, UR8 ;  /* 0x0000000800067c82 */ /* 0x000fe20008000000 */
[----:B------:R-:W-:Y:S01]  /*2160*/  UMOV UR7, 0x40000040 ;  /* 0x4000004000077882 */ /* 0x000fe20000000000 */
[----:B------:R-:W-:Y:S01]  /*2170*/  UMOV UR4, UR9 ;  /* 0x0000000900047c82 */ /* 0x000fe20008000000 */
[----:B--2---:R-:W-:Y:S01]  /*2180*/  MUFU.TANH R195, R84 ;  /* 0x0000005400c37308 */ /* 0x004fe20000002400 */
[----:B------:R-:W-:Y:S01]  /*2190*/  UMOV UR5, 0x40000040 ;  /* 0x4000004000057882 */ /* 0x000fe20000000000 */
[----:B------:R-:W-:Y:S01]  /*21a0*/  STL [R1+0x134], R197 ;  /* 0x000134c501007387 */ /* 0x000fe20000100800 */
[----:B------:R-:W-:Y:S01]  /*21b0*/  FMUL.FTZ R90, R90, UR13 ;  /* 0x0000000d5a5a7c20 */ /* 0x000fe20008410000 */
[----:B------:R-:W-:Y:S01]  /*21c0*/  FMUL.FTZ R88, R88, UR13 ;  /* 0x0000000d58587c20 */ /* 0x000fe20008410000 */
[----:B------:R-:W-:Y:S01]  /*21d0*/  FMUL.FTZ R89, R89, UR13 ;  /* 0x0000000d59597c20 */ /* 0x000fe20008410000 */
[----:B------:R-:W-:Y:S01]  /*21e0*/  STL [R1+0x130], R198 ;  /* 0x000130c601007387 */ /* 0x000fe20000100800 */
[----:B------:R-:W-:Y:S01]  /*21f0*/  FMUL.FTZ R115, R115, UR13 ;  /* 0x0000000d73737c20 */ /* 0x000fe20008410000 */
[----:B---3--:R1:W-:Y:S01]  /*2200*/  MUFU.TANH R196, R85 ;  /* 0x0000005500c47308 */ /* 0x0083e20000002400 */
[----:B------:R-:W-:Y:S01]  /*2210*/  FMUL.FTZ R91, R91, UR13 ;  /* 0x0000000d5b5b7c20 */ /* 0x000fe20008410000 */
[----:B------:R2:W-:Y:S01]  /*2220*/  STL [R1+0x12c], R199 ;  /* 0x00012cc701007387 */ /* 0x0005e20000100800 */
[----:B------:R-:W-:Y:S01]  /*2230*/  ISETP.GT.AND P2, PT, R8, RZ, PT ;  /* 0x000000ff0800720c */ /* 0x000fe20003f44270 */
[----:B------:R-:W-:Y:S01]  /*2240*/  FMUL.FTZ R92, R92, UR13 ;  /* 0x0000000d5c5c7c20 */ /* 0x000fe20008410000 */
[C---:B------:R-:W-:Y:S01]  /*2250*/  ISETP.GT.AND P1, PT, R7.reuse, RZ, PT ;  /* 0x000000ff0700720c */ /* 0x040fe20003f24270 */
[----:B------:R-:W-:Y:S01]  /*2260*/  STL [R1+0x128], R200 ;  /* 0x000128c801007387 */ /* 0x000fe20000100800 */
[----:B------:R-:W-:Y:S01]  /*2270*/  ISETP.GT.AND P0, PT, R8, 0x8, PT ;  /* 0x000000080800780c */ /* 0x000fe20003f04270 */
[----:B------:R-:W3:Y:S01]  /*2280*/  MUFU.TANH R18, R18 ;  /* 0x0000001200127308 */ /* 0x000ee20000002400 */
[----:B-1----:R-:W-:Y:S01]  /*2290*/  WARPGROUP.ARRIVE ;  /* 0x00000000000079c5 */ /* 0x002fe20000000000 */
[----:B------:R1:W-:Y:S01]  /*22a0*/  STL [R1+0x124], R201 ;  /* 0x000124c901007387 */ /* 0x0003e20000100800 */
[----:B------:R-:W-:Y:S01]  /*22b0*/  ISETP.GT.AND P3, PT, R7, 0x8, PT ;  /* 0x000000080700780c */ /* 0x000fe20003f64270 */
[----:B------:R-:W-:Y:S01]  /*22c0*/  FMUL.FTZ R93, R93, UR13 ;  /* 0x0000000d5d5d7c20 */ /* 0x000fe20008410000 */
[----:B------:R-:W-:Y:S01]  /*22d0*/  FMUL.FTZ R96, R96, UR13 ;  /* 0x0000000d60607c20 */ /* 0x000fe20008410000 */
[----:B------:R-:W-:Y:S01]  /*22e0*/  STL [R1+0x120], R202 ;  /* 0x000120ca01007387 */ /* 0x000fe20000100800 */
[----:B------:R-:W-:Y:S01]  /*22f0*/  HGMMA.64x128x16.F32.BF16 R24, gdesc[UR4], RZ, !UPT, gsb0 ;  /* 0x01e00000041879f0 */ /* 0x000fe2000c0018ff */
[----:B------:R-:W-:Y:S01]  /*2300*/  UIADD3 UR6, UR8, 0x2, URZ ;  /* 0x0000000208067890 */ /* 0x000fe2000fffe03f */
[----:B--2---:R-:W-:Y:S01]  /*2310*/  MUFU.TANH R199, R88 ;  /* 0x0000005800c77308 */ /* 0x004fe20000002400 */
[----:B------:R-:W-:Y:S01]  /*2320*/  UIADD3 UR4, UR9, 0x2, URZ ;  /* 0x0000000209047890 */ /* 0x000fe2000fffe03f */
[----:B------:R-:W-:Y:S01]  /*2330*/  STL [R1+0x11c], R203 ;  /* 0x00011ccb01007387 */ /* 0x000fe20000100800 */
[----:B------:R-:W-:Y:S01]  /*2340*/  UMOV UR7, 0x40000040 ;  /* 0x4000004000077882 */ /* 0x000fe20000000000 */
[----:B------:R-:W-:Y:S01]  /*2350*/  UMOV UR5, 0x40000040 ;  /* 0x4000004000057882 */ /* 0x000fe20000000000 */
[----:B------:R-:W-:Y:S01]  /*2360*/  FMUL.FTZ R97, R97, UR13 ;  /* 0x0000000d61617c20 */ /* 0x000fe20008410000 */
[----:B------:R2:W-:Y:S01]  /*2370*/  STL [R1+0x118], R171 ;  /* 0x000118ab01007387 */ /* 0x0005e20000100800 */
[----:B------:R-:W-:Y:S01]  /*2380*/  UIADD3 UR10, UR8, 0x6, URZ ;  /* 0x00000006080a7890 */ /* 0x000fe2000fffe03f */
[----:B-1----:R-:W-:Y:S01]  /*2390*/  MUFU.TANH R201, R90 ;  /* 0x0000005a00c97308 */ /* 0x002fe20000002400 */
[----:B------:R-:W-:Y:S01]  /*23a0*/  UMOV UR11, 0x40000040 ;  /* 0x40000040000b7882 */ /* 0x000fe20000000000 */
[----:B------:R-:W-:Y:S01]  /*23b0*/  STL [R1+0x114], R170 ;  /* 0x000114aa01007387 */ /* 0x000fe20000100800 */
[----:B------:R-:W-:Y:S01]  /*23c0*/  FMUL.FTZ R105, R105, UR13 ;  /* 0x0000000d69697c20 */ /* 0x000fe20008410000 */
[----:B------:R-:W-:Y:S01]  /*23d0*/  FMUL.FTZ R112, R112, UR13 ;  /* 0x0000000d70707c20 */ /* 0x000fe20008410000 */
[----:B------:R-:W-:Y:S01]  /*23e0*/  FMUL.FTZ R113, R113, UR13 ;  /* 0x0000000d71717c20 */ /* 0x000fe20008410000 */
[----:B------:R-:W-:Y:S01]  /*23f0*/  STL [R1+0x110], R169 ;  /* 0x000110a901007387 */ /* 0x000fe20000100800 */
[----:B------:R-:W-:Y:S01]  /*2400*/  FMUL.FTZ R94, R94, UR13 ;  /* 0x0000000d5e5e7c20 */ /* 0x000fe20008410000 */
[----:B------:R1:W-:Y:S01]  /*2410*/  MUFU.TANH R200, R89 ;  /* 0x0000005900c87308 */ /* 0x0003e20000002400 */
[----:B------:R-:W-:Y:S01]  /*2420*/  FMUL.FTZ R95, R95, UR13 ;  /* 0x0000000d5f5f7c20 */ /* 0x000fe20008410000 */
[----:B------:R4:W-:Y:S01]  /*2430*/  STL [R1+0x10c], R168 ;  /* 0x00010ca801007387 */ /* 0x0009e20000100800 */
[----:B------:R-:W-:Y:S01]  /*2440*/  FMUL.FTZ R98, R98, UR13 ;  /* 0x0000000d62627c20 */ /* 0x000fe20008410000 */
[----:B------:R-:W-:Y:S01]  /*2450*/  FMUL.FTZ R99, R99, UR13 ;  /* 0x0000000d63637c20 */ /* 0x000fe20008410000 */
[----:B------:R-:W-:Y:S01]  /*2460*/  FMUL.FTZ R100, R100, UR13 ;  /* 0x0000000d64647c20 */ /* 0x000fe20008410000 */
[----:B------:R-:W-:Y:S01]  /*2470*/  STL [R1+0x108], R167 ;  /* 0x000108a701007387 */ /* 0x000fe20000100800 */
[----:B------:R-:W-:Y:S01]  /*2480*/  FMUL.FTZ R101, R101, UR13 ;  /* 0x0000000d65657c20 */ /* 0x000fe20008410000 */
[----:B------:R-:W3:Y:S01]  /*2490*/  MUFU.TANH R22, R22 ;  /* 0x0000001600167308 */ /* 0x000ee20000002400 */
[----:B-1----:R-:W1:Y:S01]  /*24a0*/  LDC.64 R88, c[0x0][0x748] ;  /* 0x0001d200ff587b82 */ /* 0x002e620000000a00 */
[----:B------:R-:W-:Y:S01]  /*24b0*/  STL [R1+0x104], R166 ;  /* 0x000104a601007387 */ /* 0x000fe20000100800 */
[----:B------:R-:W-:-:S02]  /*24c0*/  IMAD R132, R0, 0x400, R132 ;  /* 0x0000040000847824 */ /* 0x000fc400078e0284 */
[----:B------:R-:W-:Y:S01]  /*24d0*/  FMUL.FTZ R104, R104, UR13 ;  /* 0x0000000d68687c20 */ /* 0x000fe20008410000 */
[----:B------:R-:W-:Y:S01]  /*24e0*/  FMUL.FTZ R108, R108, UR13 ;  /* 0x0000000d6c6c7c20 */ /* 0x000fe20008410000 */
[----:B------:R-:W-:Y:S01]  /*24f0*/  STL [R1+0x100], R165 ;  /* 0x000100a501007387 */ /* 0x000fe20000100800 */
[----:B------:R-:W-:Y:S01]  /*2500*/  FMUL.FTZ R109, R109, UR13 ;  /* 0x0000000d6d6d7c20 */ /* 0x000fe20008410000 */
[----:B------:R-:W3:Y:S01]  /*2510*/  MUFU.TANH R230, R230 ;  /* 0x000000e600e67308 */ /* 0x000ee20000002400 */
[----:B------:R-:W-:Y:S01]  /*2520*/  FMUL.FTZ R121, R121, UR13 ;  /* 0x0000000d79797c20 */ /* 0x000fe20008410000 */
[----:B------:R-:W-:Y:S01]  /*2530*/  STL [R1+0xfc], R164 ;  /* 0x0000fca401007387 */ /* 0x000fe20000100800 */
[----:B------:R-:W-:Y:S01]  /*2540*/  R2UR UR12, R132 ;  /* 0x00000000840c72ca */ /* 0x000fe200000e0000 */
[----:B------:R-:W-:Y:S01]  /*2550*/  FMUL.FTZ R102, R102, UR13 ;  /* 0x0000000d66667c20 */ /* 0x000fe20008410000 */
[----:B------:R-:W-:Y:S01]  /*2560*/  FMUL.FTZ R114, R114, UR13 ;  /* 0x0000000d72727c20 */ /* 0x000fe20008410000 */
[----:B------:R-:W-:Y:S01]  /*2570*/  STL [R1+0xf8], R163 ;  /* 0x0000f8a301007387 */ /* 0x000fe20000100800 */
[----:B------:R-:W-:Y:S01]  /*2580*/  FMUL.FTZ R103, R103, UR13 ;  /* 0x0000000d67677c20 */ /* 0x000fe20008410000 */
        /* <DEDUP_REMOVED lines=16> */
[----:B--2---:R1:W-:Y:S01]  /*2690*/  MUFU.TANH R171, R91 ;  /* 0x0000005b00ab7308 */ /* 0x0043e20000002400 */
[----:B------:R-:W-:Y:S01]  /*26a0*/  FMUL.FTZ R123, R123, UR13 ;  /* 0x0000000d7b7b7c20 */ /* 0x000fe20008410000 */
[----:B------:R-:W-:Y:S01]  /*26b0*/  STL [R1+0xe4], R158 ;  /* 0x0000e49e01007387 */ /* 0x000fe20000100800 */
[----:B------:R-:W-:Y:S01]  /*26c0*/  FMUL.FTZ R126, R126, UR13 ;  /* 0x0000000d7e7e7c20 */ /* 0x000fe20008410000 */
[----:B------:R-:W-:Y:S01]  /*26d0*/  FMUL.FTZ R125, R125, UR13 ;  /* 0x0000000d7d7d7c20 */ /* 0x000fe20008410000 */
[----:B------:R-:W-:Y:S01]  /*26e0*/  FMUL.FTZ R127, R127, UR13 ;  /* 0x0000000d7f7f7c20 */ /* 0x000fe20008410000 */
[----:B------:R-:W-:Y:S01]  /*26f0*/  STL [R1+0xe0], R157 ;  /* 0x0000e09d01007387 */ /* 0x000fe20000100800 */
[----:B------:R-:W-:Y:S01]  /*2700*/  FMUL.FTZ R227, R129, UR13 ;  /* 0x0000000d81e37c20 */ /* 0x000fe20008410000 */
[----:B------:R-:W2:Y:S01]  /*2710*/  MUFU.TANH R229, R229 ;  /* 0x000000e500e57308 */ /* 0x000ea20000002400 */
[----:B------:R-:W-:Y:S01]  /*2720*/  FMUL.FTZ R131, R131, UR13 ;  /* 0x0000000d83837c20 */ /* 0x000fe20008410000 */
[----:B------:R-:W-:Y:S04]  /*2730*/  STL [R1+0xdc], R156 ;  /* 0x0000dc9c01007387 */ /* 0x000fe80000100800 */
[----:B------:R-:W-:Y:S02]  /*2740*/  STL [R1+0xd8], R155 ;  /* 0x0000d89b01007387 */ /* 0x000fe40000100800 */
[----:B------:R-:W2:Y:S02]  /*2750*/  MUFU.TANH R235, R235 ;  /* 0x000000eb00eb7308 */ /* 0x000ea40000002400 */
[----:B------:R-:W-:Y:S04]  /*2760*/  STL [R1+0xd4], R154 ;  /* 0x0000d49a01007387 */ /* 0x000fe80000100800 */
[----:B------:R-:W-:Y:S02]  /*2770*/  STL [R1+0xd0], R153 ;  /* 0x0000d09901007387 */ /* 0x000fe40000100800 */
[----:B------:R-:W2:Y:S02]  /*2780*/  MUFU.TANH R202, R92 ;  /* 0x0000005c00ca7308 */ /* 0x000ea40000002400 */
[----:B------:R-:W-:Y:S04]  /*2790*/  STL [R1+0xcc], R152 ;  /* 0x0000cc9801007387 */ /* 0x000fe80000100800 */
[----:B------:R-:W-:Y:S02]  /*27a0*/  STL [R1+0xc8], R151 ;  /* 0x0000c89701007387 */ /* 0x000fe40000100800 */
[----:B------:R-:W2:Y:S02]  /*27b0*/  MUFU.TANH R203, R93 ;  /* 0x0000005d00cb7308 */ /* 0x000ea40000002400 */
[----:B------:R-:W-:Y:S04]  /*27c0*/  STL [R1+0xc4], R150 ;  /* 0x0000c49601007387 */ /* 0x000fe80000100800 */
[----:B------:R3:W-:Y:S02]  /*27d0*/  STL [R1+0xc0], R149 ;  /* 0x0000c09501007387 */ /* 0x0007e40000100800 */
[----:B----4-:R-:W4:Y:S02]  /*27e0*/  MUFU.TANH R168, R96 ;  /* 0x0000006000a87308 */ /* 0x010f240000002400 */
[----:B------:R-:W-:Y:S04]  /*27f0*/  STL [R1+0xbc], R148 ;  /* 0x0000bc9401007387 */ /* 0x000fe80000100800 */
[----:B------:R-:W-:Y:S02]  /*2800*/  STL [R1+0xb8], R147 ;  /* 0x0000b89301007387 */ /* 0x000fe40000100800 */
[----:B---3--:R3:W-:Y:S02]  /*2810*/  MUFU.TANH R149, R115 ;  /* 0x0000007300957308 */ /* 0x0087e40000002400 */
[----:B------:R-:W-:Y:S04]  /*2820*/  STL [R1+0xb4], R146 ;  /* 0x0000b49201007387 */ /* 0x000fe80000100800 */
[----:B------:R-:W-:Y:S02]  /*2830*/  STL [R1+0xb0], R145 ;  /* 0x0000b09101007387 */ /* 0x000fe40000100800 */
[----:B------:R-:W4:Y:S02]  /*2840*/  MUFU.TANH R167, R97 ;  /* 0x0000006100a77308 */ /* 0x000f240000002400 */
[----:B------:R-:W-:Y:S04]  /*2850*/  STL [R1+0xac], R144 ;  /* 0x0000ac9001007387 */ /* 0x000fe80000100800 */
[----:B------:R-:W-:Y:S02]  /*2860*/  STL [R1+0xa8], R143 ;  /* 0x0000a88f01007387 */ /* 0x000fe40000100800 */
[----:B------:R4:W-:Y:S02]  /*2870*/  MUFU.TANH R197, R133 ;  /* 0x0000008500c57308 */ /* 0x0009e40000002400 */
[----:B------:R-:W-:Y:S04]  /*2880*/  STL [R1+0xa4], R142 ;  /* 0x0000a48e01007387 */ /* 0x000fe80000100800 */
[----:B------:R-:W-:Y:S02]  /*2890*/  STL [R1+0xa0], R141 ;  /* 0x0000a08d01007387 */ /* 0x000fe40000100800 */
[----:B------:R-:W4:Y:S02]  /*28a0*/  MUFU.TANH R20, R20 ;  /* 0x0000001400147308 */ /* 0x000f240000002400 */
[----:B------:R2:W-:Y:S01]  /*28b0*/  STL [R1+0x9c], R140 ;  /* 0x00009c8c01007387 */ /* 0x0005e20000100800 */
[----:B------:R-:W-:-:S02]  /*28c0*/  WARPGROUP.DEPBAR.LE gsb0, 0x0 ;  /* 0x00008000000079c5 */ /* 0x000fc40000010000 */
[----:B------:R-:W-:Y:S01]  /*28d0*/  WARPGROUP.ARRIVE ;  /* 0x00000000000079c5 */ /* 0x000fe20000000000 */
[----:B------:R-:W-:Y:S02]  /*28e0*/  STL [R1+0x98], R6 ;  /* 0x0000980601007387 */ /* 0x000fe40000100800 */
[----:B------:R-:W4:Y:S02]  /*28f0*/  MUFU.TANH R21, R21 ;  /* 0x0000001500157308 */ /* 0x000f240000002400 */
[----:B------:R-:W-:Y:S01]  /*2900*/  STL [R1+0x94], R5 ;  /* 0x0000940501007387 */ /* 0x000fe20000100800 */
[----:B------:R-:W-:Y:S01]  /*2910*/  HGMMA.64x128x16.F32.BF16 R24, gdesc[UR4], R24, gsb0 ;  /* 0x01e00000041879f0 */ /* 0x000fe20008001818 */
[----:B------:R-:W-:Y:S01]  /*2920*/  ULDC UR4, c[0x0][0x280] ;  /* 0x0000a00000047ab9 */ /* 0x000fe20000000800 */
[----:B------:R-:W-:Y:S01]  /*2930*/  UIADD3 UR6, UR8, 0x4, URZ ;  /* 0x0000000408067890 */ /* 0x000fe2000fffe03f */
[----:B------:R-:W-:Y:S01]  /*2940*/  STL [R1+0x90], R4 ;  /* 0x0000900401007387 */ /* 0x000fe20000100800 */
[----:B------:R-:W-:Y:S01]  /*2950*/  ULEA UR4, UR38, -UR4, 0x7 ;  /* 0x8000000426047291 */ /* 0x000fe2000f8e383f */
[----:B------:R-:W4:Y:S01]  /*2960*/  MUFU.TANH R23, R23 ;  /* 0x0000001700177308 */ /* 0x000f220000002400 */
[----:B------:R-:W-:Y:S01]  /*2970*/  UMOV UR7, 0x40000040 ;  /* 0x4000004000077882 */ /* 0x000fe20000000000 */
[----:B------:R-:W-:Y:S01]  /*2980*/  UMOV UR5, 0x40000040 ;  /* 0x4000004000057882 */ /* 0x000fe20000000000 */
[----:B------:R-:W-:Y:S01]  /*2990*/  UIADD3 UR8, UR9, 0x6, URZ ;  /* 0x0000000609087890 */ /* 0x000fe2000fffe03f */
[----:B------:R-:W-:Y:S01]  /*29a0*/  STL [R1+0x8c], R2 ;  /* 0x00008c0201007387 */ /* 0x000fe20000100800 */
[----:B------:R-:W-:Y:S01]  /*29b0*/  LEA R90, R3, UR4, 0x1 ;  /* 0x00000004035a7c11 */ /* 0x000fe2000f8e08ff */
[----:B------:R-:W-:-:S02]  /*29c0*/  UIADD3 UR4, UR9, 0x4, URZ ;  /* 0x0000000409047890 */ /* 0x000fc4000fffe03f */
[----:B------:R-:W4:Y:S01]  /*29d0*/  MUFU.TANH R232, R232 ;  /* 0x000000e800e87308 */ /* 0x000f220000002400 */
[----:B------:R-:W-:Y:S01]  /*29e0*/  IADD3 R90, R7, R90, RZ ;  /* 0x0000005a075a7210 */ /* 0x000fe20007ffe0ff */
[----:B------:R-:W-:-:S03]  /*29f0*/  UMOV UR9, 0x40000040 ;  /* 0x4000004000097882 */ /* 0x000fc60000000000 */
[--C-:B-1----:R-:W-:Y:S01]  /*2a00*/  IADD3 R91, RZ, -R90, -R89.reuse ;  /* 0x8000005aff5b7210 */ /* 0x102fe20007ffe859 */
[C-C-:B---3--:R-:W-:Y:S01]  /*2a10*/  IMAD.IADD R115, R88.reuse, 0x1, -R90.reuse ;  /* 0x0000000158737824 */ /* 0x148fe200078e0a5a */
[----:B------:R-:W-:Y:S01]  /*2a20*/  IADD3 R215, R88, 0x8, -R90 ;  /* 0x0000000858d77810 */ /* 0x000fe20007ffe85a */
[----:B------:R-:W-:Y:S01]  /*2a30*/  FMUL.FTZ R88, R124, UR13 ;  /* 0x0000000d7c587c20 */ /* 0x000fe20008410000 */
[----:B------:R-:W-:Y:S01]  /*2a40*/  IADD3 R214, -R90, 0x8, -R89 ;  /* 0x000000085ad67810 */ /* 0x000fe20007ffe959 */
[----:B------:R-:W1:Y:S01]  /*2a50*/  MUFU.TANH R228, R228 ;  /* 0x000000e400e47308 */ /* 0x000e620000002400 */
[----:B------:R-:W-:Y:S02]  /*2a60*/  SEL R115, R115, 0x80, !P2 ;  /* 0x0000008073737807 */ /* 0x000fe40005000000 */
[----:B------:R-:W-:Y:S02]  /*2a70*/  SEL R124, R91, 0x80, P1 ;  /* 0x000000805b7c7807 */ /* 0x000fe40000800000 */
[----:B------:R-:W-:-:S02]  /*2a80*/  SEL R215, R215, 0x80, !P0 ;  /* 0x00000080d7d77807 */ /* 0x000fc40004000000 */
[C---:B------:R-:W-:Y:S01]  /*2a90*/  ISETP.GE.AND P4, PT, R115.reuse, RZ, PT ;  /* 0x000000ff7300720c */ /* 0x040fe20003f86270 */
[----:B------:R-:W3:Y:S01]  /*2aa0*/  MUFU.TANH R237, R237 ;  /* 0x000000ed00ed7308 */ /* 0x000ee20000002400 */
[C---:B------:R-:W-:Y:S02]  /*2ab0*/  ISETP.GE.AND P2, PT, R115.reuse, 0x8, PT ;  /* 0x000000087300780c */ /* 0x040fe40003f46270 */
[C---:B------:R-:W-:Y:S02]  /*2ac0*/  ISETP.GE.AND P0, PT, R115.reuse, 0x9, PT ;  /* 0x000000097300780c */ /* 0x040fe40003f06270 */
[C---:B------:R-:W-:Y:S02]  /*2ad0*/  ISETP.GE.AND P1, PT, R115.reuse, 0x10, PT ;  /* 0x000000107300780c */ /* 0x040fe40003f26270 */
[----:B------:R-:W-:Y:S01]  /*2ae0*/  SEL R214, R214, 0x80, P3 ;  /* 0x00000080d6d67807 */ /* 0x000fe20001800000 */
[----:B------:R1:W-:Y:S01]  /*2af0*/  MUFU.TANH R198, R134 ;  /* 0x0000008600c67308 */ /* 0x0003e20000002400 */
[----:B------:R-:W-:-:S02]  /*2b00*/  ISETP.GE.AND P3, PT, R115, 0x1, PT ;  /* 0x000000017300780c */ /* 0x000fc40003f66270 */
[C---:B------:R-:W-:Y:S02]  /*2b10*/  ISETP.GT.OR P4, PT, R124.reuse, RZ, !P4 ;  /* 0x000000ff7c00720c */ /* 0x040fe40006784670 */
[C---:B------:R-:W-:Y:S02]  /*2b20*/  ISETP.GT.OR P2, PT, R124.reuse, 0x8, !P2 ;  /* 0x000000087c00780c */ /* 0x040fe40005744670 */
[C---:B------:R-:W-:Y:S01]  /*2b30*/  ISETP.GT.OR P0, PT, R124.reuse, 0x9, !P0 ;  /* 0x000000097c00780c */ /* 0x040fe20004704670 */
[----:B------:R-:W-:Y:S01]  /*2b40*/  MUFU.TANH R159, R105 ;  /* 0x00000069009f7308 */ /* 0x000fe20000002400 */
[C---:B------:R-:W-:Y:S02]  /*2b50*/  ISETP.GT.OR P1, PT, R124.reuse, 0x10, !P1 ;  /* 0x000000107c00780c */ /* 0x040fe40004f24670 */
[----:B------:R-:W-:Y:S02]  /*2b60*/  ISETP.GT.OR P3, PT, R124, 0x1, !P3 ;  /* 0x000000017c00780c */ /* 0x000fe40005f64670 */
[----:B------:R-:W-:-:S02]  /*2b70*/  FSEL R210, R18, -INF , !P4 ;  /* 0xff80000012d27808 */ /* 0x000fc40006000000 */
[----:B------:R-:W-:Y:S01]  /*2b80*/  FSEL R220, R22, -INF , !P2 ;  /* 0xff80000016dc7808 */ /* 0x000fe20005000000 */
[----:B------:R3:W-:Y:S01]  /*2b90*/  MUFU.TANH R153, R112 ;  /* 0x0000007000997308 */ /* 0x0007e20000002400 */
[C---:B------:R-:W-:Y:S01]  /*2ba0*/  FSEL R225, R230.reuse, -INF , !P0 ;  /* 0xff800000e6e17808 */ /* 0x040fe20004000000 */
[----:B------:R-:W-:Y:S01]  /*2bb0*/  FFMA.FTZ R230, -R230, R230, 1 ;  /* 0x3f800000e6e67423 */ /* 0x000fe200000101e6 */
[----:B------:R-:W-:Y:S02]  /*2bc0*/  FSEL R209, R231, -INF , !P1 ;  /* 0xff800000e7d17808 */ /* 0x000fe40004800000 */
[C---:B------:R-:W-:Y:S02]  /*2bd0*/  ISETP.GE.AND P4, PT, R115.reuse, 0x11, PT ;  /* 0x000000117300780c */ /* 0x040fe40003f86270 */
[C---:B------:R-:W-:Y:S01]  /*2be0*/  ISETP.GE.AND P2, PT, R115.reuse, 0x19, PT ;  /* 0x000000197300780c */ /* 0x040fe20003f46270 */
[----:B------:R3:W-:Y:S01]  /*2bf0*/  MUFU.TANH R151, R113 ;  /* 0x0000007100977308 */ /* 0x0007e20000002400 */
[----:B------:R-:W-:-:S02]  /*2c00*/  ISETP.GE.AND P0, PT, R115, 0x20, PT ;  /* 0x000000207300780c */ /* 0x000fc40003f06270 */
[----:B------:R-:W-:Y:S02]  /*2c10*/  ISETP.GE.AND P1, PT, R115, 0x21, PT ;  /* 0x000000217300780c */ /* 0x000fe40003f26270 */
[----:B------:R-:W-:Y:S02]  /*2c20*/  FSEL R211, R19, -INF , !P3 ;  /* 0xff80000013d37808 */ /* 0x000fe40005800000 */
[----:B------:R-:W-:Y:S01]  /*2c30*/  ISETP.GE.AND P3, PT, R115, 0x18, PT ;  /* 0x000000187300780c */ /* 0x000fe20003f66270 */
[----:B------:R-:W3:Y:S01]  /*2c40*/  MUFU.TANH R236, R236 ;  /* 0x000000ec00ec7308 */ /* 0x000ee20000002400 */
[C---:B------:R-:W-:Y:S02]  /*2c50*/  ISETP.GT.OR P4, PT, R124.reuse, 0x11, !P4 ;  /* 0x000000117c00780c */ /* 0x040fe40006784670 */
[C---:B------:R-:W-:Y:S02]  /*2c60*/  ISETP.GT.OR P2, PT, R124.reuse, 0x19, !P2 ;  /* 0x000000197c00780c */ /* 0x040fe40005744670 */
[----:B------:R-:W-:-:S02]  /*2c70*/  ISETP.GT.OR P0, PT, R124, 0x20, !P0 ;  /* 0x000000207c00780c */ /* 0x000fc40004704670 */
[C---:B------:R-:W-:Y:S01]  /*2c80*/  ISETP.GT.OR P1, PT, R124.reuse, 0x21, !P1 ;  /* 0x000000217c00780c */ /* 0x040fe20004f24670 */
[----:B------:R-:W3:Y:S01]  /*2c90*/  MUFU.TANH R234, R234 ;  /* 0x000000ea00ea7308 */ /* 0x000ee20000002400 */
[----:B------:R-:W-:Y:S02]  /*2ca0*/  ISETP.GT.OR P3, PT, R124, 0x18, !P3 ;  /* 0x000000187c00780c */ /* 0x000fe40005f64670 */
[----:B--2---:R-:W-:Y:S02]  /*2cb0*/  FSEL R207, R229, -INF , !P4 ;  /* 0xff800000e5cf7808 */ /* 0x004fe40006000000 */
[----:B------:R-:W-:Y:S02]  /*2cc0*/  FSEL R138, R194, -INF , !P2 ;  /* 0xff800000c28a7808 */ /* 0x000fe40005000000 */
[----:B------:R-:W-:Y:S01]  /*2cd0*/  FSEL R136, R195, -INF , !P0 ;  /* 0xff800000c3887808 */ /* 0x000fe20004000000 */
[----:B------:R2:W-:Y:S01]  /*2ce0*/  MUFU.TANH R140, R88 ;  /* 0x00000058008c7308 */ /* 0x0005e20000002400 */
[----:B----4-:R-:W-:-:S02]  /*2cf0*/  FSEL R133, R196, -INF , !P1 ;  /* 0xff800000c4857808 */ /* 0x010fc40004800000 */
[C---:B------:R-:W-:Y:S02]  /*2d00*/  ISETP.GE.AND P4, PT, R115.reuse, 0x28, PT ;  /* 0x000000287300780c */ /* 0x040fe40003f86270 */
[C---:B------:R-:W-:Y:S02]  /*2d10*/  ISETP.GE.AND P2, PT, R115.reuse, 0x30, PT ;  /* 0x000000307300780c */ /* 0x040fe40003f46270 */
[C---:B------:R-:W-:Y:S01]  /*2d20*/  ISETP.GE.AND P0, PT, R115.reuse, 0x31, PT ;  /* 0x000000317300780c */ /* 0x040fe20003f06270 */
[----:B------:R-:W4:Y:S01]  /*2d30*/  MUFU.TANH R170, R94 ;  /* 0x0000005e00aa7308 */ /* 0x000f220000002400 */
[----:B------:R-:W-:Y:S02]  /*2d40*/  ISETP.GE.AND P1, PT, R115, 0x38, PT ;  /* 0x000000387300780c */ /* 0x000fe40003f26270 */
[C---:B------:R-:W-:Y:S01]  /*2d50*/  FSEL R205, R235.reuse, -INF , !P3 ;  /* 0xff800000ebcd7808 */ /* 0x040fe20005800000 */
[----:B------:R-:W-:Y:S01]  /*2d60*/  FFMA.FTZ R235, -R235, R235, 1 ;  /* 0x3f800000ebeb7423 */ /* 0x000fe200000101eb */
[----:B------:R-:W-:-:S02]  /*2d70*/  ISETP.GE.AND P3, PT, R115, 0x29, PT ;  /* 0x000000297300780c */ /* 0x000fc40003f66270 */
[----:B------:R-:W-:Y:S01]  /*2d80*/  ISETP.GE.AND P5, PT, R115, 0x39, PT ;  /* 0x000000397300780c */ /* 0x000fe20003fa6270 */
[----:B------:R-:W4:Y:S01]  /*2d90*/  MUFU.TANH R169, R95 ;  /* 0x0000005f00a97308 */ /* 0x000f220000002400 */
[C---:B------:R-:W-:Y:S02]  /*2da0*/  ISETP.GT.OR P4, PT, R124.reuse, 0x28, !P4 ;  /* 0x000000287c00780c */ /* 0x040fe40006784670 */
[C---:B------:R-:W-:Y:S02]  /*2db0*/  ISETP.GT.OR P2, PT, R124.reuse, 0x30, !P2 ;  /* 0x000000307c00780c */ /* 0x040fe40005744670 */
[C---:B------:R-:W-:Y:S02]  /*2dc0*/  ISETP.GT.OR P0, PT, R124.reuse, 0x31, !P0 ;  /* 0x000000317c00780c */ /* 0x040fe40004704670 */
[C---:B------:R-:W-:Y:S01]  /*2dd0*/  ISETP.GT.OR P1, PT, R124.reuse, 0x38, !P1 ;  /* 0x000000387c00780c */ /* 0x040fe20004f24670 */
[----:B------:R-:W4:Y:S01]  /*2de0*/  MUFU.TANH R166, R98 ;  /* 0x0000006200a67308 */ /* 0x000f220000002400 */
[----:B------:R-:W-:-:S02]  /*2df0*/  ISETP.GT.OR P3, PT, R124, 0x29, !P3 ;  /* 0x000000297c00780c */ /* 0x000fc40005f64670 */
[----:B------:R-:W-:Y:S02]  /*2e00*/  ISETP.GT.OR P5, PT, R124, 0x39, !P5 ;  /* 0x000000397c00780c */ /* 0x000fe40006fa4670 */
[----:B-1----:R-:W-:Y:S02]  /*2e10*/  FSEL R134, R199, -INF , !P4 ;  /* 0xff800000c7867808 */ /* 0x002fe40006000000 */
[----:B---3--:R-:W-:Y:S01]  /*2e20*/  FSEL R112, R202, -INF , !P2 ;  /* 0xff800000ca707808 */ /* 0x008fe20005000000 */
[----:B------:R-:W1:Y:S01]  /*2e30*/  MUFU.TANH R165, R99 ;  /* 0x0000006300a57308 */ /* 0x000e620000002400 */
[----:B------:R-:W-:Y:S02]  /*2e40*/  FSEL R113, R203, -INF , !P0 ;  /* 0xff800000cb717808 */ /* 0x000fe40004000000 */
[----:B------:R-:W-:Y:S02]  /*2e50*/  FSEL R105, R168, -INF , !P1 ;  /* 0xff800000a8697808 */ /* 0x000fe40004800000 */
[----:B------:R-:W-:-:S02]  /*2e60*/  ISETP.GE.AND P4, PT, R215, RZ, PT ;  /* 0x000000ffd700720c */ /* 0x000fc40003f86270 */
[C---:B------:R-:W-:Y:S01]  /*2e70*/  ISETP.GE.AND P2, PT, R215.reuse, 0x1, PT ;  /* 0x00000001d700780c */ /* 0x040fe20003f46270 */
[----:B------:R-:W3:Y:S01]  /*2e80*/  MUFU.TANH R164, R100 ;  /* 0x0000006400a47308 */ /* 0x000ee20000002400 */
[C---:B------:R-:W-:Y:S02]  /*2e90*/  ISETP.GE.AND P0, PT, R215.reuse, 0x8, PT ;  /* 0x00000008d700780c */ /* 0x040fe40003f06270 */
[----:B------:R-:W-:Y:S02]  /*2ea0*/  ISETP.GE.AND P1, PT, R215, 0x9, PT ;  /* 0x00000009d700780c */ /* 0x000fe40003f26270 */
[----:B--2---:R-:W-:Y:S01]  /*2eb0*/  FSEL R88, R200, -INF , !P3 ;  /* 0xff800000c8587808 */ /* 0x004fe20005800000 */
[----:B------:R-:W-:Y:S02]  /*2ec0*/  WARPGROUP.DEPBAR.LE gsb0, 0x0 ;  /* 0x00008000000079c5 */ /* 0x000fe40000010000 */
[----:B------:R-:W2:Y:S01]  /*2ed0*/  LDS R218, [R218+0x400] ;  /* 0x00040000dada7984 */ /* 0x000ea20000000800 */
[----:B------:R-:W-:Y:S01]  /*2ee0*/  WARPGROUP.ARRIVE ;  /* 0x00000000000079c5 */ /* 0x000fe20000000000 */
[----:B------:R-:W-:Y:S01]  /*2ef0*/  FSEL R92, R167, -INF , !P5 ;  /* 0xff800000a75c7808 */ /* 0x000fe20006800000 */
[----:B------:R-:W3:Y:S01]  /*2f00*/  MUFU.TANH R163, R101 ;  /* 0x0000006500a37308 */ /* 0x000ee20000002400 */
[----:B------:R-:W-:-:S02]  /*2f10*/  ISETP.GE.AND P3, PT, R215, 0x10, PT ;  /* 0x00000010d700780c */ /* 0x000fc40003f66270 */
[----:B------:R-:W-:Y:S01]  /*2f20*/  ISETP.GE.AND P5, PT, R215, 0x11, PT ;  /* 0x00000011d700780c */ /* 0x000fe20003fa6270 */
[----:B------:R-:W-:Y:S01]  /*2f30*/  HGMMA.64x128x16.F32.BF16 R24, gdesc[UR4], R24, gsb0 ;  /* 0x01e00000041879f0 */ /* 0x000fe20008001818 */
[C---:B------:R-:W-:Y:S01]  /*2f40*/  ISETP.GT.OR P4, PT, R214.reuse, RZ, !P4 ;  /* 0x000000ffd600720c */ /* 0x040fe20006784670 */
[----:B------:R-:W-:Y:S01]  /*2f50*/  ULDC UR4, c[0x0][0x744] ;  /* 0x0001d10000047ab9 */ /* 0x000fe20000000800 */
[C---:B------:R-:W-:Y:S01]  /*2f60*/  ISETP.GT.OR P2, PT, R214.reuse, 0x1, !P2 ;  /* 0x00000001d600780c */ /* 0x040fe20005744670 */
[----:B------:R-:W3:Y:S01]  /*2f70*/  MUFU.TANH R160, R104 ;  /* 0x0000006800a07308 */ /* 0x000ee20000002400 */
[C---:B------:R-:W-:Y:S02]  /*2f80*/  ISETP.GT.OR P0, PT, R214.reuse, 0x8, !P0 ;  /* 0x00000008d600780c */ /* 0x040fe40004704670 */
[C---:B------:R-:W-:Y:S02]  /*2f90*/  ISETP.GT.OR P1, PT, R214.reuse, 0x9, !P1 ;  /* 0x00000009d600780c */ /* 0x040fe40004f24670 */
[----:B------:R-:W-:-:S02]  /*2fa0*/  ISETP.GT.OR P3, PT, R214, 0x10, !P3 ;  /* 0x00000010d600780c */ /* 0x000fc40005f64670 */
[----:B------:R-:W-:Y:S01]  /*2fb0*/  ISETP.GT.OR P5, PT, R214, 0x11, !P5 ;  /* 0x00000011d600780c */ /* 0x000fe20006fa4670 */
[----:B------:R-:W3:Y:S01]  /*2fc0*/  MUFU.TANH R156, R108 ;  /* 0x0000006c009c7308 */ /* 0x000ee20000002400 */
[----:B------:R-:W-:Y:S02]  /*2fd0*/  FSEL R212, R20, -INF , !P4 ;  /* 0xff80000014d47808 */ /* 0x000fe40006000000 */
[C---:B------:R-:W-:Y:S01]  /*2fe0*/  FSEL R213, R21.reuse, -INF , !P2 ;  /* 0xff80000015d57808 */ /* 0x040fe20005000000 */
[----:B------:R-:W-:Y:S01]  /*2ff0*/  FFMA.FTZ R21, -R21, R21, 1 ;  /* 0x3f80000015157423 */ /* 0x000fe20000010115 */
[C---:B------:R-:W-:Y:S01]  /*3000*/  FSEL R219, R23.reuse, -INF , !P0 ;  /* 0xff80000017db7808 */ /* 0x040fe20004000000 */
[----:B------:R-:W-:Y:S01]  /*3010*/  FFMA.FTZ R23, -R23, R23, 1 ;  /* 0x3f80000017177423 */ /* 0x000fe20000010117 */
[----:B------:R-:W-:Y:S01]  /*3020*/  FSEL R224, R232, -INF , !P1 ;  /* 0xff800000e8e07808 */ /* 0x000fe20004800000 */
[----:B------:R-:W3:Y:S01]  /*3030*/  MUFU.TANH R155, R109 ;  /* 0x0000006d009b7308 */ /* 0x000ee20000002400 */
[----:B------:R-:W-:-:S02]  /*3040*/  ISETP.GE.AND P4, PT, R215, 0x18, PT ;  /* 0x00000018d700780c */ /* 0x000fc40003f86270 */
[C---:B------:R-:W-:Y:S02]  /*3050*/  ISETP.GE.AND P2, PT, R215.reuse, 0x19, PT ;  /* 0x00000019d700780c */ /* 0x040fe40003f46270 */
[C---:B------:R-:W-:Y:S02]  /*3060*/  ISETP.GE.AND P0, PT, R215.reuse, 0x20, PT ;  /* 0x00000020d700780c */ /* 0x040fe40003f06270 */
[----:B------:R-:W-:Y:S01]  /*3070*/  ISETP.GE.AND P1, PT, R215, 0x21, PT ;  /* 0x00000021d700780c */ /* 0x000fe20003f26270 */
[----:B------:R4:W-:Y:S01]  /*3080*/  MUFU.TANH R143, R121 ;  /* 0x00000079008f7308 */ /* 0x0009e20000002400 */
[C---:B------:R-:W-:Y:S01]  /*3090*/  FSEL R208, R228.reuse, -INF , !P3 ;  /* 0xff800000e4d07808 */ /* 0x040fe20005800000 */
[----:B------:R-:W-:Y:S01]  /*30a0*/  FFMA.FTZ R228, -R228, R228, 1 ;  /* 0x3f800000e4e47423 */ /* 0x000fe200000101e4 */
[----:B------:R-:W-:Y:S02]  /*30b0*/  FSEL R206, R237, -INF , !P5 ;  /* 0xff800000edce7808 */ /* 0x000fe40006800000 */
[C---:B------:R-:W-:Y:S01]  /*30c0*/  ISETP.GE.AND P3, PT, R215.reuse, 0x28, PT ;  /* 0x00000028d700780c */ /* 0x040fe20003f66270 */
[----:B--2---:R-:W-:Y:S01]  /*30d0*/  SHFL.IDX PT, R223, R218, R9, 0x1f ;  /* 0x00001f09dadf7589 */ /* 0x004fe200000e0000 */
[----:B------:R-:W-:Y:S01]  /*30e0*/  ISETP.GE.AND P5, PT, R215, 0x29, PT ;  /* 0x00000029d700780c */ /* 0x000fe20003fa6270 */
[----:B------:R-:W2:Y:S01]  /*30f0*/  MUFU.TANH R162, R102 ;  /* 0x0000006600a27308 */ /* 0x000ea20000002400 */
[----:B------:R-:W-:-:S02]  /*3100*/  ISETP.GT.OR P4, PT, R214, 0x18, !P4 ;  /* 0x00000018d600780c */ /* 0x000fc40006784670 */
[C---:B------:R-:W-:Y:S02]  /*3110*/  ISETP.GT.OR P2, PT, R214.reuse, 0x19, !P2 ;  /* 0x00000019d600780c */ /* 0x040fe40005744670 */
[C---:B------:R-:W-:Y:S02]  /*3120*/  ISETP.GT.OR P0, PT, R214.reuse, 0x20, !P0 ;  /* 0x00000020d600780c */ /* 0x040fe40004704670 */
[C---:B------:R-:W-:Y:S01]  /*3130*/  ISETP.GT.OR P1, PT, R214.reuse, 0x21, !P1 ;  /* 0x00000021d600780c */ /* 0x040fe20004f24670 */
[----:B------:R1:W-:Y:S01]  /*3140*/  MUFU.TANH R150, R114 ;  /* 0x0000007200967308 */ /* 0x0003e20000002400 */
[C---:B------:R-:W-:Y:S02]  /*3150*/  ISETP.GT.OR P3, PT, R214.reuse, 0x28, !P3 ;  /* 0x00000028d600780c */ /* 0x040fe40005f64670 */
[----:B------:R-:W-:Y:S02]  /*3160*/  ISETP.GT.OR P5, PT, R214, 0x29, !P5 ;  /* 0x00000029d600780c */ /* 0x000fe40006fa4670 */
[----:B------:R-:W-:-:S02]  /*3170*/  FSEL R204, R236, -INF , !P4 ;  /* 0xff800000eccc7808 */ /* 0x000fc40006000000 */
[----:B------:R-:W-:Y:S01]  /*3180*/  FSEL R139, R234, -INF , !P2 ;  /* 0xff800000ea8b7808 */ /* 0x000fe20005000000 */
[----:B------:R-:W2:Y:S01]  /*3190*/  MUFU.TANH R161, R103 ;  /* 0x0000006700a17308 */ /* 0x000ea20000002400 */
[----:B------:R-:W-:Y:S02]  /*31a0*/  FSEL R137, R197, -INF , !P0 ;  /* 0xff800000c5897808 */ /* 0x000fe40004000000 */
[----:B------:R-:W-:Y:S02]  /*31b0*/  FSEL R135, R198, -INF , !P1 ;  /* 0xff800000c6877808 */ /* 0x000fe40004800000 */
[C---:B------:R-:W-:Y:S02]  /*31c0*/  ISETP.GE.AND P4, PT, R215.reuse, 0x30, PT ;  /* 0x00000030d700780c */ /* 0x040fe40003f86270 */
[C---:B------:R-:W-:Y:S01]  /*31d0*/  ISETP.GE.AND P2, PT, R215.reuse, 0x31, PT ;  /* 0x00000031d700780c */ /* 0x040fe20003f46270 */
[----:B------:R-:W2:Y:S01]  /*31e0*/  MUFU.TANH R158, R106 ;  /* 0x0000006a009e7308 */ /* 0x000ea20000002400 */
[----:B------:R-:W-:-:S02]  /*31f0*/  ISETP.GE.AND P0, PT, R215, 0x38, PT ;  /* 0x00000038d700780c */ /* 0x000fc40003f06270 */
[----:B------:R-:W-:Y:S02]  /*3200*/  ISETP.GE.AND P1, PT, R215, 0x39, PT ;  /* 0x00000039d700780c */ /* 0x000fe40003f26270 */
[----:B------:R-:W-:Y:S02]  /*3210*/  FSEL R132, R201, -INF , !P3 ;  /* 0xff800000c9847808 */ /* 0x000fe40005800000 */
[----:B----4-:R-:W-:Y:S01]  /*3220*/  FSEL R121, R171, -INF , !P5 ;  /* 0xff800000ab797808 */ /* 0x010fe20006800000 */
[----:B------:R-:W4:Y:S01]  /*3230*/  MUFU.TANH R157, R107 ;  /* 0x0000006b009d7308 */ /* 0x000f220000002400 */
[C---:B------:R-:W-:Y:S02]  /*3240*/  ISETP.GE.AND P3, PT, R115.reuse, 0x40, PT ;  /* 0x000000407300780c */ /* 0x040fe40003f66270 */
[----:B------:R-:W-:Y:S02]  /*3250*/  ISETP.GE.AND P5, PT, R115, 0x41, PT ;  /* 0x000000417300780c */ /* 0x000fe40003fa6270 */
[----:B------:R-:W-:-:S02]  /*3260*/  ISETP.GT.OR P4, PT, R214, 0x30, !P4 ;  /* 0x00000030d600780c */ /* 0x000fc40006784670 */
[C---:B------:R-:W-:Y:S01]  /*3270*/  ISETP.GT.OR P2, PT, R214.reuse, 0x31, !P2 ;  /* 0x00000031d600780c */ /* 0x040fe20005744670 */
[----:B------:R2:W-:Y:S01]  /*3280*/  MUFU.TANH R152, R111 ;  /* 0x0000006f00987308 */ /* 0x0005e20000002400 */
[C---:B------:R-:W-:Y:S02]  /*3290*/  ISETP.GT.OR P0, PT, R214.reuse, 0x38, !P0 ;  /* 0x00000038d600780c */ /* 0x040fe40004704670 */
[----:B------:R-:W-:Y:S02]  /*32a0*/  ISETP.GT.OR P1, PT, R214, 0x39, !P1 ;  /* 0x00000039d600780c */ /* 0x000fe40004f24670 */
[C---:B------:R-:W-:Y:S02]  /*32b0*/  ISETP.GT.OR P3, PT, R124.reuse, 0x40, !P3 ;  /* 0x000000407c00780c */ /* 0x040fe40005f64670 */
[----:B------:R-:W-:Y:S01]  /*32c0*/  ISETP.GT.OR P5, PT, R124, 0x41, !P5 ;  /* 0x000000417c00780c */ /* 0x000fe20006fa4670 */
[----:B------:R-:W4:Y:S01]  /*32d0*/  MUFU.TANH R154, R110 ;  /* 0x0000006e009a7308 */ /* 0x000f220000002400 */
[----:B-1----:R-:W-:-:S02]  /*32e0*/  FSEL R114, R170, -INF , !P4 ;  /* 0xff800000aa727808 */ /* 0x002fc40006000000 */
[----:B------:R-:W-:Y:S02]  /*32f0*/  FSEL R89, R169, -INF , !P2 ;  /* 0xff800000a9597808 */ /* 0x000fe40005000000 */
[----:B------:R-:W-:Y:S02]  /*3300*/  FSEL R102, R166, -INF , !P0 ;  /* 0xff800000a6667808 */ /* 0x000fe40004000000 */
[----:B------:R-:W-:Y:S01]  /*3310*/  FSEL R91, R165, -INF , !P1 ;  /* 0xff800000a55b7808 */ /* 0x000fe20004800000 */
[----:B------:R-:W1:Y:S01]  /*3320*/  MUFU.TANH R148, R116 ;  /* 0x0000007400947308 */ /* 0x000e620000002400 */
[C---:B------:R-:W-:Y:S02]  /*3330*/  ISETP.GE.AND P4, PT, R115.reuse, 0x48, PT ;  /* 0x000000487300780c */ /* 0x040fe40003f86270 */
[C---:B------:R-:W-:Y:S02]  /*3340*/  ISETP.GE.AND P2, PT, R115.reuse, 0x49, PT ;  /* 0x000000497300780c */ /* 0x040fe40003f46270 */
[----:B------:R-:W-:-:S02]  /*3350*/  ISETP.GE.AND P0, PT, R115, 0x50, PT ;  /* 0x000000507300780c */ /* 0x000fc40003f06270 */
[----:B------:R-:W-:Y:S01]  /*3360*/  ISETP.GE.AND P1, PT, R115, 0x51, PT ;  /* 0x000000517300780c */ /* 0x000fe20003f26270 */
[----:B------:R-:W1:Y:S01]  /*3370*/  MUFU.TANH R147, R117 ;  /* 0x0000007500937308 */ /* 0x000e620000002400 */
[----:B---3--:R-:W-:Y:S02]  /*3380*/  FSEL R109, R164, -INF , !P3 ;  /* 0xff800000a46d7808 */ /* 0x008fe40005800000 */
[----:B--2---:R-:W-:Y:S02]  /*3390*/  FSEL R111, R163, -INF , !P5 ;  /* 0xff800000a36f7808 */ /* 0x004fe40006800000 */
[C---:B------:R-:W-:Y:S02]  /*33a0*/  ISETP.GE.AND P3, PT, R115.reuse, 0x58, PT ;  /* 0x000000587300780c */ /* 0x040fe40003f66270 */
[----:B------:R-:W-:Y:S01]  /*33b0*/  ISETP.GE.AND P5, PT, R115, 0x59, PT ;  /* 0x000000597300780c */ /* 0x000fe20003fa6270 */
[----:B------:R-:W2:Y:S01]  /*33c0*/  MUFU.TANH R144, R120 ;  /* 0x0000007800907308 */ /* 0x000ea20000002400 */
[----:B------:R-:W-:-:S02]  /*33d0*/  ISETP.GT.OR P4, PT, R124, 0x48, !P4 ;  /* 0x000000487c00780c */ /* 0x000fc40006784670 */
[C---:B------:R-:W-:Y:S02]  /*33e0*/  ISETP.GT.OR P2, PT, R124.reuse, 0x49, !P2 ;  /* 0x000000497c00780c */ /* 0x040fe40005744670 */
[C---:B------:R-:W-:Y:S02]  /*33f0*/  ISETP.GT.OR P0, PT, R124.reuse, 0x50, !P0 ;  /* 0x000000507c00780c */ /* 0x040fe40004704670 */
[C---:B------:R-:W-:Y:S01]  /*3400*/  ISETP.GT.OR P1, PT, R124.reuse, 0x51, !P1 ;  /* 0x000000517c00780c */ /* 0x040fe20004f24670 */
[----:B------:R-:W3:Y:S01]  /*3410*/  MUFU.TANH R146, R118 ;  /* 0x0000007600927308 */ /* 0x000ee20000002400 */
[C---:B------:R-:W-:Y:S02]  /*3420*/  ISETP.GT.OR P3, PT, R124.reuse, 0x58, !P3 ;  /* 0x000000587c00780c */ /* 0x040fe40005f64670 */
[----:B------:R-:W-:Y:S02]  /*3430*/  ISETP.GT.OR P5, PT, R124, 0x59, !P5 ;  /* 0x000000597c00780c */ /* 0x000fe40006fa4670 */
[----:B------:R-:W-:-:S02]  /*3440*/  FSEL R95, R160, -INF , !P4 ;  /* 0xff800000a05f7808 */ /* 0x000fc40006000000 */
[----:B------:R-:W-:Y:S01]  /*3450*/  FSEL R100, R159, -INF , !P2 ;  /* 0xff8000009f647808 */ /* 0x000fe20005000000 */
[----:B------:R-:W3:Y:S01]  /*3460*/  MUFU.TANH R145, R119 ;  /* 0x0000007700917308 */ /* 0x000ee20000002400 */
[----:B------:R-:W-:Y:S02]  /*3470*/  FSEL R97, R156, -INF , !P0 ;  /* 0xff8000009c617808 */ /* 0x000fe40004000000 */
[----:B------:R-:W-:Y:S02]  /*3480*/  FSEL R98, R155, -INF , !P1 ;  /* 0xff8000009b627808 */ /* 0x000fe40004800000 */
[C---:B------:R-:W-:Y:S02]  /*3490*/  ISETP.GE.AND P4, PT, R215.reuse, 0x40, PT ;  /* 0x00000040d700780c */ /* 0x040fe40003f86270 */
[C---:B------:R-:W-:Y:S01]  /*34a0*/  ISETP.GE.AND P2, PT, R215.reuse, 0x41, PT ;  /* 0x00000041d700780c */ /* 0x040fe20003f46270 */
[----:B------:R-:W3:Y:S01]  /*34b0*/  MUFU.TANH R142, R122 ;  /* 0x0000007a008e7308 */ /* 0x000ee20000002400 */
[----:B------:R-:W-:Y:S01]  /*34c0*/  ISETP.GE.AND P0, PT, R215, 0x48, PT ;  /* 0x00000048d700780c */ /* 0x000fe20003f06270 */
[----:B------:R-:W-:-:S02]  /*34d0*/  WARPGROUP.DEPBAR.LE gsb0, 0x0 ;  /* 0x00008000000079c5 */ /* 0x000fc40000010000 */
[----:B------:R-:W-:Y:S01]  /*34e0*/  WARPGROUP.ARRIVE ;  /* 0x00000000000079c5 */ /* 0x000fe20000000000 */
[----:B------:R-:W-:Y:S02]  /*34f0*/  ISETP.GE.AND P1, PT, R215, 0x49, PT ;  /* 0x00000049d700780c */ /* 0x000fe40003f26270 */
[----:B------:R-:W-:Y:S01]  /*3500*/  FSEL R108, R153, -INF , !P3 ;  /* 0xff800000996c7808 */ /* 0x000fe20005800000 */
[----:B------:R-:W3:Y:S01]  /*3510*/  MUFU.TANH R141, R123 ;  /* 0x0000007b008d7308 */ /* 0x000ee20000002400 */
[----:B------:R-:W-:Y:S01]  /*3520*/  FSEL R103, R151, -INF , !P5 ;  /* 0xff80000097677808 */ /* 0x000fe20006800000 */
[----:B------:R-:W-:Y:S01]  /*3530*/  HGMMA.64x128x16.F32.BF16 R24, gdesc[UR8], R24, gsb0 ;  /* 0x01e00000081879f0 */ /* 0x000fe20008001818 */
[C---:B------:R-:W-:Y:S02]  /*3540*/  ISETP.GE.AND P3, PT, R215.reuse, 0x50, PT ;  /* 0x00000050d700780c */ /* 0x040fe40003f66270 */
[----:B------:R-:W-:Y:S02]  /*3550*/  ISETP.GE.AND P5, PT, R215, 0x51, PT ;  /* 0x00000051d700780c */ /* 0x000fe40003fa6270 */
[C---:B------:R-:W-:Y:S01]  /*3560*/  ISETP.GT.OR P4, PT, R214.reuse, 0x40, !P4 ;  /* 0x00000040d600780c */ /* 0x040fe20006784670 */
[----:B------:R-:W3:Y:S01]  /*3570*/  MUFU.TANH R5, R126 ;  /* 0x0000007e00057308 */ /* 0x000ee20000002400 */
[----:B------:R-:W-:-:S02]  /*3580*/  ISETP.GT.OR P2, PT, R214, 0x41, !P2 ;  /* 0x00000041d600780c */ /* 0x000fc40005744670 */
[C---:B------:R-:W-:Y:S02]  /*3590*/  ISETP.GT.OR P0, PT, R214.reuse, 0x48, !P0 ;  /* 0x00000048d600780c */ /* 0x040fe40004704670 */
[C---:B------:R-:W-:Y:S02]  /*35a0*/  ISETP.GT.OR P1, PT, R214.reuse, 0x49, !P1 ;  /* 0x00000049d600780c */ /* 0x040fe40004f24670 */
[C---:B------:R-:W-:Y:S01]  /*35b0*/  ISETP.GT.OR P3, PT, R214.reuse, 0x50, !P3 ;  /* 0x00000050d600780c */ /* 0x040fe20005f64670 */
[----:B------:R1:W-:Y:S01]  /*35c0*/  MUFU.TANH R6, R125 ;  /* 0x0000007d00067308 */ /* 0x0003e20000002400 */
[----:B------:R-:W-:Y:S02]  /*35d0*/  ISETP.GT.OR P5, PT, R214, 0x51, !P5 ;  /* 0x00000051d600780c */ /* 0x000fe40006fa4670 */
[----:B------:R-:W-:Y:S02]  /*35e0*/  FSEL R101, R162, -INF , !P4 ;  /* 0xff800000a2657808 */ /* 0x000fe40006000000 */
[----:B------:R-:W-:-:S02]  /*35f0*/  FSEL R93, R161, -INF , !P2 ;  /* 0xff800000a15d7808 */ /* 0x000fc40005000000 */
[----:B------:R-:W-:Y:S01]  /*3600*/  FSEL R104, R158, -INF , !P0 ;  /* 0xff8000009e687808 */ /* 0x000fe20004000000 */
[----:B------:R2:W-:Y:S01]  /*3610*/  MUFU.TANH R4, R127 ;  /* 0x0000007f00047308 */ /* 0x0005e20000002400 */
[----:B----4-:R-:W-:Y:S01]  /*3620*/  FSEL R99, R157, -INF , !P1 ;  /* 0xff8000009d637808 */ /* 0x010fe20004800000 */
[----:B-1----:R-:W-:Y:S01]  /*3630*/  FMUL.FTZ R125, R128, UR13 ;  /* 0x0000000d807d7c20 */ /* 0x002fe20008410000 */
[C---:B------:R-:W-:Y:S02]  /*3640*/  ISETP.GE.AND P4, PT, R215.reuse, 0x58, PT ;  /* 0x00000058d700780c */ /* 0x040fe40003f86270 */
[----:B------:R-:W-:Y:S02]  /*3650*/  ISETP.GE.AND P2, PT, R215, 0x59, PT ;  /* 0x00000059d700780c */ /* 0x000fe40003f46270 */
[C---:B------:R-:W-:Y:S01]  /*3660*/  ISETP.GE.AND P0, PT, R115.reuse, 0x60, PT ;  /* 0x000000607300780c */ /* 0x040fe20003f06270 */
[----:B------:R1:W-:Y:S01]  /*3670*/  MUFU.TANH R2, R125 ;  /* 0x0000007d00027308 */ /* 0x0003e20000002400 */
[----:B------:R-:W-:Y:S01]  /*3680*/  ISETP.GE.AND P1, PT, R115, 0x61, PT ;  /* 0x000000617300780c */ /* 0x000fe20003f26270 */
[----:B--2---:R-:W-:Y:S01]  /*3690*/  FMUL.FTZ R127, R130, UR13 ;  /* 0x0000000d827f7c20 */ /* 0x004fe20008410000 */
[----:B------:R-:W-:-:S02]  /*36a0*/  FSEL R96, R154, -INF , !P3 ;  /* 0xff8000009a607808 */ /* 0x000fc40005800000 */
[----:B------:R-:W-:Y:S02]  /*36b0*/  FSEL R107, R152, -INF , !P5 ;  /* 0xff800000986b7808 */ /* 0x000fe40006800000 */
[C---:B------:R-:W-:Y:S01]  /*36c0*/  ISETP.GE.AND P3, PT, R115.reuse, 0x68, PT ;  /* 0x000000687300780c */ /* 0x040fe20003f66270 */
[----:B------:R-:W-:Y:S01]  /*36d0*/  MUFU.TANH R127, R127 ;  /* 0x0000007f007f7308 */ /* 0x000fe20000002400 */
[----:B------:R-:W-:Y:S01]  /*36e0*/  ISETP.GE.AND P5, PT, R115, 0x69, PT ;  /* 0x000000697300780c */ /* 0x000fe20003fa6270 */
[----:B-1----:R-:W-:Y:S01]  /*36f0*/  VIADD R125, R9, 0xc ;  /* 0x0000000c097d7836 */ /* 0x002fe20000000000 */
[C---:B------:R-:W-:Y:S02]  /*3700*/  ISETP.GT.OR P4, PT, R214.reuse, 0x58, !P4 ;  /* 0x00000058d600780c */ /* 0x040fe40006784670 */
[----:B------:R-:W-:Y:S02]  /*3710*/  ISETP.GT.OR P2, PT, R214, 0x59, !P2 ;  /* 0x00000059d600780c */ /* 0x000fe40005744670 */
[C---:B------:R-:W-:Y:S01]  /*3720*/  ISETP.GT.OR P0, PT, R124.reuse, 0x60, !P0 ;  /* 0x000000607c00780c */ /* 0x040fe20004704670 */
[----:B------:R-:W1:Y:S01]  /*3730*/  SHFL.IDX PT, R233, R17, R125, 0x1f ;  /* 0x00001f7d11e97589 */ /* 0x000e6200000e0000 */
[C---:B------:R-:W-:Y:S01]  /*3740*/  ISETP.GT.OR P1, PT, R124.reuse, 0x61, !P1 ;  /* 0x000000617c00780c */ /* 0x040fe20004f24670 */
[----:B------:R-:W-:Y:S01]  /*3750*/  MUFU.TANH R227, R227 ;  /* 0x000000e300e37308 */ /* 0x000fe20000002400 */
[----:B------:R-:W-:-:S02]  /*3760*/  ISETP.GT.OR P3, PT, R124, 0x68, !P3 ;  /* 0x000000687c00780c */ /* 0x000fc40005f64670 */
[----:B------:R-:W-:Y:S02]  /*3770*/  ISETP.GT.OR P5, PT, R124, 0x69, !P5 ;  /* 0x000000697c00780c */ /* 0x000fe40006fa4670 */
[----:B------:R-:W-:Y:S02]  /*3780*/  FSEL R90, R150, -INF , !P4 ;  /* 0xff800000965a7808 */ /* 0x000fe40006000000 */
[----:B------:R-:W-:Y:S01]  /*3790*/  FSEL R110, R149, -INF , !P2 ;  /* 0xff800000956e7808 */ /* 0x000fe20005000000 */
[----:B------:R-:W-:Y:S01]  /*37a0*/  MUFU.TANH R131, R131 ;  /* 0x0000008300837308 */ /* 0x000fe20000002400 */
[----:B------:R-:W-:Y:S02]  /*37b0*/  FSEL R106, R148, -INF , !P0 ;  /* 0xff800000946a7808 */ /* 0x000fe40004000000 */
[----:B------:R-:W-:Y:S02]  /*37c0*/  FSEL R94, R147, -INF , !P1 ;  /* 0xff800000935e7808 */ /* 0x000fe40004800000 */
[----:B------:R-:W-:-:S02]  /*37d0*/  ISETP.GE.AND P4, PT, R115, 0x70, PT ;  /* 0x000000707300780c */ /* 0x000fc40003f86270 */
[C---:B------:R-:W-:Y:S02]  /*37e0*/  ISETP.GE.AND P2, PT, R115.reuse, 0x71, PT ;  /* 0x000000717300780c */ /* 0x040fe40003f46270 */
[C---:B------:R-:W-:Y:S02]  /*37f0*/  ISETP.GE.AND P0, PT, R115.reuse, 0x78, PT ;  /* 0x000000787300780c */ /* 0x040fe40003f06270 */
[----:B------:R-:W-:Y:S02]  /*3800*/  ISETP.GE.AND P1, PT, R115, 0x79, PT ;  /* 0x000000797300780c */ /* 0x000fe40003f26270 */
[----:B------:R-:W-:Y:S01]  /*3810*/  FSEL R116, R144, -INF , !P3 ;  /* 0xff80000090747808 */ /* 0x000fe20005800000 */
[----:B-1----:R-:W-:Y:S01]  /*3820*/  FFMA.FTZ R224, R224, UR4, -R233 ;  /* 0x00000004e0e07c23 */ /* 0x002fe200080108e9 */
[----:B------:R-:W-:Y:S02]  /*3830*/  FSEL R115, R143, -INF , !P5 ;  /* 0xff8000008f737808 */ /* 0x000fe40006800000 */
[----:B------:R-:W-:-:S02]  /*3840*/  ISETP.GE.AND P3, PT, R215, 0x60, PT ;  /* 0x00000060d700780c */ /* 0x000fc40003f66270 */
[----:B------:R-:W-:Y:S02]  /*3850*/  ISETP.GE.AND P5, PT, R215, 0x61, PT ;  /* 0x00000061d700780c */ /* 0x000fe40003fa6270 */
[----:B------:R-:W-:Y:S02]  /*3860*/  ISETP.GT.OR P4, PT, R124, 0x70, !P4 ;  /* 0x000000707c00780c */ /* 0x000fe40006784670 */
[C---:B------:R-:W-:Y:S02]  /*3870*/  ISETP.GT.OR P3, PT, R214.reuse, 0x60, !P3 ;  /* 0x00000060d600780c */ /* 0x040fe40005f64670 */
[----:B------:R-:W-:Y:S02]  /*3880*/  ISETP.GT.OR P5, PT, R214, 0x61, !P5 ;  /* 0x00000061d600780c */ /* 0x000fe40006fa4670 */
[----:B------:R-:W-:Y:S02]  /*3890*/  FSEL R118, R140, -INF , !P4 ;  /* 0xff8000008c767808 */ /* 0x000fe40006000000 */
[----:B---3--:R-:W-:-:S02]  /*38a0*/  FSEL R119, R146, -INF , !P3 ;  /* 0xff80000092777808 */ /* 0x008fc40005800000 */
[----:B------:R-:W-:Y:S02]  /*38b0*/  FSEL R122, R145, -INF , !P5 ;  /* 0xff800000917a7808 */ /* 0x000fe40006800000 */
[C---:B------:R-:W-:Y:S02]  /*38c0*/  ISETP.GE.AND P4, PT, R215.reuse, 0x68, PT ;  /* 0x00000068d700780c */ /* 0x040fe40003f86270 */
[C---:B------:R-:W-:Y:S02]  /*38d0*/  ISETP.GE.AND P3, PT, R215.reuse, 0x69, PT ;  /* 0x00000069d700780c */ /* 0x040fe40003f66270 */
[----:B------:R-:W-:Y:S02]  /*38e0*/  ISETP.GE.AND P5, PT, R215, 0x70, PT ;  /* 0x00000070d700780c */ /* 0x000fe40003fa6270 */
[C---:B------:R-:W-:Y:S02]  /*38f0*/  ISETP.GT.OR P2, PT, R124.reuse, 0x71, !P2 ;  /* 0x000000717c00780c */ /* 0x040fe40005744670 */
[----:B------:R-:W-:-:S02]  /*3900*/  ISETP.GT.OR P0, PT, R124, 0x78, !P0 ;  /* 0x000000787c00780c */ /* 0x000fc40004704670 */
[----:B------:R-:W-:Y:S01]  /*3910*/  ISETP.GT.OR P1, PT, R124, 0x79, !P1 ;  /* 0x000000797c00780c */ /* 0x000fe20004f24670 */
[C---:B------:R-:W-:Y:S01]  /*3920*/  VIADD R124, R9.reuse, 0x4 ;  /* 0x00000004097c7836 */ /* 0x040fe20000000000 */
[C---:B------:R-:W-:Y:S02]  /*3930*/  ISETP.GT.OR P4, PT, R214.reuse, 0x68, !P4 ;  /* 0x00000068d600780c */ /* 0x040fe40006784670 */
[C---:B------:R-:W-:Y:S02]  /*3940*/  ISETP.GT.OR P3, PT, R214.reuse, 0x69, !P3 ;  /* 0x00000069d600780c */ /* 0x040fe40005f64670 */
[----:B------:R-:W-:Y:S01]  /*3950*/  ISETP.GT.OR P5, PT, R214, 0x70, !P5 ;  /* 0x00000070d600780c */ /* 0x000fe20006fa4670 */
[----:B------:R-:W1:Y:S01]  /*3960*/  SHFL.IDX PT, R128, R218, R124, 0x1f ;  /* 0x00001f7cda807589 */ /* 0x000e6200000e0000 */
[----:B------:R-:W-:Y:S02]  /*3970*/  IADD3 R126, R9, 0x8, RZ ;  /* 0x00000008097e7810 */ /* 0x000fe40007ffe0ff */
[----:B------:R-:W-:Y:S01]  /*3980*/  FSEL R117, R142, -INF , !P4 ;  /* 0xff8000008e757808 */ /* 0x000fe20006000000 */
[----:B------:R-:W-:Y:S01]  /*3990*/  SHFL.IDX PT, R217, R17, R124, 0x1f ;  /* 0x00001f7c11d97589 */ /* 0x000fe200000e0000 */
[----:B------:R-:W-:-:S02]  /*39a0*/  FSEL R123, R141, -INF , !P3 ;  /* 0xff8000008d7b7808 */ /* 0x000fc40005800000 */
[----:B------:R-:W-:Y:S01]  /*39b0*/  FSEL R120, R5, -INF , !P5 ;  /* 0xff80000005787808 */ /* 0x000fe20006800000 */
[----:B------:R-:W2:Y:S01]  /*39c0*/  SHFL.IDX PT, R216, R218, R126, 0x1f ;  /* 0x00001f7edad87589 */ /* 0x000ea200000e0000 */
[C---:B------:R-:W-:Y:S02]  /*39d0*/  ISETP.GE.AND P4, PT, R215.reuse, 0x71, PT ;  /* 0x00000071d700780c */ /* 0x040fe40003f86270 */
[C---:B------:R-:W-:Y:S02]  /*39e0*/  ISETP.GE.AND P3, PT, R215.reuse, 0x78, PT ;  /* 0x00000078d700780c */ /* 0x040fe40003f66270 */
[----:B------:R-:W-:Y:S02]  /*39f0*/  ISETP.GE.AND P5, PT, R215, 0x79, PT ;  /* 0x00000079d700780c */ /* 0x000fe40003fa6270 */
[----:B------:R-:W3:Y:S01]  /*3a00*/  SHFL.IDX PT, R215, R17, R9, 0x1f ;  /* 0x00001f0911d77589 */ /* 0x000ee200000e0000 */
[C---:B------:R-:W-:Y:S02]  /*3a10*/  ISETP.GT.OR P4, PT, R214.reuse, 0x71, !P4 ;  /* 0x00000071d600780c */ /* 0x040fe40006784670 */
[----:B------:R-:W-:-:S02]  /*3a20*/  ISETP.GT.OR P3, PT, R214, 0x78, !P3 ;  /* 0x00000078d600780c */ /* 0x000fc40005f64670 */
[----:B------:R-:W-:Y:S02]  /*3a30*/  ISETP.GT.OR P5, PT, R214, 0x79, !P5 ;  /* 0x00000079d600780c */ /* 0x000fe40006fa4670 */
[----:B------:R-:W4:Y:S01]  /*3a40*/  SHFL.IDX PT, R214, R218, R125, 0x1f ;  /* 0x00001f7ddad67589 */ /* 0x000f2200000e0000 */
[----:B------:R-:W-:Y:S02]  /*3a50*/  WARPGROUP.DEPBAR.LE gsb0, 0x0 ;  /* 0x00008000000079c5 */ /* 0x000fe40000010000 */
[----:B-1----:R-:W-:Y:S01]  /*3a60*/  FADD.FTZ R221, R25, -R128 ;  /* 0x8000008019dd7221 */ /* 0x002fe20000010000 */
[--C-:B------:R-:W-:Y:S01]  /*3a70*/  FADD.FTZ R226, R24, -R223.reuse ;  /* 0x800000df18e27221 */ /* 0x100fe20000010000 */
[--C-:B--2---:R-:W-:Y:S01]  /*3a80*/  FADD.FTZ R129, R28, -R216.reuse ;  /* 0x800000d81c817221 */ /* 0x104fe20000010000 */
[----:B------:R-:W-:Y:S01]  /*3a90*/  FADD.FTZ R130, R30, -R216 ;  /* 0x800000d81e827221 */ /* 0x000fe20000010000 */
[----:B------:R-:W-:Y:S01]  /*3aa0*/  FADD.FTZ R223, R26, -R223 ;  /* 0x800000df1adf7221 */ /* 0x000fe20000010000 */
[--C-:B------:R-:W-:Y:S01]  /*3ab0*/  FFMA.FTZ R211, R211, UR4, -R217.reuse ;  /* 0x00000004d3d37c23 */ /* 0x100fe200080108d9 */
[----:B------:R-:W-:Y:S01]  /*3ac0*/  FFMA.FTZ R26, R213, UR4, -R217 ;  /* 0x00000004d51a7c23 */ /* 0x000fe200080108d9 */
[----:B------:R-:W-:Y:S01]  /*3ad0*/  FADD.FTZ R128, R27, -R128 ;  /* 0x800000801b807221 */ /* 0x000fe20000010000 */
[C---:B------:R-:W-:Y:S01]  /*3ae0*/  IADD3 R217, R9.reuse, 0x14, RZ ;  /* 0x0000001409d97810 */ /* 0x040fe20007ffe0ff */
[--C-:B---3--:R-:W-:Y:S01]  /*3af0*/  FFMA.FTZ R216, R210, UR4, -R215.reuse ;  /* 0x00000004d2d87c23 */ /* 0x108fe200080108d7 */
[----:B------:R-:W-:Y:S01]  /*3b00*/  FFMA.FTZ R25, R212, UR4, -R215 ;  /* 0x00000004d4197c23 */ /* 0x000fe200080108d7 */
[C---:B------:R-:W-:Y:S01]  /*3b10*/  VIADD R215, R9.reuse, 0x10 ;  /* 0x0000001009d77836 */ /* 0x040fe20000000000 */
[----:B------:R-:W1:Y:S01]  /*3b20*/  SHFL.IDX PT, R28, R17, R126, 0x1f ;  /* 0x00001f7e111c7589 */ /* 0x000e6200000e0000 */
[C---:B------:R-:W-:Y:S01]  /*3b30*/  VIADD R213, R9.reuse, 0x1c ;  /* 0x0000001c09d57836 */ /* 0x040fe20000000000 */
[----:B------:R-:W2:Y:S01]  /*3b40*/  MUFU.EX2 R211, R211 ;  /* 0x000000d300d37308 */ /* 0x000ea20000000800 */
[----:B------:R-:W-:Y:S01]  /*3b50*/  VIADD R212, R9, 0x18 ;  /* 0x0000001809d47836 */ /* 0x000fe20000000000 */
[----:B------:R-:W3:Y:S01]  /*3b60*/  SHFL.IDX PT, R27, R218, R215, 0x1f ;  /* 0x00001fd7da1b7589 */ /* 0x000ee200000e0000 */
[--C-:B----4-:R-:W-:Y:S01]  /*3b70*/  FADD.FTZ R210, R29, -R214.reuse ;  /* 0x800000d61dd27221 */ /* 0x110fe20000010000 */
[----:B------:R-:W-:-:S02]  /*3b80*/  FADD.FTZ R214, R31, -R214 ;  /* 0x800000d61fd67221 */ /* 0x000fc40000010000 */
[----:B------:R-:W4:Y:S02]  /*3b90*/  SHFL.IDX PT, R222, R218, R217, 0x1f ;  /* 0x00001fd9dade7589 */ /* 0x000f2400000e0000 */
[----:B------:R-:W3:Y:S02]  /*3ba0*/  MUFU.EX2 R26, R26 ;  /* 0x0000001a001a7308 */ /* 0x000ee40000000800 */
[----:B------:R-:W4:Y:S04]  /*3bb0*/  SHFL.IDX PT, R29, R218, R213, 0x1f ;  /* 0x00001fd5da1d7589 */ /* 0x000f2800000e0000 */
[----:B------:R3:W4:Y:S02]  /*3bc0*/  SHFL.IDX PT, R30, R218, R212, 0x1f ;  /* 0x00001fd4da1e7589 */ /* 0x00072400000e0000 */
[----:B------:R-:W4:Y:S01]  /*3bd0*/  MUFU.EX2 R25, R25 ;  /* 0x0000001900197308 */ /* 0x000f220000000800 */
[----:B--2---:R-:W-:Y:S01]  /*3be0*/  FMUL.FTZ R221, R211, R221 ;  /* 0x000000ddd3dd7220 */ /* 0x004fe20000410000 */
[----:B------:R-:W2:Y:S01]  /*3bf0*/  SHFL.IDX PT, R31, R17, R215, 0x1f ;  /* 0x00001fd7111f7589 */ /* 0x000ea200000e0000 */
[--C-:B-1----:R-:W-:Y:S01]  /*3c00*/  FFMA.FTZ R24, R220, UR4, -R28.reuse ;  /* 0x00000004dc187c23 */ /* 0x102fe2000801081c */
[----:B------:R-:W-:Y:S01]  /*3c10*/  FFMA.FTZ R28, R219, UR4, -R28 ;  /* 0x00000004db1c7c23 */ /* 0x000fe2000801081c */
[----:B------:R-:W-:Y:S01]  /*3c20*/  FFMA.FTZ R234, -R234, R234, 1 ;  /* 0x3f800000eaea7423 */ /* 0x000fe200000101ea */
[----:B---3--:R-:W-:Y:S01]  /*3c30*/  FMUL.FTZ R128, R26, R128 ;  /* 0x000000801a807220 */ /* 0x008fe20000410000 */
[--C-:B------:R-:W-:Y:S01]  /*3c40*/  FADD.FTZ R218, R32, -R27.reuse ;  /* 0x8000001b20da7221 */ /* 0x100fe20000010000 */
[----:B------:R-:W-:Y:S01]  /*3c50*/  FADD.FTZ R219, R34, -R27 ;  /* 0x8000001b22db7221 */ /* 0x000fe20000010000 */
[----:B------:R-:W1:Y:S01]  /*3c60*/  SHFL.IDX PT, R32, R17, R217, 0x1f ;  /* 0x00001fd911207589 */ /* 0x000e6200000e0000 */
[----:B------:R-:W3:Y:S01]  /*3c70*/  MUFU.EX2 R24, R24 ;  /* 0x0000001800187308 */ /* 0x000ee20000000800 */
[--C-:B----4-:R-:W-:Y:S01]  /*3c80*/  FADD.FTZ R220, R33, -R222.reuse ;  /* 0x800000de21dc7221 */ /* 0x110fe20000010000 */
[----:B------:R-:W-:Y:S01]  /*3c90*/  FADD.FTZ R222, R35, -R222 ;  /* 0x800000de23de7221 */ /* 0x000fe20000010000 */
[----:B------:R-:W4:Y:S01]  /*3ca0*/  SHFL.IDX PT, R33, R17, R212, 0x1f ;  /* 0x00001fd411217589 */ /* 0x000f2200000e0000 */
[----:B------:R-:W-:Y:S01]  /*3cb0*/  FMUL.FTZ R223, R25, R223 ;  /* 0x000000df19df7220 */ /* 0x000fe20000410000 */
[--C-:B------:R-:W-:Y:S01]  /*3cc0*/  FADD.FTZ R37, R37, -R29.reuse ;  /* 0x8000001d25257221 */ /* 0x100fe20000010000 */
[----:B------:R-:W-:Y:S01]  /*3cd0*/  FADD.FTZ R39, R39, -R29 ;  /* 0x8000001d27277221 */ /* 0x000fe20000010000 */
[----:B------:R-:W4:Y:S01]  /*3ce0*/  SHFL.IDX PT, R34, R17, R213, 0x1f ;  /* 0x00001fd511227589 */ /* 0x000f2200000e0000 */
[----:B------:R3:W-:Y:S01]  /*3cf0*/  MUFU.EX2 R27, R28 ;  /* 0x0000001c001b7308 */ /* 0x0007e20000000800 */
[--C-:B------:R-:W-:Y:S01]  /*3d00*/  FADD.FTZ R36, R36, -R30.reuse ;  /* 0x8000001e24247221 */ /* 0x100fe20000010000 */
[----:B------:R-:W-:Y:S01]  /*3d10*/  FADD.FTZ R38, R38, -R30 ;  /* 0x8000001e26267221 */ /* 0x000fe20000010000 */
[----:B------:R-:W-:Y:S01]  /*3d20*/  SHFL.IDX PT, R35, R15, R9, 0x1f ;  /* 0x00001f090f237589 */ /* 0x000fe200000e0000 */
[--C-:B--2---:R-:W-:Y:S01]  /*3d30*/  FFMA.FTZ R29, R209, UR4, -R31.reuse ;  /* 0x00000004d11d7c23 */ /* 0x104fe2000801081f */
[----:B------:R-:W-:Y:S01]  /*3d40*/  FFMA.FTZ R31, R208, UR4, -R31 ;  /* 0x00000004d01f7c23 */ /* 0x000fe2000801081f */
[----:B------:R-:W-:Y:S01]  /*3d50*/  FFMA.FTZ R208, -R18, R18, 1 ;  /* 0x3f80000012d07423 */ /* 0x000fe20000010112 */
[----:B------:R-:W2:Y:S01]  /*3d60*/  SHFL.IDX PT, R209, R15, R126, 0x1f ;  /* 0x00001f7e0fd17589 */ /* 0x000ea200000e0000 */
[----:B------:R-:W2:Y:S01]  /*3d70*/  MUFU.EX2 R30, R224 ;  /* 0x000000e0001e7308 */ /* 0x000ea20000000800 */
[----:B---3--:R-:W-:Y:S01]  /*3d80*/  FFMA.FTZ R28, R225, UR4, -R233 ;  /* 0x00000004e11c7c23 */ /* 0x008fe200080108e9 */
[----:B------:R-:W-:Y:S01]  /*3d90*/  FMUL.FTZ R129, R24, R129 ;  /* 0x0000008118817220 */ /* 0x000fe20000410000 */
[--C-:B-1----:R-:W-:Y:S01]  /*3da0*/  FFMA.FTZ R207, R207, UR4, -R32.reuse ;  /* 0x00000004cfcf7c23 */ /* 0x102fe20008010820 */
[----:B------:R-:W-:-:S04]  /*3db0*/  FFMA.FTZ R32, R206, UR4, -R32 ;  /* 0x00000004ce207c23 */ /* 0x000fc80008010820 */
[----:B------:R1:W-:Y:S01]  /*3dc0*/  MUFU.EX2 R18, R31 ;  /* 0x0000001f00127308 */ /* 0x0003e20000000800 */
[----:B------:R-:W-:Y:S01]  /*3dd0*/  FFMA.FTZ R206, -R20, R20, 1 ;  /* 0x3f80000014ce7423 */ /* 0x000fe20000010114 */
[----:B----4-:R-:W-:-:S03]  /*3de0*/  FFMA.FTZ R204, R204, UR4, -R33 ;  /* 0x00000004cccc7c23 */ /* 0x010fc60008010821 */
[----:B------:R-:W-:Y:S01]  /*3df0*/  FMUL.FTZ R206, R206, R223 ;  /* 0x000000dfcece7220 */ /* 0x000fe20000410000 */
[----:B------:R-:W-:Y:S02]  /*3e00*/  FFMA.FTZ R223, -R194, R194, 1 ;  /* 0x3f800000c2df7423 */ /* 0x000fe400000101c2 */
[----:B------:R3:W4:Y:S01]  /*3e10*/  MUFU.EX2 R20, R32 ;  /* 0x0000002000147308 */ /* 0x0007220000000800 */
[----:B-1----:R-:W-:Y:S01]  /*3e20*/  FFMA.FTZ R31, R205, UR4, -R33 ;  /* 0x00000004cd1f7c23 */ /* 0x002fe20008010821 */
[----:B------:R-:W-:Y:S01]  /*3e30*/  FFMA.FTZ R33, R139, UR4, -R34 ;  /* 0x000000048b217c23 */ /* 0x000fe20008010822 */
[----:B--2---:R-:W-:Y:S01]  /*3e40*/  FMUL.FTZ R214, R30, R214 ;  /* 0x000000d61ed67220 */ /* 0x004fe20000410000 */
[----:B------:R-:W1:Y:S01]  /*3e50*/  SHFL.IDX PT, R139, R15, R124, 0x1f ;  /* 0x00001f7c0f8b7589 */ /* 0x000e6200000e0000 */
[----:B------:R-:W-:-:S03]  /*3e60*/  FFMA.FTZ R205, R134, UR4, -R209 ;  /* 0x0000000486cd7c23 */ /* 0x000fc600080108d1 */
[----:B------:R2:W1:Y:S01]  /*3e70*/  MUFU.EX2 R17, R207 ;  /* 0x000000cf00117308 */ /* 0x0004620000000800 */
[----:B---3--:R-:W-:Y:S01]  /*3e80*/  FFMA.FTZ R32, -R19, R19, 1 ;  /* 0x3f80000013207423 */ /* 0x008fe20000010113 */
[----:B------:R-:W-:Y:S01]  /*3e90*/  FFMA.FTZ R134, R132, UR4, -R209 ;  /* 0x0000000484867c23 */ /* 0x000fe200080108d1 */
[----:B------:R-:W3:Y:S04]  /*3ea0*/  LDL.LU R194, [R1+0x140] ;  /* 0x0001400001c27983 */ /* 0x000ee80000300800 */
[----:B------:R-:W1:Y:S01]  /*3eb0*/  SHFL.IDX PT, R209, R10, R126, 0x1f ;  /* 0x00001f7e0ad17589 */ /* 0x000e6200000e0000 */
[----:B------:R1:W-:Y:S01]  /*3ec0*/  MUFU.EX2 R19, R204 ;  /* 0x000000cc00137308 */ /* 0x0003e20000000800 */
[----:B----4-:R-:W-:Y:S02]  /*3ed0*/  FMUL.FTZ R222, R20, R222 ;  /* 0x000000de14de7220 */ /* 0x010fe40000410000 */
[----:B--2---:R-:W2:Y:S05]  /*3ee0*/  SHFL.IDX PT, R207, R15, R125, 0x1f ;  /* 0x00001f7d0fcf7589 */ /* 0x004eaa00000e0000 */
[----:B------:R-:W-:Y:S01]  /*3ef0*/  MUFU.EX2 R33, R33 ;  /* 0x0000002100217308 */ /* 0x000fe20000000800 */
[----:B-1----:R-:W-:Y:S01]  /*3f00*/  FMUL.FTZ R204, R32, R221 ;  /* 0x000000dd20cc7220 */ /* 0x002fe20000410000 */
[----:B------:R-:W-:Y:S01]  /*3f10*/  FFMA.FTZ R32, R138, UR4, -R34 ;  /* 0x000000048a207c23 */ /* 0x000fe20008010822 */
[--C-:B------:R-:W-:Y:S01]  /*3f20*/  FFMA.FTZ R34, R136, UR4, -R35.reuse ;  /* 0x0000000488227c23 */ /* 0x100fe20008010823 */
[----:B------:R-:W-:Y:S01]  /*3f30*/  FFMA.FTZ R35, R137, UR4, -R35 ;  /* 0x0000000489237c23 */ /* 0x000fe20008010823 */
[----:B------:R-:W-:Y:S01]  /*3f40*/  SHFL.IDX PT, R138, R15, R217, 0x1f ;  /* 0x00001fd90f8a7589 */ /* 0x000fe200000e0000 */
[--C-:B------:R-:W-:Y:S01]  /*3f50*/  FFMA.FTZ R133, R133, UR4, -R139.reuse ;  /* 0x0000000485857c23 */ /* 0x100fe2000801088b */
[----:B------:R-:W-:Y:S01]  /*3f60*/  FFMA.FTZ R135, R135, UR4, -R139 ;  /* 0x0000000487877c23 */ /* 0x000fe2000801088b */
[----:B------:R-:W1:Y:S01]  /*3f70*/  MUFU.EX2 R32, R32 ;  /* 0x0000002000207308 */ /* 0x000e620000000800 */
[----:B------:R-:W4:Y:S01]  /*3f80*/  SHFL.IDX PT, R137, R15, R215, 0x1f ;  /* 0x00001fd70f897589 */ /* 0x000f2200000e0000 */
[----:B------:R-:W-:-:S03]  /*3f90*/  FMUL.FTZ R220, R17, R220 ;  /* 0x000000dc11dc7220 */ /* 0x000fc60000410000 */
[----:B------:R-:W1:Y:S01]  /*3fa0*/  SHFL.IDX PT, R221, R15, R212, 0x1f ;  /* 0x00001fd40fdd7589 */ /* 0x000e6200000e0000 */
[----:B------:R-:W-:Y:S02]  /*3fb0*/  FFMA.FTZ R104, R104, UR4, -R209 ;  /* 0x0000000468687c23 */ /* 0x000fe400080108d1 */
[----:B------:R-:W1:Y:S01]  /*3fc0*/  MUFU.EX2 R28, R28 ;  /* 0x0000001c001c7308 */ /* 0x000e620000000800 */
[----:B------:R4:W1:Y:S01]  /*3fd0*/  SHFL.IDX PT, R139, R15, R213, 0x1f ;  /* 0x00001fd50f8b7589 */ /* 0x00086200000e0000 */
[--C-:B--2---:R-:W-:Y:S01]  /*3fe0*/  FFMA.FTZ R136, R88, UR4, -R207.reuse ;  /* 0x0000000458887c23 */ /* 0x104fe200080108cf */
[----:B------:R-:W-:Y:S02]  /*3ff0*/  FFMA.FTZ R132, R121, UR4, -R207 ;  /* 0x0000000479847c23 */ /* 0x000fe400080108cf */
[----:B------:R-:W2:Y:S03]  /*4000*/  SHFL.IDX PT, R207, R10, R9, 0x1f ;  /* 0x00001f090acf7589 */ /* 0x000ea600000e0000 */
[----:B------:R1:W-:Y:S01]  /*4010*/  MUFU.EX2 R88, R135 ;  /* 0x0000008700587308 */ /* 0x0003e20000000800 */
[----:B------:R-:W2:Y:S07]  /*4020*/  SHFL.IDX PT, R121, R10, R124, 0x1f ;  /* 0x00001f7c0a797589 */ /* 0x000eae00000e0000 */
[----:B----4-:R4:W-:Y:S01]  /*4030*/  MUFU.EX2 R15, R133 ;  /* 0x00000085000f7308 */ /* 0x0109e20000000800 */
[----:B-1----:R-:W-:Y:S01]  /*4040*/  FFMA.FTZ R135, R114, UR4, -R137 ;  /* 0x0000000472877c23 */ /* 0x002fe20008010889 */
[----:B------:R-:W-:Y:S01]  /*4050*/  FMUL.FTZ R37, R32, R37 ;  /* 0x0000002520257220 */ /* 0x000fe20000410000 */
[----:B------:R-:W-:Y:S01]  /*4060*/  FMUL.FTZ R210, R28, R210 ;  /* 0x000000d21cd27220 */ /* 0x000fe20000410000 */
[----:B------:R-:W-:-:S04]  /*4070*/  FFMA.FTZ R102, R102, UR4, -R221 ;  /* 0x0000000466667c23 */ /* 0x000fc800080108dd */
[----:B------:R-:W1:Y:S01]  /*4080*/  MUFU.EX2 R29, R29 ;  /* 0x0000001d001d7308 */ /* 0x000e620000000800 */
[----:B----4-:R-:W-:Y:S01]  /*4090*/  FFMA.FTZ R133, R112, UR4, -R137 ;  /* 0x0000000470857c23 */ /* 0x010fe20008010889 */
[--C-:B------:R-:W-:Y:S01]  /*40a0*/  FFMA.FTZ R137, R113, UR4, -R138.reuse ;  /* 0x0000000471897c23 */ /* 0x100fe2000801088a */
[----:B------:R-:W-:Y:S01]  /*40b0*/  FFMA.FTZ R138, R89, UR4, -R138 ;  /* 0x00000004598a7c23 */ /* 0x000fe2000801088a */
[----:B------:R-:W-:Y:S01]  /*40c0*/  FFMA.FTZ R112, R105, UR4, -R221 ;  /* 0x0000000469707c23 */ /* 0x000fe200080108dd */
[--C-:B------:R-:W-:Y:S01]  /*40d0*/  FFMA.FTZ R105, R91, UR4, -R139.reuse ;  /* 0x000000045b697c23 */ /* 0x100fe2000801088b */
[----:B------:R-:W-:Y:S01]  /*40e0*/  LDS R221, [R13+0x400] ;  /* 0x000400000ddd7984 */ /* 0x000fe20000000800 */
[----:B------:R-:W-:Y:S01]  /*40f0*/  FFMA.FTZ R113, R92, UR4, -R139 ;  /* 0x000000045c717c23 */ /* 0x000fe2000801088b */
[----:B------:R4:W-:Y:S01]  /*4100*/  MUFU.EX2 R89, R205 ;  /* 0x000000cd00597308 */ /* 0x0009e20000000800 */
[--C-:B--2---:R-:W-:Y:S01]  /*4110*/  FFMA.FTZ R109, R109, UR4, -R207.reuse ;  /* 0x000000046d6d7c23 */ /* 0x104fe200080108cf */
[----:B------:R-:W-:Y:S01]  /*4120*/  FFMA.FTZ R114, R101, UR4, -R207 ;  /* 0x0000000465727c23 */ /* 0x000fe200080108cf */
[----:B------:R-:W2:Y:S01]  /*4130*/  SHFL.IDX PT, R139, R10, R213, 0x1f ;  /* 0x00001fd50a8b7589 */ /* 0x000ea200000e0000 */
[--C-:B------:R-:W-:Y:S01]  /*4140*/  FFMA.FTZ R101, R93, UR4, -R121.reuse ;  /* 0x000000045d657c23 */ /* 0x100fe20008010879 */
[----:B------:R-:W-:Y:S01]  /*4150*/  FFMA.FTZ R111, R111, UR4, -R121 ;  /* 0x000000046f6f7c23 */ /* 0x000fe20008010879 */
[----:B------:R-:W-:Y:S01]  /*4160*/  FFMA.FTZ R121, R95, UR4, -R209 ;  /* 0x000000045f797c23 */ /* 0x000fe200080108d1 */
[----:B------:R-:W2:Y:S01]  /*4170*/  SHFL.IDX PT, R207, R10, R217, 0x1f ;  /* 0x00001fd90acf7589 */ /* 0x000ea200000e0000 */
[----:B------:R4:W-:Y:S01]  /*4180*/  MUFU.EX2 R91, R134 ;  /* 0x00000086005b7308 */ /* 0x0009e20000000800 */
[----:B------:R-:W-:Y:S01]  /*4190*/  FFMA.FTZ R209, -R232, R232, 1 ;  /* 0x3f800000e8d17423 */ /* 0x000fe200000101e8 */
[----:B-1----:R-:W-:Y:S01]  /*41a0*/  FMUL.FTZ R218, R29, R218 ;  /* 0x000000da1dda7220 */ /* 0x002fe20000410000 */
[----:B----4-:R-:W1:Y:S02]  /*41b0*/  SHFL.IDX PT, R205, R10, R125, 0x1f ;  /* 0x00001f7d0acd7589 */ /* 0x010e6400000e0000 */
[----:B------:R-:W-:-:S03]  /*41c0*/  FMUL.FTZ R209, R209, R214 ;  /* 0x000000d6d1d17220 */ /* 0x000fc60000410000 */
[----:B------:R4:W-:Y:S01]  /*41d0*/  MUFU.EX2 R92, R136 ;  /* 0x00000088005c7308 */ /* 0x0009e20000000800 */
[----:B------:R-:W1:Y:S07]  /*41e0*/  SHFL.IDX PT, R134, R10, R215, 0x1f ;  /* 0x00001fd70a867589 */ /* 0x000e6e00000e0000 */
[----:B------:R1:W-:Y:S01]  /*41f0*/  MUFU.EX2 R93, R133 ;  /* 0x00000085005d7308 */ /* 0x0003e20000000800 */
[----:B----4-:R4:W4:Y:S01]  /*4200*/  SHFL.IDX PT, R136, R10, R212, 0x1f ;  /* 0x00001fd40a887589 */ /* 0x01092200000e0000 */
[--C-:B--2---:R-:W-:Y:S01]  /*4210*/  FFMA.FTZ R103, R103, UR4, -R139.reuse ;  /* 0x0000000467677c23 */ /* 0x104fe2000801088b */
[----:B------:R-:W-:Y:S01]  /*4220*/  FFMA.FTZ R110, R110, UR4, -R139 ;  /* 0x000000046e6e7c23 */ /* 0x000fe2000801088b */
[----:B------:R-:W-:Y:S01]  /*4230*/  FFMA.FTZ R139, -R231, R231, 1 ;  /* 0x3f800000e78b7423 */ /* 0x000fe200000101e7 */
[----:B------:R-:W-:-:S03]  /*4240*/  FFMA.FTZ R107, R107, UR4, -R207 ;  /* 0x000000046b6b7c23 */ /* 0x000fc600080108cf */
[----:B------:R2:W-:Y:S01]  /*4250*/  MUFU.EX2 R95, R135 ;  /* 0x00000087005f7308 */ /* 0x0005e20000000800 */
[----:B------:R-:W-:Y:S01]  /*4260*/  FMUL.FTZ R139, R139, R218 ;  /* 0x000000da8b8b7220 */ /* 0x000fe20000410000 */
[----:B-1----:R-:W-:Y:S01]  /*4270*/  FFMA.FTZ R100, R100, UR4, -R205 ;  /* 0x0000000464647c23 */ /* 0x002fe200080108cd */
[----:B------:R-:W-:Y:S05]  /*4280*/  SHFL.IDX PT, R214, R221, R124, 0x1f ;  /* 0x00001f7cddd67589 */ /* 0x000fea00000e0000 */
[----:B----4-:R1:W-:Y:S01]  /*4290*/  MUFU.EX2 R10, R132 ;  /* 0x00000084000a7308 */ /* 0x0103e20000000800 */
[--C-:B------:R-:W-:Y:S01]  /*42a0*/  FFMA.FTZ R133, R97, UR4, -R134.reuse ;  /* 0x0000000461857c23 */ /* 0x100fe20008010886 */
[----:B------:R-:W-:Y:S01]  /*42b0*/  FFMA.FTZ R134, R96, UR4, -R134 ;  /* 0x0000000460867c23 */ /* 0x000fe20008010886 */
[----:B------:R-:W4:Y:S01]  /*42c0*/  SHFL.IDX PT, R97, R12, R126, 0x1f ;  /* 0x00001f7e0c617589 */ /* 0x000f2200000e0000 */
[----:B--2---:R-:W-:Y:S01]  /*42d0*/  FFMA.FTZ R135, R98, UR4, -R207 ;  /* 0x0000000462877c23 */ /* 0x004fe200080108cf */
[----:B------:R-:W-:-:S02]  /*42e0*/  FSEL R207, R227, -INF , !P1 ;  /* 0xff800000e3cf7808 */ /* 0x000fc40004800000 */
[----:B------:R-:W2:Y:S01]  /*42f0*/  SHFL.IDX PT, R96, R12, R125, 0x1f ;  /* 0x00001f7d0c607589 */ /* 0x000ea200000e0000 */
[----:B------:R-:W4:Y:S01]  /*4300*/  MUFU.EX2 R31, R31 ;  /* 0x0000001f001f7308 */ /* 0x000f220000000800 */
[----:B-1----:R-:W-:Y:S01]  /*4310*/  FFMA.FTZ R132, R99, UR4, -R205 ;  /* 0x0000000463847c23 */ /* 0x002fe200080108cd */
[--C-:B------:R-:W-:Y:S01]  /*4320*/  FFMA.FTZ R108, R108, UR4, -R136.reuse ;  /* 0x000000046c6c7c23 */ /* 0x100fe20008010888 */
[----:B------:R-:W1:Y:S01]  /*4330*/  SHFL.IDX PT, R99, R12, R124, 0x1f ;  /* 0x00001f7c0c637589 */ /* 0x000e6200000e0000 */
[----:B------:R-:W-:-:S03]  /*4340*/  FFMA.FTZ R136, R90, UR4, -R136 ;  /* 0x000000045a887c23 */ /* 0x000fc60008010888 */
[----:B------:R-:W1:Y:S01]  /*4350*/  SHFL.IDX PT, R205, R12, R9, 0x1f ;  /* 0x00001f090ccd7589 */ /* 0x000e6200000e0000 */
[----:B------:R1:W-:Y:S03]  /*4360*/  MUFU.EX2 R90, R137 ;  /* 0x00000089005a7308 */ /* 0x0003e60000000800 */
[----:B------:R-:W1:Y:S04]  /*4370*/  SHFL.IDX PT, R98, R12, R215, 0x1f ;  /* 0x00001fd70c627589 */ /* 0x000e6800000e0000 */
[----:B------:R-:W-:Y:S01]  /*4380*/  SHFL.IDX PT, R218, R221, R126, 0x1f ;  /* 0x00001f7eddda7589 */ /* 0x000fe200000e0000 */
[----:B------:R-:W-:Y:S01]  /*4390*/  MUFU.EX2 R13, R113 ;  /* 0x00000071000d7308 */ /* 0x000fe20000000800 */
[----:B----4-:R-:W-:Y:S01]  /*43a0*/  FMUL.FTZ R36, R31, R36 ;  /* 0x000000241f247220 */ /* 0x010fe20000410000 */
[--C-:B------:R-:W-:Y:S01]  /*43b0*/  FFMA.FTZ R116, R116, UR4, -R97.reuse ;  /* 0x0000000474747c23 */ /* 0x100fe20008010861 */
[----:B------:R-:W-:-:S02]  /*43c0*/  FFMA.FTZ R117, R117, UR4, -R97 ;  /* 0x0000000475757c23 */ /* 0x000fc40008010861 */
[----:B------:R-:W4:Y:S01]  /*43d0*/  SHFL.IDX PT, R97, R12, R212, 0x1f ;  /* 0x00001fd40c617589 */ /* 0x000f2200000e0000 */
[--C-:B--2---:R-:W-:Y:S01]  /*43e0*/  FFMA.FTZ R115, R115, UR4, -R96.reuse ;  /* 0x0000000473737c23 */ /* 0x104fe20008010860 */
[----:B------:R-:W-:Y:S01]  /*43f0*/  FFMA.FTZ R123, R123, UR4, -R96 ;  /* 0x000000047b7b7c23 */ /* 0x000fe20008010860 */
[----:B------:R-:W2:Y:S01]  /*4400*/  MUFU.EX2 R35, R35 ;  /* 0x0000002300237308 */ /* 0x000ea20000000800 */
[--C-:B-1----:R-:W-:Y:S01]  /*4410*/  FFMA.FTZ R137, R94, UR4, -R99.reuse ;  /* 0x000000045e897c23 */ /* 0x102fe20008010863 */
[----:B------:R-:W-:Y:S02]  /*4420*/  FFMA.FTZ R122, R122, UR4, -R99 ;  /* 0x000000047a7a7c23 */ /* 0x000fe40008010863 */
[----:B------:R-:W-:Y:S01]  /*4430*/  SHFL.IDX PT, R99, R12, R217, 0x1f ;  /* 0x00001fd90c637589 */ /* 0x000fe200000e0000 */
[--C-:B------:R-:W-:Y:S01]  /*4440*/  FFMA.FTZ R106, R106, UR4, -R205.reuse ;  /* 0x000000046a6a7c23 */ /* 0x100fe200080108cd */
[----:B------:R-:W-:Y:S02]  /*4450*/  FFMA.FTZ R119, R119, UR4, -R205 ;  /* 0x0000000477777c23 */ /* 0x000fe400080108cd */
[----:B------:R1:W-:Y:S01]  /*4460*/  MUFU.EX2 R96, R112 ;  /* 0x0000007000607308 */ /* 0x0003e20000000800 */
[----:B------:R2:W2:Y:S01]  /*4470*/  SHFL.IDX PT, R205, R12, R213, 0x1f ;  /* 0x00001fd50ccd7589 */ /* 0x0004a200000e0000 */
[--C-:B------:R-:W-:Y:S01]  /*4480*/  FFMA.FTZ R118, R118, UR4, -R98.reuse ;  /* 0x0000000476767c23 */ /* 0x100fe20008010862 */
[----:B------:R-:W-:Y:S01]  /*4490*/  FFMA.FTZ R120, R120, UR4, -R98 ;  /* 0x0000000478787c23 */ /* 0x000fe20008010862 */
[----:B------:R-:W-:-:S04]  /*44a0*/  FMUL.FTZ R98, R27, R130 ;  /* 0x000000821b627220 */ /* 0x000fc80000410000 */
[----:B------:R2:W-:Y:S01]  /*44b0*/  MUFU.EX2 R94, R138 ;  /* 0x0000008a005e7308 */ /* 0x0005e20000000800 */
[----:B-1----:R-:W-:Y:S01]  /*44c0*/  FFMA.FTZ R112, -R22, R22, 1 ;  /* 0x3f80000016707423 */ /* 0x002fe20000010116 */
[----:B------:R-:W-:-:S03]  /*44d0*/  FSEL R22, R2, -INF , !P0 ;  /* 0xff80000002167808 */ /* 0x000fc60004000000 */
[----:B------:R-:W-:Y:S01]  /*44e0*/  FMUL.FTZ R112, R112, R129 ;  /* 0x0000008170707220 */ /* 0x000fe20000410000 */
[----:B------:R-:W-:Y:S01]  /*44f0*/  FSEL R129, R127, -INF , !P3 ;  /* 0xff8000007f817808 */ /* 0x000fe20005800000 */
[--C-:B----4-:R-:W-:Y:S01]  /*4500*/  FFMA.FTZ R130, R22, UR4, -R97.reuse ;  /* 0x0000000416827c23 */ /* 0x110fe20008010861 */
[----:B--2---:R1:W-:Y:S01]  /*4510*/  MUFU.EX2 R12, R102 ;  /* 0x00000066000c7308 */ /* 0x0043e20000000800 */
[----:B------:R-:W-:Y:S02]  /*4520*/  FFMA.FTZ R138, -R229, R229, 1 ;  /* 0x3f800000e58a7423 */ /* 0x000fe400000101e5 */
[----:B------:R-:W-:Y:S02]  /*4530*/  FFMA.FTZ R129, R129, UR4, -R97 ;  /* 0x0000000481817c23 */ /* 0x000fe40008010861 */
[----:B------:R-:W-:Y:S02]  /*4540*/  FMUL.FTZ R138, R138, R220 ;  /* 0x000000dc8a8a7220 */ /* 0x000fe40000410000 */
[----:B------:R-:W2:Y:S01]  /*4550*/  SHFL.IDX PT, R220, R221, R215, 0x1f ;  /* 0x00001fd7dddc7589 */ /* 0x000ea200000e0000 */
[----:B------:R4:W-:Y:S01]  /*4560*/  MUFU.EX2 R97, R111 ;  /* 0x0000006f00617308 */ /* 0x0009e20000000800 */
[----:B-1----:R-:W-:Y:S01]  /*4570*/  FMUL.FTZ R102, R21, R128 ;  /* 0x0000008015667220 */ /* 0x002fe20000410000 */
[----:B------:R-:W-:Y:S01]  /*4580*/  FSEL R21, R6, -INF , !P2 ;  /* 0xff80000006157808 */ /* 0x000fe20005000000 */
[----:B------:R-:W-:Y:S01]  /*4590*/  FFMA.FTZ R207, R207, UR4, -R205 ;  /* 0x00000004cfcf7c23 */ /* 0x000fe200080108cd */
[----:B------:R-:W-:-:S03]  /*45a0*/  FSEL R128, R4, -INF , !P4 ;  /* 0xff80000004807808 */ /* 0x000fc60006000000 */
[--C-:B------:R-:W-:Y:S01]  /*45b0*/  FFMA.FTZ R113, R21, UR4, -R99.reuse ;  /* 0x0000000415717c23 */ /* 0x100fe20008010863 */
[----:B------:R1:W-:Y:S01]  /*45c0*/  MUFU.EX2 R22, R109 ;  /* 0x0000006d00167308 */ /* 0x0003e20000000800 */
[----:B------:R-:W-:Y:S01]  /*45d0*/  FFMA.FTZ R128, R128, UR4, -R99 ;  /* 0x0000000480807c23 */ /* 0x000fe20008010863 */
[----:B----4-:R-:W-:-:S04]  /*45e0*/  FFMA.FTZ R111, -R237, R237, 1 ;  /* 0x3f800000ed6f7423 */ /* 0x010fc800000101ed */
[----:B------:R-:W-:Y:S02]  /*45f0*/  FMUL.FTZ R111, R111, R222 ;  /* 0x000000de6f6f7220 */ /* 0x000fe40000410000 */
[----:B------:R4:W-:Y:S01]  /*4600*/  MUFU.EX2 R99, R121 ;  /* 0x0000007900637308 */ /* 0x0009e20000000800 */
[----:B-1----:R-:W-:Y:S01]  /*4610*/  FMUL.FTZ R109, R230, R210 ;  /* 0x000000d2e66d7220 */ /* 0x002fe20000410000 */
[----:B------:R-:W-:Y:S04]  /*4620*/  SHFL.IDX PT, R222, R221, R217, 0x1f ;  /* 0x00001fd9ddde7589 */ /* 0x000fe800000e0000 */
[----:B------:R-:W1:Y:S02]  /*4630*/  SHFL.IDX PT, R210, R221, R9, 0x1f ;  /* 0x00001f09ddd27589 */ /* 0x000e6400000e0000 */
[----:B------:R2:W-:Y:S01]  /*4640*/  MUFU.EX2 R21, R105 ;  /* 0x0000006900157308 */ /* 0x0005e20000000800 */
[----:B----4-:R-:W-:Y:S01]  /*4650*/  FMUL.FTZ R121, R33, R39 ;  /* 0x0000002721797220 */ /* 0x010fe20000410000 */
[----:B------:R-:W-:-:S03]  /*4660*/  FMUL.FTZ R39, R223, R37 ;  /* 0x00000025df277220 */ /* 0x000fc60000410000 */
[----:B------:R-:W-:Y:S01]  /*4670*/  FMUL.FTZ R37, R234, R121 ;  /* 0x00000079ea257220 */ /* 0x000fe20000410000 */
[----:B------:R-:W-:Y:S02]  /*4680*/  FADD.FTZ R121, R41, -R214 ;  /* 0x800000d629797221 */ /* 0x000fe40000010000 */
[----:B------:R4:W-:Y:S01]  /*4690*/  LDS R41, [R11+0x400] ;  /* 0x000400000b297984 */ /* 0x0009e20000000800 */
[----:B--2---:R-:W-:Y:S01]  /*46a0*/  FMUL.FTZ R105, R23, R98 ;  /* 0x0000006217697220 */ /* 0x004fe20000410000 */
[----:B------:R-:W-:Y:S01]  /*46b0*/  FSEL R23, R131, -INF , !P5 ;  /* 0xff80000083177808 */ /* 0x000fe20006800000 */
[----:B------:R2:W-:Y:S04]  /*46c0*/  MUFU.EX2 R98, R101 ;  /* 0x0000006500627308 */ /* 0x0005e80000000800 */
[----:B------:R-:W-:-:S04]  /*46d0*/  FFMA.FTZ R205, R23, UR4, -R205 ;  /* 0x0000000417cd7c23 */ /* 0x000fc800080108cd */
[----:B------:R4:W-:Y:S01]  /*46e0*/  MUFU.EX2 R23, R114 ;  /* 0x0000007200177308 */ /* 0x0009e20000000800 */
[----:B--2---:R-:W-:Y:S02]  /*46f0*/  FMUL.FTZ R101, R235, R36 ;  /* 0x00000024eb657220 */ /* 0x004fe40000410000 */
[----:B------:R-:W-:Y:S05]  /*4700*/  SHFL.IDX PT, R36, R221, R212, 0x1f ;  /* 0x00001fd4dd247589 */ /* 0x000fea00000e0000 */
[----:B------:R-:W2:Y:S01]  /*4710*/  MUFU.EX2 R34, R34 ;  /* 0x0000002200227308 */ /* 0x000ea20000000800 */
[----:B----4-:R-:W-:Y:S02]  /*4720*/  FMUL.FTZ R114, R18, R219 ;  /* 0x000000db12727220 */ /* 0x010fe40000410000 */
[----:B------:R-:W-:Y:S01]  /*4730*/  SHFL.IDX PT, R219, R221, R125, 0x1f ;  /* 0x00001f7ddddb7589 */ /* 0x000fe200000e0000 */
[----:B------:R-:W-:Y:S01]  /*4740*/  FADD.FTZ R214, R43, -R214 ;  /* 0x800000d62bd67221 */ /* 0x000fe20000010000 */
[----:B------:R-:W-:Y:S01]  /*4750*/  FADD.FTZ R44, R44, -R218 ;  /* 0x800000da2c2c7221 */ /* 0x000fe20000010000 */
[----:B------:R-:W-:Y:S01]  /*4760*/  FADD.FTZ R50, R50, -R220 ;  /* 0x800000dc32327221 */ /* 0x000fe20000010000 */
[----:B------:R-:W4:Y:S01]  /*4770*/  SHFL.IDX PT, R221, R221, R213, 0x1f ;  /* 0x00001fd5dddd7589 */ /* 0x000f2200000e0000 */
[----:B------:R-:W-:Y:S01]  /*4780*/  FADD.FTZ R218, R46, -R218 ;  /* 0x800000da2eda7221 */ /* 0x000fe20000010000 */
[----:B------:R-:W-:Y:S01]  /*4790*/  FADD.FTZ R43, R48, -R220 ;  /* 0x800000dc302b7221 */ /* 0x000fe20000010000 */
[--C-:B-1----:R-:W-:Y:S01]  /*47a0*/  FADD.FTZ R40, R40, -R210.reuse ;  /* 0x800000d228287221 */ /* 0x102fe20000010000 */
[----:B------:R-:W-:Y:S01]  /*47b0*/  FADD.FTZ R42, R42, -R210 ;  /* 0x800000d22a2a7221 */ /* 0x000fe20000010000 */
[--C-:B------:R-:W-:Y:S01]  /*47c0*/  FADD.FTZ R220, R49, -R222.reuse ;  /* 0x800000de31dc7221 */ /* 0x100fe20000010000 */
[----:B------:R-:W-:Y:S01]  /*47d0*/  FADD.FTZ R51, R51, -R222 ;  /* 0x800000de33337221 */ /* 0x000fe20000010000 */
[----:B------:R-:W-:Y:S01]  /*47e0*/  FMUL.FTZ R121, R15, R121 ;  /* 0x000000790f797220 */ /* 0x000fe20000410000 */
[----:B------:R-:W-:Y:S01]  /*47f0*/  FFMA.FTZ R11, -R201, R201, 1 ;  /* 0x3f800000c90b7423 */ /* 0x000fe200000101c9 */
[----:B------:R-:W1:Y:S08]  /*4800*/  MUFU.EX2 R104, R104 ;  /* 0x0000006800687308 */ /* 0x000e700000000800 */
[----:B------:R-:W3:Y:S08]  /*4810*/  MUFU.EX2 R100, R100 ;  /* 0x0000006400647308 */ /* 0x000ef00000000800 */
[----:B------:R-:W-:Y:S01]  /*4820*/  MUFU.EX2 R133, R133 ;  /* 0x0000008500857308 */ /* 0x000fe20000000800 */
[--C-:B----4-:R-:W-:Y:S01]  /*4830*/  FADD.FTZ R53, R53, -R221.reuse ;  /* 0x800000dd35357221 */ /* 0x110fe20000010000 */
[----:B------:R-:W-:-:S06]  /*4840*/  FADD.FTZ R55, R55, -R221 ;  /* 0x800000dd37377221 */ /* 0x000fcc0000010000 */
[----:B------:R-:W-:Y:S01]  /*4850*/  MUFU.EX2 R135, R135 ;  /* 0x0000008700877308 */ /* 0x000fe20000000800 */
[----:B------:R-:W4:Y:S01]  /*4860*/  SHFL.IDX PT, R221, R41, R125, 0x1f ;  /* 0x00001f7d29dd7589 */ /* 0x000f2200000e0000 */
[--C-:B------:R-:W-:Y:S01]  /*4870*/  FADD.FTZ R210, R45, -R219.reuse ;  /* 0x800000db2dd27221 */ /* 0x100fe20000010000 */
[--C-:B------:R-:W-:Y:S01]  /*4880*/  FADD.FTZ R222, R52, -R36.reuse ;  /* 0x8000002434de7221 */ /* 0x100fe20000010000 */
[----:B------:R-:W-:Y:S01]  /*4890*/  FADD.FTZ R219, R47, -R219 ;  /* 0x800000db2fdb7221 */ /* 0x000fe20000010000 */
[----:B------:R-:W-:Y:S01]  /*48a0*/  FFMA.FTZ R52, -R199, R199, 1 ;  /* 0x3f800000c7347423 */ /* 0x000fe200000101c7 */
[----:B------:R-:W-:Y:S01]  /*48b0*/  FMUL.FTZ R44, R89, R44 ;  /* 0x0000002c592c7220 */ /* 0x000fe20000410000 */
[----:B------:R-:W-:Y:S01]  /*48c0*/  FFMA.FTZ R47, -R196, R196, 1 ;  /* 0x3f800000c42f7423 */ /* 0x000fe200000101c4 */
[----:B------:R-:W-:Y:S01]  /*48d0*/  FMUL.FTZ R218, R91, R218 ;  /* 0x000000da5bda7220 */ /* 0x000fe20000410000 */
[----:B------:R-:W-:Y:S01]  /*48e0*/  FFMA.FTZ R45, -R197, R197, 1 ;  /* 0x3f800000c52d7423 */ /* 0x000fe200000101c5 */
        /* <DEDUP_REMOVED lines=8> */
[----:B------:R-:W-:Y:S01]  /*4970*/  FFMA.FTZ R42, -R170, R170, 1 ;  /* 0x3f800000aa2a7423 */ /* 0x000fe200000101aa */
[----:B------:R-:W-:Y:S01]  /*4980*/  FADD.FTZ R36, R54, -R36 ;  /* 0x8000002436247221 */ /* 0x000fe20000010000 */
[----:B------:R-:W-:Y:S01]  /*4990*/  FMUL.FTZ R219, R10, R219 ;  /* 0x000000db0adb7220 */ /* 0x000fe20000410000 */
[----:B------:R-:W-:Y:S08]  /*49a0*/  MUFU.EX2 R134, R134 ;  /* 0x0000008600867308 */ /* 0x000ff00000000800 */
[----:B------:R-:W-:Y:S01]  /*49b0*/  MUFU.EX2 R107, R107 ;  /* 0x0000006b006b7308 */ /* 0x000fe20000000800 */
[--C-:B----4-:R-:W-:Y:S01]  /*49c0*/  FADD.FTZ R61, R61, -R221.reuse ;  /* 0x800000dd3d3d7221 */ /* 0x110fe20000010000 */
[----:B------:R-:W-:-:S06]  /*49d0*/  FADD.FTZ R221, R63, -R221 ;  /* 0x800000dd3fdd7221 */ /* 0x000fcc0000010000 */
[----:B------:R-:W-:Y:S01]  /*49e0*/  MUFU.EX2 R103, R103 ;  /* 0x0000006700677308 */ /* 0x000fe20000000800 */
[----:B------:R-:W-:Y:S01]  /*49f0*/  LDS R63, [R14+0x400] ;  /* 0x000400000e3f7984 */ /* 0x000fe20000000800 */
[----:B------:R-:W-:Y:S01]  /*4a00*/  FFMA.FTZ R54, -R171, R171, 1 ;  /* 0x3f800000ab367423 */ /* 0x000fe200000101ab */
[----:B------:R-:W-:Y:S01]  /*4a10*/  FMUL.FTZ R43, R11, R43 ;  /* 0x0000002b0b2b7220 */ /* 0x000fe20000410000 */
[----:B------:R-:W-:-:S04]  /*4a20*/  FMUL.FTZ R11, R42, R121 ;  /* 0x000000792a0b7220 */ /* 0x000fc80000410000 */
[----:B------:R-:W-:Y:S01]  /*4a30*/  MUFU.EX2 R106, R106 ;  /* 0x0000006a006a7308 */ /* 0x000fe20000000800 */
[----:B------:R-:W4:Y:S01]  /*4a40*/  SHFL.IDX PT, R121, R41, R126, 0x1f ;  /* 0x00001f7e29797589 */ /* 0x000f2200000e0000 */
[----:B------:R-:W-:Y:S01]  /*4a50*/  FMUL.FTZ R50, R54, R219 ;  /* 0x000000db36327220 */ /* 0x000fe20000410000 */
[----:B------:R-:W-:-:S05]  /*4a60*/  FMUL.FTZ R214, R88, R214 ;  /* 0x000000d658d67220 */ /* 0x000fca0000410000 */
[----:B------:R-:W-:Y:S01]  /*4a70*/  MUFU.EX2 R136, R136 ;  /* 0x0000008800887308 */ /* 0x000fe20000000800 */
[----:B------:R-:W1:Y:S01]  /*4a80*/  SHFL.IDX PT, R219, R41, R213, 0x1f ;  /* 0x00001fd529db7589 */ /* 0x000e6200000e0000 */
[----:B------:R-:W-:Y:S01]  /*4a90*/  FFMA.FTZ R48, -R198, R198, 1 ;  /* 0x3f800000c6307423 */ /* 0x000fe200000101c6 */
[----:B------:R-:W-:Y:S01]  /*4aa0*/  FMUL.FTZ R210, R92, R210 ;  /* 0x000000d25cd27220 */ /* 0x000fe20000410000 */
[----:B------:R-:W-:-:S04]  /*4ab0*/  FFMA.FTZ R49, -R200, R200, 1 ;  /* 0x3f800000c8317423 */ /* 0x000fc800000101c8 */
[----:B------:R-:W-:Y:S01]  /*4ac0*/  MUFU.EX2 R137, R137 ;  /* 0x0000008900897308 */ /* 0x000fe20000000800 */
[----:B------:R-:W-:-:S07]  /*4ad0*/  FMUL.FTZ R48, R48, R214 ;  /* 0x000000d630307220 */ /* 0x000fce0000410000 */
[----:B------:R-:W-:Y:S01]  /*4ae0*/  MUFU.EX2 R108, R108 ;  /* 0x0000006c006c7308 */ /* 0x000fe20000000800 */
[----:B------:R-:W3:Y:S01]  /*4af0*/  SHFL.IDX PT, R214, R41, R9, 0x1f ;  /* 0x00001f0929d67589 */ /* 0x000ee200000e0000 */
[----:B------:R-:W-:Y:S01]  /*4b00*/  FFMA.FTZ R46, -R195, R195, 1 ;  /* 0x3f800000c32e7423 */ /* 0x000fe200000101c3 */
[----:B--2---:R-:W-:Y:S01]  /*4b10*/  FMUL.FTZ R40, R34, R40 ;  /* 0x0000002822287220 */ /* 0x004fe20000410000 */
[----:B------:R-:W-:Y:S01]  /*4b20*/  FMUL.FTZ R49, R49, R210 ;  /* 0x000000d231317220 */ /* 0x000fe20000410000 */
[----:B------:R-:W-:Y:S01]  /*4b30*/  SHFL.IDX PT, R218, R41, R212, 0x1f ;  /* 0x00001fd429da7589 */ /* 0x000fe200000e0000 */
[----:B------:R-:W-:Y:S01]  /*4b40*/  FMUL.FTZ R220, R90, R220 ;  /* 0x000000dc5adc7220 */ /* 0x000fe20000410000 */
[----:B------:R-:W-:Y:S01]  /*4b50*/  FMUL.FTZ R46, R46, R40 ;  /* 0x000000282e2e7220 */ /* 0x000fe20000410000 */
[----:B------:R-:W-:Y:S01]  /*4b60*/  MUFU.EX2 R116, R116 ;  /* 0x0000007400747308 */ /* 0x000fe20000000800 */
[----:B------:R-:W2:Y:S01]  /*4b70*/  SHFL.IDX PT, R210, R41, R124, 0x1f ;  /* 0x00001f7c29d27589 */ /* 0x000ea200000e0000 */
[----:B------:R-:W-:Y:S01]  /*4b80*/  FMUL.FTZ R222, R96, R222 ;  /* 0x000000de60de7220 */ /* 0x000fe20000410000 */
[----:B------:R-:W-:Y:S01]  /*4b90*/  FFMA.FTZ R40, -R203, R203, 1 ;  /* 0x3f800000cb287423 */ /* 0x000fe200000101cb */
[----:B------:R-:W-:Y:S01]  /*4ba0*/  FFMA.FTZ R42, -R168, R168, 1 ;  /* 0x3f800000a82a7423 */ /* 0x000fe200000101a8 */
[--C-:B----4-:R-:W-:Y:S01]  /*4bb0*/  FADD.FTZ R62, R62, -R121.reuse ;  /* 0x800000793e3e7221 */ /* 0x110fe20000010000 */
[----:B------:R-:W-:Y:S01]  /*4bc0*/  FADD.FTZ R60, R60, -R121 ;  /* 0x800000793c3c7221 */ /* 0x000fe20000010000 */
[----:B------:R-:W-:Y:S01]  /*4bd0*/  FMUL.FTZ R40, R40, R220 ;  /* 0x000000dc28287220 */ /* 0x000fe20000410000 */
[----:B------:R-:W-:Y:S01]  /*4be0*/  FMUL.FTZ R42, R42, R222 ;  /* 0x000000de2a2a7220 */ /* 0x000fe20000410000 */
[----:B------:R-:W4:Y:S01]  /*4bf0*/  SHFL.IDX PT, R220, R41, R217, 0x1f ;  /* 0x00001fd929dc7589 */ /* 0x000f2200000e0000 */
[----:B------:R-:W-:Y:S01]  /*4c00*/  FFMA.FTZ R54, -R169, R169, 1 ;  /* 0x3f800000a9367423 */ /* 0x000fe200000101a9 */
[----:B------:R-:W-:Y:S08]  /*4c10*/  MUFU.EX2 R122, R122 ;  /* 0x0000007a007a7308 */ /* 0x000ff00000000800 */
[----:B------:R-:W4:Y:S01]  /*4c20*/  MUFU.EX2 R216, R216 ;  /* 0x000000d800d87308 */ /* 0x000f220000000800 */
[----:B------:R4:W4:Y:S01]  /*4c30*/  SHFL.IDX PT, R222, R41, R215, 0x1f ;  /* 0x00001fd729de7589 */ /* 0x00092200000e0000 */
[----:B------:R-:W-:Y:S01]  /*4c40*/  FMUL.FTZ R51, R94, R51 ;  /* 0x000000335e337220 */ /* 0x000fe20000410000 */
[--C-:B-1----:R-:W-:Y:S01]  /*4c50*/  FADD.FTZ R121, R69, -R219.reuse ;  /* 0x800000db45797221 */ /* 0x102fe20000010000 */
[----:B------:R-:W-:Y:S01]  /*4c60*/  FADD.FTZ R219, R71, -R219 ;  /* 0x800000db47db7221 */ /* 0x000fe20000010000 */
[----:B------:R-:W-:Y:S01]  /*4c70*/  FMUL.FTZ R62, R104, R62 ;  /* 0x0000003e683e7220 */ /* 0x000fe20000410000 */
[----:B------:R-:W-:Y:S01]  /*4c80*/  FFMA.FTZ R71, -R158, R158, 1 ;  /* 0x3f8000009e477423 */ /* 0x000fe2000001019e */
[----:B------:R-:W-:Y:S01]  /*4c90*/  FMUL.FTZ R51, R54, R51 ;  /* 0x0000003336337220 */ /* 0x000fe20000410000 */
[----:B------:R-:W-:Y:S01]  /*4ca0*/  FFMA.FTZ R54, -R167, R167, 1 ;  /* 0x3f800000a7367423 */ /* 0x000fe200000101a7 */
[----:B------:R-:W-:Y:S01]  /*4cb0*/  FMUL.FTZ R223, R12, R36 ;  /* 0x000000240cdf7220 */ /* 0x000fe20000410000 */
[----:B------:R-:W-:Y:S01]  /*4cc0*/  FMUL.FTZ R53, R13, R53 ;  /* 0x000000350d357220 */ /* 0x000fe20000410000 */
[----:B------:R-:W4:Y:S01]  /*4cd0*/  LDL.LU R195, [R1+0x13c] ;  /* 0x00013c0001c37983 */ /* 0x000f220000300800 */
[----:B------:R-:W-:Y:S01]  /*4ce0*/  FFMA.FTZ R36, -R165, R165, 1 ;  /* 0x3f800000a5247423 */ /* 0x000fe200000101a5 */
[----:B------:R-:W-:Y:S01]  /*4cf0*/  FMUL.FTZ R55, R21, R55 ;  /* 0x0000003715377220 */ /* 0x000fe20000410000 */
[----:B------:R-:W-:Y:S01]  /*4d00*/  FMUL.FTZ R71, R71, R62 ;  /* 0x0000003e47477220 */ /* 0x000fe20000410000 */
[----:B------:R-:W4:Y:S01]  /*4d10*/  LDL.LU R196, [R1+0x138] ;  /* 0x0001380001c47983 */ /* 0x000f220000300800 */
[--C-:B---3--:R-:W-:Y:S01]  /*4d20*/  FADD.FTZ R56, R56, -R214.reuse ;  /* 0x800000d638387221 */ /* 0x108fe20000010000 */
[----:B------:R-:W-:Y:S01]  /*4d30*/  FMUL.FTZ R54, R54, R53 ;  /* 0x0000003536367220 */ /* 0x000fe20000410000 */
[----:B------:R-:W-:Y:S01]  /*4d40*/  FADD.FTZ R58, R58, -R214 ;  /* 0x800000d63a3a7221 */ /* 0x000fe20000010000 */
[----:B------:R-:W1:Y:S01]  /*4d50*/  SHFL.IDX PT, R62, R63, R9, 0x1f ;  /* 0x00001f093f3e7589 */ /* 0x000e6200000e0000 */
[----:B------:R-:W-:Y:S01]  /*4d60*/  FMUL.FTZ R53, R36, R55 ;  /* 0x0000003724357220 */ /* 0x000fe20000410000 */
[----:B--2---:R-:W-:Y:S01]  /*4d70*/  FADD.FTZ R57, R57, -R210 ;  /* 0x800000d239397221 */ /* 0x004fe20000010000 */
[----:B------:R-:W-:Y:S01]  /*4d80*/  MUFU.EX2 R130, R130 ;  /* 0x0000008200827308 */ /* 0x000fe20000000800 */
[----:B------:R-:W2:Y:S01]  /*4d90*/  LDL.LU R197, [R1+0x134] ;  /* 0x0001340001c57983 */ /* 0x000ea20000300800 */
[----:B------:R-:W-:-:S06]  /*4da0*/  FADD.FTZ R36, R68, -R218 ;  /* 0x800000da44247221 */ /* 0x000fcc0000010000 */
[----:B------:R-:W3:Y:S01]  /*4db0*/  MUFU.EX2 R110, R110 ;  /* 0x0000006e006e7308 */ /* 0x000ee20000000800 */
[----:B------:R-:W2:Y:S01]  /*4dc0*/  LDL.LU R198, [R1+0x130] ;  /* 0x0001300001c67983 */ /* 0x000ea20000300800 */
[----:B------:R-:W-:Y:S01]  /*4dd0*/  FFMA.FTZ R68, -R164, R164, 1 ;  /* 0x3f800000a4447423 */ /* 0x000fe200000101a4 */
[----:B------:R-:W-:-:S05]  /*4de0*/  FMUL.FTZ R56, R22, R56 ;  /* 0x0000003816387220 */ /* 0x000fca0000410000 */
[----:B------:R-:W-:Y:S01]  /*4df0*/  MUFU.EX2 R132, R132 ;  /* 0x0000008400847308 */ /* 0x000fe20000000800 */
[----:B------:R-:W2:Y:S01]  /*4e00*/  LDL.LU R199, [R1+0x12c] ;  /* 0x00012c0001c77983 */ /* 0x000ea20000300800 */
[----:B------:R-:W-:-:S06]  /*4e10*/  FADD.FTZ R59, R59, -R210 ;  /* 0x800000d23b3b7221 */ /* 0x000fcc0000010000 */
[----:B------:R-:W-:Y:S01]  /*4e20*/  MUFU.EX2 R119, R119 ;  /* 0x0000007700777308 */ /* 0x000fe20000000800 */
[----:B------:R-:W2:Y:S07]  /*4e30*/  LDL.LU R200, [R1+0x128] ;  /* 0x0001280001c87983 */ /* 0x000eae0000300800 */
[----:B------:R-:W-:Y:S01]  /*4e40*/  MUFU.EX2 R118, R118 ;  /* 0x0000007600767308 */ /* 0x000fe20000000800 */
[----:B------:R-:W2:Y:S01]  /*4e50*/  LDL.LU R201, [R1+0x124] ;  /* 0x0001240001c97983 */ /* 0x000ea20000300800 */
[----:B------:R-:W-:-:S06]  /*4e60*/  FMUL.FTZ R68, R68, R56 ;  /* 0x0000003844447220 */ /* 0x000fcc0000410000 */
[----:B------:R-:W-:Y:S01]  /*4e70*/  MUFU.EX2 R120, R120 ;  /* 0x0000007800787308 */ /* 0x000fe20000000800 */
[----:B------:R-:W2:Y:S01]  /*4e80*/  LDL.LU R202, [R1+0x120] ;  /* 0x0001200001ca7983 */ /* 0x000ea20000300800 */
[----:B------:R-:W-:-:S06]  /*4e90*/  FFMA.FTZ R55, -R162, R162, 1 ;  /* 0x3f800000a2377423 */ /* 0x000fcc00000101a2 */
[----:B------:R-:W-:Y:S01]  /*4ea0*/  MUFU.EX2 R117, R117 ;  /* 0x0000007500757308 */ /* 0x000fe20000000800 */
[----:B------:R-:W3:Y:S01]  /*4eb0*/  SHFL.IDX PT, R124, R63, R124, 0x1f ;  /* 0x00001f7c3f7c7589 */ /* 0x000ee200000e0000 */
[----:B------:R-:W-:-:S06]  /*4ec0*/  FMUL.FTZ R58, R23, R58 ;  /* 0x0000003a173a7220 */ /* 0x000fcc0000410000 */
[----:B------:R-:W-:Y:S01]  /*4ed0*/  MUFU.EX2 R115, R115 ;  /* 0x0000007300737308 */ /* 0x000fe20000000800 */
[----:B------:R-:W-:Y:S07]  /*4ee0*/  SHFL.IDX PT, R126, R63, R126, 0x1f ;  /* 0x00001f7e3f7e7589 */ /* 0x000fee00000e0000 */
[----:B------:R-:W-:Y:S01]  /*4ef0*/  MUFU.EX2 R123, R123 ;  /* 0x0000007b007b7308 */ /* 0x000fe20000000800 */
[----:B------:R-:W-:Y:S01]  /*4f00*/  SHFL.IDX PT, R125, R63, R125, 0x1f ;  /* 0x00001f7d3f7d7589 */ /* 0x000fe200000e0000 */
[----:B------:R-:W-:Y:S01]  /*4f10*/  FFMA.FTZ R236, -R236, R236, 1 ;  /* 0x3f800000ecec7423 */ /* 0x000fe200000101ec */
[----:B------:R-:W-:Y:S01]  /*4f20*/  FMUL.FTZ R38, R19, R38 ;  /* 0x0000002613267220 */ /* 0x000fe20000410000 */
[----:B------:R-:W-:Y:S01]  /*4f30*/  FFMA.FTZ R127, -R127, R127, 1 ;  /* 0x3f8000007f7f7423 */ /* 0x000fe2000001017f */
[----:B------:R-:W-:Y:S01]  /*4f40*/  SHFL.IDX PT, R215, R63, R215, 0x1f ;  /* 0x00001fd73fd77589 */ /* 0x000fe200000e0000 */
[----:B------:R-:W-:-:S03]  /*4f50*/  FMUL.FTZ R114, R228, R114 ;  /* 0x00000072e4727220 */ /* 0x000fc60000410000 */
[----:B------:R-:W-:Y:S04]  /*4f60*/  SHFL.IDX PT, R217, R63, R217, 0x1f ;  /* 0x00001fd93fd97589 */ /* 0x000fe800000e0000 */
[----:B------:R-:W-:Y:S01]  /*4f70*/  SHFL.IDX PT, R212, R63, R212, 0x1f ;  /* 0x00001fd43fd47589 */ /* 0x000fe200000e0000 */
[----:B------:R-:W-:Y:S01]  /*4f80*/  FFMA.FTZ R14, -R163, R163, 1 ;  /* 0x3f800000a30e7423 */ /* 0x000fe200000101a3 */
[----:B------:R-:W-:Y:S01]  /*4f90*/  FMUL.FTZ R61, R100, R61 ;  /* 0x0000003d643d7220 */ /* 0x000fe20000410000 */
[--C-:B----4-:R-:W-:Y:S01]  /*4fa0*/  FADD.FTZ R65, R65, -R220.reuse ;  /* 0x800000dc41417221 */ /* 0x110fe20000010000 */
[----:B------:R-:W2:Y:S01]  /*4fb0*/  LDL.LU R203, [R1+0x11c] ;  /* 0x00011c0001cb7983 */ /* 0x000ea20000300800 */
[----:B------:R-:W-:Y:S01]  /*4fc0*/  FMUL.FTZ R56, R97, R57 ;  /* 0x0000003961387220 */ /* 0x000fe20000410000 */
[----:B------:R-:W-:Y:S01]  /*4fd0*/  FMUL.FTZ R60, R99, R60 ;  /* 0x0000003c633c7220 */ /* 0x000fe20000410000 */
[----:B------:R-:W-:Y:S01]  /*4fe0*/  FADD.FTZ R67, R67, -R220 ;  /* 0x800000dc43437221 */ /* 0x000fe20000010000 */
[----:B------:R-:W4:Y:S01]  /*4ff0*/  SHFL.IDX PT, R63, R63, R213, 0x1f ;  /* 0x00001fd53f3f7589 */ /* 0x000f2200000e0000 */
[----:B------:R-:W4:Y:S01]  /*5000*/  MUFU.EX2 R113, R113 ;  /* 0x0000007100717308 */ /* 0x000f220000000800 */
[----:B------:R-:W-:-:S02]  /*5010*/  FMUL.FTZ R226, R216, R226 ;  /* 0x000000e2d8e27220 */ /* 0x000fc40000410000 */
[----:B------:R1:W5:Y:S01]  /*5020*/  LDL.LU R171, [R1+0x118] ;  /* 0x0001180001ab7983 */ /* 0x0003620000300800 */
[----:B------:R-:W-:Y:S01]  /*5030*/  FFMA.FTZ R41, -R166, R166, 1 ;  /* 0x3f800000a6297423 */ /* 0x000fe200000101a6 */
[----:B------:R-:W-:Y:S01]  /*5040*/  FADD.FTZ R218, R70, -R218 ;  /* 0x800000da46da7221 */ /* 0x000fe20000010000 */
[----:B------:R-:W-:Y:S01]  /*5050*/  FFMA.FTZ R69, -R161, R161, 1 ;  /* 0x3f800000a1457423 */ /* 0x000fe200000101a1 */
[----:B------:R1:W5:Y:S01]  /*5060*/  LDL.LU R170, [R1+0x114] ;  /* 0x0001140001aa7983 */ /* 0x0003620000300800 */
[----:B------:R-:W-:Y:S01]  /*5070*/  FMUL.FTZ R59, R98, R59 ;  /* 0x0000003b623b7220 */ /* 0x000fe20000410000 */
[----:B------:R-:W-:Y:S01]  /*5080*/  FMUL.FTZ R57, R55, R58 ;  /* 0x0000003a37397220 */ /* 0x000fe20000410000 */
[--C-:B------:R-:W-:Y:S01]  /*5090*/  FADD.FTZ R64, R64, -R222.reuse ;  /* 0x800000de40407221 */ /* 0x100fe20000010000 */
[----:B------:R2:W5:Y:S01]  /*50a0*/  LDL.LU R169, [R1+0x110] ;  /* 0x0001100001a97983 */ /* 0x0005620000300800 */
[----:B------:R-:W-:Y:S01]  /*50b0*/  FFMA.FTZ R70, -R159, R159, 1 ;  /* 0x3f8000009f467423 */ /* 0x000fe2000001019f */
[----:B------:R-:W-:Y:S01]  /*50c0*/  FADD.FTZ R66, R66, -R222 ;  /* 0x800000de42427221 */ /* 0x000fe20000010000 */
[----:B------:R-:W-:Y:S01]  /*50d0*/  FMUL.FTZ R67, R107, R67 ;  /* 0x000000436b437220 */ /* 0x000fe20000410000 */
[----:B------:R2:W5:Y:S01]  /*50e0*/  LDL.LU R168, [R1+0x10c] ;  /* 0x00010c0001a87983 */ /* 0x0005620000300800 */
[----:B------:R-:W-:Y:S01]  /*50f0*/  FMUL.FTZ R58, R14, R56 ;  /* 0x000000380e3a7220 */ /* 0x000fe20000410000 */
[----:B------:R-:W-:Y:S01]  /*5100*/  FMUL.FTZ R121, R103, R121 ;  /* 0x0000007967797220 */ /* 0x000fe20000410000 */
[--C-:B-1----:R-:W-:Y:S01]  /*5110*/  FADD.FTZ R72, R72, -R62.reuse ;  /* 0x8000003e48487221 */ /* 0x102fe20000010000 */
[----:B------:R1:W5:Y:S01]  /*5120*/  LDL.LU R167, [R1+0x108] ;  /* 0x0001080001a77983 */ /* 0x0003620000300800 */
[----:B------:R-:W-:Y:S01]  /*5130*/  FFMA.FTZ R56, -R160, R160, 1 ;  /* 0x3f800000a0387423 */ /* 0x000fe200000101a0 */
[----:B------:R-:W-:Y:S01]  /*5140*/  FADD.FTZ R74, R74, -R62 ;  /* 0x8000003e4a4a7221 */ /* 0x000fe20000010000 */
[--C-:B---3--:R-:W-:Y:S01]  /*5150*/  FADD.FTZ R73, R73, -R124.reuse ;  /* 0x8000007c49497221 */ /* 0x108fe20000010000 */
[----:B------:R1:W5:Y:S01]  /*5160*/  LDL.LU R166, [R1+0x104] ;  /* 0x0001040001a67983 */ /* 0x0003620000300800 */
[----:B------:R-:W-:Y:S01]  /*5170*/  FMUL.FTZ R69, R69, R59 ;  /* 0x0000003b45457220 */ /* 0x000fe20000410000 */
[----:B------:R-:W-:Y:S01]  /*5180*/  FADD.FTZ R75, R75, -R124 ;  /* 0x8000007c4b4b7221 */ /* 0x000fe20000010000 */
[--C-:B----4-:R-:W-:Y:S01]  /*5190*/  FADD.FTZ R85, R85, -R63.reuse ;  /* 0x8000003f55557221 */ /* 0x110fe20000010000 */
[----:B------:R1:W5:Y:S01]  /*51a0*/  LDL.LU R165, [R1+0x100] ;  /* 0x0001000001a57983 */ /* 0x0003620000300800 */
[----:B------:R-:W-:Y:S01]  /*51b0*/  FMUL.FTZ R70, R70, R61 ;  /* 0x0000003d46467220 */ /* 0x000fe20000410000 */
[----:B------:R-:W-:Y:S01]  /*51c0*/  FADD.FTZ R87, R87, -R63 ;  /* 0x8000003f57577221 */ /* 0x000fe20000010000 */
[--C-:B------:R-:W-:Y:S01]  /*51d0*/  FADD.FTZ R84, R84, -R212.reuse ;  /* 0x800000d454547221 */ /* 0x100fe20000010000 */
[----:B------:R1:W5:Y:S01]  /*51e0*/  LDL.LU R164, [R1+0xfc] ;  /* 0x0000fc0001a47983 */ /* 0x0003620000300800 */
[----:B------:R-:W-:Y:S01]  /*51f0*/  FFMA.FTZ R59, -R156, R156, 1 ;  /* 0x3f8000009c3b7423 */ /* 0x000fe2000001019c */
[----:B------:R-:W-:Y:S01]  /*5200*/  FFMA.FTZ R55, -R155, R155, 1 ;  /* 0x3f8000009b377423 */ /* 0x000fe2000001019b */
[----:B------:R-:W-:Y:S01]  /*5210*/  FADD.FTZ R86, R86, -R212 ;  /* 0x800000d456567221 */ /* 0x000fe20000010000 */
[----:B------:R1:W5:Y:S01]  /*5220*/  LDL.LU R163, [R1+0xf8] ;  /* 0x0000f80001a37983 */ /* 0x0003620000300800 */
[----:B------:R-:W-:Y:S01]  /*5230*/  FMUL.FTZ R64, R133, R64 ;  /* 0x0000004085407220 */ /* 0x000fe20000410000 */
[----:B------:R-:W-:Y:S01]  /*5240*/  FMUL.FTZ R61, R135, R65 ;  /* 0x00000041873d7220 */ /* 0x000fe20000410000 */
[----:B------:R-:W-:Y:S01]  /*5250*/  FFMA.FTZ R210, -R144, R144, 1 ;  /* 0x3f80000090d27423 */ /* 0x000fe20000010190 */
[----:B------:R1:W5:Y:S01]  /*5260*/  LDL.LU R162, [R1+0xf4] ;  /* 0x0000f40001a27983 */ /* 0x0003620000300800 */
[----:B------:R-:W-:Y:S01]  /*5270*/  FMUL.FTZ R56, R56, R60 ;  /* 0x0000003c38387220 */ /* 0x000fe20000410000 */
[----:B------:R-:W-:Y:S01]  /*5280*/  FFMA.FTZ R60, -R154, R154, 1 ;  /* 0x3f8000009a3c7423 */ /* 0x000fe2000001019a */
[--C-:B------:R-:W-:Y:S01]  /*5290*/  FADD.FTZ R77, R77, -R125.reuse ;  /* 0x8000007d4d4d7221 */ /* 0x100fe20000010000 */
[----:B------:R1:W5:Y:S01]  /*52a0*/  LDL.LU R161, [R1+0xf0] ;  /* 0x0000f00001a17983 */ /* 0x0003620000300800 */
[----:B------:R-:W-:Y:S01]  /*52b0*/  FMUL.FTZ R66, R134, R66 ;  /* 0x0000004286427220 */ /* 0x000fe20000410000 */
[----:B------:R-:W-:Y:S01]  /*52c0*/  FFMA.FTZ R14, -R157, R157, 1 ;  /* 0x3f8000009d0e7423 */ /* 0x000fe2000001019d */
[----:B------:R-:W-:Y:S01]  /*52d0*/  FADD.FTZ R79, R79, -R125 ;  /* 0x8000007d4f4f7221 */ /* 0x000fe20000010000 */
[----:B------:R1:W5:Y:S01]  /*52e0*/  LDL.LU R160, [R1+0xec] ;  /* 0x0000ec0001a07983 */ /* 0x0003620000300800 */
[----:B------:R-:W-:Y:S01]  /*52f0*/  FMUL.FTZ R64, R59, R64 ;  /* 0x000000403b407220 */ /* 0x000fe20000410000 */
[----:B------:R-:W-:Y:S01]  /*5300*/  FMUL.FTZ R55, R55, R61 ;  /* 0x0000003d37377220 */ /* 0x000fe20000410000 */
[--C-:B------:R-:W-:Y:S01]  /*5310*/  FADD.FTZ R76, R76, -R126.reuse ;  /* 0x8000007e4c4c7221 */ /* 0x100fe20000010000 */
[----:B------:R1:W5:Y:S01]  /*5320*/  LDL.LU R159, [R1+0xe8] ;  /* 0x0000e800019f7983 */ /* 0x0003620000300800 */
[----:B------:R-:W-:Y:S01]  /*5330*/  FFMA.FTZ R59, -R152, R152, 1 ;  /* 0x3f800000983b7423 */ /* 0x000fe20000010198 */
[----:B------:R-:W-:Y:S01]  /*5340*/  FFMA.FTZ R61, -R151, R151, 1 ;  /* 0x3f800000973d7423 */ /* 0x000fe20000010197 */
[----:B------:R-:W-:Y:S01]  /*5350*/  FADD.FTZ R78, R78, -R126 ;  /* 0x8000007e4e4e7221 */ /* 0x000fe20000010000 */
[----:B------:R1:W5:Y:S01]  /*5360*/  LDL.LU R158, [R1+0xe4] ;  /* 0x0000e400019e7983 */ /* 0x0003620000300800 */
[----:B------:R-:W-:Y:S01]  /*5370*/  FMUL.FTZ R65, R60, R66 ;  /* 0x000000423c417220 */ /* 0x000fe20000410000 */
[--C-:B------:R-:W-:Y:S01]  /*5380*/  FADD.FTZ R80, R80, -R215.reuse ;  /* 0x800000d750507221 */ /* 0x100fe20000010000 */
[----:B------:R-:W-:Y:S01]  /*5390*/  FADD.FTZ R82, R82, -R215 ;  /* 0x800000d752527221 */ /* 0x000fe20000010000 */
[----:B------:R1:W5:Y:S01]  /*53a0*/  LDL.LU R157, [R1+0xe0] ;  /* 0x0000e000019d7983 */ /* 0x0003620000300800 */
[----:B------:R-:W-:Y:S01]  /*53b0*/  FFMA.FTZ R66, -R153, R153, 1 ;  /* 0x3f80000099427423 */ /* 0x000fe20000010199 */
[--C-:B------:R-:W-:Y:S01]  /*53c0*/  FADD.FTZ R81, R81, -R217.reuse ;  /* 0x800000d951517221 */ /* 0x100fe20000010000 */
[----:B------:R-:W-:Y:S01]  /*53d0*/  FADD.FTZ R83, R83, -R217 ;  /* 0x800000d953537221 */ /* 0x000fe20000010000 */
[----:B------:R1:W5:Y:S01]  /*53e0*/  LDL.LU R156, [R1+0xdc] ;  /* 0x0000dc00019c7983 */ /* 0x0003620000300800 */
[----:B------:R-:W-:Y:S01]  /*53f0*/  FMUL.FTZ R59, R59, R67 ;  /* 0x000000433b3b7220 */ /* 0x000fe20000410000 */
[----:B------:R-:W-:Y:S01]  /*5400*/  FFMA.FTZ R213, -R5, R5, 1 ;  /* 0x3f80000005d57423 */ /* 0x000fe20000010105 */
[----:B------:R-:W-:Y:S01]  /*5410*/  FFMA.FTZ R214, -R4, R4, 1 ;  /* 0x3f80000004d67423 */ /* 0x000fe20000010104 */
[----:B------:R1:W5:Y:S01]  /*5420*/  LDL.LU R155, [R1+0xd8] ;  /* 0x0000d800019b7983 */ /* 0x0003620000300800 */
[----:B------:R-:W-:Y:S01]  /*5430*/  FMUL.FTZ R61, R61, R121 ;  /* 0x000000793d3d7220 */ /* 0x000fe20000410000 */
[----:B------:R-:W3:Y:S01]  /*5440*/  MUFU.EX2 R129, R129 ;  /* 0x0000008100817308 */ /* 0x000ee20000000800 */
[----:B------:R-:W-:Y:S01]  /*5450*/  FMUL.FTZ R36, R108, R36 ;  /* 0x000000246c247220 */ /* 0x000fe20000410000 */
[----:B------:R1:W5:Y:S01]  /*5460*/  LDL.LU R154, [R1+0xd4] ;  /* 0x0000d400019a7983 */ /* 0x0003620000300800 */
[----:B------:R-:W-:Y:S01]  /*5470*/  FFMA.FTZ R67, -R150, R150, 1 ;  /* 0x3f80000096437423 */ /* 0x000fe20000010196 */
[----:B------:R-:W-:-:S04]  /*5480*/  FFMA.FTZ R62, -R148, R148, 1 ;  /* 0x3f800000943e7423 */ /* 0x000fc80000010194 */
[----:B------:R-:W4:Y:S01]  /*5490*/  MUFU.EX2 R128, R128 ;  /* 0x0000008000807308 */ /* 0x000f220000000800 */
[----:B------:R1:W5:Y:S01]  /*54a0*/  LDL.LU R153, [R1+0xd0] ;  /* 0x0000d00001997983 */ /* 0x0003620000300800 */
[----:B------:R-:W-:Y:S01]  /*54b0*/  FMUL.FTZ R121, R106, R72 ;  /* 0x000000486a797220 */ /* 0x000fe20000410000 */
[----:B------:R-:W-:-:S05]  /*54c0*/  FFMA.FTZ R60, -R149, R149, 1 ;  /* 0x3f800000953c7423 */ /* 0x000fca0000010195 */
[----:B------:R-:W1:Y:S01]  /*54d0*/  MUFU.EX2 R207, R207 ;  /* 0x000000cf00cf7308 */ /* 0x000e620000000800 */
[----:B------:R1:W5:Y:S01]  /*54e0*/  LDL.LU R152, [R1+0xcc] ;  /* 0x0000cc0001987983 */ /* 0x0003620000300800 */
[----:B------:R-:W-:-:S06]  /*54f0*/  FFMA.FTZ R124, -R147, R147, 1 ;  /* 0x3f800000937c7423 */ /* 0x000fcc0000010193 */
[----:B------:R-:W1:Y:S01]  /*5500*/  MUFU.EX2 R205, R205 ;  /* 0x000000cd00cd7308 */ /* 0x000e620000000800 */
[----:B------:R1:W5:Y:S01]  /*5510*/  LDL.LU R151, [R1+0xc8] ;  /* 0x0000c80001977983 */ /* 0x0003620000300800 */
[----:B------:R-:W-:Y:S01]  /*5520*/  FMUL.FTZ R62, R62, R121 ;  /* 0x000000793e3e7220 */ /* 0x000fe20000410000 */
[----:B------:R-:W-:Y:S01]  /*5530*/  FMUL.FTZ R219, R110, R219 ;  /* 0x000000db6edb7220 */ /* 0x000fe20000410000 */
[----:B------:R-:W-:Y:S01]  /*5540*/  FMUL.FTZ R208, R208, R226 ;  /* 0x000000e2d0d07220 */ /* 0x000fe20000410000 */
[----:B------:R1:W5:Y:S01]  /*5550*/  LDL.LU R150, [R1+0xc4] ;  /* 0x0000c40001967983 */ /* 0x0003620000300800 */
[----:B------:R-:W-:-:S03]  /*5560*/  FFMA.FTZ R63, -R146, R146, 1 ;  /* 0x3f800000923f7423 */ /* 0x000fc60000010192 */
[----:B------:R1:W5:Y:S01]  /*5570*/  LDL.LU R149, [R1+0xc0] ;  /* 0x0000c00001957983 */ /* 0x0003620000300800 */
[----:B------:R-:W-:-:S03]  /*5580*/  FFMA.FTZ R121, -R145, R145, 1 ;  /* 0x3f80000091797423 */ /* 0x000fc60000010191 */
[----:B------:R1:W5:Y:S01]  /*5590*/  LDL.LU R148, [R1+0xbc] ;  /* 0x0000bc0001947983 */ /* 0x0003620000300800 */
[----:B------:R-:W-:-:S03]  /*55a0*/  FFMA.FTZ R212, -R143, R143, 1 ;  /* 0x3f8000008fd47423 */ /* 0x000fc6000001018f */
[----:B------:R1:W5:Y:S01]  /*55b0*/  LDL.LU R147, [R1+0xb8] ;  /* 0x0000b80001937983 */ /* 0x0003620000300800 */
[----:B------:R-:W-:-:S03]  /*55c0*/  FFMA.FTZ R125, -R142, R142, 1 ;  /* 0x3f8000008e7d7423 */ /* 0x000fc6000001018e */
[----:B------:R1:W5:Y:S01]  /*55d0*/  LDL.LU R146, [R1+0xb4] ;  /* 0x0000b40001927983 */ /* 0x0003620000300800 */
[----:B------:R-:W-:-:S03]  /*55e0*/  FMUL.FTZ R218, R136, R218 ;  /* 0x000000da88da7220 */ /* 0x000fc60000410000 */
        /* <DEDUP_REMOVED lines=10> */
[----:B------:R1:W5:Y:S04]  /*5690*/  LDL.LU R140, [R1+0x9c] ;  /* 0x00009c00018c7983 */ /* 0x0003680000300800 */
[----:B------:R1:W5:Y:S04]  /*56a0*/  LDL.LU R6, [R1+0x98] ;  /* 0x0000980001067983 */ /* 0x0003680000300800 */
[----:B------:R1:W5:Y:S04]  /*56b0*/  LDL.LU R5, [R1+0x94] ;  /* 0x0000940001057983 */ /* 0x0003680000300800 */
[----:B------:R1:W5:Y:S04]  /*56c0*/  LDL.LU R4, [R1+0x90] ;  /* 0x0000900001047983 */ /* 0x0003680000300800 */
[----:B------:R1:W5:Y:S04]  /*56d0*/  LDL.LU R2, [R1+0x8c] ;  /* 0x00008c0001027983 */ /* 0x0003680000300800 */
[----:B------:R-:W2:Y:S01]  /*56e0*/  LDL R220, [R1+0x70] ;  /* 0x0000700001dc7983 */ /* 0x000ea20000100800 */
[----:B------:R-:W-:-:S04]  /*56f0*/  FMUL.FTZ R73, R137, R73 ;  /* 0x0000004989497220 */ /* 0x000fc80000410000 */
[----:B------:R-:W-:Y:S01]  /*5700*/  FMUL.FTZ R124, R124, R73 ;  /* 0x000000497c7c7220 */ /* 0x000fe20000410000 */
[----:B------:R-:W-:Y:S01]  /*5710*/  FMUL.FTZ R73, R116, R76 ;  /* 0x0000004c74497220 */ /* 0x000fe20000410000 */
[----:B------:R-:W-:Y:S01]  /*5720*/  FMUL.FTZ R66, R66, R36 ;  /* 0x0000002442427220 */ /* 0x000fe20000410000 */
[----:B------:R-:W-:Y:S02]  /*5730*/  FMUL.FTZ R36, R122, R75 ;  /* 0x0000004b7a247220 */ /* 0x000fe40000410000 */
[----:B------:R-:W-:Y:S01]  /*5740*/  FMUL.FTZ R210, R210, R73 ;  /* 0x00000049d2d27220 */ /* 0x000fe20000410000 */
[----:B------:R-:W-:Y:S01]  /*5750*/  FMUL.FTZ R73, R130, R84 ;  /* 0x0000005482497220 */ /* 0x000fe20000410000 */
[----:B------:R-:W-:Y:S01]  /*5760*/  FMUL.FTZ R121, R121, R36 ;  /* 0x0000002479797220 */ /* 0x000fe20000410000 */
[----:B------:R-:W-:Y:S02]  /*5770*/  FMUL.FTZ R36, R113, R81 ;  /* 0x0000005171247220 */ /* 0x000fe40000410000 */
[----:B------:R-:W-:Y:S01]  /*5780*/  FMUL.FTZ R218, R218, R73 ;  /* 0x00000049dada7220 */ /* 0x000fe20000410000 */
[----:B------:R-:W-:Y:S01]  /*5790*/  F2FP.BF16.F32.PACK_AB R73, R51, R11 ;  /* 0x0000000b3349723e */ /* 0x000fe200000010ff */
[----:B------:R-:W-:Y:S01]  /*57a0*/  FMUL.FTZ R221, R132, R221 ;  /* 0x000000dd84dd7220 */ /* 0x000fe20000410000 */
[----:B---3--:R-:W-:Y:S01]  /*57b0*/  FMUL.FTZ R86, R129, R86 ;  /* 0x0000005681567220 */ /* 0x008fe20000410000 */
[----:B------:R-:W-:Y:S01]  /*57c0*/  FMUL.FTZ R38, R236, R38 ;  /* 0x00000026ec267220 */ /* 0x000fe20000410000 */
[----:B------:R-:W-:Y:S01]  /*57d0*/  FMUL.FTZ R74, R119, R74 ;  /* 0x0000004a774a7220 */ /* 0x000fe20000410000 */
[----:B------:R-:W-:Y:S01]  /*57e0*/  FMUL.FTZ R80, R118, R80 ;  /* 0x0000005076507220 */ /* 0x000fe20000410000 */
[----:B------:R-:W-:Y:S01]  /*57f0*/  FMUL.FTZ R82, R120, R82 ;  /* 0x0000005278527220 */ /* 0x000fe20000410000 */
[----:B----4-:R-:W-:Y:S01]  /*5800*/  FMUL.FTZ R83, R128, R83 ;  /* 0x0000005380537220 */ /* 0x010fe20000410000 */
        /* <DEDUP_REMOVED lines=40> */
[----:B------:R-:W-:Y:S01]  /*5a90*/  F2FP.BF16.F32.PACK_AB R66, R61, R66 ;  /* 0x000000423d42723e */ /* 0x000fe200000010ff */
[----:B------:R-:W-:Y:S01]  /*5aa0*/  UMOV UR6, UR12 ;  /* 0x0000000c00067c82 */ /* 0x000fe20008000000 */
[----:B------:R-:W-:Y:S01]  /*5ab0*/  F2FP.BF16.F32.PACK_AB R67, R60, R67 ;  /* 0x000000433c43723e */ /* 0x000fe200000010ff */
[----:B------:R-:W-:Y:S01]  /*5ac0*/  UMOV UR7, 0x40000040 ;  /* 0x4000004000077882 */ /* 0x000fe20000000000 */
[----:B------:R-:W-:Y:S01]  /*5ad0*/  F2FP.BF16.F32.PACK_AB R64, R55, R64 ;  /* 0x000000403740723e */ /* 0x000fe200000010ff */
[----:B------:R-:W-:Y:S01]  /*5ae0*/  UIADD3 UR4, UR12, 0x80, URZ ;  /* 0x000000800c047890 */ /* 0x000fe2000fffe03f */
[----:B------:R-:W-:Y:S01]  /*5af0*/  F2FP.BF16.F32.PACK_AB R65, R59, R65 ;  /* 0x000000413b41723e */ /* 0x000fe200000010ff */
[----:B------:R-:W3:Y:S01]  /*5b00*/  LDL R14, [R1+0x50] ;  /* 0x00005000010e7983 */ /* 0x000ee20000100800 */
        /* <DEDUP_REMOVED lines=16> */
[----:B--2---:R-:W-:-:S05]  /*5c10*/  LEA R11, R0, R220, 0xe ;  /* 0x000000dc000b7211 */ /* 0x004fca00078e70ff */
[----:B------:R-:W-:-:S05]  /*5c20*/  IMAD R11, R11, 0x2, R16 ;  /* 0x000000020b0b7824 */ /* 0x000fca00078e0210 */
        /* <DEDUP_REMOVED lines=9> */
[----:B------:R-:W-:Y:S01]  /*5cc0*/  HGMMA.64x64x16.F32.BF16 R172, R36, gdesc[UR4].tnspB, R172, gsb0 ;  /* 0x40e0000424ac7df0 */ /* 0x000fe200080018ac */
[----:B------:R-:W-:Y:S01]  /*5cd0*/  UMOV UR6, UR4 ;  /* 0x0000000400067c82 */ /* 0x000fe20008000000 */
        /* <DEDUP_REMOVED lines=15> */
[----:B------:R-:W-:-:S06]  /*5dd0*/  UMOV UR7, 0x40000040 ;  /* 0x4000004000077882 */ /* 0x000fcc0000000000 */
[----:B------:R-:W-:Y:S01]  /*5de0*/  UMOV UR6, UR4 ;  /* 0x0000000400067c82 */ /* 0x000fe20008000000 */
        /* <DEDUP_REMOVED lines=47> */
[----:B------:R-:W-:-:S05]  /*60e0*/  VIADD R40, R16, 0x20c00 ;  /* 0x00020c0010287836 */ /* 0x000fca0000000000 */
[----:B---3--:R-:W-:-:S04]  /*60f0*/  LEA R10, R14, R40, 0xd ;  /* 0x000000280e0a7211 */ /* 0x008fc800078e68ff */
[----:B------:R-:W-:-:S04]  /*6100*/  SHF.R.U32.HI R10, RZ, 0x4, R10 ;  /* 0x00000004ff0a7819 */ /* 0x000fc8000001160a */
[----:B------:R-:W-:Y:S02]  /*6110*/  LOP3.LUT R10, R10, 0x3fff, RZ, 0xc0, !PT ;  /* 0x00003fff0a0a7812 */ /* 0x000fe400078ec0ff */
[----:B------:R-:W-:Y:S02]  /*6120*/  R2UR UR4, R16 ;  /* 0x00000000100472ca */ /* 0x000fe400000e0000 */
[----:B-1----:R-:W-:-:S05]  /*6130*/  LOP3.LUT R11, R10, 0x10000, RZ, 0xfc, !PT ;  /* 0x000100000a0b7812 */ /* 0x002fca00078efcff */
[----:B------:R-:W-:-:S05]  /*6140*/  IMAD R11, R0, 0x800, R11 ;  /* 0x00000800000b7824 */ /* 0x000fca00078e020b */
[----:B------:R-:W-:Y:S01]  /*6150*/  R2UR UR8, R11 ;  /* 0x000000000b0872ca */ /* 0x000fe200000e0000 */
[----:B------:R-:W-:Y:S01]  /*6160*/  USHF.R.U32.HI UR4, URZ, 0x4, UR4 ;  /* 0x000000043f047899 */ /* 0x000fe20008011604 */
[----:B------:R-:W-:Y:S02]  /*6170*/  WARPGROUP.DEPBAR.LE gsb0, 0x0 ;  /* 0x00008000000079c5 */ /* 0x000fe40000010000 */
[----:B------:R1:W-:Y:S06]  /*6180*/  MEMBAR.ALL.CTA ;  /* 0x0000000000007992 */ /* 0x0003ec0000008000 */
[----:B-1----:R-:W1:Y:S01]  /*6190*/  FENCE.VIEW.ASYNC.S ;  /* 0x00000000000073c6 */ /* 0x002e620000000000 */
[----:B------:R-:W-:Y:S01]  /*61a0*/  ULOP3.LUT UR9, UR4, 0x3fff, URZ, 0xc0, !UPT ;  /* 0x00003fff04097892 */ /* 0x000fe2000f8ec03f */
        /* <DEDUP_REMOVED lines=59> */
.L_x_1064:
        /* <DEDUP_REMOVED lines=68> */
.L_x_1065:
[----:B-1----:R-:W2:Y:S01]  /*69a0*/  LDL R5, [R1+0x54] ;  /* 0x0000540001057983 */ /* 0x002ea20000100800 */
[----:B------:R-:W-:Y:S01]  /*69b0*/  UIADD3 UR38, UR38, 0x1, URZ ;  /* 0x0000000126267890 */ /* 0x000fe2000fffe03f */
[----:B------:R-:W-:Y:S01]  /*69c0*/  VIADD R0, R0, 0x1 ;  /* 0x0000000100007836 */ /* 0x000fe20000000000 */
[----:B------:R-:W-:-:S04]  /*69d0*/  IADD3 R6, R6, 0x30c20, RZ ;  /* 0x00030c2006067810 */ /* 0x000fc80007ffe0ff */
[C---:B------:R-:W-:Y:S02]  /*69e0*/  ISETP.NE.AND P0, PT, R0.reuse, 0x2, PT ;  /* 0x000000020000780c */ /* 0x040fe40003f05270 */
[----:B------:R-:W-:Y:S02]  /*69f0*/  PRMT R6, RZ, 0x654, R6 ;  /* 0x00000654ff067816 */ /* 0x000fe40000000006 */
[----:B------:R-:W-:Y:S02]  /*6a00*/  SEL R0, R0, RZ, P0 ;  /* 0x000000ff00007207 */ /* 0x000fe40000000000 */
[----:B------:R3:W-:Y:S01]  /*6a10*/  SYNCS.ARRIVE.TRANS64.RED.A1T0 RZ, [R6+URZ], RZ ;  /* 0x000000ff06ff79a7 */ /* 0x0007e2000810043f */
[----:B--2---:R-:W-:Y:S02]  /*6a20*/  ISETP.LE.AND P1, PT, R5, UR38, PT ;  /* 0x0000002605007c0c */ /* 0x004fe4000bf23270 */
[----:B------:R-:W-:-:S04]  /*6a30*/  SEL R5, RZ, 0x1, P0 ;  /* 0x00000001ff057807 */ /* 0x000fc80000000000 */
[----:B------:R-:W-:-:S07]  /*6a40*/  LOP3.LUT R4, R4, R5, RZ, 0x3c, !PT ;  /* 0x0000000504047212 */ /* 0x000fce00078e3cff */
[----:B---3--:R-:W-:Y:S05]  /*6a50*/  @!P1 BRA `(.L_x_1066) ;  /* 0xffffffac00d09947 */ /* 0x008fea000383ffff */
.L_x_1055:
[----:B------:R-:W2:Y:S01]  /*6a60*/  S2R R8, SR_CTAID.X ;  /* 0x0000000000087919 */ /* 0x000ea20000002500 */
[----:B------:R-:W3:Y:S01]  /*6a70*/  LDC R5, c[0x0][0x280] ;  /* 0x0000a000ff057b82 */ /* 0x000ee20000000800 */
[----:B------:R-:W-:-:S07]  /*6a80*/  ULDC UR4, c[0x0][0x748] ;  /* 0x0001d20000047ab9 */ /* 0x000fce0000000800 */
[----:B------:R-:W3:Y:S02]  /*6a90*/  LDC R7, c[0x0][0x290] ;  /* 0x0000a400ff077b82 */ /* 0x000ee40000000800 */
[----:B---3--:R-:W-:-:S05]  /*6aa0*/  IMAD.IADD R5, R5, 0x1, -R7 ;  /* 0x0000000105057824 */ /* 0x008fca00078e0a07 */
[----:B--2---:R-:W-:-:S05]  /*6ab0*/  LEA R5, R8, R5, 0x7 ;  /* 0x0000000508057211 */ /* 0x004fca00078e38ff */
[----:B------:R-:W-:-:S05]  /*6ac0*/  VIADD R5, R5, UR4 ;  /* 0x0000000405057c36 */ /* 0x000fca0008000000 */
[----:B------:R-:W-:-:S04]  /*6ad0*/  SHF.R.S32.HI R6, RZ, 0x1f, R5 ;  /* 0x0000001fff067819 */ /* 0x000fc80000011405 */
[----:B------:R-:W-:-:S04]  /*6ae0*/  LEA.HI R6, R6, R5, RZ, 0x7 ;  /* 0x0000000506067211 */ /* 0x000fc800078f38ff */
[----:B------:R-:W-:-:S04]  /*6af0*/  SHF.R.S32.HI R6, RZ, 0x7, R6 ;  /* 0x00000007ff067819 */ /* 0x000fc80000011406 */
[----:B------:R-:W-:-:S04]  /*6b00*/  VIMNMX R9, R6, UR37, PT ;  /* 0x0000002506097c48 */ /* 0x000fc8000bfe0100 */
[----:B------:R-:W-:Y:S01]  /*6b10*/  ISETP.LE.AND P0, PT, R9, UR38, PT ;  /* 0x0000002609007c0c */ /* 0x000fe2000bf03270 */
[----:B------:R2:W-:-:S12]  /*6b20*/  STL [R1+0x40], R9 ;  /* 0x0000400901007387 */ /* 0x0005d80000100800 */
[----:B--2---:R-:W-:Y:S05]  /*6b30*/  @P0 BRA `(.L_x_1067) ;  /* 0x0000004c00700947 */ /* 0x004fea0003800000 */
[----:B------:R-:W2:Y:S04]  /*6b40*/  LDL R10, [R1+0x50] ;  /* 0x00005000010a7983 */ /* 0x000ea80000100800 */
[----:B------:R-:W3:Y:S04]  /*6b50*/  LDL R13, [R1+0x6c] ;  /* 0x00006c00010d7983 */ /* 0x000ee80000100800 */
[----:B------:R-:W3:Y:S04]  /*6b60*/  LDL R11, [R1+0x88] ;  /* 0x00008800010b7983 */ /* 0x000ee80000100800 */
[----:B------:R-:W4:Y:S01]  /*6b70*/  LDL R12, [R1+0x68] ;  /* 0x00006800010c7983 */ /* 0x000f220000100800 */
[----:B------:R-:W-:Y:S01]  /*6b80*/  IMAD R8, R8, -0x80, R7 ;  /* 0xffffff8008087824 */ /* 0x000fe200078e0207 */
[----:B------:R-:W-:Y:S01]  /*6b90*/  MOV R21, 0x40000040 ;  /* 0x4000004000157802 */ /* 0x000fe20000000f00 */
[----:B------:R-:W-:Y:S01]  /*6ba0*/  IMAD.MOV.U32 R23, RZ, RZ, 0x40000040 ;  /* 0x40000040ff177424 */ /* 0x000fe200078e00ff */
[----:B------:R-:W5:Y:S01]  /*6bb0*/  S2R R5, SR_TID.X ;  /* 0x0000000000057919 */ /* 0x000f620000002100 */
[----:B------:R-:W1:Y:S01]  /*6bc0*/  S2R R15, SR_TID.X ;  /* 0x00000000000f7919 */ /* 0x000e620000002100 */
[----:B-----5:R-:W-:Y:S01]  /*6bd0*/  IADD3 R9, R5, -0x80, RZ ;  /* 0xffffff8005097810 */ /* 0x020fe20007ffe0ff */
[----:B-1----:R-:W-:-:S02]  /*6be0*/  VIADD R17, R15, 0xffffff80 ;  /* 0xffffff800f117836 */ /* 0x002fc40000000000 */
[----:B------:R-:W-:-:S05]  /*6bf0*/  VIADD R15, R15, 0xffffff80 ;  /* 0xffffff800f0f7836 */ /* 0x000fca0000000000 */
[----:B------:R-:W-:-:S04]  /*6c00*/  SHF.R.S32.HI R15, RZ, 0x1f, R15 ;  /* 0x0000001fff0f7819 */ /* 0x000fc8000001140f */
[----:B------:R-:W-:-:S04]  /*6c10*/  LEA.HI R15, R15, R17, RZ, 0x7 ;  /* 0x000000110f0f7211 */ /* 0x000fc800078f38ff */
[----:B------:R-:W-:Y:S01]  /*6c20*/  SHF.R.S32.HI R15, RZ, 0x7, R15 ;  /* 0x00000007ff0f7819 */ /* 0x000fe2000001140f */
[----:B--2---:R-:W-:Y:S01]  /*6c30*/  IMAD.MOV.U32 R14, RZ, RZ, R10 ;  /* 0x000000ffff0e7224 */ /* 0x004fe200078e000a */
[----:B------:R-:W-:-:S03]  /*6c40*/  SHF.R.S32.HI R10, RZ, 0x1f, R9 ;  /* 0x0000001fff0a7819 */ /* 0x000fc60000011409 */
[----:B------:R-:W-:Y:S01]  /*6c50*/  IMAD.MOV.U32 R20, RZ, RZ, R14 ;  /* 0x000000ffff147224 */ /* 0x000fe200078e000e */
[CC--:B------:R-:W-:Y:S02]  /*6c60*/  LEA.HI R5, R10.reuse, R9.reuse, RZ, 0x5 ;  /* 0x000000090a057211 */ /* 0x0c0fe400078f28ff */
[----:B------:R-:W-:Y:S02]  /*6c70*/  LEA.HI R10, R10, R9, RZ, 0x2 ;  /* 0x000000090a0a7211 */ /* 0x000fe400078f10ff */
[----:B---3--:R-:W-:Y:S02]  /*6c80*/  LEA.HI R6, R11, R13, RZ, 0x5 ;  /* 0x0000000d0b067211 */ /* 0x008fe400078f28ff */
[----:B------:R-:W-:Y:S02]  /*6c90*/  LOP3.LUT R18, R10, 0xfffffffc, RZ, 0xc0, !PT ;  /* 0xfffffffc0a127812 */ /* 0x000fe400078ec0ff */
[--C-:B----4-:R-:W-:Y:S02]  /*6ca0*/  SHF.R.S32.HI R11, RZ, 0x2, R12.reuse ;  /* 0x00000002ff0b7819 */ /* 0x110fe4000001140c */
[----:B------:R-:W-:-:S02]  /*6cb0*/  SHF.R.S32.HI R12, RZ, 0x1f, R12 ;  /* 0x0000001fff0c7819 */ /* 0x000fc4000001140c */
[----:B------:R-:W-:Y:S02]  /*6cc0*/  SHF.R.S32.HI R13, RZ, 0x5, R6 ;  /* 0x00000005ff0d7819 */ /* 0x000fe40000011406 */
[----:B------:R-:W-:Y:S02]  /*6cd0*/  LOP3.LUT R6, R5, 0xffffffe0, RZ, 0xc0, !PT ;  /* 0xffffffe005067812 */ /* 0x000fe400078ec0ff */
[----:B------:R-:W-:Y:S02]  /*6ce0*/  LEA.HI R12, R12, R11, RZ, 0x3 ;  /* 0x0000000b0c0c7211 */ /* 0x000fe400078f18ff */
[----:B------:R-:W-:Y:S01]  /*6cf0*/  IADD3 R7, R9, -R6, RZ ;  /* 0x8000000609077210 */ /* 0x000fe20007ffe0ff */
[----:B------:R-:W-:Y:S01]  /*6d00*/  IMAD R6, R13, -0x10, R8 ;  /* 0xfffffff00d067824 */ /* 0x000fe200078e0208 */
[----:B------:R-:W-:Y:S02]  /*6d10*/  LOP3.LUT R12, R12, 0xfffffff8, RZ, 0xc0, !PT ;  /* 0xfffffff80c0c7812 */ /* 0x000fe400078ec0ff */
[----:B------:R-:W-:-:S02]  /*6d20*/  SHF.R.S32.HI R8, RZ, 0x1f, R7 ;  /* 0x0000001fff087819 */ /* 0x000fc40000011407 */
[----:B------:R-:W-:Y:S02]  /*6d30*/  LEA.HI R5, R15, R15, RZ, 0x1 ;  /* 0x0000000f0f057211 */ /* 0x000fe400078f08ff */
[----:B------:R-:W-:Y:S02]  /*6d40*/  IADD3 R6, R6, R12, -R11 ;  /* 0x0000000c06067210 */ /* 0x000fe40007ffe80b */
[CC--:B------:R-:W-:Y:S02]  /*6d50*/  LEA.HI R11, R8.reuse, R7.reuse, RZ, 0x3 ;  /* 0x00000007080b7211 */ /* 0x0c0fe400078f18ff */
[----:B------:R-:W-:Y:S02]  /*6d60*/  LOP3.LUT R5, R5, 0xfffffffe, RZ, 0xc0, !PT ;  /* 0xfffffffe05057812 */ /* 0x000fe400078ec0ff */
[----:B------:R-:W-:Y:S02]  /*6d70*/  LEA.HI R7, R8, R7, RZ, 0x2 ;  /* 0x0000000708077211 */ /* 0x000fe400078f10ff */
[----:B------:R-:W-:Y:S01]  /*6d80*/  SHF.R.S32.HI R12, RZ, 0x3, R11 ;  /* 0x00000003ff0c7819 */ /* 0x000fe2000001140b */
[----:B------:R-:W-:Y:S01]  /*6d90*/  IMAD.IADD R5, R15, 0x1, -R5 ;  /* 0x000000010f057824 */ /* 0x000fe200078e0a05 */
[----:B------:R-:W-:-:S02]  /*6da0*/  SHF.R.S32.HI R11, RZ, 0x1f, R11 ;  /* 0x0000001fff0b7819 */ /* 0x000fc4000001140b */
[----:B------:R-:W-:Y:S01]  /*6db0*/  SHF.R.S32.HI R14, RZ, 0x2, R7 ;  /* 0x00000002ff0e7819 */ /* 0x000fe20000011407 */
[----:B------:R-:W-:Y:S01]  /*6dc0*/  IMAD R8, R5, -0x40, R6 ;  /* 0xffffffc005087824 */ /* 0x000fe200078e0206 */
[----:B------:R-:W-:Y:S02]  /*6dd0*/  LEA.HI R11, R11, R12, RZ, 0x4 ;  /* 0x0000000c0b0b7211 */ /* 0x000fe400078f20ff */
[----:B------:R-:W-:Y:S01]  /*6de0*/  LEA.HI R7, R7, R14, RZ, 0x1 ;  /* 0x0000000e07077211 */ /* 0x000fe200078f08ff */
[C---:B------:R-:W-:Y:S01]  /*6df0*/  VIADD R15, R14.reuse, 0x18 ;  /* 0x000000180e0f7836 */ /* 0x040fe20000000000 */
[----:B------:R-:W-:Y:S02]  /*6e00*/  IADD3 R6, R14, 0x8, RZ ;  /* 0x000000080e067810 */ /* 0x000fe40007ffe0ff */
[----:B------:R-:W-:Y:S02]  /*6e10*/  LOP3.LUT R11, R11, 0x1ffffff0, RZ, 0xc0, !PT ;  /* 0x1ffffff00b0b7812 */ /* 0x000fe400078ec0ff */
[----:B------:R-:W-:Y:S01]  /*6e20*/  LOP3.LUT R5, R7, 0xfffffffe, RZ, 0xc0, !PT ;  /* 0xfffffffe07057812 */ /* 0x000fe200078ec0ff */
[----:B------:R-:W-:Y:S01]  /*6e30*/  IMAD.IADD R7, R9, 0x1, -R18 ;  /* 0x0000000109077824 */ /* 0x000fe200078e0a12 */
[----:B------:R-:W-:Y:S01]  /*6e40*/  LEA.HI R10, R6, R6, RZ, 0x1 ;  /* 0x00000006060a7211 */ /* 0x000fe200078f08ff */
[----:B------:R-:W-:Y:S01]  /*6e50*/  IMAD.IADD R12, R12, 0x1, -R11 ;  /* 0x000000010c0c7824 */ /* 0x000fe200078e0a0b */
[C---:B------:R-:W-:Y:S01]  /*6e60*/  IADD3 R5, R14.reuse, -R5, RZ ;  /* 0x800000050e057210 */ /* 0x040fe20007ffe0ff */
[----:B------:R-:W-:Y:S01]  /*6e70*/  VIADD R11, R14, 0x10 ;  /* 0x000000100e0b7836 */ /* 0x000fe20000000000 */
[----:B------:R-:W-:-:S02]  /*6e80*/  LOP3.LUT R9, R10, 0xfffffffe, RZ, 0xc0, !PT ;  /* 0xfffffffe0a097812 */ /* 0x000fc400078ec0ff */
[----:B------:R-:W-:Y:S02]  /*6e90*/  LEA R5, R12, R5, 0x3 ;  /* 0x000000050c057211 */ /* 0x000fe400078e18ff */
[----:B------:R-:W-:Y:S01]  /*6ea0*/  LEA.HI R17, R15, R15, RZ, 0x1 ;  /* 0x0000000f0f117211 */ /* 0x000fe200078f08ff */
[----:B------:R-:W-:Y:S01]  /*6eb0*/  IMAD.IADD R9, R6, 0x1, -R9 ;  /* 0x0000000106097824 */ /* 0x000fe200078e0a09 */
[----:B------:R-:W-:Y:S01]  /*6ec0*/  LEA.HI R6, R11, R11, RZ, 0x1 ;  /* 0x0000000b0b067211 */ /* 0x000fe200078f08ff */
[----:B------:R1:W-:Y:S01]  /*6ed0*/  STL [R1+0x54], R5 ;  /* 0x0000540501007387 */ /* 0x0003e20000100800 */
[----:B------:R-:W-:Y:S02]  /*6ee0*/  SHF.R.S32.HI R19, RZ, 0x1f, R17 ;  /* 0x0000001fff137819 */ /* 0x000fe40000011411 */
[--C-:B------:R-:W-:Y:S02]  /*6ef0*/  SHF.R.S32.HI R12, RZ, 0x1, R6.reuse ;  /* 0x00000001ff0c7819 */ /* 0x100fe40000011406 */
[----:B------:R-:W-:-:S02]  /*6f00*/  SHF.R.S32.HI R13, RZ, 0x1f, R6 ;  /* 0x0000001fff0d7819 */ /* 0x000fc40000011406 */
[----:B------:R-:W-:Y:S02]  /*6f10*/  LOP3.LUT R14, R6, 0xfffffffe, RZ, 0xc0, !PT ;  /* 0xfffffffe060e7812 */ /* 0x000fe400078ec0ff */
[----:B------:R-:W-:Y:S02]  /*6f20*/  LEA.HI R13, R13, R12, RZ, 0x4 ;  /* 0x0000000c0d0d7211 */ /* 0x000fe400078f20ff */
[----:B-1----:R-:W-:Y:S01]  /*6f30*/  SHF.R.S32.HI R5, RZ, 0x1, R10 ;  /* 0x00000001ff057819 */ /* 0x002fe2000001140a */
[----:B------:R-:W-:Y:S01]  /*6f40*/  IMAD.IADD R14, R11, 0x1, -R14 ;  /* 0x000000010b0e7824 */ /* 0x000fe200078e0a0e */
[----:B------:R-:W-:Y:S01]  /*6f50*/  SHF.R.S32.HI R10, RZ, 0x1f, R10 ;  /* 0x0000001fff0a7819 */ /* 0x000fe2000001140a */
[----:B------:R-:W-:Y:S01]  /*6f60*/  IMAD.MOV.U32 R11, RZ, RZ, 0x40000040 ;  /* 0x40000040ff0b7424 */ /* 0x000fe200078e00ff */
[----:B------:R-:W-:Y:S02]  /*6f70*/  SHF.R.S32.HI R6, RZ, 0x1, R17 ;  /* 0x00000001ff067819 */ /* 0x000fe40000011411 */
[----:B------:R-:W-:-:S02]  /*6f80*/  LEA.HI R10, R10, R5, RZ, 0x4 ;  /* 0x000000050a0a7211 */ /* 0x000fc400078f20ff */
[----:B------:R-:W-:Y:S02]  /*6f90*/  LOP3.LUT R13, R13, 0x1ffffff0, RZ, 0xc0, !PT ;  /* 0x1ffffff00d0d7812 */ /* 0x000fe400078ec0ff */
[----:B------:R-:W-:Y:S02]  /*6fa0*/  LOP3.LUT R10, R10, 0x1ffffff0, RZ, 0xc0, !PT ;  /* 0x1ffffff00a0a7812 */ /* 0x000fe400078ec0ff */
[----:B------:R-:W-:Y:S01]  /*6fb0*/  LEA.HI R19, R19, R6, RZ, 0x4 ;  /* 0x0000000613137211 */ /* 0x000fe200078f20ff */
[----:B------:R-:W-:Y:S01]  /*6fc0*/  IMAD.IADD R13, R12, 0x1, -R13 ;  /* 0x000000010c0d7824 */ /* 0x000fe200078e0a0d */
[----:B------:R-:W-:Y:S02]  /*6fd0*/  IADD3 R10, R5, -R10, RZ ;  /* 0x8000000a050a7210 */ /* 0x000fe40007ffe0ff */
[----:B------:R-:W-:Y:S02]  /*6fe0*/  LOP3.LUT R19, R19, 0x1ffffff0, RZ, 0xc0, !PT ;  /* 0x1ffffff013137812 */ /* 0x000fe400078ec0ff */
[----:B------:R-:W-:Y:S01]  /*6ff0*/  LEA R5, R13, R14, 0x3 ;  /* 0x0000000e0d057211 */ /* 0x000fe200078e18ff */
[----:B------:R-:W-:Y:S01]  /*7000*/  IMAD R9, R10, 0x8, R9 ;  /* 0x000000080a097824 */ /* 0x000fe200078e0209 */
[----:B------:R-:W-:Y:S01]  /*7010*/  IADD3 R19, R6, -R19, RZ ;  /* 0x8000001306137210 */ /* 0x000fe20007ffe0ff */
[----:B------:R-:W-:Y:S01]  /*7020*/  IMAD R6, R20, 0x2000, R16 ;  /* 0x0000200014067824 */ /* 0x000fe200078e0210 */
[----:B------:R-:W-:-:S02]  /*7030*/  LOP3.LUT R18, R17, 0xfffffffe, RZ, 0xc0, !PT ;  /* 0xfffffffe11127812 */ /* 0x000fc400078ec0ff */
[----:B------:R1:W-:Y:S01]  /*7040*/  STL [R1+0x4c], R9 ;  /* 0x00004c0901007387 */ /* 0x0003e20000100800 */
[----:B------:R-:W-:Y:S02]  /*7050*/  MOV R13, 0x40000040 ;  /* 0x40000040000d7802 */ /* 0x000fe40000000f00 */
[----:B------:R-:W-:Y:S01]  /*7060*/  IMAD.IADD R18, R15, 0x1, -R18 ;  /* 0x000000010f127824 */ /* 0x000fe200078e0a12 */
[----:B------:R2:W-:Y:S01]  /*7070*/  STL [R1+0x48], R5 ;  /* 0x0000480501007387 */ /* 0x0005e20000100800 */
[----:B------:R-:W-:Y:S02]  /*7080*/  IMAD.MOV.U32 R15, RZ, RZ, 0x40000040 ;  /* 0x40000040ff0f7424 */ /* 0x000fe400078e00ff */
[----:B------:R-:W-:Y:S02]  /*7090*/  IMAD R10, R19, 0x8, R18 ;  /* 0x00000008130a7824 */ /* 0x000fe400078e0212 */
[----:B------:R-:W-:Y:S02]  /*70a0*/  IMAD.MOV.U32 R19, RZ, RZ, 0x40000040 ;  /* 0x40000040ff137424 */ /* 0x000fe400078e00ff */
[C---:B-1----:R-:W-:Y:S01]  /*70b0*/  VIADD R9, R6.reuse, 0x4000 ;  /* 0x0000400006097836 */ /* 0x042fe20000000000 */
[----:B------:R1:W-:Y:S01]  /*70c0*/  STL [R1+0x44], R10 ;  /* 0x0000440a01007387 */ /* 0x0003e20000100800 */
[----:B--2---:R-:W-:-:S02]  /*70d0*/  IADD3 R5, R6, 0x20c00, RZ ;  /* 0x00020c0006057810 */ /* 0x004fc40007ffe0ff */
[----:B------:R-:W-:Y:S02]  /*70e0*/  SHF.R.U32.HI R6, RZ, 0x4, R6 ;  /* 0x00000004ff067819 */ /* 0x000fe40000011606 */
[----:B------:R-:W-:Y:S02]  /*70f0*/  SHF.R.U32.HI R5, RZ, 0x4, R5 ;  /* 0x00000004ff057819 */ /* 0x000fe40000011605 */
[----:B------:R-:W-:Y:S02]  /*7100*/  SHF.R.U32.HI R9, RZ, 0x4, R9 ;  /* 0x00000004ff097819 */ /* 0x000fe40000011609 */
[----:B------:R-:W-:Y:S02]  /*7110*/  LOP3.LUT R6, R6, 0x3fff, RZ, 0xc0, !PT ;  /* 0x00003fff06067812 */ /* 0x000fe400078ec0ff */
[----:B------:R-:W-:Y:S02]  /*7120*/  LOP3.LUT R5, R5, 0x3fff, RZ, 0xc0, !PT ;  /* 0x00003fff05057812 */ /* 0x000fe400078ec0ff */
[----:B------:R-:W-:-:S02]  /*7130*/  LOP3.LUT R9, R9, 0x3fff, RZ, 0xc0, !PT ;  /* 0x00003fff09097812 */ /* 0x000fc400078ec0ff */
[----:B------:R-:W-:Y:S02]  /*7140*/  LOP3.LUT R12, R6, 0x10000, RZ, 0xfc, !PT ;  /* 0x00010000060c7812 */ /* 0x000fe400078efcff */
[----:B------:R-:W-:Y:S02]  /*7150*/  LOP3.LUT R5, R5, 0x10000, RZ, 0xfc, !PT ;  /* 0x0001000005057812 */ /* 0x000fe400078efcff */
[----:B------:R-:W-:Y:S01]  /*7160*/  LOP3.LUT R6, R9, 0x10000, RZ, 0xfc, !PT ;  /* 0x0001000009067812 */ /* 0x000fe200078efcff */
[C---:B------:R-:W-:Y:S01]  /*7170*/  VIADD R22, R12.reuse, 0x2 ;  /* 0x000000020c167836 */ /* 0x040fe20000000000 */
[----:B------:R2:W-:Y:S01]  /*7180*/  STL [R1+0x3c], R12 ;  /* 0x00003c0c01007387 */ /* 0x0005e20000100800 */
[C---:B------:R-:W-:Y:S01]  /*7190*/  VIADD R20, R12.reuse, 0x4 ;  /* 0x000000040c147836 */ /* 0x040fe20000000000 */
[----:B------:R-:W-:Y:S01]  /*71a0*/  IADD3 R18, R12, 0x6, RZ ;  /* 0x000000060c127810 */ /* 0x000fe20007ffe0ff */
[C---:B------:R-:W-:Y:S01]  /*71b0*/  VIADD R14, R6.reuse, 0x2 ;  /* 0x00000002060e7836 */ /* 0x040fe20000000000 */
[----:B------:R3:W-:Y:S01]  /*71c0*/  STL [R1+0x58], R5 ;  /* 0x0000580501007387 */ /* 0x0007e20000100800 */
[----:B-1----:R-:W-:Y:S01]  /*71d0*/  IADD3 R10, R6, 0x6, RZ ;  /* 0x00000006060a7810 */ /* 0x002fe20007ffe0ff */
[----:B------:R-:W-:-:S02]  /*71e0*/  VIADD R9, R7, 0x8 ;  /* 0x0000000807097836 */ /* 0x000fc40000000000 */
[----:B------:R1:W-:Y:S01]  /*71f0*/  STL [R1+0x38], R6 ;  /* 0x0000380601007387 */ /* 0x0003e20000100800 */
[C---:B------:R-:W-:Y:S02]  /*7200*/  VIADD R9, R7.reuse, 0x14 ;  /* 0x0000001407097836 */ /* 0x040fe40000000000 */
[----:B--2---:R-:W-:Y:S01]  /*7210*/  VIADD R12, R6, 0x4 ;  /* 0x00000004060c7836 */ /* 0x004fe20000000000 */
[----:B------:R2:W-:Y:S01]  /*7220*/  STL.64 [R1+0x30], R22 ;  /* 0x0000301601007387 */ /* 0x0005e20000100a00 */
[----:B---3--:R-:W-:-:S03]  /*7230*/  VIADD R5, R7, 0x4 ;  /* 0x0000000407057836 */ /* 0x008fc60000000000 */
[----:B------:R2:W-:Y:S01]  /*7240*/  STL.64 [R1+0x28], R20 ;  /* 0x0000281401007387 */ /* 0x0005e20000100a00 */
[C---:B------:R-:W-:Y:S01]  /*7250*/  VIADD R5, R7.reuse, 0x10 ;  /* 0x0000001007057836 */ /* 0x040fe20000000000 */
[C---:B-1----:R-:W-:Y:S01]  /*7260*/  IADD3 R6, R7.reuse, 0xc, RZ ;  /* 0x0000000c07067810 */ /* 0x042fe20007ffe0ff */
[C---:B------:R-:W-:Y:S01]  /*7270*/  VIADD R5, R7.reuse, 0x1c ;  /* 0x0000001c07057836 */ /* 0x040fe20000000000 */
[----:B------:R2:W-:Y:S01]  /*7280*/  STL.64 [R1+0x20], R18 ;  /* 0x0000201201007387 */ /* 0x0005e20000100a00 */
[----:B------:R-:W-:-:S03]  /*7290*/  IADD3 R6, R7, 0x18, RZ ;  /* 0x0000001807067810 */ /* 0x000fc60007ffe0ff */
[----:B------:R2:W-:Y:S04]  /*72a0*/  STL.64 [R1+0x8], R10 ;  /* 0x0000080a01007387 */ /* 0x0005e80000100a00 */
[----:B------:R2:W-:Y:S04]  /*72b0*/  STL.64 [R1+0x18], R14 ;  /* 0x0000180e01007387 */ /* 0x0005e80000100a00 */
[----:B------:R2:W-:Y:S02]  /*72c0*/  STL.64 [R1+0x10], R12 ;  /* 0x0000100c01007387 */ /* 0x0005e40000100a00 */
.L_x_1078:
[----:B------:R-:W-:Y:S01]  /*72d0*/  IMAD.U32 R5, RZ, RZ, UR36 ;  /* 0x00000024ff057e24 */ /* 0x000fe2000f8e00ff */
[----:B------:R-:W-:Y:S05]  /*72e0*/  YIELD ;  /* 0x0000000000007946 */ /* 0x000fea0003800000 */
[----:B------:R-:W-:-:S04]  /*72f0*/  LOP3.LUT R5, R5, 0x1, RZ, 0xfc, !PT ;  /* 0x0000000105057812 */ /* 0x000fc800078efcff */
[----:B------:R-:W-:-:S13]  /*7300*/  ISETP.NE.AND P0, PT, R5, 0x3, PT ;  /* 0x000000030500780c */ /* 0x000fda0003f05270 */
[----:B------:R-:W-:Y:S05]  /*7310*/  @!P0 BRA `(.L_x_1068) ;  /* 0x0000000000048947 */ /* 0x000fea0003800000 */
[----:B------:R-:W-:Y:S01]  /*7320*/  BPT.TRAP 0x1 ;  /* 0x000000040000795c */ /* 0x000fe20000300000 */
.L_x_1068:
[----:B------:R-:W-:Y:S02]  /*7330*/  LEA R6, R0, R16, 0x3 ;  /* 0x0000001000067211 */ /* 0x000fe400078e18ff */
[----:B--2---:R-:W-:-:S04]  /*7340*/  SHF.L.U32 R23, R4, 0x1f, RZ ;  /* 0x0000001f04177819 */ /* 0x004fc800000006ff */
[----:B------:R1:W2:Y:S01]  /*7350*/  SYNCS.PHASECHK.TRANS64.TRYWAIT P1, [R6+URZ+0x30c10], R23 ;  /* 0x030c1017060075a7 */ /* 0x0002a2000802017f */
[----:B------:R-:W-:Y:S05]  /*7360*/  @!P0 BRA `(.L_x_1069) ;  /* 0x0000000000048947 */ /* 0x000fea0003800000 */
[----:B------:R-:W-:Y:S01]  /*7370*/  BPT.TRAP 0x1 ;  /* 0x000000040000795c */ /* 0x000fe20000300000 */
.L_x_1069:
[----:B------:R-:W-:-:S05]  /*7380*/  VIADD R5, R16, 0x10000 ;  /* 0x0001000010057836 */ /* 0x000fca0000000000 */
[----:B------:R-:W-:-:S04]  /*7390*/  SHF.R.U32.HI R5, RZ, 0x4, R5 ;  /* 0x00000004ff057819 */ /* 0x000fc80000011605 */
[----:B------:R-:W-:-:S04]  /*73a0*/  LOP3.LUT R5, R5, 0x3fff, RZ, 0xc0, !PT ;  /* 0x00003fff05057812 */ /* 0x000fc800078ec0ff */
[----:B------:R-:W-:Y:S01]  /*73b0*/  LOP3.LUT R9, R5, 0x10000, RZ, 0xfc, !PT ;  /* 0x0001000005097812 */ /* 0x000fe200078efcff */
[----:B--2---:R-:W-:Y:S06]  /*73c0*/  @P1 BRA `(.L_x_1070) ;  /* 0x0000000000081947 */ /* 0x004fec0003800000 */
[----:B------:R-:W2:Y:S02]  /*73d0*/  SYNCS.PHASECHK.TRANS64.TRYWAIT P1, [R6+URZ+0x30c10], R23 ;  /* 0x030c1017060075a7 */ /* 0x000ea4000802017f */
[----:B--2---:R-:W-:Y:S05]  /*73e0*/  @!P1 BRA `(.L_x_1071) ;  /* 0x000000e000989947 */ /* 0x004fea0003800000 */
.L_x_1070:
[----:B------:R-:W3:Y:S04]  /*73f0*/  LDL R17, [R1+0x3c] ;  /* 0x00003c0001117983 */ /* 0x000ee80000100800 */
[----:B------:R-:W4:Y:S04]  /*7400*/  LDL.64 R20, [R1+0x30] ;  /* 0x0000300001147983 */ /* 0x000f280000100a00 */
[----:B------:R-:W5:Y:S01]  /*7410*/  LDL.64 R18, [R1+0x28] ;  /* 0x0000280001127983 */ /* 0x000f620000100a00 */
[----:B------:R-:W-:Y:S01]  /*7420*/  IMAD R9, R0, 0x400, R9 ;  /* 0x0000040000097824 */ /* 0x000fe200078e0209 */
[----:B------:R-:W-:Y:S05]  /*7430*/  WARPSYNC.ALL ;  /* 0x0000000000007948 */ /* 0x000fea0003800000 */
[----:B------:R-:W-:Y:S01]  /*7440*/  R2UR UR6, R9 ;  /* 0x00000000090672ca */ /* 0x000fe200000e0000 */
[----:B------:R-:W-:Y:S01]  /*7450*/  WARPGROUP.ARRIVE ;  /* 0x00000000000079c5 */ /* 0x000fe20000000000 */
[----:B------:R-:W-:Y:S01]  /*7460*/  UMOV UR5, 0x40000040 ;  /* 0x4000004000057882 */ /* 0x000fe20000000000 */
[----:B------:R-:W-:Y:S01]  /*7470*/  UMOV UR7, 0x40000040 ;  /* 0x4000004000077882 */ /* 0x000fe20000000000 */
[----:B------:R-:W2:Y:S01]  /*7480*/  LDL.64 R14, [R1+0x20] ;  /* 0x00002000010e7983 */ /* 0x000ea20000100a00 */
[----:B------:R-:W-:-:S03]  /*7490*/  UMOV UR11, 0x40000040 ;  /* 0x40000040000b7882 */ /* 0x000fc60000000000 */
[----:B------:R-:W2:Y:S04]  /*74a0*/  LDL R13, [R1+0x48] ;  /* 0x00004800010d7983 */ /* 0x000ea80000100800 */
[----:B------:R-:W2:Y:S04]  /*74b0*/  LDL R10, [R1+0x54] ;  /* 0x00005400010a7983 */ /* 0x000ea80000100800 */
[----:B------:R-:W2:Y:S04]  /*74c0*/  LDL R12, [R1+0x4c] ;  /* 0x00004c00010c7983 */ /* 0x000ea80000100800 */
[----:B------:R-:W2:Y:S01]  /*74d0*/  LDL R11, [R1+0x44] ;  /* 0x00004400010b7983 */ /* 0x000ea20000100800 */
[----:B---3--:R-:W-:-:S13]  /*74e0*/  R2UR UR4, R17 ;  /* 0x00000000110472ca */ /* 0x008fda00000e0000 */
[----:B------:R-:W-:Y:S01]  /*74f0*/  HGMMA.64x128x16.F32.BF16 R76, gdesc[UR4], RZ, !UPT, gsb0 ;  /* 0x01e00000044c79f0 */ /* 0x000fe2000c0018ff */
[----:B----4-:R-:W-:Y:S02]  /*7500*/  R2UR UR8, R20 ;  /* 0x00000000140872ca */ /* 0x010fe400000e0000 */
[----:B------:R-:W-:Y:S01]  /*7510*/  R2UR UR9, R21 ;  /* 0x00000000150972ca */ /* 0x000fe200000e0000 */
[----:B------:R-:W-:-:S07]  /*7520*/  UIADD3 UR4, UR6, 0x2, URZ ;  /* 0x0000000206047890 */ /* 0x000fce000fffe03f */
[----:B------:R-:W-:Y:S01]  /*7530*/  UMOV UR10, UR4 ;  /* 0x00000004000a7c82 */ /* 0x000fe20008000000 */
[----:B------:R-:W-:Y:S01]  /*7540*/  UIADD3 UR4, UR6, 0x4, URZ ;  /* 0x0000000406047890 */ /* 0x000fe2000fffe03f */
[----:B------:R-:W-:Y:S02]  /*7550*/  WARPGROUP.DEPBAR.LE gsb0, 0x0 ;  /* 0x00008000000079c5 */ /* 0x000fe40000010000 */
[----:B------:R-:W-:-:S06]  /*7560*/  WARPGROUP.ARRIVE ;  /* 0x00000000000079c5 */ /* 0x000fcc0000000000 */
[----:B------:R-:W-:Y:S01]  /*7570*/  HGMMA.64x128x16.F32.BF16 R76, gdesc[UR8], R76, gsb0 ;  /* 0x01e00000084c79f0 */ /* 0x000fe2000800184c */
[----:B-----5:R-:W-:Y:S02]  /*7580*/  R2UR UR8, R18 ;  /* 0x00000000120872ca */ /* 0x020fe400000e0000 */
[----:B------:R-:W-:Y:S01]  /*7590*/  R2UR UR9, R19 ;  /* 0x00000000130972ca */ /* 0x000fe200000e0000 */
[----:B------:R-:W-:Y:S01]  /*75a0*/  UMOV UR10, UR4 ;  /* 0x00000004000a7c82 */ /* 0x000fe20008000000 */
[----:B------:R-:W-:Y:S01]  /*75b0*/  UMOV UR11, 0x40000040 ;  /* 0x40000040000b7882 */ /* 0x000fe20000000000 */
[----:B--2---:R-:W-:Y:S02]  /*75c0*/  R2UR UR4, R14 ;  /* 0x000000000e0472ca */ /* 0x004fe400000e0000 */
[----:B------:R-:W-:Y:S01]  /*75d0*/  R2UR UR5, R15 ;  /* 0x000000000f0572ca */ /* 0x000fe200000e0000 */
[----:B------:R-:W-:Y:S01]  /*75e0*/  UIADD3 UR6, UR6, 0x6, URZ ;  /* 0x0000000606067890 */ /* 0x000fe2000fffe03f */
[----:B------:R-:W-:Y:S01]  /*75f0*/  UMOV UR7, 0x40000040 ;  /* 0x4000004000077882 */ /* 0x000fe20000000000 */
[----:B------:R-:W-:-:S02]  /*7600*/  WARPGROUP.DEPBAR.LE gsb0, 0x0 ;  /* 0x00008000000079c5 */ /* 0x000fc40000010000 */
[----:B------:R-:W-:-:S06]  /*7610*/  WARPGROUP.ARRIVE ;  /* 0x00000000000079c5 */ /* 0x000fcc0000000000 */
[----:B------:R-:W-:Y:S01]  /*7620*/  HGMMA.64x128x16.F32.BF16 R76, gdesc[UR8], R76, gsb0 ;  /* 0x01e00000084c79f0 */ /* 0x000fe2000800184c */
[C---:B------:R-:W-:Y:S01]  /*7630*/  IMAD R14, R0.reuse, 0x80, R13 ;  /* 0x00000080000e7824 */ /* 0x040fe200078e020d */
[C---:B------:R-:W-:Y:S01]  /*7640*/  LEA R10, R0.reuse, R10, 0x7 ;  /* 0x0000000a000a7211 */ /* 0x040fe200078e38ff */
[C---:B------:R-:W-:Y:S01]  /*7650*/  IMAD R12, R0.reuse, 0x80, R12 ;  /* 0x00000080000c7824 */ /* 0x040fe200078e020c */
[----:B------:R-:W-:Y:S02]  /*7660*/  LEA R18, R0, R11, 0x7 ;  /* 0x0000000b00127211 */ /* 0x000fe400078e38ff */
[C---:B------:R-:W-:Y:S01]  /*7670*/  LEA R19, R3.reuse, R14, 0x1 ;  /* 0x0000000e03137211 */ /* 0x040fe200078e08ff */
[C---:B------:R-:W-:Y:S02]  /*7680*/  IMAD R15, R3.reuse, 0x2, R12 ;  /* 0x00000002030f7824 */ /* 0x040fe400078e020c */
[C---:B------:R-:W-:Y:S02]  /*7690*/  IMAD R13, R3.reuse, 0x2, R10 ;  /* 0x00000002030d7824 */ /* 0x040fe400078e020a */
[----:B------:R-:W-:Y:S01]  /*76a0*/  IMAD R21, R3, 0x2, R18 ;  /* 0x0000000203157824 */ /* 0x000fe200078e0212 */
[----:B------:R-:W-:Y:S01]  /*76b0*/  LEA R9, R15, R16, 0x2 ;  /* 0x000000100f097211 */ /* 0x000fe200078e10ff */
[----:B------:R-:W-:-:S02]  /*76c0*/  IMAD R17, R13, 0x4, R16 ;  /* 0x000000040d117824 */ /* 0x000fc400078e0210 */
        /* <DEDUP_REMOVED lines=17> */
.L_x_1072:
[----:B------:R1:W1:Y:S01]  /*77e0*/  SYNCS.PHASECHK.TRANS64.TRYWAIT P1, [R6+URZ+0x30c30], R23 ;  /* 0x030c3017060075a7 */ /* 0x000262000802017f */
[----:B------:R-:W-:Y:S05]  /*77f0*/  @!P0 BRA `(.L_x_1073) ;  /* 0x0000000000048947 */ /* 0x000fea0003800000 */
[----:B------:R-:W-:Y:S01]  /*7800*/  BPT.TRAP 0x1 ;  /* 0x000000040000795c */ /* 0x000fe20000300000 */
.L_x_1073:
[----:B-1----:R-:W-:Y:S05]  /*7810*/  @P1 BRA `(.L_x_1074) ;  /* 0x0000000000081947 */ /* 0x002fea0003800000 */
[----:B------:R-:W1:Y:S02]  /*7820*/  SYNCS.PHASECHK.TRANS64.TRYWAIT P1, [R6+URZ+0x30c30], R23 ;  /* 0x030c3017060075a7 */ /* 0x000e64000802017f */
[----:B-1----:R-:W-:Y:S05]  /*7830*/  @!P1 BRA `(.L_x_1075) ;  /* 0x000000dc00989947 */ /* 0x002fea0003800000 */
.L_x_1074:
[----:B------:R-:W2:Y:S01]  /*7840*/  LDL R26, [R1+0x38] ;  /* 0x00003800011a7983 */ /* 0x000ea20000100800 */
[----:B------:R-:W-:Y:S01]  /*7850*/  VIADD R24, R16, 0x18000 ;  /* 0x0001800010187836 */ /* 0x000fe20000000000 */
[----:B------:R-:W-:Y:S02]  /*7860*/  ULDC UR8, c[0x0][0x75c] ;  /* 0x0001d70000087ab9 */ /* 0x000fe40000000800 */
[----:B------:R-:W-:Y:S01]  /*7870*/  STL [R1+0xf8], R162 ;  /* 0x0000f8a201007387 */ /* 0x000fe20000100800 */
[----:B------:R-:W-:Y:S01]  /*7880*/  FMUL.FTZ R18, R76, UR8 ;  /* 0x000000084c127c20 */ /* 0x000fe20008410000 */
[----:B------:R-:W-:Y:S01]  /*7890*/  SHF.R.U32.HI R24, RZ, 0x4, R24 ;  /* 0x00000004ff187819 */ /* 0x000fe20000011618 */
[----:B------:R-:W-:Y:S01]  /*78a0*/  FMUL.FTZ R19, R77, UR8 ;  /* 0x000000084d137c20 */ /* 0x000fe20008410000 */
[----:B------:R-:W-:Y:S01]  /*78b0*/  STL [R1+0xf4], R161 ;  /* 0x0000f4a101007387 */ /* 0x000fe20000100800 */
[----:B------:R-:W-:Y:S01]  /*78c0*/  FMUL.FTZ R20, R78, UR8 ;  /* 0x000000084e147c20 */ /* 0x000fe20008410000 */
[----:B------:R-:W-:Y:S01]  /*78d0*/  LOP3.LUT R210, R24, 0x3fff, RZ, 0xc0, !PT ;  /* 0x00003fff18d27812 */ /* 0x000fe200078ec0ff */
[----:B------:R-:W-:Y:S01]  /*78e0*/  FMUL.FTZ R21, R79, UR8 ;  /* 0x000000084f157c20 */ /* 0x000fe20008410000 */
[----:B------:R-:W-:Y:S01]  /*78f0*/  STL [R1+0xf0], R160 ;  /* 0x0000f0a001007387 */ /* 0x000fe20000100800 */
[----:B------:R-:W-:Y:S01]  /*7900*/  FMUL.FTZ R22, R80, UR8 ;  /* 0x0000000850167c20 */ /* 0x000fe20008410000 */
[----:B------:R-:W-:Y:S01]  /*7910*/  LOP3.LUT R25, R210, 0x10000, RZ, 0xfc, !PT ;  /* 0x00010000d2197812 */ /* 0x000fe200078efcff */
[----:B------:R-:W-:Y:S01]  /*7920*/  FMUL.FTZ R23, R81, UR8 ;  /* 0x0000000851177c20 */ /* 0x000fe20008410000 */
[----:B------:R-:W-:Y:S01]  /*7930*/  STL [R1+0xec], R159 ;  /* 0x0000ec9f01007387 */ /* 0x000fe20000100800 */
[----:B------:R-:W-:Y:S01]  /*7940*/  FMUL.FTZ R204, R82, UR8 ;  /* 0x0000000852cc7c20 */ /* 0x000fe20008410000 */
[----:B------:R-:W-:Y:S01]  /*7950*/  LEA R25, R0, R25, 0xa ;  /* 0x0000001900197211 */ /* 0x000fe200078e50ff */
[----:B------:R-:W-:Y:S01]  /*7960*/  FMUL.FTZ R205, R83, UR8 ;  /* 0x0000000853cd7c20 */ /* 0x000fe20008410000 */
[----:B------:R-:W-:Y:S01]  /*7970*/  STL [R1+0xe8], R158 ;  /* 0x0000e89e01007387 */ /* 0x000fe20000100800 */
[----:B------:R-:W-:Y:S01]  /*7980*/  FMUL.FTZ R206, R84, UR8 ;  /* 0x0000000854ce7c20 */ /* 0x000fe20008410000 */
[----:B------:R-:W-:Y:S01]  /*7990*/  FMUL.FTZ R207, R85, UR8 ;  /* 0x0000000855cf7c20 */ /* 0x000fe20008410000 */
[----:B------:R-:W-:Y:S01]  /*79a0*/  FMUL.FTZ R208, R86, UR8 ;  /* 0x0000000856d07c20 */ /* 0x000fe20008410000 */
[----:B------:R-:W-:Y:S01]  /*79b0*/  STL [R1+0xe4], R157 ;  /* 0x0000e49d01007387 */ /* 0x000fe20000100800 */
[----:B------:R-:W-:Y:S01]  /*79c0*/  R2UR UR6, R25 ;  /* 0x00000000190672ca */ /* 0x000fe200000e0000 */
[----:B------:R-:W-:Y:S01]  /*79d0*/  FMUL.FTZ R209, R87, UR8 ;  /* 0x0000000857d17c20 */ /* 0x000fe20008410000 */
[----:B------:R-:W-:Y:S01]  /*79e0*/  UMOV UR5, 0x40000040 ;  /* 0x4000004000057882 */ /* 0x000fe20000000000 */
[----:B------:R-:W-:Y:S01]  /*79f0*/  STL [R1+0xe0], R156 ;  /* 0x0000e09c01007387 */ /* 0x000fe20000100800 */
[----:B------:R-:W-:Y:S01]  /*7a00*/  UMOV UR7, 0x40000040 ;  /* 0x4000004000077882 */ /* 0x000fe20000000000 */
[----:B------:R-:W-:Y:S01]  /*7a10*/  FMUL.FTZ R104, R104, UR8 ;  /* 0x0000000868687c20 */ /* 0x000fe20008410000 */
[----:B------:R-:W-:Y:S01]  /*7a20*/  FMUL.FTZ R105, R105, UR8 ;  /* 0x0000000869697c20 */ /* 0x000fe20008410000 */
[----:B------:R-:W-:Y:S01]  /*7a30*/  STL [R1+0xdc], R155 ;  /* 0x0000dc9b01007387 */ /* 0x000fe20000100800 */
[----:B------:R-:W-:Y:S01]  /*7a40*/  UMOV UR15, 0x40000040 ;  /* 0x40000040000f7882 */ /* 0x000fe20000000000 */
[----:B--2---:R-:W-:-:S02]  /*7a50*/  R2UR UR4, R26 ;  /* 0x000000001a0472ca */ /* 0x004fc400000e0000 */
[----:B------:R-:W-:Y:S01]  /*7a60*/  STL [R1+0xd8], R154 ;  /* 0x0000d89a01007387 */ /* 0x000fe20000100800 */
[----:B------:R-:W-:Y:S01]  /*7a70*/  FMUL.FTZ R112, R112, UR8 ;  /* 0x0000000870707c20 */ /* 0x000fe20008410000 */
[----:B------:R-:W-:Y:S01]  /*7a80*/  FMUL.FTZ R113, R113, UR8 ;  /* 0x0000000871717c20 */ /* 0x000fe20008410000 */
[----:B------:R-:W-:Y:S01]  /*7a90*/  FMUL.FTZ R114, R114, UR8 ;  /* 0x0000000872727c20 */ /* 0x000fe20008410000 */
        /* <DEDUP_REMOVED lines=43> */
[----:B------:R-:W-:Y:S01]  /*7d50*/  UMOV UR11, 0x40000040 ;  /* 0x40000040000b7882 */ /* 0x000fe20000000000 */
[----:B------:R-:W-:Y:S01]  /*7d60*/  STL [R1+0xa8], R142 ;  /* 0x0000a88e01007387 */ /* 0x000fe20000100800 */
[----:B------:R-:W1:Y:S03]  /*7d70*/  MUFU.TANH R18, R18 ;  /* 0x0000001200127308 */ /* 0x000e660000002400 */
[----:B------:R-:W-:Y:S04]  /*7d80*/  STL [R1+0xa4], R141 ;  /* 0x0000a48d01007387 */ /* 0x000fe80000100800 */
[----:B------:R-:W-:Y:S01]  /*7d90*/  STL [R1+0xa0], R140 ;  /* 0x0000a08c01007387 */ /* 0x000fe20000100800 */
[----:B------:R-:W2:Y:S03]  /*7da0*/  MUFU.TANH R20, R20 ;  /* 0x0000001400147308 */ /* 0x000ea60000002400 */
[----:B------:R-:W-:Y:S04]  /*7db0*/  STL [R1+0x9c], R6 ;  /* 0x00009c0601007387 */ /* 0x000fe80000100800 */
[----:B------:R-:W-:Y:S01]  /*7dc0*/  STL [R1+0x98], R5 ;  /* 0x0000980501007387 */ /* 0x000fe20000100800 */
[C---:B------:R-:W-:Y:S01]  /*7dd0*/  VIADD R230, R7.reuse, 0x4 ;  /* 0x0000000407e67836 */ /* 0x040fe20000000000 */
[----:B------:R-:W3:Y:S02]  /*7de0*/  MUFU.TANH R19, R19 ;  /* 0x0000001300137308 */ /* 0x000ee40000002400 */
[----:B------:R-:W-:Y:S04]  /*7df0*/  STL [R1+0x94], R4 ;  /* 0x0000940401007387 */ /* 0x000fe80000100800 */
[----:B------:R-:W-:Y:S01]  /*7e00*/  STL [R1+0x90], R3 ;  /* 0x0000900301007387 */ /* 0x000fe20000100800 */
[C---:B------:R-:W-:Y:S01]  /*7e10*/  ISETP.GT.AND P2, PT, R8.reuse, RZ, PT ;  /* 0x000000ff0800720c */ /* 0x040fe20003f44270 */
[----:B------:R-:W4:Y:S02]  /*7e20*/  MUFU.TANH R21, R21 ;  /* 0x0000001500157308 */ /* 0x000f240000002400 */
[----:B------:R1:W-:Y:S01]  /*7e30*/  STL [R1+0x8c], R2 ;  /* 0x00008c0201007387 */ /* 0x0003e20000100800 */
[----:B------:R-:W-:Y:S01]  /*7e40*/  VIADD R212, R7, 0x8 ;  /* 0x0000000807d47836 */ /* 0x000fe20000000000 */
[----:B------:R-:W-:-:S02]  /*7e50*/  ISETP.GT.AND P1, PT, R8, 0x8, PT ;  /* 0x000000080800780c */ /* 0x000fc40003f24270 */
[----:B------:R-:W-:Y:S02]  /*7e60*/  IADD3 R213, R7, 0xc, RZ ;  /* 0x0000000c07d57810 */ /* 0x000fe40007ffe0ff */
[----:B------:R-:W4:Y:S01]  /*7e70*/  MUFU.TANH R22, R22 ;  /* 0x0000001600167308 */ /* 0x000f220000002400 */
[----:B-1----:R-:W2:Y:S01]  /*7e80*/  LDL.64 R2, [R1+0x18] ;  /* 0x0000180001027983 */ /* 0x002ea20000100a00 */
[----:B------:R-:W-:-:S06]  /*7e90*/  WARPGROUP.ARRIVE ;  /* 0x00000000000079c5 */ /* 0x000fcc0000000000 */
[----:B------:R-:W-:Y:S01]  /*7ea0*/  MUFU.TANH R204, R204 ;  /* 0x000000cc00cc7308 */ /* 0x000fe20000002400 */
[----:B------:R-:W-:Y:S07]  /*7eb0*/  HGMMA.64x128x16.F32.BF16 R24, gdesc[UR4], RZ, !UPT, gsb0 ;  /* 0x01e00000041879f0 */ /* 0x000fee000c0018ff */
[----:B------:R-:W-:Y:S08]  /*7ec0*/  MUFU.TANH R161, R104 ;  /* 0x0000006800a17308 */ /* 0x000ff00000002400 */
[----:B------:R1:W-:Y:S01]  /*7ed0*/  MUFU.TANH R159, R105 ;  /* 0x00000069009f7308 */ /* 0x0003e20000002400 */
[----:B------:R-:W-:Y:S01]  /*7ee0*/  FMUL.FTZ R88, R90, UR8 ;  /* 0x000000085a587c20 */ /* 0x000fe20008410000 */
[----:B------:R-:W-:Y:S01]  /*7ef0*/  FMUL.FTZ R89, R94, UR8 ;  /* 0x000000085e597c20 */ /* 0x000fe20008410000 */
[----:B------:R-:W-:Y:S01]  /*7f00*/  FMUL.FTZ R91, R97, UR8 ;  /* 0x00000008615b7c20 */ /* 0x000fe20008410000 */
[----:B------:R-:W-:Y:S01]  /*7f10*/  FMUL.FTZ R92, R98, UR8 ;  /* 0x00000008625c7c20 */ /* 0x000fe20008410000 */
[----:B------:R-:W-:Y:S01]  /*7f20*/  FMUL.FTZ R93, R101, UR8 ;  /* 0x00000008655d7c20 */ /* 0x000fe20008410000 */
[----:B------:R-:W-:-:S02]  /*7f30*/  FMUL.FTZ R116, R136, UR8 ;  /* 0x0000000888747c20 */ /* 0x000fc40008410000 */
[----:B------:R3:W-:Y:S01]  /*7f40*/  MUFU.TANH R153, R112 ;  /* 0x0000007000997308 */ /* 0x0007e20000002400 */
[----:B-1----:R-:W4:Y:S01]  /*7f50*/  LDL.64 R104, [R1+0x8] ;  /* 0x0000080001687983 */ /* 0x002f220000100a00 */
[----:B------:R-:W-:-:S06]  /*7f60*/  UIADD3 UR4, UR6, 0x2, URZ ;  /* 0x0000000206047890 */ /* 0x000fcc000fffe03f */
[----:B------:R1:W-:Y:S01]  /*7f70*/  MUFU.TANH R151, R113 ;  /* 0x0000007100977308 */ /* 0x0003e20000002400 */
[----:B------:R-:W-:-:S07]  /*7f80*/  UMOV UR14, UR4 ;  /* 0x00000004000e7c82 */ /* 0x000fce0008000000 */
[----:B------:R1:W-:Y:S08]  /*7f90*/  MUFU.TANH R152, R114 ;  /* 0x0000007200987308 */ /* 0x0003f00000002400 */
[----:B------:R1:W-:Y:S08]  /*7fa0*/  MUFU.TANH R150, R115 ;  /* 0x0000007300967308 */ /* 0x0003f00000002400 */
[----:B------:R1:W-:Y:S08]  /*7fb0*/  MUFU.TANH R149, R117 ;  /* 0x0000007500957308 */ /* 0x0003f00000002400 */
[----:B------:R1:W-:Y:S01]  /*7fc0*/  MUFU.TANH R145, R121 ;  /* 0x0000007900917308 */ /* 0x0003e20000002400 */
[----:B------:R-:W4:Y:S01]  /*7fd0*/  SHFL.IDX PT, R96, R17, R7, 0x1f ;  /* 0x00001f0711607589 */ /* 0x000f2200000e0000 */
[----:B------:R-:W-:Y:S01]  /*7fe0*/  FSEL R99, R18, -INF , P2 ;  /* 0xff80000012637808 */ /* 0x000fe20001000000 */
[----:B------:R-:W-:Y:S01]  /*7ff0*/  ULDC UR5, c[0x0][0x744] ;  /* 0x0001d10000057ab9 */ /* 0x000fe20000000800 */
[----:B------:R-:W-:-:S02]  /*8000*/  VIADD R220, R7, 0x10 ;  /* 0x0000001007dc7836 */ /* 0x000fc40000000000 */
[----:B------:R-:W-:Y:S02]  /*8010*/  VIADD R224, R7, 0x14 ;  /* 0x0000001407e07836 */ /* 0x000fe40000000000 */
[----:B------:R-:W-:Y:S08]  /*8020*/  MUFU.TANH R23, R23 ;  /* 0x0000001700177308 */ /* 0x000ff00000002400 */
[----:B------:R-:W4:Y:S08]  /*8030*/  MUFU.TANH R205, R205 ;  /* 0x000000cd00cd7308 */ /* 0x000f300000002400 */
[----:B------:R-:W4:Y:S08]  /*8040*/  MUFU.TANH R206, R206 ;  /* 0x000000ce00ce7308 */ /* 0x000f300000002400 */
[----:B------:R-:W4:Y:S08]  /*8050*/  MUFU.TANH R207, R207 ;  /* 0x000000cf00cf7308 */ /* 0x000f300000002400 */
[----:B------:R-:W4:Y:S08]  /*8060*/  MUFU.TANH R208, R208 ;  /* 0x000000d000d07308 */ /* 0x000f300000002400 */
[----:B------:R-:W-:Y:S01]  /*8070*/  MUFU.TANH R209, R209 ;  /* 0x000000d100d17308 */ /* 0x000fe20000002400 */
[----:B--2---:R-:W-:-:S02]  /*8080*/  R2UR UR12, R2 ;  /* 0x00000000020c72ca */ /* 0x004fc400000e0000 */
[----:B------:R-:W-:Y:S02]  /*8090*/  R2UR UR13, R3 ;  /* 0x00000000030d72ca */ /* 0x000fe400000e0000 */
[----:B------:R-:W2:Y:S01]  /*80a0*/  LDL.64 R2, [R1+0x10] ;  /* 0x0000100001027983 */ /* 0x000ea20000100a00 */
[----:B------:R-:W-:Y:S02]  /*80b0*/  WARPGROUP.DEPBAR.LE gsb0, 0x0 ;  /* 0x00008000000079c5 */ /* 0x000fe40000010000 */
[----:B------:R-:W-:-:S08]  /*80c0*/  WARPGROUP.ARRIVE ;  /* 0x00000000000079c5 */ /* 0x000fd00000000000 */
[----:B------:R-:W-:Y:S01]  /*80d0*/  HGMMA.64x128x16.F32.BF16 R24, gdesc[UR12], R24, gsb0 ;  /* 0x01e000000c1879f0 */ /* 0x000fe20008001818 */
[----:B------:R-:W-:Y:S01]  /*80e0*/  UIADD3 UR4, UR6, 0x4, URZ ;  /* 0x0000000406047890 */ /* 0x000fe2000fffe03f */
[----:B------:R-:W-:-:S06]  /*80f0*/  UMOV UR15, 0x40000040 ;  /* 0x40000040000f7882 */ /* 0x000fcc0000000000 */
[----:B------:R-:W-:Y:S01]  /*8100*/  UMOV UR14, UR4 ;  /* 0x00000004000e7c82 */ /* 0x000fe20008000000 */
[----:B---3--:R-:W-:Y:S01]  /*8110*/  FMUL.FTZ R112, R118, UR8 ;  /* 0x0000000876707c20 */ /* 0x008fe20008410000 */
[----:B------:R-:W-:Y:S01]  /*8120*/  FMUL.FTZ R90, R95, UR8 ;  /* 0x000000085f5a7c20 */ /* 0x000fe20008410000 */
[----:B------:R-:W-:Y:S01]  /*8130*/  FMUL.FTZ R94, R102, UR8 ;  /* 0x00000008665e7c20 */ /* 0x000fe20008410000 */
[----:B-1----:R-:W-:Y:S01]  /*8140*/  FMUL.FTZ R113, R133, UR8 ;  /* 0x0000000885717c20 */ /* 0x002fe20008410000 */
[----:B------:R-:W-:Y:S01]  /*8150*/  FMUL.FTZ R114, R134, UR8 ;  /* 0x0000000886727c20 */ /* 0x000fe20008410000 */
[----:B------:R-:W-:Y:S01]  /*8160*/  FMUL.FTZ R115, R135, UR8 ;  /* 0x0000000887737c20 */ /* 0x000fe20008410000 */
[----:B------:R-:W-:Y:S01]  /*8170*/  FMUL.FTZ R117, R137, UR8 ;  /* 0x0000000889757c20 */ /* 0x000fe20008410000 */
[----:B------:R-:W-:Y:S01]  /*8180*/  FMUL.FTZ R118, R138, UR8 ;  /* 0x000000088a767c20 */ /* 0x000fe20008410000 */
[----:B------:R-:W-:Y:S01]  /*8190*/  FMUL.FTZ R121, R139, UR8 ;  /* 0x000000088b797c20 */ /* 0x000fe20008410000 */
[----:B----4-:R-:W-:-:S02]  /*81a0*/  R2UR UR8, R104 ;  /* 0x00000000680872ca */ /* 0x010fc400000e0000 */
[----:B------:R-:W-:Y:S01]  /*81b0*/  R2UR UR9, R105 ;  /* 0x00000000690972ca */ /* 0x000fe200000e0000 */
[----:B------:R-:W-:Y:S01]  /*81c0*/  UIADD3 UR6, UR6, 0x6, URZ ;  /* 0x0000000606067890 */ /* 0x000fe2000fffe03f */
[----:B------:R-:W-:Y:S02]  /*81d0*/  WARPGROUP.DEPBAR.LE gsb0, 0x0 ;  /* 0x00008000000079c5 */ /* 0x000fe40000010000 */
[----:B------:R-:W-:-:S04]  /*81e0*/  WARPGROUP.ARRIVE ;  /* 0x00000000000079c5 */ /* 0x000fc80000000000 */
[----:B------:R-:W-:Y:S01]  /*81f0*/  UMOV UR10, UR6 ;  /* 0x00000006000a7c82 */ /* 0x000fe20008000000 */
[----:B--2---:R-:W-:Y:S02]  /*8200*/  R2UR UR12, R2 ;  /* 0x00000000020c72ca */ /* 0x004fe400000e0000 */
[----:B------:R-:W-:-:S13]  /*8210*/  R2UR UR13, R3 ;  /* 0x00000000030d72ca */ /* 0x000fda00000e0000 */
[----:B------:R-:W-:Y:S01]  /*8220*/  HGMMA.64x128x16.F32.BF16 R24, gdesc[UR12], R24, gsb0 ;  /* 0x01e000000c1879f0 */ /* 0x000fe20008001818 */
[----:B------:R-:W1:Y:S01]  /*8230*/  SHFL.IDX PT, R97, R17, R230, 0x1f ;  /* 0x00001fe611617589 */ /* 0x000e6200000e0000 */
[----:B------:R-:W-:-:S03]  /*8240*/  FSEL R98, R20, -INF , P1 ;  /* 0xff80000014627808 */ /* 0x000fc60000800000 */
[----:B------:R-:W2:Y:S01]  /*8250*/  SHFL.IDX PT, R95, R17, R212, 0x1f ;  /* 0x00001fd4115f7589 */ /* 0x000ea200000e0000 */
[--C-:B------:R-:W-:Y:S01]  /*8260*/  FFMA.FTZ R99, R99, UR5, -R96.reuse ;  /* 0x0000000563637c23 */ /* 0x100fe20008010860 */
[----:B------:R-:W-:Y:S01]  /*8270*/  FFMA.FTZ R98, R98, UR5, -R96 ;  /* 0x0000000562627c23 */ /* 0x000fe20008010860 */
[----:B------:R-:W-:Y:S01]  /*8280*/  MUFU.TANH R147, R120 ;  /* 0x0000007800937308 */ /* 0x000fe20000002400 */
[----:B------:R-:W3:Y:S01]  /*8290*/  SHFL.IDX PT, R96, R17, R213, 0x1f ;  /* 0x00001fd511607589 */ /* 0x000ee200000e0000 */
[----:B------:R-:W-:-:S06]  /*82a0*/  FSEL R100, R19, -INF , P2 ;  /* 0xff80000013647808 */ /* 0x000fcc0001000000 */
[----:B------:R-:W-:Y:S01]  /*82b0*/  MUFU.EX2 R120, R99 ;  /* 0x0000006300787308 */ /* 0x000fe20000000800 */
[----:B------:R-:W-:Y:S07]  /*82c0*/  SHFL.IDX PT, R102, R17, R224, 0x1f ;  /* 0x00001fe011667589 */ /* 0x000fee00000e0000 */
[----:B------:R4:W-:Y:S01]  /*82d0*/  MUFU.EX2 R99, R98 ;  /* 0x0000006200637308 */ /* 0x0009e20000000800 */
[----:B-1----:R-:W-:Y:S01]  /*82e0*/  FFMA.FTZ R100, R100, UR5, -R97 ;  /* 0x0000000564647c23 */ /* 0x002fe20008010861 */
[----:B----4-:R-:W-:-:S06]  /*82f0*/  FSEL R98, R21, -INF , P1 ;  /* 0xff80000015627808 */ /* 0x010fcc0000800000 */
[----:B------:R1:W-:Y:S01]  /*8300*/  MUFU.TANH R162, R103 ;  /* 0x0000006700a27308 */ /* 0x0003e20000002400 */
[----:B------:R-:W-:-:S07]  /*8310*/  FFMA.FTZ R98, R98, UR5, -R97 ;  /* 0x0000000562627c23 */ /* 0x000fce0008010861 */
[----:B------:R4:W-:Y:S01]  /*8320*/  MUFU.TANH R6, R128 ;  /* 0x0000008000067308 */ /* 0x0009e20000002400 */
[----:B-1----:R-:W1:Y:S01]  /*8330*/  SHFL.IDX PT, R103, R17, R220, 0x1f ;  /* 0x00001fdc11677589 */ /* 0x002e6200000e0000 */
[----:B------:R-:W-:Y:S02]  /*8340*/  WARPGROUP.DEPBAR.LE gsb0, 0x0 ;  /* 0x00008000000079c5 */ /* 0x000fe40000010000 */
[----:B------:R-:W-:-:S06]  /*8350*/  WARPGROUP.ARRIVE ;  /* 0x00000000000079c5 */ /* 0x000fcc0000000000 */
[----:B------:R-:W-:Y:S01]  /*8360*/  HGMMA.64x128x16.F32.BF16 R24, gdesc[UR8], R24, gsb0 ;  /* 0x01e00000081879f0 */ /* 0x000fe20008001818 */
[----:B----4-:R-:W-:Y:S01]  /*8370*/  IADD3 R128, R7, 0x18, RZ ;  /* 0x0000001807807810 */ /* 0x010fe20007ffe0ff */
[----:B------:R-:W-:Y:S01]  /*8380*/  MUFU.TANH R148, R119 ;  /* 0x0000007700947308 */ /* 0x000fe20000002400 */
[----:B------:R-:W-:-:S07]  /*8390*/  FSEL R97, R22, -INF , P2 ;  /* 0xff80000016617808 */ /* 0x000fce0001000000 */
[----:B------:R-:W-:Y:S01]  /*83a0*/  MUFU.EX2 R119, R100 ;  /* 0x0000006400777308 */ /* 0x000fe20000000800 */
[----:B--2---:R-:W-:-:S07]  /*83b0*/  FFMA.FTZ R97, R97, UR5, -R95 ;  /* 0x0000000561617c23 */ /* 0x004fce000801085f */
[----:B------:R2:W-:Y:S08]  /*83c0*/  MUFU.TANH R158, R107 ;  /* 0x0000006b009e7308 */ /* 0x0005f00000002400 */
[----:B------:R4:W-:Y:S01]  /*83d0*/  MUFU.EX2 R100, R98 ;  /* 0x0000006200647308 */ /* 0x0009e20000000800 */
[----:B--2---:R-:W2:Y:S01]  /*83e0*/  SHFL.IDX PT, R107, R17, R128, 0x1f ;  /* 0x00001f80116b7589 */ /* 0x004ea200000e0000 */
[----:B------:R-:W-:-:S02]  /*83f0*/  FSEL R101, R205, -INF , P1 ;  /* 0xff800000cd657808 */ /* 0x000fc40000800000 */
[----:B----4-:R-:W-:-:S04]  /*8400*/  FSEL R98, R204, -INF , P1 ;  /* 0xff800000cc627808 */ /* 0x010fc80000800000 */
[----:B------:R-:W4:Y:S01]  /*8410*/  MUFU.TANH R225, R225 ;  /* 0x000000e100e17308 */ /* 0x000f220000002400 */
[----:B------:R-:W-:Y:S02]  /*8420*/  VIADD R221, R7, 0x1c ;  /* 0x0000001c07dd7836 */ /* 0x000fe40000000000 */
[----:B------:R-:W-:-:S05]  /*8430*/  FFMA.FTZ R95, R98, UR5, -R95 ;  /* 0x00000005625f7c23 */ /* 0x000fca000801085f */
[----:B------:R-:W2:Y:S01]  /*8440*/  MUFU.TANH R88, R88 ;  /* 0x0000005800587308 */ /* 0x000ea20000002400 */
[----:B------:R-:W-:-:S07]  /*8450*/  FSEL R98, R23, -INF , P2 ;  /* 0xff80000017627808 */ /* 0x000fce0001000000 */
[----:B------:R1:W-:Y:S01]  /*8460*/  MUFU.TANH R146, R122 ;  /* 0x0000007a00927308 */ /* 0x0003e20000002400 */
[--C-:B---3--:R-:W-:Y:S01]  /*8470*/  FFMA.FTZ R98, R98, UR5, -R96.reuse ;  /* 0x0000000562627c23 */ /* 0x108fe20008010860 */
[----:B------:R-:W-:Y:S01]  /*8480*/  FFMA.FTZ R96, R101, UR5, -R96 ;  /* 0x0000000565607c23 */ /* 0x000fe20008010860 */
[----:B------:R-:W-:Y:S01]  /*8490*/  FSEL R104, R206, -INF , P2 ;  /* 0xff800000ce687808 */ /* 0x000fe20001000000 */
[----:B-1----:R-:W1:Y:S04]  /*84a0*/  SHFL.IDX PT, R122, R9, R230, 0x1f ;  /* 0x00001fe6097a7589 */ /* 0x002e6800000e0000 */
[----:B------:R-:W3:Y:S01]  /*84b0*/  MUFU.TANH R228, R228 ;  /* 0x000000e400e47308 */ /* 0x000ee20000002400 */
[----:B------:R-:W-:Y:S02]  /*84c0*/  FSEL R105, R207, -INF , P2 ;  /* 0xff800000cf697808 */ /* 0x000fe40001000000 */
[----:B------:R-:W-:-:S05]  /*84d0*/  FSEL R101, R208, -INF , P1 ;  /* 0xff800000d0657808 */ /* 0x000fca0000800000 */
[----:B------:R-:W1:Y:S01]  /*84e0*/  MUFU.TANH R90, R90 ;  /* 0x0000005a005a7308 */ /* 0x000e620000002400 */
[----:B------:R-:W-:Y:S01]  /*84f0*/  FFMA.FTZ R104, R104, UR5, -R103 ;  /* 0x0000000568687c23 */ /* 0x000fe20008010867 */
[----:B------:R-:W-:-:S06]  /*8500*/  FFMA.FTZ R105, R105, UR5, -R102 ;  /* 0x0000000569697c23 */ /* 0x000fcc0008010866 */
[----:B------:R4:W-:Y:S01]  /*8510*/  MUFU.TANH R155, R109 ;  /* 0x0000006d009b7308 */ /* 0x0009e20000002400 */
[----:B------:R-:W-:-:S07]  /*8520*/  FFMA.FTZ R103, R101, UR5, -R103 ;  /* 0x0000000565677c23 */ /* 0x000fce0008010867 */
[----:B------:R2:W-:Y:S01]  /*8530*/  MUFU.TANH R2, R132 ;  /* 0x0000008400027308 */ /* 0x0005e20000002400 */
[----:B----4-:R4:W-:Y:S01]  /*8540*/  SHFL.IDX PT, R109, R17, R221, 0x1f ;  /* 0x00001fdd116d7589 */ /* 0x0109e200000e0000 */
[----:B------:R-:W-:-:S03]  /*8550*/  FSEL R101, R225, -INF , P2 ;  /* 0xff800000e1657808 */ /* 0x000fc60001000000 */
[----:B--2---:R-:W2:Y:S01]  /*8560*/  SHFL.IDX PT, R132, R9, R213, 0x1f ;  /* 0x00001fd509847589 */ /* 0x004ea200000e0000 */
[----:B----4-:R-:W-:Y:S02]  /*8570*/  FSEL R17, R209, -INF , P1 ;  /* 0xff800000d1117808 */ /* 0x010fe40000800000 */
[----:B------:R-:W4:Y:S01]  /*8580*/  MUFU.TANH R91, R91 ;  /* 0x0000005b005b7308 */ /* 0x000f220000002400 */
[----:B------:R-:W2:Y:S02]  /*8590*/  SHFL.IDX PT, R231, R9, R220, 0x1f ;  /* 0x00001fdc09e77589 */ /* 0x000ea400000e0000 */
[----:B------:R-:W-:Y:S01]  /*85a0*/  FFMA.FTZ R102, R17, UR5, -R102 ;  /* 0x0000000511667c23 */ /* 0x000fe20008010866 */
[----:B------:R-:W-:-:S04]  /*85b0*/  FSEL R17, R88, -INF , P1 ;  /* 0xff80000058117808 */ /* 0x000fc80000800000 */
[----:B------:R-:W-:Y:S01]  /*85c0*/  MUFU.TANH R237, R237 ;  /* 0x000000ed00ed7308 */ /* 0x000fe20000002400 */
[--C-:B------:R-:W-:Y:S01]  /*85d0*/  FFMA.FTZ R101, R101, UR5, -R107.reuse ;  /* 0x0000000565657c23 */ /* 0x100fe2000801086b */
[----:B------:R-:W-:Y:S01]  /*85e0*/  FFMA.FTZ R17, R17, UR5, -R107 ;  /* 0x0000000511117c23 */ /* 0x000fe2000801086b */
[----:B---3--:R-:W-:Y:S01]  /*85f0*/  FSEL R107, R228, -INF , P2 ;  /* 0xff800000e46b7808 */ /* 0x008fe20001000000 */
[----:B------:R-:W3:Y:S04]  /*8600*/  SHFL.IDX PT, R216, R9, R224, 0x1f ;  /* 0x00001fe009d87589 */ /* 0x000ee800000e0000 */
[----:B------:R-:W2:Y:S08]  /*8610*/  MUFU.TANH R235, R235 ;  /* 0x000000eb00eb7308 */ /* 0x000eb00000002400 */
[----:B------:R-:W3:Y:S01]  /*8620*/  MUFU.TANH R94, R94 ;  /* 0x0000005e005e7308 */ /* 0x000ee20000002400 */
[----:B-1----:R-:W-:Y:S01]  /*8630*/  FFMA.FTZ R107, R107, UR5, -R122 ;  /* 0x000000056b6b7c23 */ /* 0x002fe2000801087a */
[----:B------:R-:W1:Y:S06]  /*8640*/  SHFL.IDX PT, R138, R9, R221, 0x1f ;  /* 0x00001fdd098a7589 */ /* 0x000e6c00000e0000 */
[----:B------:R4:W-:Y:S01]  /*8650*/  MUFU.TANH R156, R110 ;  /* 0x0000006e009c7308 */ /* 0x0009e20000002400 */
[----:B------:R-:W-:-:S02]  /*8660*/  WARPGROUP.DEPBAR.LE gsb0, 0x0 ;  /* 0x00008000000079c5 */ /* 0x000fc40000010000 */
[----:B------:R-:W-:Y:S05]  /*8670*/  LDS R217, [R12+0x400] ;  /* 0x000400000cd97984 */ /* 0x000fea0000000800 */
[----:B------:R-:W1:Y:S01]  /*8680*/  MUFU.TANH R93, R93 ;  /* 0x0000005d005d7308 */ /* 0x000e620000002400 */
[----:B----4-:R-:W-:-:S07]  /*8690*/  FSEL R110, R90, -INF , P1 ;  /* 0xff8000005a6e7808 */ /* 0x010fce0000800000 */
[----:B------:R-:W4:Y:S01]  /*86a0*/  MUFU.TANH R232, R232 ;  /* 0x000000e800e87308 */ /* 0x000f220000002400 */
[----:B------:R-:W-:Y:S01]  /*86b0*/  FFMA.FTZ R122, R110, UR5, -R122 ;  /* 0x000000056e7a7c23 */ /* 0x000fe2000801087a */
[----:B------:R-:W-:Y:S01]  /*86c0*/  FSEL R110, R91, -INF , P2 ;  /* 0xff8000005b6e7808 */ /* 0x000fe20001000000 */
[----:B------:R-:W4:Y:S05]  /*86d0*/  SHFL.IDX PT, R134, R10, R230, 0x1f ;  /* 0x00001fe60a867589 */ /* 0x000f2a00000e0000 */
[----:B------:R3:W-:Y:S01]  /*86e0*/  MUFU.TANH R144, R123 ;  /* 0x0000007b00907308 */ /* 0x0007e20000002400 */
[----:B--2---:R-:W-:Y:S01]  /*86f0*/  FFMA.FTZ R110, R110, UR5, -R132 ;  /* 0x000000056e6e7c23 */ /* 0x004fe20008010884 */
[----:B------:R-:W-:-:S06]  /*8700*/  FSEL R211, R235, -INF , P2 ;  /* 0xff800000ebd37808 */ /* 0x000fcc0001000000 */
[----:B------:R-:W2:Y:S01]  /*8710*/  MUFU.TANH R154, R111 ;  /* 0x0000006f009a7308 */ /* 0x000ea20000002400 */
[----:B---3--:R-:W-:-:S07]  /*8720*/  FSEL R123, R237, -INF , P1 ;  /* 0xff800000ed7b7808 */ /* 0x008fce0000800000 */
[----:B------:R-:W3:Y:S01]  /*8730*/  MUFU.TANH R226, R226 ;  /* 0x000000e200e27308 */ /* 0x000ee20000002400 */
[----:B------:R-:W-:Y:S01]  /*8740*/  FFMA.FTZ R132, R123, UR5, -R132 ;  /* 0x000000057b847c23 */ /* 0x000fe20008010884 */
[----:B------:R-:W-:Y:S01]  /*8750*/  FSEL R123, R94, -INF , P1 ;  /* 0xff8000005e7b7808 */ /* 0x000fe20000800000 */
[----:B------:R-:W-:Y:S01]  /*8760*/  FFMA.FTZ R211, R211, UR5, -R231 ;  /* 0x00000005d3d37c23 */ /* 0x000fe200080108e7 */
[----:B-1----:R-:W-:-:S04]  /*8770*/  FSEL R214, R93, -INF , P2 ;  /* 0xff8000005dd67808 */ /* 0x002fc80001000000 */
[----:B------:R1:W-:Y:S01]  /*8780*/  MUFU.TANH R160, R106 ;  /* 0x0000006a00a07308 */ /* 0x0003e20000002400 */
[----:B------:R-:W-:Y:S01]  /*8790*/  FFMA.FTZ R231, R123, UR5, -R231 ;  /* 0x000000057be77c23 */ /* 0x000fe200080108e7 */
[----:B------:R-:W-:Y:S01]  /*87a0*/  FSEL R123, R162, -INF , P1 ;  /* 0xff800000a27b7808 */ /* 0x000fe20000800000 */
[----:B------:R-:W-:Y:S02]  /*87b0*/  IMAD R210, R0, 0x400, R210 ;  /* 0x0000040000d27824 */ /* 0x000fe400078e02d2 */
[----:B------:R-:W-:-:S03]  /*87c0*/  FFMA.FTZ R214, R214, UR5, -R216 ;  /* 0x00000005d6d67c23 */ /* 0x000fc600080108d8 */
[----:B------:R4:W-:Y:S01]  /*87d0*/  MUFU.TANH R143, R124 ;  /* 0x0000007c008f7308 */ /* 0x0009e20000002400 */
[----:B-1----:R-:W1:Y:S01]  /*87e0*/  SHFL.IDX PT, R106, R9, R7, 0x1f ;  /* 0x00001f07096a7589 */ /* 0x002e6200000e0000 */
[----:B------:R-:W-:Y:S01]  /*87f0*/  FFMA.FTZ R216, R123, UR5, -R216 ;  /* 0x000000057bd87c23 */ /* 0x000fe200080108d8 */
[----:B------:R-:W-:-:S05]  /*8800*/  FSEL R139, R159, -INF , P2 ;  /* 0xff8000009f8b7808 */ /* 0x000fca0001000000 */
[----:B------:R-:W1:Y:S01]  /*8810*/  MUFU.TANH R227, R227 ;  /* 0x000000e300e37308 */ /* 0x000e620000002400 */
[----:B----4-:R-:W-:-:S07]  /*8820*/  FSEL R124, R232, -INF , P2 ;  /* 0xff800000e87c7808 */ /* 0x010fce0001000000 */
[----:B------:R-:W4:Y:S01]  /*8830*/  MUFU.TANH R89, R89 ;  /* 0x0000005900597308 */ /* 0x000f220000002400 */
[----:B------:R-:W-:Y:S01]  /*8840*/  FFMA.FTZ R124, R124, UR5, -R109 ;  /* 0x000000057c7c7c23 */ /* 0x000fe2000801086d */
[----:B------:R-:W-:Y:S01]  /*8850*/  FSEL R123, R158, -INF , P1 ;  /* 0xff8000009e7b7808 */ /* 0x000fe20000800000 */
[----:B------:R-:W-:Y:S01]  /*8860*/  FFMA.FTZ R139, R139, UR5, -R138 ;  /* 0x000000058b8b7c23 */ /* 0x000fe2000801088a */
[----:B------:R-:W-:-:S04]  /*8870*/  R2UR UR4, R210 ;  /* 0x00000000d20472ca */ /* 0x000fc800000e0000 */
[----:B------:R2:W-:Y:S01]  /*8880*/  MUFU.TANH R142, R126 ;  /* 0x0000007e008e7308 */ /* 0x0005e20000002400 */
[----:B------:R-:W-:Y:S01]  /*8890*/  SHFL.IDX PT, R210, R9, R128, 0x1f ;  /* 0x00001f8009d27589 */ /* 0x000fe200000e0000 */
[----:B------:R-:W-:Y:S01]  /*88a0*/  FFMA.FTZ R138, R123, UR5, -R138 ;  /* 0x000000057b8a7c23 */ /* 0x000fe2000801088a */
[----:B------:R-:W-:-:S05]  /*88b0*/  FSEL R135, R155, -INF , P2 ;  /* 0xff8000009b877808 */ /* 0x000fca0001000000 */
[----:B------:R-:W4:Y:S01]  /*88c0*/  MUFU.TANH R236, R236 ;  /* 0x000000ec00ec7308 */ /* 0x000f220000002400 */
[----:B--2---:R2:W4:Y:S01]  /*88d0*/  SHFL.IDX PT, R126, R9, R212, 0x1f ;  /* 0x00001fd4097e7589 */ /* 0x00452200000e0000 */
[----:B------:R-:W-:-:S06]  /*88e0*/  FSEL R123, R154, -INF , P1 ;  /* 0xff8000009a7b7808 */ /* 0x000fcc0000800000 */
[----:B------:R-:W4:Y:S01]  /*88f0*/  MUFU.TANH R92, R92 ;  /* 0x0000005c005c7308 */ /* 0x000f220000002400 */
[--C-:B------:R-:W-:Y:S01]  /*8900*/  FFMA.FTZ R135, R135, UR5, -R134.reuse ;  /* 0x0000000587877c23 */ /* 0x100fe20008010886 */
[----:B------:R-:W-:-:S06]  /*8910*/  FFMA.FTZ R134, R123, UR5, -R134 ;  /* 0x000000057b867c23 */ /* 0x000fcc0008010886 */
[----:B------:R3:W4:Y:S01]  /*8920*/  MUFU.TANH R157, R108 ;  /* 0x0000006c009d7308 */ /* 0x0007220000002400 */
[----:B------:R-:W-:Y:S04]  /*8930*/  SHFL.IDX PT, R123, R10, R128, 0x1f ;  /* 0x00001f800a7b7589 */ /* 0x000fe800000e0000 */
[----:B------:R-:W-:Y:S03]  /*8940*/  SHFL.IDX PT, R136, R10, R7, 0x1f ;  /* 0x00001f070a887589 */ /* 0x000fe600000e0000 */
[----:B--2---:R2:W-:Y:S01]  /*8950*/  MUFU.EX2 R9, R124 ;  /* 0x0000007c00097308 */ /* 0x0045e20000000800 */
[----:B---3--:R-:W-:Y:S01]  /*8960*/  FSEL R108, R226, -INF , P1 ;  /* 0xff800000e26c7808 */ /* 0x008fe20000800000 */
[----:B------:R-:W-:Y:S04]  /*8970*/  SHFL.IDX PT, R223, R217, R7, 0x1f ;  /* 0x00001f07d9df7589 */ /* 0x000fe800000e0000 */
[----:B------:R-:W-:Y:S04]  /*8980*/  SHFL.IDX PT, R215, R10, R221, 0x1f ;  /* 0x00001fdd0ad77589 */ /* 0x000fe800000e0000 */
[----:B--2---:R-:W2:Y:S01]  /*8990*/  SHFL.IDX PT, R124, R10, R213, 0x1f ;  /* 0x00001fd50a7c7589 */ /* 0x004ea200000e0000 */
[----:B------:R-:W-:Y:S01]  /*89a0*/  FFMA.FTZ R109, R108, UR5, -R109 ;  /* 0x000000056c6d7c23 */ /* 0x000fe2000801086d */
[----:B-1----:R-:W-:-:S02]  /*89b0*/  FSEL R108, R227, -INF , P2 ;  /* 0xff800000e36c7808 */ /* 0x002fc40001000000 */
[----:B----4-:R-:W-:Y:S01]  /*89c0*/  FSEL R111, R89, -INF , P1 ;  /* 0xff800000596f7808 */ /* 0x010fe20000800000 */
[----:B------:R1:W-:Y:S01]  /*89d0*/  MUFU.TANH R3, R131 ;  /* 0x0000008300037308 */ /* 0x0003e20000002400 */
[----:B------:R-:W-:Y:S01]  /*89e0*/  FSEL R218, R161, -INF , P2 ;  /* 0xff800000a1da7808 */ /* 0x000fe20001000000 */
[----:B------:R-:W-:-:S06]  /*89f0*/  FFMA.FTZ R108, R108, UR5, -R106 ;  /* 0x000000056c6c7c23 */ /* 0x000fcc000801086a */
[----:B------:R3:W-:Y:S01]  /*8a00*/  MUFU.TANH R141, R125 ;  /* 0x0000007d008d7308 */ /* 0x0007e20000002400 */
[----:B------:R-:W-:Y:S01]  /*8a10*/  FFMA.FTZ R106, R111, UR5, -R106 ;  /* 0x000000056f6a7c23 */ /* 0x000fe2000801086a */
[----:B-1----:R-:W1:Y:S01]  /*8a20*/  SHFL.IDX PT, R131, R10, R212, 0x1f ;  /* 0x00001fd40a837589 */ /* 0x002e6200000e0000 */
[----:B------:R-:W-:-:S05]  /*8a30*/  FSEL R111, R236, -INF , P2 ;  /* 0xff800000ec6f7808 */ /* 0x000fca0001000000 */
[----:B------:R4:W-:Y:S01]  /*8a40*/  MUFU.TANH R4, R129 ;  /* 0x0000008100047308 */ /* 0x0009e20000002400 */
[----:B---3--:R-:W-:Y:S01]  /*8a50*/  FSEL R125, R92, -INF , P1 ;  /* 0xff8000005c7d7808 */ /* 0x008fe20000800000 */
[----:B------:R-:W-:Y:S01]  /*8a60*/  FFMA.FTZ R111, R111, UR5, -R126 ;  /* 0x000000056f6f7c23 */ /* 0x000fe2000801087e */
[----:B------:R-:W-:-:S05]  /*8a70*/  FSEL R12, R160, -INF , P1 ;  /* 0xff800000a00c7808 */ /* 0x000fca0000800000 */
[----:B------:R3:W-:Y:S01]  /*8a80*/  MUFU.TANH R140, R127 ;  /* 0x0000007f008c7308 */ /* 0x0007e20000002400 */
[----:B----4-:R-:W-:Y:S01]  /*8a90*/  FSEL R129, R151, -INF , P2 ;  /* 0xff80000097817808 */ /* 0x010fe20001000000 */
[----:B------:R-:W-:-:S06]  /*8aa0*/  FFMA.FTZ R126, R125, UR5, -R126 ;  /* 0x000000057d7e7c23 */ /* 0x000fcc000801087e */
[----:B------:R4:W-:Y:S01]  /*8ab0*/  MUFU.TANH R5, R130 ;  /* 0x0000008200057308 */ /* 0x0009e20000002400 */
[----:B---3--:R-:W3:Y:S01]  /*8ac0*/  SHFL.IDX PT, R127, R10, R220, 0x1f ;  /* 0x00001fdc0a7f7589 */ /* 0x008ee200000e0000 */
[----:B--2---:R-:W-:Y:S01]  /*8ad0*/  FFMA.FTZ R129, R129, UR5, -R124 ;  /* 0x0000000581817c23 */ /* 0x004fe2000801087c */
[--C-:B------:R-:W-:Y:S02]  /*8ae0*/  FFMA.FTZ R218, R218, UR5, -R210.reuse ;  /* 0x00000005dada7c23 */ /* 0x100fe400080108d2 */
[----:B------:R2:W-:Y:S01]  /*8af0*/  SHFL.IDX PT, R125, R10, R224, 0x1f ;  /* 0x00001fe00a7d7589 */ /* 0x0005e200000e0000 */
[----:B----4-:R-:W-:Y:S02]  /*8b00*/  FSEL R130, R150, -INF , P1 ;  /* 0xff80000096827808 */ /* 0x010fe40000800000 */
[----:B------:R-:W4:Y:S01]  /*8b10*/  MUFU.TANH R234, R234 ;  /* 0x000000ea00ea7308 */ /* 0x000f220000002400 */
[----:B------:R-:W-:Y:S01]  /*8b20*/  FFMA.FTZ R210, R12, UR5, -R210 ;  /* 0x000000050cd27c23 */ /* 0x000fe200080108d2 */
[----:B------:R-:W-:-:S06]  /*8b30*/  FSEL R137, R157, -INF , P2 ;  /* 0xff8000009d897808 */ /* 0x000fcc0001000000 */
[----:B------:R-:W3:Y:S01]  /*8b40*/  MUFU.TANH R112, R112 ;  /* 0x0000007000707308 */ /* 0x000ee20000002400 */
[----:B------:R-:W-:Y:S01]  /*8b50*/  FFMA.FTZ R124, R130, UR5, -R124 ;  /* 0x00000005827c7c23 */ /* 0x000fe2000801087c */
[----:B------:R-:W-:Y:S01]  /*8b60*/  FSEL R130, R146, -INF , P1 ;  /* 0xff80000092827808 */ /* 0x000fe20000800000 */
[----:B------:R1:W3:Y:S01]  /*8b70*/  SHFL.IDX PT, R229, R217, R220, 0x1f ;  /* 0x00001fdcd9e57589 */ /* 0x0002e200000e0000 */
[----:B------:R-:W-:Y:S02]  /*8b80*/  FSEL R12, R156, -INF , P1 ;  /* 0xff8000009c0c7808 */ /* 0x000fe40000800000 */
[----:B------:R-:W-:Y:S02]  /*8b90*/  FSEL R133, R153, -INF , P2 ;  /* 0xff80000099857808 */ /* 0x000fe40001000000 */
[----:B------:R-:W-:Y:S01]  /*8ba0*/  FSEL R219, R148, -INF , P1 ;  /* 0xff80000094db7808 */ /* 0x000fe20000800000 */
[----:B--2---:R2:W-:Y:S01]  /*8bb0*/  MUFU.EX2 R10, R126 ;  /* 0x0000007e000a7308 */ /* 0x0045e20000000800 */
[----:B------:R-:W3:Y:S01]  /*8bc0*/  SHFL.IDX PT, R222, R217, R230, 0x1f ;  /* 0x00001fe6d9de7589 */ /* 0x000ee200000e0000 */
[----:B------:R-:W-:Y:S01]  /*8bd0*/  FFMA.FTZ R137, R137, UR5, -R136 ;  /* 0x0000000589897c23 */ /* 0x000fe20008010888 */
[----:B-1----:R-:W-:-:S02]  /*8be0*/  FADD.FTZ R220, R24, -R223 ;  /* 0x800000df18dc7221 */ /* 0x002fc40000010000 */
[----:B------:R-:W-:Y:S01]  /*8bf0*/  SHFL.IDX PT, R233, R11, R7, 0x1f ;  /* 0x00001f070be97589 */ /* 0x000fe200000e0000 */
[----:B--2---:R-:W-:Y:S01]  /*8c00*/  FSEL R126, R147, -INF , P2 ;  /* 0xff800000937e7808 */ /* 0x004fe20001000000 */
[----:B------:R-:W-:Y:S01]  /*8c10*/  FADD.FTZ R223, R26, -R223 ;  /* 0x800000df1adf7221 */ /* 0x000fe20000010000 */
[----:B------:R-:W-:Y:S01]  /*8c20*/  FFMA.FTZ R136, R12, UR5, -R136 ;  /* 0x000000050c887c23 */ /* 0x000fe20008010888 */
[----:B------:R-:W-:Y:S01]  /*8c30*/  FSEL R26, R144, -INF , P1 ;  /* 0xff800000901a7808 */ /* 0x000fe20000800000 */
[----:B------:R-:W1:Y:S01]  /*8c40*/  MUFU.EX2 R97, R97 ;  /* 0x0000006100617308 */ /* 0x000e620000000800 */
[--C-:B------:R-:W-:Y:S01]  /*8c50*/  FFMA.FTZ R126, R126, UR5, -R123.reuse ;  /* 0x000000057e7e7c23 */ /* 0x100fe2000801087b */
[----:B------:R-:W-:Y:S01]  /*8c60*/  FFMA.FTZ R123, R130, UR5, -R123 ;  /* 0x00000005827b7c23 */ /* 0x000fe2000801087b */
[----:B------:R-:W-:Y:S01]  /*8c70*/  FSEL R130, R145, -INF , P2 ;  /* 0xff80000091827808 */ /* 0x000fe20001000000 */
[----:B------:R-:W-:Y:S01]  /*8c80*/  FFMA.FTZ R21, -R21, R21, 1 ;  /* 0x3f80000015157423 */ /* 0x000fe20000010115 */
[----:B------:R-:W-:Y:S01]  /*8c90*/  FSEL R12, R152, -INF , P1 ;  /* 0xff800000980c7808 */ /* 0x000fe20000800000 */
[----:B------:R-:W2:Y:S01]  /*8ca0*/  SHFL.IDX PT, R224, R217, R224, 0x1f ;  /* 0x00001fe0d9e07589 */ /* 0x000ea200000e0000 */
[----:B------:R-:W-:Y:S01]  /*8cb0*/  FFMA.FTZ R133, R133, UR5, -R131 ;  /* 0x0000000585857c23 */ /* 0x000fe20008010883 */
[----:B------:R3:W-:Y:S01]  /*8cc0*/  MUFU.EX2 R24, R132 ;  /* 0x0000008400187308 */ /* 0x0007e20000000800 */
[----:B------:R-:W-:Y:S01]  /*8cd0*/  FFMA.FTZ R130, R130, UR5, -R215 ;  /* 0x0000000582827c23 */ /* 0x000fe200080108d7 */
[----:B------:R-:W1:Y:S01]  /*8ce0*/  SHFL.IDX PT, R213, R217, R213, 0x1f ;  /* 0x00001fd5d9d57589 */ /* 0x000e6200000e0000 */
[----:B------:R-:W-:Y:S01]  /*8cf0*/  FFMA.FTZ R131, R12, UR5, -R131 ;  /* 0x000000050c837c23 */ /* 0x000fe20008010883 */
[----:B----4-:R-:W-:-:S04]  /*8d00*/  FSEL R128, R234, -INF , P2 ;  /* 0xff800000ea807808 */ /* 0x010fc80001000000 */
[----:B------:R-:W4:Y:S01]  /*8d10*/  MUFU.TANH R114, R114 ;  /* 0x0000007200727308 */ /* 0x000f220000002400 */
[----:B---3--:R-:W-:Y:S01]  /*8d20*/  FFMA.FTZ R132, R26, UR5, -R215 ;  /* 0x000000051a847c23 */ /* 0x008fe200080108d7 */
[----:B------:R-:W-:Y:S01]  /*8d30*/  IADD3 R215, R7, 0x18, RZ ;  /* 0x0000001807d77810 */ /* 0x000fe20007ffe0ff */
[----:B------:R-:W-:Y:S01]  /*8d40*/  FFMA.FTZ R128, R128, UR5, -R127 ;  /* 0x0000000580807c23 */ /* 0x000fe2000801087f */
[----:B------:R-:W-:-:S04]  /*8d50*/  FFMA.FTZ R22, -R22, R22, 1 ;  /* 0x3f80000016167423 */ /* 0x000fc80000010116 */
[----:B------:R-:W3:Y:S01]  /*8d60*/  MUFU.TANH R113, R113 ;  /* 0x0000007100717308 */ /* 0x000ee20000002400 */
[----:B------:R-:W-:Y:S07]  /*8d70*/  SHFL.IDX PT, R212, R217, R212, 0x1f ;  /* 0x00001fd4d9d47589 */ /* 0x000fee00000e0000 */
[----:B------:R-:W-:Y:S01]  /*8d80*/  MUFU.EX2 R95, R95 ;  /* 0x0000005f005f7308 */ /* 0x000fe20000000800 */
[----:B------:R-:W4:Y:S07]  /*8d90*/  SHFL.IDX PT, R230, R11, R230, 0x1f ;  /* 0x00001fe60be67589 */ /* 0x000f2e00000e0000 */
[----:B------:R-:W3:Y:S01]  /*8da0*/  MUFU.TANH R115, R115 ;  /* 0x0000007300737308 */ /* 0x000ee20000002400 */
[----:B------:R-:W3:Y:S07]  /*8db0*/  SHFL.IDX PT, R215, R217, R215, 0x1f ;  /* 0x00001fd7d9d77589 */ /* 0x000eee00000e0000 */
[----:B------:R-:W3:Y:S01]  /*8dc0*/  MUFU.TANH R118, R118 ;  /* 0x0000007600767308 */ /* 0x000ee20000002400 */
[----:B------:R-:W3:Y:S07]  /*8dd0*/  SHFL.IDX PT, R217, R217, R221, 0x1f ;  /* 0x00001fddd9d97589 */ /* 0x000eee00000e0000 */
[----:B------:R-:W-:Y:S08]  /*8de0*/  MUFU.EX2 R98, R98 ;  /* 0x0000006200627308 */ /* 0x000ff00000000800 */
[----:B------:R-:W3:Y:S08]  /*8df0*/  MUFU.EX2 R96, R96 ;  /* 0x0000006000607308 */ /* 0x000ef00000000800 */
[----:B------:R-:W3:Y:S08]  /*8e00*/  MUFU.TANH R116, R116 ;  /* 0x0000007400747308 */ /* 0x000ef00000002400 */
[----:B------:R-:W3:Y:S08]  /*8e10*/  MUFU.TANH R121, R121 ;  /* 0x0000007900797308 */ /* 0x000ef00000002400 */
[----:B------:R-:W3:Y:S08]  /*8e20*/  MUFU.EX2 R104, R104 ;  /* 0x0000006800687308 */ /* 0x000ef00000000800 */
[----:B------:R-:W3:Y:S01]  /*8e30*/  MUFU.EX2 R102, R102 ;  /* 0x0000006600667308 */ /* 0x000ee20000000800 */
[----:B------:R-:W-:-:S07]  /*8e40*/  FFMA.FTZ R23, -R23, R23, 1 ;  /* 0x3f80000017177423 */ /* 0x000fce0000010117 */
[----:B------:R-:W3:Y:S01]  /*8e50*/  MUFU.TANH R117, R117 ;  /* 0x0000007500757308 */ /* 0x000ee20000002400 */
[----:B------:R-:W-:-:S07]  /*8e60*/  FFMA.FTZ R205, -R205, R205, 1 ;  /* 0x3f800000cdcd7423 */ /* 0x000fce00000101cd */
[----:B------:R-:W3:Y:S01]  /*8e70*/  MUFU.EX2 R103, R103 ;  /* 0x0000006700677308 */ /* 0x000ee20000000800 */
[----:B------:R-:W-:Y:S01]  /*8e80*/  FFMA.FTZ R209, -R209, R209, 1 ;  /* 0x3f800000d1d17423 */ /* 0x000fe200000101d1 */
[----:B------:R-:W-:Y:S01]  /*8e90*/  FFMA.FTZ R88, -R88, R88, 1 ;  /* 0x3f80000058587423 */ /* 0x000fe20000010158 */
[----:B------:R-:W-:Y:S05]  /*8ea0*/  LDS R13, [R13+0x400] ;  /* 0x000400000d0d7984 */ /* 0x000fea0000000800 */
[----:B------:R2:W-:Y:S01]  /*8eb0*/  MUFU.EX2 R12, R122 ;  /* 0x0000007a000c7308 */ /* 0x0005e20000000800 */
[----:B------:R-:W-:Y:S01]  /*8ec0*/  VIADD R26, R7, 0x8 ;  /* 0x00000008071a7836 */ /* 0x000fe20000000000 */
[----:B--2---:R-:W-:-:S05]  /*8ed0*/  FSEL R122, R112, -INF , P1 ;  /* 0xff800000707a7808 */ /* 0x004fca0000800000 */
[----:B------:R-:W-:Y:S01]  /*8ee0*/  FFMA.FTZ R127, R122, UR5, -R127 ;  /* 0x000000057a7f7c23 */ /* 0x000fe2000801087f */
[----:B------:R-:W-:Y:S01]  /*8ef0*/  FSEL R122, R149, -INF , P2 ;  /* 0xff800000957a7808 */ /* 0x000fe20001000000 */
[--C-:B------:R-:W-:Y:S01]  /*8f00*/  FADD.FTZ R32, R32, -R229.reuse ;  /* 0x800000e520207221 */ /* 0x100fe20000010000 */
[----:B------:R-:W-:Y:S02]  /*8f10*/  FADD.FTZ R34, R34, -R229 ;  /* 0x800000e522227221 */ /* 0x000fe40000010000 */
[----:B------:R2:W3:Y:S01]  /*8f20*/  SHFL.IDX PT, R229, R11, R26, 0x1f ;  /* 0x00001f1a0be57589 */ /* 0x0004e200000e0000 */
[--C-:B------:R-:W-:Y:S01]  /*8f30*/  FFMA.FTZ R122, R122, UR5, -R125.reuse ;  /* 0x000000057a7a7c23 */ /* 0x100fe2000801087d */
[----:B------:R-:W-:Y:S01]  /*8f40*/  FFMA.FTZ R125, R219, UR5, -R125 ;  /* 0x00000005db7d7c23 */ /* 0x000fe2000801087d */
[--C-:B------:R-:W-:Y:S01]  /*8f50*/  FADD.FTZ R219, R25, -R222.reuse ;  /* 0x800000de19db7221 */ /* 0x100fe20000010000 */
[----:B------:R-:W-:Y:S01]  /*8f60*/  FADD.FTZ R222, R27, -R222 ;  /* 0x800000de1bde7221 */ /* 0x000fe20000010000 */
[----:B------:R-:W-:-:S02]  /*8f70*/  VIADD R27, R7, 0xc ;  /* 0x0000000c071b7836 */ /* 0x000fc40000000000 */
[--C-:B------:R-:W-:Y:S01]  /*8f80*/  FADD.FTZ R33, R33, -R224.reuse ;  /* 0x800000e021217221 */ /* 0x100fe20000010000 */
[----:B------:R-:W-:Y:S01]  /*8f90*/  FADD.FTZ R35, R35, -R224 ;  /* 0x800000e023237221 */ /* 0x000fe20000010000 */
[----:B------:R1:W-:Y:S01]  /*8fa0*/  MUFU.EX2 R25, R211 ;  /* 0x000000d300197308 */ /* 0x0003e20000000800 */
[----:B------:R4:W3:Y:S01]  /*8fb0*/  SHFL.IDX PT, R224, R11, R27, 0x1f ;  /* 0x00001f1b0be07589 */ /* 0x0008e200000e0000 */
[--C-:B-1----:R-:W-:Y:S01]  /*8fc0*/  FADD.FTZ R211, R29, -R213.reuse ;  /* 0x800000d51dd37221 */ /* 0x102fe20000010000 */
[----:B------:R-:W-:-:S05]  /*8fd0*/  FADD.FTZ R213, R31, -R213 ;  /* 0x800000d51fd57221 */ /* 0x000fca0000010000 */
[----:B--2---:R1:W-:Y:S01]  /*8fe0*/  MUFU.EX2 R26, R231 ;  /* 0x000000e7001a7308 */ /* 0x0043e20000000800 */
[----:B------:R-:W-:Y:S02]  /*8ff0*/  FSEL R29, R141, -INF , P2 ;  /* 0xff8000008d1d7808 */ /* 0x000fe40001000000 */
[----:B------:R-:W-:Y:S02]  /*9000*/  FSEL R31, R140, -INF , P1 ;  /* 0xff8000008c1f7808 */ /* 0x000fe40000800000 */
[----:B-1----:R-:W-:Y:S01]  /*9010*/  IADD3 R231, R7, 0x10, RZ ;  /* 0x0000001007e77810 */ /* 0x002fe20007ffe0ff */
[--C-:B----4-:R-:W-:Y:S02]  /*9020*/  FFMA.FTZ R29, R29, UR5, -R230.reuse ;  /* 0x000000051d1d7c23 */ /* 0x110fe400080108e6 */
[----:B------:R-:W-:Y:S01]  /*9030*/  FFMA.FTZ R31, R31, UR5, -R230 ;  /* 0x000000051f1f7c23 */ /* 0x000fe200080108e6 */
[----:B------:R1:W-:Y:S01]  /*9040*/  MUFU.EX2 R27, R214 ;  /* 0x000000d6001b7308 */ /* 0x0003e20000000800 */
[----:B------:R2:W4:Y:S01]  /*9050*/  SHFL.IDX PT, R230, R11, R231, 0x1f ;  /* 0x00001fe70be67589 */ /* 0x00052200000e0000 */
[--C-:B---3--:R-:W-:Y:S01]  /*9060*/  FADD.FTZ R36, R36, -R215.reuse ;  /* 0x800000d724247221 */ /* 0x108fe20000010000 */
[----:B------:R-:W-:Y:S01]  /*9070*/  FADD.FTZ R215, R38, -R215 ;  /* 0x800000d726d77221 */ /* 0x000fe20000010000 */
[----:B-1----:R-:W-:Y:S01]  /*9080*/  FADD.FTZ R214, R37, -R217 ;  /* 0x800000d925d67221 */ /* 0x002fe20000010000 */
[----:B------:R-:W-:Y:S01]  /*9090*/  FFMA.FTZ R37, -R20, R20, 1 ;  /* 0x3f80000014257423 */ /* 0x000fe20000010114 */
[----:B------:R-:W-:Y:S01]  /*90a0*/  FSEL R20, R6, -INF , P2 ;  /* 0xff80000006147808 */ /* 0x000fe20001000000 */
[----:B------:R-:W-:Y:S01]  /*90b0*/  FFMA.FTZ R38, -R18, R18, 1 ;  /* 0x3f80000012267423 */ /* 0x000fe20000010112 */
[----:B------:R-:W-:Y:S01]  /*90c0*/  FMUL.FTZ R223, R99, R223 ;  /* 0x000000df63df7220 */ /* 0x000fe20000410000 */
[----:B------:R1:W-:Y:S03]  /*90d0*/  MUFU.EX2 R18, R216 ;  /* 0x000000d800127308 */ /* 0x0003e60000000800 */
[----:B------:R-:W-:Y:S01]  /*90e0*/  FMUL.FTZ R37, R37, R223 ;  /* 0x000000df25257220 */ /* 0x000fe20000410000 */
[----:B------:R-:W-:Y:S01]  /*90f0*/  FMUL.FTZ R223, R119, R219 ;  /* 0x000000db77df7220 */ /* 0x000fe20000410000 */
[----:B-1----:R-:W-:Y:S01]  /*9100*/  FFMA.FTZ R216, R20, UR5, -R229 ;  /* 0x0000000514d87c23 */ /* 0x002fe200080108e5 */
[----:B------:R-:W-:-:S02]  /*9110*/  FFMA.FTZ R20, -R19, R19, 1 ;  /* 0x3f80000013147423 */ /* 0x000fc40000010113 */
[----:B------:R1:W-:Y:S01]  /*9120*/  MUFU.EX2 R19, R218 ;  /* 0x000000da00137308 */ /* 0x0003e20000000800 */
[----:B------:R-:W-:Y:S01]  /*9130*/  FMUL.FTZ R222, R100, R222 ;  /* 0x000000de64de7220 */ /* 0x000fe20000410000 */
[----:B------:R-:W-:Y:S01]  /*9140*/  FADD.FTZ R221, R28, -R212 ;  /* 0x800000d41cdd7221 */ /* 0x000fe20000010000 */
[----:B-1----:R-:W-:-:S05]  /*9150*/  FSEL R218, R3, -INF , P1 ;  /* 0xff80000003da7808 */ /* 0x002fca0000800000 */
[----:B------:R-:W-:Y:S01]  /*9160*/  FFMA.FTZ R219, R218, UR5, -R224 ;  /* 0x00000005dadb7c23 */ /* 0x000fe200080108e0 */
[----:B------:R-:W-:Y:S02]  /*9170*/  FMUL.FTZ R218, R20, R223 ;  /* 0x000000df14da7220 */ /* 0x000fe40000410000 */
[----:B------:R1:W-:Y:S01]  /*9180*/  MUFU.EX2 R20, R210 ;  /* 0x000000d200147308 */ /* 0x0003e20000000800 */
[----:B------:R-:W-:Y:S01]  /*9190*/  FMUL.FTZ R223, R97, R221 ;  /* 0x000000dd61df7220 */ /* 0x000fe20000410000 */
[----:B------:R-:W-:Y:S01]  /*91a0*/  FADD.FTZ R212, R30, -R212 ;  /* 0x800000d41ed47221 */ /* 0x000fe20000010000 */
[----:B------:R-:W-:Y:S01]  /*91b0*/  FSEL R28, R143, -INF , P2 ;  /* 0xff8000008f1c7808 */ /* 0x000fe20001000000 */
[----:B--2---:R-:W-:Y:S02]  /*91c0*/  VIADD R231, R7, 0x14 ;  /* 0x0000001407e77836 */ /* 0x004fe40000000000 */
[----:B-1----:R-:W-:Y:S01]  /*91d0*/  FMUL.FTZ R210, R21, R222 ;  /* 0x000000de15d27220 */ /* 0x002fe20000410000 */
[----:B------:R-:W-:-:S02]  /*91e0*/  FSEL R21, R2, -INF , P2 ;  /* 0xff80000002157808 */ /* 0x000fc40001000000 */
[----:B------:R-:W-:-:S03]  /*91f0*/  FSEL R30, R142, -INF , P1 ;  /* 0xff8000008e1e7808 */ /* 0x000fc60000800000 */
[----:B----4-:R-:W-:Y:S02]  /*9200*/  FFMA.FTZ R221, R21, UR5, -R230 ;  /* 0x0000000515dd7c23 */ /* 0x010fe400080108e6 */
[----:B------:R1:W-:Y:S01]  /*9210*/  MUFU.EX2 R21, R139 ;  /* 0x0000008b00157308 */ /* 0x0003e20000000800 */
[----:B------:R-:W-:Y:S01]  /*9220*/  FADD.FTZ R217, R39, -R217 ;  /* 0x800000d927d97221 */ /* 0x000fe20000010000 */
[--C-:B------:R-:W-:Y:S01]  /*9230*/  FFMA.FTZ R28, R28, UR5, -R233.reuse ;  /* 0x000000051c1c7c23 */ /* 0x100fe200080108e9 */
[----:B------:R-:W-:Y:S01]  /*9240*/  FFMA.FTZ R30, R30, UR5, -R233 ;  /* 0x000000051e1e7c23 */ /* 0x000fe200080108e9 */
[----:B------:R-:W-:Y:S01]  /*9250*/  FSEL R39, R5, -INF , P1 ;  /* 0xff80000005277808 */ /* 0x000fe20000800000 */
[----:B------:R-:W2:Y:S01]  /*9260*/  SHFL.IDX PT, R231, R11, R231, 0x1f ;  /* 0x00001fe70be77589 */ /* 0x000ea200000e0000 */
[----:B------:R-:W-:Y:S02]  /*9270*/  VIADD R233, R7, 0x18 ;  /* 0x0000001807e97836 */ /* 0x000fe40000000000 */
[----:B-1----:R-:W-:-:S02]  /*9280*/  FMUL.FTZ R139, R22, R223 ;  /* 0x000000df168b7220 */ /* 0x002fc40000410000 */
[----:B------:R-:W-:Y:S01]  /*9290*/  LDS R223, [R15+0x400] ;  /* 0x000400000fdf7984 */ /* 0x000fe20000000800 */
[----:B------:R-:W-:Y:S01]  /*92a0*/  FFMA.FTZ R39, R39, UR5, -R229 ;  /* 0x0000000527277c23 */ /* 0x000fe200080108e5 */
[----:B------:R-:W-:Y:S02]  /*92b0*/  FSEL R222, R114, -INF , P1 ;  /* 0xff80000072de7808 */ /* 0x000fe40000800000 */
[----:B------:R1:W3:Y:S03]  /*92c0*/  SHFL.IDX PT, R229, R11, R233, 0x1f ;  /* 0x00001fe90be57589 */ /* 0x0002e600000e0000 */
[----:B------:R-:W-:Y:S01]  /*92d0*/  FFMA.FTZ R222, R222, UR5, -R230 ;  /* 0x00000005dede7c23 */ /* 0x000fe200080108e6 */
[----:B-1----:R-:W-:-:S05]  /*92e0*/  IADD3 R233, R7, 0x1c, RZ ;  /* 0x0000001c07e97810 */ /* 0x002fca0007ffe0ff */
[----:B------:R1:W4:Y:S01]  /*92f0*/  SHFL.IDX PT, R230, R11, R233, 0x1f ;  /* 0x00001fe90be67589 */ /* 0x00032200000e0000 */
[----:B------:R-:W-:Y:S01]  /*9300*/  FMUL.FTZ R220, R120, R220 ;  /* 0x000000dc78dc7220 */ /* 0x000fe20000410000 */
[----:B------:R-:W-:Y:S01]  /*9310*/  FFMA.FTZ R15, -R204, R204, 1 ;  /* 0x3f800000cc0f7423 */ /* 0x000fe200000101cc */
[----:B------:R-:W-:Y:S02]  /*9320*/  FSEL R22, R113, -INF , P2 ;  /* 0xff80000071167808 */ /* 0x000fe40001000000 */
[----:B------:R-:W-:Y:S01]  /*9330*/  FMUL.FTZ R38, R38, R220 ;  /* 0x000000dc26267220 */ /* 0x000fe20000410000 */
[----:B------:R-:W-:Y:S01]  /*9340*/  FSEL R204, R115, -INF , P1 ;  /* 0xff80000073cc7808 */ /* 0x000fe20000800000 */
[----:B-1----:R1:W-:Y:S01]  /*9350*/  MUFU.EX2 R11, R138 ;  /* 0x0000008a000b7308 */ /* 0x0023e20000000800 */
[----:B------:R-:W-:Y:S01]  /*9360*/  FSEL R220, R4, -INF , P2 ;  /* 0xff80000004dc7808 */ /* 0x000fe20001000000 */
[----:B-1----:R-:W-:Y:S01]  /*9370*/  FMUL.FTZ R138, R95, R212 ;  /* 0x000000d45f8a7220 */ /* 0x002fe20000410000 */
[----:B--2---:R-:W-:Y:S01]  /*9380*/  FFMA.FTZ R212, R22, UR5, -R231 ;  /* 0x0000000516d47c23 */ /* 0x004fe200080108e7 */
[----:B------:R-:W-:-:S02]  /*9390*/  FSEL R22, R118, -INF , P1 ;  /* 0xff80000076167808 */ /* 0x000fc40000800000 */
[----:B------:R-:W-:Y:S02]  /*93a0*/  FMUL.FTZ R138, R15, R138 ;  /* 0x0000008a0f8a7220 */ /* 0x000fe40000410000 */
[----:B------:R1:W-:Y:S01]  /*93b0*/  MUFU.EX2 R15, R137 ;  /* 0x00000089000f7308 */ /* 0x0003e20000000800 */
[----:B------:R-:W-:Y:S01]  /*93c0*/  FFMA.FTZ R204, R204, UR5, -R231 ;  /* 0x00000005cccc7c23 */ /* 0x000fe200080108e7 */
[----:B------:R-:W-:Y:S01]  /*93d0*/  FFMA.FTZ R220, R220, UR5, -R224 ;  /* 0x00000005dcdc7c23 */ /* 0x000fe200080108e0 */
[----:B------:R-:W-:Y:S01]  /*93e0*/  FMUL.FTZ R231, R96, R213 ;  /* 0x000000d560e77220 */ /* 0x000fe20000410000 */
[----:B------:R-:W-:Y:S01]  /*93f0*/  FSEL R224, R116, -INF , P2 ;  /* 0xff80000074e07808 */ /* 0x000fe20001000000 */
[----:B-1----:R-:W-:-:S03]  /*9400*/  FMUL.FTZ R137, R98, R211 ;  /* 0x000000d362897220 */ /* 0x002fc60000410000 */
[----:B------:R-:W1:Y:S01]  /*9410*/  MUFU.EX2 R17, R17 ;  /* 0x0000001100117308 */ /* 0x000e620000000800 */
[----:B---3--:R-:W-:Y:S01]  /*9420*/  FFMA.FTZ R211, R22, UR5, -R229 ;  /* 0x0000000516d37c23 */ /* 0x008fe200080108e5 */
[----:B------:R-:W-:Y:S01]  /*9430*/  FMUL.FTZ R137, R23, R137 ;  /* 0x0000008917897220 */ /* 0x000fe20000410000 */
[----:B------:R-:W-:Y:S01]  /*9440*/  FSEL R23, R121, -INF , P1 ;  /* 0xff80000079177808 */ /* 0x000fe20000800000 */
[----:B------:R-:W-:Y:S01]  /*9450*/  FMUL.FTZ R32, R104, R32 ;  /* 0x0000002068207220 */ /* 0x000fe20000410000 */
[----:B------:R-:W-:-:S03]  /*9460*/  FMUL.FTZ R205, R205, R231 ;  /* 0x000000e7cdcd7220 */ /* 0x000fc60000410000 */
[----:B------:R2:W-:Y:S01]  /*9470*/  MUFU.EX2 R22, R136 ;  /* 0x0000008800167308 */ /* 0x0005e20000000800 */
[----:B------:R-:W-:Y:S01]  /*9480*/  IADD3 R231, R7, 0xc, RZ ;  /* 0x0000000c07e77810 */ /* 0x000fe20007ffe0ff */
[----:B------:R-:W-:Y:S01]  /*9490*/  FFMA.FTZ R224, R224, UR5, -R229 ;  /* 0x00000005e0e07c23 */ /* 0x000fe200080108e5 */
[----:B------:R-:W-:Y:S01]  /*94a0*/  FMUL.FTZ R35, R102, R35 ;  /* 0x0000002366237220 */ /* 0x000fe20000410000 */
[----:B------:R-:W-:Y:S01]  /*94b0*/  FSEL R229, R117, -INF , P2 ;  /* 0xff80000075e57808 */ /* 0x000fe20001000000 */
[----:B--2---:R-:W-:Y:S01]  /*94c0*/  FFMA.FTZ R136, -R206, R206, 1 ;  /* 0x3f800000ce887423 */ /* 0x004fe200000101ce */
[--C-:B----4-:R-:W-:Y:S02]  /*94d0*/  FFMA.FTZ R206, R23, UR5, -R230.reuse ;  /* 0x0000000517ce7c23 */ /* 0x110fe400080108e6 */
[----:B------:R2:W-:Y:S01]  /*94e0*/  MUFU.EX2 R23, R135 ;  /* 0x0000008700177308 */ /* 0x0005e20000000800 */
[----:B------:R-:W-:Y:S01]  /*94f0*/  FMUL.FTZ R136, R136, R32 ;  /* 0x0000002088887220 */ /* 0x000fe20000410000 */
[----:B------:R-:W-:Y:S01]  /*9500*/  FMUL.FTZ R34, R103, R34 ;  /* 0x0000002267227220 */ /* 0x000fe20000410000 */
[----:B------:R-:W-:Y:S01]  /*9510*/  FFMA.FTZ R213, R229, UR5, -R230 ;  /* 0x00000005e5d57c23 */ /* 0x000fe200080108e6 */
[----:B------:R-:W-:-:S04]  /*9520*/  VIADD R229, R7, 0x4 ;  /* 0x0000000407e57836 */ /* 0x000fc80000000000 */
[----:B------:R3:W-:Y:S01]  /*9530*/  MUFU.EX2 R32, R134 ;  /* 0x0000008600207308 */ /* 0x0007e20000000800 */
[----:B--2---:R-:W-:Y:S02]  /*9540*/  FFMA.FTZ R135, -R208, R208, 1 ;  /* 0x3f800000d0877423 */ /* 0x004fe400000101d0 */
[----:B------:R2:W-:Y:S02]  /*9550*/  SHFL.IDX PT, R208, R223, R231, 0x1f ;  /* 0x00001fe7dfd07589 */ /* 0x0005e400000e0000 */
[----:B------:R-:W-:Y:S01]  /*9560*/  FMUL.FTZ R135, R135, R34 ;  /* 0x0000002287877220 */ /* 0x000fe20000410000 */
[----:B---3--:R-:W-:Y:S01]  /*9570*/  FMUL.FTZ R134, R209, R35 ;  /* 0x00000023d1867220 */ /* 0x008fe20000410000 */
[C---:B------:R-:W-:Y:S02]  /*9580*/  VIADD R35, R7.reuse, 0x10 ;  /* 0x0000001007237836 */ /* 0x040fe40000000000 */
[----:B--2---:R-:W-:Y:S01]  /*9590*/  VIADD R231, R7, 0x14 ;  /* 0x0000001407e77836 */ /* 0x004fe20000000000 */
[----:B------:R-:W2:Y:S01]  /*95a0*/  MUFU.EX2 R105, R105 ;  /* 0x0000006900697308 */ /* 0x000ea20000000800 */
[----:B------:R-:W3:Y:S01]  /*95b0*/  SHFL.IDX PT, R209, R223, R7, 0x1f ;  /* 0x00001f07dfd17589 */ /* 0x000ee200000e0000 */
[----:B------:R-:W-:Y:S01]  /*95c0*/  FFMA.FTZ R34, -R225, R225, 1 ;  /* 0x3f800000e1227423 */ /* 0x000fe200000101e1 */
[----:B-1----:R-:W-:-:S02]  /*95d0*/  FMUL.FTZ R215, R17, R215 ;  /* 0x000000d711d77220 */ /* 0x002fc40000410000 */
[----:B------:R1:W-:Y:S01]  /*95e0*/  SHFL.IDX PT, R225, R223, R35, 0x1f ;  /* 0x00001f23dfe17589 */ /* 0x0003e200000e0000 */
[----:B------:R-:W-:Y:S02]  /*95f0*/  VIADD R230, R7, 0x8 ;  /* 0x0000000807e67836 */ /* 0x000fe40000000000 */
[----:B------:R-:W4:Y:S01]  /*9600*/  MUFU.EX2 R101, R101 ;  /* 0x0000006500657308 */ /* 0x000f220000000800 */
[----:B------:R-:W-:Y:S01]  /*9610*/  SHFL.IDX PT, R231, R223, R231, 0x1f ;  /* 0x00001fe7dfe77589 */ /* 0x000fe200000e0000 */
[----:B------:R-:W-:-:S03]  /*9620*/  FMUL.FTZ R88, R88, R215 ;  /* 0x000000d758587220 */ /* 0x000fc60000410000 */
[----:B------:R-:W3:Y:S01]  /*9630*/  SHFL.IDX PT, R229, R223, R229, 0x1f ;  /* 0x00001fe5dfe57589 */ /* 0x000ee200000e0000 */
[----:B-1----:R-:W-:Y:S02]  /*9640*/  IADD3 R35, R7, 0x18, RZ ;  /* 0x0000001807237810 */ /* 0x002fe40007ffe0ff */
[----:B------:R-:W1:Y:S01]  /*9650*/  MUFU.EX2 R108, R108 ;  /* 0x0000006c006c7308 */ /* 0x000e620000000800 */
[----:B------:R-:W-:Y:S04]  /*9660*/  SHFL.IDX PT, R230, R223, R230, 0x1f ;  /* 0x00001fe6dfe67589 */ /* 0x000fe800000e0000 */
[----:B------:R-:W1:Y:S01]  /*9670*/  SHFL.IDX PT, R215, R223, R35, 0x1f ;  /* 0x00001f23dfd77589 */ /* 0x000e6200000e0000 */
[----:B--2---:R-:W-:Y:S01]  /*9680*/  FMUL.FTZ R33, R105, R33 ;  /* 0x0000002169217220 */ /* 0x004fe20000410000 */
[----:B------:R-:W-:Y:S01]  /*9690*/  FFMA.FTZ R207, -R207, R207, 1 ;  /* 0x3f800000cfcf7423 */ /* 0x000fe200000101cf */
[----:B----4-:R-:W-:Y:S01]  /*96a0*/  FMUL.FTZ R36, R101, R36 ;  /* 0x0000002465247220 */ /* 0x010fe20000410000 */
[----:B------:R-:W2:Y:S02]  /*96b0*/  MUFU.EX2 R111, R111 ;  /* 0x0000006f006f7308 */ /* 0x000ea40000000800 */
[----:B------:R-:W-:Y:S01]  /*96c0*/  FMUL.FTZ R207, R207, R33 ;  /* 0x00000021cfcf7220 */ /* 0x000fe20000410000 */
[----:B---3--:R-:W-:Y:S01]  /*96d0*/  FADD.FTZ R40, R40, -R209 ;  /* 0x800000d128287221 */ /* 0x008fe20000010000 */
[----:B------:R-:W-:-:S04]  /*96e0*/  FADD.FTZ R47, R47, -R208 ;  /* 0x800000d02f2f7221 */ /* 0x000fc80000010000 */
[----:B------:R-:W3:Y:S08]  /*96f0*/  MUFU.EX2 R110, R110 ;  /* 0x0000006e006e7308 */ /* 0x000ef00000000800 */
[----:B------:R4:W-:Y:S01]  /*9700*/  MUFU.EX2 R33, R133 ;  /* 0x0000008500217308 */ /* 0x0009e20000000800 */
[----:B------:R-:W-:Y:S01]  /*9710*/  FADD.FTZ R43, R43, -R229 ;  /* 0x800000e52b2b7221 */ /* 0x000fe20000010000 */
[----:B------:R-:W-:Y:S01]  /*9720*/  FADD.FTZ R42, R42, -R209 ;  /* 0x800000d12a2a7221 */ /* 0x000fe20000010000 */
[----:B----4-:R-:W-:-:S05]  /*9730*/  FMUL.FTZ R133, R34, R36 ;  /* 0x0000002422857220 */ /* 0x010fca0000410000 */
[----:B------:R4:W-:Y:S01]  /*9740*/  MUFU.EX2 R36, R124 ;  /* 0x0000007c00247308 */ /* 0x0009e20000000800 */
[----:B-1----:R-:W-:Y:S01]  /*9750*/  FADD.FTZ R209, R52, -R215 ;  /* 0x800000d734d17221 */ /* 0x002fe20000010000 */
[----:B------:R-:W-:Y:S01]  /*9760*/  FMUL.FTZ R52, R12, R43 ;  /* 0x0000002b0c347220 */ /* 0x000fe20000410000 */
[----:B----4-:R-:W-:Y:S01]  /*9770*/  FADD.FTZ R124, R45, -R208 ;  /* 0x800000d02d7c7221 */ /* 0x010fe20000010000 */
[----:B------:R-:W-:Y:S01]  /*9780*/  FADD.FTZ R208, R49, -R231 ;  /* 0x800000e731d07221 */ /* 0x000fe20000010000 */
[----:B------:R-:W-:Y:S01]  /*9790*/  FFMA.FTZ R45, -R227, R227, 1 ;  /* 0x3f800000e32d7423 */ /* 0x000fe200000101e3 */
[----:B------:R-:W-:Y:S01]  /*97a0*/  FMUL.FTZ R49, R108, R40 ;  /* 0x000000286c317220 */ /* 0x000fe20000410000 */
[----:B------:R-:W-:-:S03]  /*97b0*/  FADD.FTZ R44, R44, -R230 ;  /* 0x800000e62c2c7221 */ /* 0x000fc60000010000 */
[----:B------:R-:W-:Y:S01]  /*97c0*/  FMUL.FTZ R45, R45, R49 ;  /* 0x000000312d2d7220 */ /* 0x000fe20000410000 */
[----:B------:R-:W-:Y:S01]  /*97d0*/  FFMA.FTZ R49, -R90, R90, 1 ;  /* 0x3f8000005a317423 */ /* 0x000fe2000001015a */
[----:B------:R-:W-:Y:S01]  /*97e0*/  FADD.FTZ R46, R46, -R230 ;  /* 0x800000e62e2e7221 */ /* 0x000fe20000010000 */
[----:B--2---:R-:W-:Y:S02]  /*97f0*/  FMUL.FTZ R44, R111, R44 ;  /* 0x0000002c6f2c7220 */ /* 0x004fe40000410000 */
[----:B------:R-:W-:Y:S01]  /*9800*/  FMUL.FTZ R49, R49, R52 ;  /* 0x0000003431317220 */ /* 0x000fe20000410000 */
[----:B------:R-:W-:Y:S01]  /*9810*/  FFMA.FTZ R52, -R236, R236, 1 ;  /* 0x3f800000ec347423 */ /* 0x000fe200000101ec */
[----:B------:R-:W-:Y:S01]  /*9820*/  FADD.FTZ R41, R41, -R229 ;  /* 0x800000e529297221 */ /* 0x000fe20000010000 */
[----:B------:R-:W-:Y:S01]  /*9830*/  FFMA.FTZ R92, -R92, R92, 1 ;  /* 0x3f8000005c5c7423 */ /* 0x000fe2000001015c */
[----:B------:R-:W-:Y:S01]  /*9840*/  FFMA.FTZ R91, -R91, R91, 1 ;  /* 0x3f8000005b5b7423 */ /* 0x000fe2000001015b */
[----:B------:R-:W-:Y:S01]  /*9850*/  FMUL.FTZ R46, R10, R46 ;  /* 0x0000002e0a2e7220 */ /* 0x000fe20000410000 */
[----:B---3--:R-:W-:Y:S01]  /*9860*/  FMUL.FTZ R124, R110, R124 ;  /* 0x0000007c6e7c7220 */ /* 0x008fe20000410000 */
[----:B------:R-:W-:Y:S01]  /*9870*/  VIADD R229, R7, 0x8 ;  /* 0x0000000807e57836 */ /* 0x000fe20000000000 */
[----:B------:R-:W1:Y:S01]  /*9880*/  SHFL.IDX PT, R223, R223, R233, 0x1f ;  /* 0x00001fe9dfdf7589 */ /* 0x000e6200000e0000 */
[----:B------:R-:W-:Y:S01]  /*9890*/  FMUL.FTZ R52, R52, R44 ;  /* 0x0000002c34347220 */ /* 0x000fe20000410000 */
[----:B------:R-:W-:Y:S01]  /*98a0*/  FMUL.FTZ R44, R92, R46 ;  /* 0x0000002e5c2c7220 */ /* 0x000fe20000410000 */
[----:B------:R-:W-:Y:S01]  /*98b0*/  FMUL.FTZ R46, R91, R124 ;  /* 0x0000007c5b2e7220 */ /* 0x000fe20000410000 */
[----:B------:R-:W2:Y:S01]  /*98c0*/  MUFU.EX2 R107, R107 ;  /* 0x0000006b006b7308 */ /* 0x000ea20000000800 */
[----:B------:R-:W3:Y:S07]  /*98d0*/  SHFL.IDX PT, R91, R13, R229, 0x1f ;  /* 0x00001fe50d5b7589 */ /* 0x000eee00000e0000 */
[----:B------:R-:W4:Y:S01]  /*98e0*/  MUFU.EX2 R109, R109 ;  /* 0x0000006d006d7308 */ /* 0x000f220000000800 */
[----:B------:R-:W-:Y:S01]  /*98f0*/  FFMA.FTZ R228, -R228, R228, 1 ;  /* 0x3f800000e4e47423 */ /* 0x000fe200000101e4 */
[----:B------:R-:W-:Y:S01]  /*9900*/  FFMA.FTZ R226, -R226, R226, 1 ;  /* 0x3f800000e2e27423 */ /* 0x000fe200000101e2 */
[--C-:B------:R-:W-:Y:S01]  /*9910*/  FADD.FTZ R48, R48, -R225.reuse ;  /* 0x800000e130307221 */ /* 0x100fe20000010000 */
[----:B------:R-:W-:Y:S01]  /*9920*/  FADD.FTZ R50, R50, -R225 ;  /* 0x800000e132327221 */ /* 0x000fe20000010000 */
[----:B------:R-:W-:Y:S01]  /*9930*/  FMUL.FTZ R214, R9, R214 ;  /* 0x000000d609d67220 */ /* 0x000fe20000410000 */
[----:B--2---:R-:W-:-:S02]  /*9940*/  FMUL.FTZ R41, R107, R41 ;  /* 0x000000296b297220 */ /* 0x004fc40000410000 */
[----:B------:R2:W-:Y:S01]  /*9950*/  MUFU.EX2 R34, R131 ;  /* 0x0000008300227308 */ /* 0x0005e20000000800 */
[----:B------:R-:W-:Y:S01]  /*9960*/  FFMA.FTZ R235, -R235, R235, 1 ;  /* 0x3f800000ebeb7423 */ /* 0x000fe200000101eb */
[----:B-1----:R-:W-:Y:S01]  /*9970*/  FADD.FTZ R40, R53, -R223 ;  /* 0x800000df35287221 */ /* 0x002fe20000010000 */
[----:B------:R-:W-:Y:S01]  /*9980*/  FMUL.FTZ R43, R228, R41 ;  /* 0x00000029e42b7220 */ /* 0x000fe20000410000 */
[----:B----4-:R-:W-:-:S04]  /*9990*/  FMUL.FTZ R217, R109, R217 ;  /* 0x000000d96dd97220 */ /* 0x010fc80000410000 */
[----:B------:R1:W-:Y:S01]  /*99a0*/  MUFU.EX2 R35, R129 ;  /* 0x0000008100237308 */ /* 0x0003e20000000800 */
[----:B--2---:R-:W-:Y:S01]  /*99b0*/  FFMA.FTZ R131, -R232, R232, 1 ;  /* 0x3f800000e8837423 */ /* 0x004fe200000101e8 */
[----:B------:R-:W-:Y:S01]  /*99c0*/  FFMA.FTZ R53, -R237, R237, 1 ;  /* 0x3f800000ed357423 */ /* 0x000fe200000101ed */
[----:B------:R-:W-:Y:S01]  /*99d0*/  FFMA.FTZ R93, -R93, R93, 1 ;  /* 0x3f8000005d5d7423 */ /* 0x000fe2000001015d */
[----:B------:R-:W-:Y:S01]  /*99e0*/  FMUL.FTZ R47, R24, R47 ;  /* 0x0000002f182f7220 */ /* 0x000fe20000410000 */
[----:B------:R-:W-:Y:S01]  /*99f0*/  FMUL.FTZ R48, R25, R48 ;  /* 0x0000003019307220 */ /* 0x000fe20000410000 */
[----:B------:R-:W-:Y:S01]  /*9a00*/  FMUL.FTZ R41, R26, R50 ;  /* 0x000000321a297220 */ /* 0x000fe20000410000 */
[----:B------:R-:W-:Y:S01]  /*9a10*/  FFMA.FTZ R94, -R94, R94, 1 ;  /* 0x3f8000005e5e7423 */ /* 0x000fe2000001015e */
[----:B------:R-:W-:Y:S01]  /*9a20*/  FMUL.FTZ R208, R27, R208 ;  /* 0x000000d01bd07220 */ /* 0x000fe20000410000 */
[----:B-1----:R-:W-:Y:S01]  /*9a30*/  FMUL.FTZ R129, R226, R217 ;  /* 0x000000d9e2817220 */ /* 0x002fe20000410000 */
[----:B------:R-:W-:-:S02]  /*9a40*/  VIADD R230, R7, 0x4 ;  /* 0x0000000407e67836 */ /* 0x000fc40000000000 */
[----:B------:R-:W-:Y:S01]  /*9a50*/  FMUL.FTZ R131, R131, R214 ;  /* 0x000000d683837220 */ /* 0x000fe20000410000 */
[C---:B------:R-:W-:Y:S02]  /*9a60*/  VIADD R217, R7.reuse, 0x10 ;  /* 0x0000001007d97836 */ /* 0x040fe40000000000 */
[--C-:B---3--:R-:W-:Y:S01]  /*9a70*/  FADD.FTZ R60, R60, -R91.reuse ;  /* 0x8000005b3c3c7221 */ /* 0x108fe20000010000 */
[----:B------:R-:W-:Y:S01]  /*9a80*/  FADD.FTZ R62, R62, -R91 ;  /* 0x8000005b3e3e7221 */ /* 0x000fe20000010000 */
[----:B------:R-:W-:Y:S01]  /*9a90*/  VIADD R214, R7, 0x14 ;  /* 0x0000001407d67836 */ /* 0x000fe20000000000 */
[----:B------:R-:W-:Y:S01]  /*9aa0*/  LDS R91, [R14+0x400] ;  /* 0x000400000e5b7984 */ /* 0x000fe20000000800 */
[----:B------:R-:W-:Y:S01]  /*9ab0*/  FMUL.FTZ R53, R53, R47 ;  /* 0x0000002f35357220 */ /* 0x000fe20000410000 */
[----:B------:R-:W-:Y:S01]  /*9ac0*/  FMUL.FTZ R50, R235, R48 ;  /* 0x00000030eb327220 */ /* 0x000fe20000410000 */
[----:B------:R-:W-:Y:S01]  /*9ad0*/  IADD3 R232, R7, 0x18, RZ ;  /* 0x0000001807e87810 */ /* 0x000fe20007ffe0ff */
[----:B------:R-:W-:Y:S01]  /*9ae0*/  FMUL.FTZ R47, R94, R41 ;  /* 0x000000295e2f7220 */ /* 0x000fe20000410000 */
[----:B------:R-:W-:Y:S01]  /*9af0*/  FMUL.FTZ R48, R93, R208 ;  /* 0x000000d05d307220 */ /* 0x000fe20000410000 */
[----:B------:R-:W-:Y:S01]  /*9b00*/  IADD3 R226, R7, 0xc, RZ ;  /* 0x0000000c07e27810 */ /* 0x000fe20007ffe0ff */
[----:B------:R-:W1:Y:S04]  /*9b10*/  SHFL.IDX PT, R41, R13, R7, 0x1f ;  /* 0x00001f070d297589 */ /* 0x000e6800000e0000 */
[----:B------:R-:W2:Y:S04]  /*9b20*/  SHFL.IDX PT, R90, R13, R230, 0x1f ;  /* 0x00001fe60d5a7589 */ /* 0x000ea800000e0000 */
[----:B------:R-:W3:Y:S04]  /*9b30*/  SHFL.IDX PT, R93, R13, R217, 0x1f ;  /* 0x00001fd90d5d7589 */ /* 0x000ee800000e0000 */
[----:B------:R-:W4:Y:S01]  /*9b40*/  SHFL.IDX PT, R124, R13, R214, 0x1f ;  /* 0x00001fd60d7c7589 */ /* 0x000f2200000e0000 */
[----:B------:R-:W1:Y:S03]  /*9b50*/  MUFU.EX2 R106, R106 ;  /* 0x0000006a006a7308 */ /* 0x000e660000000800 */
[----:B------:R-:W4:Y:S04]  /*9b60*/  SHFL.IDX PT, R92, R13, R232, 0x1f ;  /* 0x00001fe80d5c7589 */ /* 0x000f2800000e0000 */
[----:B------:R-:W4:Y:S04]  /*9b70*/  SHFL.IDX PT, R208, R13, R226, 0x1f ;  /* 0x00001fe20dd07589 */ /* 0x000f2800000e0000 */
[----:B------:R2:W4:Y:S01]  /*9b80*/  SHFL.IDX PT, R94, R13, R233, 0x1f ;  /* 0x00001fe90d5e7589 */ /* 0x00052200000e0000 */
[----:B------:R-:W-:Y:S01]  /*9b90*/  FADD.FTZ R223, R55, -R223 ;  /* 0x800000df37df7221 */ /* 0x000fe20000010000 */
[----:B------:R-:W4:Y:S01]  /*9ba0*/  MUFU.EX2 R127, R127 ;  /* 0x0000007f007f7308 */ /* 0x000f220000000800 */
[----:B------:R-:W-:Y:S01]  /*9bb0*/  FFMA.FTZ R55, -R161, R161, 1 ;  /* 0x3f800000a1377423 */ /* 0x000fe200000101a1 */
[----:B------:R-:W-:Y:S01]  /*9bc0*/  FMUL.FTZ R209, R19, R209 ;  /* 0x000000d113d17220 */ /* 0x000fe20000410000 */
[----:B------:R-:W-:-:S03]  /*9bd0*/  FADD.FTZ R54, R54, -R215 ;  /* 0x800000d736367221 */ /* 0x000fc60000010000 */
[----:B------:R-:W-:Y:S01]  /*9be0*/  FMUL.FTZ R55, R55, R209 ;  /* 0x000000d137377220 */ /* 0x000fe20000410000 */
[----:B------:R-:W-:Y:S01]  /*9bf0*/  FMUL.FTZ R54, R20, R54 ;  /* 0x0000003614367220 */ /* 0x000fe20000410000 */
[----:B--2---:R-:W-:Y:S01]  /*9c00*/  FFMA.FTZ R13, -R160, R160, 1 ;  /* 0x3f800000a00d7423 */ /* 0x004fe200000101a0 */
[----:B------:R-:W-:Y:S01]  /*9c10*/  FMUL.FTZ R209, R21, R40 ;  /* 0x0000002815d17220 */ /* 0x000fe20000410000 */
[----:B------:R-:W-:Y:S01]  /*9c20*/  FFMA.FTZ R40, -R158, R158, 1 ;  /* 0x3f8000009e287423 */ /* 0x000fe2000001019e */
[----:B------:R-:W-:Y:S01]  /*9c30*/  FMUL.FTZ R223, R11, R223 ;  /* 0x000000df0bdf7220 */ /* 0x000fe20000410000 */
[----:B------:R-:W-:Y:S01]  /*9c40*/  FFMA.FTZ R89, -R89, R89, 1 ;  /* 0x3f80000059597423 */ /* 0x000fe20000010159 */
[----:B-1----:R-:W-:Y:S01]  /*9c50*/  FMUL.FTZ R42, R106, R42 ;  /* 0x0000002a6a2a7220 */ /* 0x002fe20000410000 */
[----:B------:R-:W-:Y:S01]  /*9c60*/  FADD.FTZ R51, R51, -R231 ;  /* 0x800000e733337221 */ /* 0x000fe20000010000 */
[----:B------:R-:W-:Y:S01]  /*9c70*/  FMUL.FTZ R54, R13, R54 ;  /* 0x000000360d367220 */ /* 0x000fe20000410000 */
[----:B------:R-:W-:Y:S01]  /*9c80*/  FADD.FTZ R56, R56, -R41 ;  /* 0x8000002938387221 */ /* 0x000fe20000010000 */
[----:B------:R-:W-:Y:S01]  /*9c90*/  FADD.FTZ R57, R57, -R90 ;  /* 0x8000005a39397221 */ /* 0x000fe20000010000 */
[--C-:B---3--:R-:W-:Y:S01]  /*9ca0*/  FADD.FTZ R64, R64, -R93.reuse ;  /* 0x8000005d40407221 */ /* 0x108fe20000010000 */
[----:B------:R1:W-:Y:S01]  /*9cb0*/  MUFU.EX2 R13, R28 ;  /* 0x0000001c000d7308 */ /* 0x0003e20000000800 */
[----:B------:R-:W-:Y:S01]  /*9cc0*/  FADD.FTZ R93, R66, -R93 ;  /* 0x8000005d425d7221 */ /* 0x000fe20000010000 */
[----:B----4-:R-:W-:Y:S01]  /*9cd0*/  FADD.FTZ R66, R65, -R124 ;  /* 0x8000007c41427221 */ /* 0x010fe20000010000 */
[----:B------:R-:W-:Y:S01]  /*9ce0*/  FMUL.FTZ R42, R89, R42 ;  /* 0x0000002a592a7220 */ /* 0x000fe20000410000 */
[----:B------:R-:W-:Y:S01]  /*9cf0*/  FADD.FTZ R65, R68, -R92 ;  /* 0x8000005c44417221 */ /* 0x000fe20000010000 */
[----:B------:R-:W-:Y:S01]  /*9d00*/  FFMA.FTZ R89, -R162, R162, 1 ;  /* 0x3f800000a2597423 */ /* 0x000fe200000101a2 */
[----:B------:R-:W-:Y:S01]  /*9d10*/  FMUL.FTZ R51, R18, R51 ;  /* 0x0000003312337220 */ /* 0x000fe20000410000 */
[----:B------:R-:W-:Y:S01]  /*9d20*/  FADD.FTZ R63, R63, -R208 ;  /* 0x800000d03f3f7221 */ /* 0x000fe20000010000 */
[----:B-1----:R-:W-:Y:S01]  /*9d30*/  FMUL.FTZ R28, R40, R223 ;  /* 0x000000df281c7220 */ /* 0x002fe20000410000 */
[----:B------:R-:W-:Y:S01]  /*9d40*/  FFMA.FTZ R68, -R157, R157, 1 ;  /* 0x3f8000009d447423 */ /* 0x000fe2000001019d */
[----:B------:R1:W-:Y:S01]  /*9d50*/  MUFU.EX2 R40, R30 ;  /* 0x0000001e00287308 */ /* 0x0003e20000000800 */
[----:B------:R-:W-:Y:S01]  /*9d60*/  FMUL.FTZ R56, R15, R56 ;  /* 0x000000380f387220 */ /* 0x000fe20000410000 */
[----:B------:R-:W-:Y:S01]  /*9d70*/  FMUL.FTZ R57, R23, R57 ;  /* 0x0000003917397220 */ /* 0x000fe20000410000 */
[----:B------:R-:W-:Y:S01]  /*9d80*/  FADD.FTZ R59, R59, -R90 ;  /* 0x8000005a3b3b7221 */ /* 0x000fe20000010000 */
[--C-:B------:R-:W-:Y:S01]  /*9d90*/  FADD.FTZ R90, R69, -R94.reuse ;  /* 0x8000005e455a7221 */ /* 0x100fe20000010000 */
[----:B------:R-:W-:Y:S01]  /*9da0*/  FADD.FTZ R94, R71, -R94 ;  /* 0x8000005e475e7221 */ /* 0x000fe20000010000 */
[----:B------:R-:W-:Y:S01]  /*9db0*/  FMUL.FTZ R62, R34, R62 ;  /* 0x0000003e223e7220 */ /* 0x000fe20000410000 */
[----:B------:R-:W-:Y:S01]  /*9dc0*/  FMUL.FTZ R93, R127, R93 ;  /* 0x0000005d7f5d7220 */ /* 0x000fe20000410000 */
[----:B------:R-:W2:Y:S01]  /*9dd0*/  MUFU.EX2 R122, R122 ;  /* 0x0000007a007a7308 */ /* 0x000ea20000000800 */
[----:B-1----:R-:W-:Y:S01]  /*9de0*/  FFMA.FTZ R30, -R155, R155, 1 ;  /* 0x3f8000009b1e7423 */ /* 0x002fe2000001019b */
[----:B------:R-:W-:Y:S01]  /*9df0*/  FMUL.FTZ R51, R89, R51 ;  /* 0x0000003359337220 */ /* 0x000fe20000410000 */
[----:B------:R-:W-:Y:S01]  /*9e00*/  FMUL.FTZ R68, R68, R56 ;  /* 0x0000003844447220 */ /* 0x000fe20000410000 */
[----:B------:R-:W-:Y:S01]  /*9e10*/  FFMA.FTZ R71, -R152, R152, 1 ;  /* 0x3f80000098477423 */ /* 0x000fe20000010198 */
[----:B------:R-:W-:Y:S01]  /*9e20*/  FMUL.FTZ R30, R30, R57 ;  /* 0x000000391e1e7220 */ /* 0x000fe20000410000 */
[----:B------:R-:W-:Y:S01]  /*9e30*/  FMUL.FTZ R63, R36, R63 ;  /* 0x0000003f243f7220 */ /* 0x000fe20000410000 */
[----:B------:R-:W-:Y:S01]  /*9e40*/  FFMA.FTZ R89, -R159, R159, 1 ;  /* 0x3f8000009f597423 */ /* 0x000fe2000001019f */
[----:B------:R-:W-:Y:S01]  /*9e50*/  FFMA.FTZ R57, -R150, R150, 1 ;  /* 0x3f80000096397423 */ /* 0x000fe20000010196 */
[----:B------:R-:W-:Y:S01]  /*9e60*/  FFMA.FTZ R56, -R112, R112, 1 ;  /* 0x3f80000070387423 */ /* 0x000fe20000010170 */
[----:B------:R-:W-:Y:S01]  /*9e70*/  FMUL.FTZ R71, R71, R62 ;  /* 0x0000003e47477220 */ /* 0x000fe20000410000 */
[----:B------:R-:W1:Y:S01]  /*9e80*/  MUFU.EX2 R125, R125 ;  /* 0x0000007d007d7308 */ /* 0x000e620000000800 */
[----:B------:R-:W-:Y:S01]  /*9e90*/  FMUL.FTZ R89, R89, R209 ;  /* 0x000000d159597220 */ /* 0x000fe20000410000 */
[----:B------:R-:W-:Y:S01]  /*9ea0*/  FADD.FTZ R61, R61, -R208 ;  /* 0x800000d03d3d7221 */ /* 0x000fe20000010000 */
[----:B------:R-:W-:Y:S01]  /*9eb0*/  FADD.FTZ R67, R67, -R124 ;  /* 0x8000007c43437221 */ /* 0x000fe20000010000 */
[----:B------:R-:W-:Y:S01]  /*9ec0*/  FMUL.FTZ R57, R57, R63 ;  /* 0x0000003f39397220 */ /* 0x000fe20000410000 */
[----:B------:R-:W-:Y:S01]  /*9ed0*/  FMUL.FTZ R56, R56, R93 ;  /* 0x0000005d38387220 */ /* 0x000fe20000410000 */
[----:B------:R-:W3:Y:S04]  /*9ee0*/  SHFL.IDX PT, R62, R91, R230, 0x1f ;  /* 0x00001fe65b3e7589 */ /* 0x000ee800000e0000 */
[----:B------:R-:W-:Y:S04]  /*9ef0*/  SHFL.IDX PT, R209, R91, R7, 0x1f ;  /* 0x00001f075bd17589 */ /* 0x000fe800000e0000 */
[----:B------:R-:W4:Y:S04]  /*9f00*/  SHFL.IDX PT, R63, R91, R229, 0x1f ;  /* 0x00001fe55b3f7589 */ /* 0x000f2800000e0000 */
[----:B------:R-:W-:Y:S04]  /*9f10*/  SHFL.IDX PT, R93, R91, R226, 0x1f ;  /* 0x00001fe25b5d7589 */ /* 0x000fe800000e0000 */
[----:B------:R-:W-:Y:S04]  /*9f20*/  SHFL.IDX PT, R112, R91, R217, 0x1f ;  /* 0x00001fd95b707589 */ /* 0x000fe800000e0000 */
[----:B------:R-:W-:Y:S04]  /*9f30*/  SHFL.IDX PT, R124, R91, R214, 0x1f ;  /* 0x00001fd65b7c7589 */ /* 0x000fe800000e0000 */
[----:B------:R-:W-:Y:S04]  /*9f40*/  SHFL.IDX PT, R208, R91, R232, 0x1f ;  /* 0x00001fe85bd07589 */ /* 0x000fe800000e0000 */
[----:B------:R-:W4:Y:S01]  /*9f50*/  SHFL.IDX PT, R91, R91, R233, 0x1f ;  /* 0x00001fe95b5b7589 */ /* 0x000f2200000e0000 */
[----:B------:R-:W3:Y:S01]  /*9f60*/  MUFU.EX2 R130, R130 ;  /* 0x0000008200827308 */ /* 0x000ee20000000800 */
[----:B------:R-:W-:-:S02]  /*9f70*/  FADD.FTZ R58, R58, -R41 ;  /* 0x800000293a3a7221 */ /* 0x000fc40000010000 */
[----:B------:R1:W5:Y:S01]  /*9f80*/  LDL.LU R162, [R1+0xf8] ;  /* 0x0000f80001a27983 */ /* 0x0003620000300800 */
[----:B------:R-:W-:-:S03]  /*9f90*/  FMUL.FTZ R59, R32, R59 ;  /* 0x0000003b203b7220 */ /* 0x000fc60000410000 */
[----:B------:R1:W5:Y:S01]  /*9fa0*/  LDL.LU R161, [R1+0xf4] ;  /* 0x0000f40001a17983 */ /* 0x0003620000300800 */
[----:B------:R-:W4:Y:S03]  /*9fb0*/  MUFU.EX2 R132, R132 ;  /* 0x0000008400847308 */ /* 0x000f260000000800 */
[----:B------:R1:W5:Y:S01]  /*9fc0*/  LDL.LU R160, [R1+0xf0] ;  /* 0x0000f00001a07983 */ /* 0x0003620000300800 */
[----:B------:R-:W-:Y:S01]  /*9fd0*/  FFMA.FTZ R69, -R156, R156, 1 ;  /* 0x3f8000009c457423 */ /* 0x000fe2000001019c */
[----:B------:R-:W-:Y:S02]  /*9fe0*/  FMUL.FTZ R58, R22, R58 ;  /* 0x0000003a163a7220 */ /* 0x000fe40000410000 */
[----:B------:R1:W5:Y:S01]  /*9ff0*/  LDL.LU R159, [R1+0xec] ;  /* 0x0000ec00019f7983 */ /* 0x0003620000300800 */
[----:B------:R2:W-:Y:S03]  /*a000*/  MUFU.EX2 R41, R29 ;  /* 0x0000001d00297308 */ /* 0x0005e60000000800 */
[----:B------:R1:W5:Y:S01]  /*a010*/  LDL.LU R158, [R1+0xe8] ;  /* 0x0000e800019e7983 */ /* 0x0003620000300800 */
[----:B------:R-:W-:-:S03]  /*a020*/  FADD.FTZ R92, R70, -R92 ;  /* 0x8000005c465c7221 */ /* 0x000fc60000010000 */
[----:B------:R1:W5:Y:S01]  /*a030*/  LDL.LU R157, [R1+0xe4] ;  /* 0x0000e400019d7983 */ /* 0x0003620000300800 */
[----:B--2---:R-:W-:-:S03]  /*a040*/  FFMA.FTZ R29, -R154, R154, 1 ;  /* 0x3f8000009a1d7423 */ /* 0x004fc6000001019a */
[----:B------:R2:W5:Y:S01]  /*a050*/  LDL.LU R156, [R1+0xe0] ;  /* 0x0000e000019c7983 */ /* 0x0005620000300800 */
[----:B------:R-:W-:Y:S01]  /*a060*/  FFMA.FTZ R70, -R153, R153, 1 ;  /* 0x3f80000099467423 */ /* 0x000fe20000010199 */
[----:B------:R-:W-:Y:S02]  /*a070*/  FMUL.FTZ R29, R29, R59 ;  /* 0x0000003b1d1d7220 */ /* 0x000fe40000410000 */
[----:B------:R2:W5:Y:S01]  /*a080*/  LDL.LU R155, [R1+0xdc] ;  /* 0x0000dc00019b7983 */ /* 0x0005620000300800 */
[----:B------:R3:W-:Y:S01]  /*a090*/  MUFU.EX2 R14, R31 ;  /* 0x0000001f000e7308 */ /* 0x0007e20000000800 */
[----:B------:R-:W-:Y:S01]  /*a0a0*/  FMUL.FTZ R69, R69, R58 ;  /* 0x0000003a45457220 */ /* 0x000fe20000410000 */
[----:B------:R-:W-:Y:S01]  /*a0b0*/  FFMA.FTZ R59, -R149, R149, 1 ;  /* 0x3f800000953b7423 */ /* 0x000fe20000010195 */
[----:B------:R2:W5:Y:S01]  /*a0c0*/  LDL.LU R154, [R1+0xd8] ;  /* 0x0000d800019a7983 */ /* 0x0005620000300800 */
[----:B------:R-:W-:Y:S01]  /*a0d0*/  FMUL.FTZ R66, R122, R66 ;  /* 0x000000427a427220 */ /* 0x000fe20000410000 */
[----:B------:R-:W-:Y:S01]  /*a0e0*/  FFMA.FTZ R58, -R148, R148, 1 ;  /* 0x3f800000943a7423 */ /* 0x000fe20000010194 */
[----:B-1----:R-:W-:Y:S01]  /*a0f0*/  FMUL.FTZ R67, R125, R67 ;  /* 0x000000437d437220 */ /* 0x002fe20000410000 */
[----:B------:R2:W5:Y:S01]  /*a100*/  LDL.LU R153, [R1+0xd4] ;  /* 0x0000d40001997983 */ /* 0x0005620000300800 */
[----:B------:R-:W-:Y:S01]  /*a110*/  FMUL.FTZ R61, R35, R61 ;  /* 0x0000003d233d7220 */ /* 0x000fe20000410000 */
[----:B---3--:R-:W-:-:S02]  /*a120*/  FFMA.FTZ R31, -R151, R151, 1 ;  /* 0x3f800000971f7423 */ /* 0x008fc40000010197 */
[----:B------:R2:W5:Y:S01]  /*a130*/  LDL.LU R152, [R1+0xd0] ;  /* 0x0000d00001987983 */ /* 0x0005620000300800 */
[----:B------:R-:W-:Y:S01]  /*a140*/  FMUL.FTZ R60, R33, R60 ;  /* 0x0000003c213c7220 */ /* 0x000fe20000410000 */
[----:B------:R-:W-:Y:S02]  /*a150*/  FMUL.FTZ R59, R59, R66 ;  /* 0x000000423b3b7220 */ /* 0x000fe40000410000 */
[----:B------:R2:W5:Y:S01]  /*a160*/  LDL.LU R151, [R1+0xcc] ;  /* 0x0000cc0001977983 */ /* 0x0005620000300800 */
[----:B------:R-:W-:Y:S01]  /*a170*/  FMUL.FTZ R58, R58, R67 ;  /* 0x000000433a3a7220 */ /* 0x000fe20000410000 */
[----:B------:R-:W-:Y:S02]  /*a180*/  FFMA.FTZ R66, -R147, R147, 1 ;  /* 0x3f80000093427423 */ /* 0x000fe40000010193 */
[----:B------:R2:W5:Y:S01]  /*a190*/  LDL.LU R150, [R1+0xc8] ;  /* 0x0000c80001967983 */ /* 0x0005620000300800 */
[----:B------:R-:W-:Y:S01]  /*a1a0*/  FMUL.FTZ R31, R31, R61 ;  /* 0x0000003d1f1f7220 */ /* 0x000fe20000410000 */
[----:B------:R-:W-:-:S02]  /*a1b0*/  FFMA.FTZ R67, -R146, R146, 1 ;  /* 0x3f80000092437423 */ /* 0x000fc40000010192 */
[----:B------:R2:W5:Y:S01]  /*a1c0*/  LDL.LU R149, [R1+0xc4] ;  /* 0x0000c40001957983 */ /* 0x0005620000300800 */
[----:B------:R-:W-:Y:S01]  /*a1d0*/  FMUL.FTZ R70, R70, R60 ;  /* 0x0000003c46467220 */ /* 0x000fe20000410000 */
[----:B------:R-:W-:Y:S02]  /*a1e0*/  FFMA.FTZ R61, -R145, R145, 1 ;  /* 0x3f800000913d7423 */ /* 0x000fe40000010191 */
[----:B------:R2:W5:Y:S01]  /*a1f0*/  LDL.LU R148, [R1+0xc0] ;  /* 0x0000c00001947983 */ /* 0x0005620000300800 */
[----:B------:R-:W-:Y:S01]  /*a200*/  FMUL.FTZ R90, R130, R90 ;  /* 0x0000005a825a7220 */ /* 0x000fe20000410000 */
[----:B------:R-:W-:Y:S02]  /*a210*/  FFMA.FTZ R60, -R144, R144, 1 ;  /* 0x3f800000903c7423 */ /* 0x000fe40000010190 */
[----:B------:R2:W5:Y:S01]  /*a220*/  LDL.LU R147, [R1+0xbc] ;  /* 0x0000bc0001937983 */ /* 0x0005620000300800 */
[--C-:B------:R-:W-:Y:S01]  /*a230*/  FADD.FTZ R73, R73, -R62.reuse ;  /* 0x8000003e49497221 */ /* 0x100fe20000010000 */
[----:B------:R-:W-:-:S02]  /*a240*/  FADD.FTZ R75, R75, -R62 ;  /* 0x8000003e4b4b7221 */ /* 0x000fc40000010000 */
[----:B------:R2:W5:Y:S01]  /*a250*/  LDL.LU R146, [R1+0xb8] ;  /* 0x0000b80001927983 */ /* 0x0005620000300800 */
[--C-:B----4-:R-:W-:Y:S01]  /*a260*/  FADD.FTZ R76, R76, -R63.reuse ;  /* 0x8000003f4c4c7221 */ /* 0x110fe20000010000 */
        /* <DEDUP_REMOVED lines=8> */
[----:B------:R-:W-:Y:S01]  /*a2f0*/  FMUL.FTZ R61, R61, R90 ;  /* 0x0000005a3d3d7220 */ /* 0x000fe20000410000 */
        /* <DEDUP_REMOVED lines=17> */
[--C-:B------:R-:W-:Y:S01]  /*a410*/  FADD.FTZ R84, R84, -R208.reuse ;  /* 0x800000d054547221 */ /* 0x100fe20000010000 */
[----:B------:R-:W-:Y:S01]  /*a420*/  FADD.FTZ R86, R86, -R208 ;  /* 0x800000d056567221 */ /* 0x000fe20000010000 */
[----:B------:R-:W-:Y:S01]  /*a430*/  FFMA.FTZ R94, -R3, R3, 1 ;  /* 0x3f800000035e7423 */ /* 0x000fe20000010103 */
[----:B------:R2:W5:Y:S01]  /*a440*/  LDL.LU R5, [R1+0x98] ;  /* 0x0000980001057983 */ /* 0x0005620000300800 */
[----:B------:R-:W-:Y:S01]  /*a450*/  FFMA.FTZ R208, -R2, R2, 1 ;  /* 0x3f80000002d07423 */ /* 0x000fe20000010102 */
[--C-:B------:R-:W-:Y:S02]  /*a460*/  FADD.FTZ R72, R72, -R209.reuse ;  /* 0x800000d148487221 */ /* 0x100fe40000010000 */
[----:B------:R2:W5:Y:S01]  /*a470*/  LDL.LU R4, [R1+0x94] ;  /* 0x0000940001047983 */ /* 0x0005620000300800 */
[----:B------:R-:W-:-:S03]  /*a480*/  FADD.FTZ R74, R74, -R209 ;  /* 0x800000d14a4a7221 */ /* 0x000fc60000010000 */
[----:B------:R2:W5:Y:S04]  /*a490*/  LDL.LU R3, [R1+0x90] ;  /* 0x0000900001037983 */ /* 0x0005680000300800 */
[----:B------:R2:W5:Y:S04]  /*a4a0*/  LDL.LU R2, [R1+0x8c] ;  /* 0x00008c0001027983 */ /* 0x0005680000300800 */
[----:B------:R-:W3:Y:S01]  /*a4b0*/  LDL R209, [R1+0x70] ;  /* 0x0000700001d17983 */ /* 0x000ee20000100800 */
[----:B------:R-:W1:Y:S08]  /*a4c0*/  MUFU.EX2 R126, R126 ;  /* 0x0000007e007e7308 */ /* 0x000e700000000800 */
[----:B------:R-:W4:Y:S08]  /*a4d0*/  MUFU.EX2 R222, R222 ;  /* 0x000000de00de7308 */ /* 0x000f300000000800 */
[----:B------:R-:W2:Y:S08]  /*a4e0*/  MUFU.EX2 R212, R212 ;  /* 0x000000d400d47308 */ /* 0x000eb00000000800 */
[----:B------:R-:W2:Y:S01]  /*a4f0*/  MUFU.EX2 R204, R204 ;  /* 0x000000cc00cc7308 */ /* 0x000ea20000000800 */
[----:B-1----:R-:W-:-:S07]  /*a500*/  FMUL.FTZ R65, R126, R65 ;  /* 0x000000417e417220 */ /* 0x002fce0000410000 */
[----:B------:R-:W1:Y:S01]  /*a510*/  MUFU.EX2 R213, R213 ;  /* 0x000000d500d57308 */ /* 0x000e620000000800 */
[----:B------:R-:W-:-:S07]  /*a520*/  FMUL.FTZ R72, R13, R72 ;  /* 0x000000480d487220 */ /* 0x000fce0000410000 */
[----:B------:R-:W1:Y:S08]  /*a530*/  MUFU.EX2 R123, R123 ;  /* 0x0000007b007b7308 */ /* 0x000e700000000800 */
        /* <DEDUP_REMOVED lines=8> */
[----:B------:R-:W1:Y:S01]  /*a5c0*/  MUFU.EX2 R219, R219 ;  /* 0x000000db00db7308 */ /* 0x000e620000000800 */
[----:B------:R-:W-:Y:S01]  /*a5d0*/  FMUL.FTZ R66, R66, R65 ;  /* 0x0000004142427220 */ /* 0x000fe20000410000 */
[----:B------:R-:W-:Y:S01]  /*a5e0*/  FMUL.FTZ R62, R62, R72 ;  /* 0x000000483e3e7220 */ /* 0x000fe20000410000 */
[----:B------:R-:W-:Y:S01]  /*a5f0*/  FFMA.FTZ R114, -R114, R114, 1 ;  /* 0x3f80000072727423 */ /* 0x000fe20000010172 */
[----:B----4-:R-:W-:Y:S01]  /*a600*/  FMUL.FTZ R82, R222, R82 ;  /* 0x00000052de527220 */ /* 0x010fe20000410000 */
[----:B------:R-:W-:Y:S01]  /*a610*/  FFMA.FTZ R65, -R113, R113, 1 ;  /* 0x3f80000071417423 */ /* 0x000fe20000010171 */
[----:B------:R-:W-:Y:S01]  /*a620*/  FFMA.FTZ R72, -R115, R115, 1 ;  /* 0x3f80000073487423 */ /* 0x000fe20000010173 */
[----:B--2---:R-:W-:Y:S01]  /*a630*/  FMUL.FTZ R81, R212, R81 ;  /* 0x00000051d4517220 */ /* 0x004fe20000410000 */
[----:B------:R-:W-:Y:S01]  /*a640*/  FMUL.FTZ R83, R204, R83 ;  /* 0x00000053cc537220 */ /* 0x000fe20000410000 */
[----:B------:R-:W-:Y:S01]  /*a650*/  FMUL.FTZ R113, R114, R82 ;  /* 0x0000005272717220 */ /* 0x000fe20000410000 */
[----:B-1----:R-:W-:Y:S01]  /*a660*/  FMUL.FTZ R85, R213, R85 ;  /* 0x00000055d5557220 */ /* 0x002fe20000410000 */
[----:B------:R-:W-:Y:S01]  /*a670*/  FMUL.FTZ R115, R65, R81 ;  /* 0x0000005141737220 */ /* 0x000fe20000410000 */
[----:B------:R-:W-:Y:S01]  /*a680*/  FMUL.FTZ R114, R72, R83 ;  /* 0x0000005348727220 */ /* 0x000fe20000410000 */
[----:B------:R-:W-:Y:S01]  /*a690*/  FFMA.FTZ R72, -R116, R116, 1 ;  /* 0x3f80000074487423 */ /* 0x000fe20000010174 */
[----:B------:R-:W-:Y:S01]  /*a6a0*/  FFMA.FTZ R65, -R117, R117, 1 ;  /* 0x3f80000075417423 */ /* 0x000fe20000010175 */
[----:B------:R-:W-:Y:S01]  /*a6b0*/  FMUL.FTZ R92, R123, R92 ;  /* 0x0000005c7b5c7220 */ /* 0x000fe20000410000 */
[----:B------:R-:W-:Y:S01]  /*a6c0*/  FFMA.FTZ R116, -R118, R118, 1 ;  /* 0x3f80000076747423 */ /* 0x000fe20000010176 */
[----:B------:R-:W-:Y:S01]  /*a6d0*/  FFMA.FTZ R117, -R121, R121, 1 ;  /* 0x3f80000079757423 */ /* 0x000fe20000010179 */
[----:B------:R-:W-:Y:S01]  /*a6e0*/  FMUL.FTZ R84, R224, R84 ;  /* 0x00000054e0547220 */ /* 0x000fe20000410000 */
[----:B------:R-:W-:Y:S01]  /*a6f0*/  FMUL.FTZ R86, R211, R86 ;  /* 0x00000056d3567220 */ /* 0x000fe20000410000 */
[----:B------:R-:W-:Y:S01]  /*a700*/  FMUL.FTZ R87, R206, R87 ;  /* 0x00000057ce577220 */ /* 0x000fe20000410000 */
[----:B------:R-:W-:Y:S01]  /*a710*/  F2FP.BF16.F32.PACK_AB R69, R29, R69 ;  /* 0x000000451d45723e */ /* 0x000fe200000010ff */
        /* <DEDUP_REMOVED lines=28> */
[----:B------:R-:W-:-:S02]  /*a8e0*/  F2FP.BF16.F32.PACK_AB R80, R207, R136 ;  /* 0x00000088cf50723e */ /* 0x000fc400000010ff */
[----:B------:R-:W-:Y:S02]  /*a8f0*/  F2FP.BF16.F32.PACK_AB R81, R134, R135 ;  /* 0x000000878651723e */ /* 0x000fe400000010ff */
[----:B------:R-:W-:Y:S02]  /*a900*/  F2FP.BF16.F32.PACK_AB R82, R131, R133 ;  /* 0x000000858352723e */ /* 0x000fe400000010ff */
[----:B------:R-:W-:Y:S02]  /*a910*/  F2FP.BF16.F32.PACK_AB R83, R129, R88 ;  /* 0x000000588153723e */ /* 0x000fe400000010ff */
[----:B------:R-:W-:Y:S02]  /*a920*/  F2FP.BF16.F32.PACK_AB R76, R43, R45 ;  /* 0x0000002d2b4c723e */ /* 0x000fe400000010ff */
[----:B------:R-:W-:Y:S02]  /*a930*/  F2FP.BF16.F32.PACK_AB R77, R49, R42 ;  /* 0x0000002a314d723e */ /* 0x000fe400000010ff */
[----:B------:R-:W-:Y:S01]  /*a940*/  F2FP.BF16.F32.PACK_AB R78, R46, R52 ;  /* 0x000000342e4e723e */ /* 0x000fe200000010ff */
[----:B------:R-:W-:Y:S01]  /*a950*/  UMOV UR6, UR4 ;  /* 0x0000000400067c82 */ /* 0x000fe20008000000 */
[----:B------:R-:W-:Y:S01]  /*a960*/  F2FP.BF16.F32.PACK_AB R79, R53, R44 ;  /* 0x0000002c354f723e */ /* 0x000fe200000010ff */
[----:B------:R-:W-:Y:S01]  /*a970*/  UMOV UR7, 0x40000040 ;  /* 0x4000004000077882 */ /* 0x000fe20000000000 */
[----:B------:R-:W-:Y:S01]  /*a980*/  F2FP.BF16.F32.PACK_AB R72, R48, R50 ;  /* 0x000000323048723e */ /* 0x000fe200000010ff */
[----:B------:R-:W2:Y:S01]  /*a990*/  LDL R42, [R1+0x58] ;  /* 0x00005800012a7983 */ /* 0x000ea20000100800 */
        /* <DEDUP_REMOVED lines=21> */
[----:B------:R-:W-:Y:S01]  /*aaf0*/  F2FP.BF16.F32.PACK_AB R95, R96, R95 ;  /* 0x0000005f605f723e */ /* 0x000fe200000010ff */
[----:B---3--:R-:W-:-:S04]  /*ab00*/  IMAD R29, R0, 0x4000, R209 ;  /* 0x00004000001d7824 */ /* 0x008fc800078e02d1 */
        /* <DEDUP_REMOVED lines=17> */
[----:B------:R-:W-:Y:S01]  /*ac20*/  F2FP.BF16.F32.PACK_AB R110, R110, R111 ;  /* 0x0000006f6e6e723e */ /* 0x000fe200000010ff */
[----:B------:R-:W-:-:S02]  /*ac30*/  WARPGROUP.DEPBAR.LE gsb0, 0x0 ;  /* 0x00008000000079c5 */ /* 0x000fc40000010000 */
[----:B------:R-:W-:-:S06]  /*ac40*/  WARPGROUP.ARRIVE ;  /* 0x00000000000079c5 */ /* 0x000fcc0000000000 */
[----:B------:R-:W-:Y:S01]  /*ac50*/  HGMMA.64x64x16.F32.BF16 R172, R28, gdesc[UR4].tnspB, R172, gsb0 ;  /* 0x40e000041cac7df0 */ /* 0x000fe200080018ac */
[----:B------:R-:W-:Y:S01]  /*ac60*/  F2FP.BF16.F32.PACK_AB R108, R107, R108 ;  /* 0x0000006c6b6c723e */ /* 0x000fe200000010ff */
[----:B------:R-:W-:Y:S01]  /*ac70*/  UIADD3 UR6, UR4, 0x100, URZ ;  /* 0x0000010004067890 */ /* 0x000fe2000fffe03f */
[----:B------:R-:W-:Y:S02]  /*ac80*/  F2FP.BF16.F32.PACK_AB R109, R12, R106 ;  /* 0x0000006a0c6d723e */ /* 0x000fe400000010ff */
[----:B------:R-:W-:Y:S01]  /*ac90*/  F2FP.BF16.F32.PACK_AB R111, R24, R10 ;  /* 0x0000000a186f723e */ /* 0x000fe200000010ff */
[----:B------:R-:W-:Y:S01]  /*aca0*/  UMOV UR7, 0x40000040 ;  /* 0x4000004000077882 */ /* 0x000fe20000000000 */
[----:B------:R-:W-:Y:S02]  /*acb0*/  F2FP.BF16.F32.PACK_AB R24, R27, R25 ;  /* 0x000000191b18723e */ /* 0x000fe400000010ff */
[----:B------:R-:W-:Y:S01]  /*acc0*/  F2FP.BF16.F32.PACK_AB R25, R18, R26 ;  /* 0x0000001a1219723e */ /* 0x000fe200000010ff */
[----:B------:R-:W-:-:S02]  /*acd0*/  WARPGROUP.DEPBAR.LE gsb0, 0x0 ;  /* 0x00008000000079c5 */ /* 0x000fc40000010000 */
[----:B------:R-:W-:-:S06]  /*ace0*/  WARPGROUP.ARRIVE ;  /* 0x00000000000079c5 */ /* 0x000fcc0000000000 */
[----:B------:R-:W-:Y:S01]  /*acf0*/  HGMMA.64x64x16.F32.BF16 R172, R108, gdesc[UR4].tnspB, R172, gsb0 ;  /* 0x40e000046cac7df0 */ /* 0x000fe200080018ac */
[----:B------:R-:W-:Y:S01]  /*ad00*/  F2FP.BF16.F32.PACK_AB R26, R21, R19 ;  /* 0x00000013151a723e */ /* 0x000fe200000010ff */
[----:B------:R-:W-:Y:S01]  /*ad10*/  UIADD3 UR6, UR4, 0x180, URZ ;  /* 0x0000018004067890 */ /* 0x000fe2000fffe03f */
[----:B------:R-:W-:Y:S01]  /*ad20*/  F2FP.BF16.F32.PACK_AB R27, R11, R20 ;  /* 0x000000140b1b723e */ /* 0x000fe200000010ff */
[----:B------:R-:W-:Y:S01]  /*ad30*/  UMOV UR7, 0x40000040 ;  /* 0x4000004000077882 */ /* 0x000fe20000000000 */
[----:B------:R-:W-:Y:S02]  /*ad40*/  WARPGROUP.DEPBAR.LE gsb0, 0x0 ;  /* 0x00008000000079c5 */ /* 0x000fe40000010000 */
        /* <DEDUP_REMOVED lines=12> */
[----:B------:R-:W-:Y:S01]  /*ae10*/  F2FP.BF16.F32.PACK_AB R124, R122, R128 ;  /* 0x000000807a7c723e */ /* 0x000fe200000010ff */
[----:B------:R-:W-:Y:S01]  /*ae20*/  UIADD3 UR6, UR4, 0x280, URZ ;  /* 0x0000028004067890 */ /* 0x000fe2000fffe03f */
[----:B------:R-:W-:Y:S02]  /*ae30*/  F2FP.BF16.F32.PACK_AB R126, R130, R126 ;  /* 0x0000007e827e723e */ /* 0x000fe400000010ff */
[----:B------:R-:W-:Y:S01]  /*ae40*/  F2FP.BF16.F32.PACK_AB R127, R132, R123 ;  /* 0x0000007b847f723e */ /* 0x000fe200000010ff */
[----:B------:R-:W-:Y:S01]  /*ae50*/  UMOV UR7, 0x40000040 ;  /* 0x4000004000077882 */ /* 0x000fe20000000000 */
[----:B------:R-:W-:Y:S01]  /*ae60*/  F2FP.BF16.F32.PACK_AB R36, R41, R13 ;  /* 0x0000000d2924723e */ /* 0x000fe200000010ff */
[----:B------:R-:W-:Y:S02]  /*ae70*/  WARPGROUP.DEPBAR.LE gsb0, 0x0 ;  /* 0x00008000000079c5 */ /* 0x000fe40000010000 */
[----:B------:R-:W-:-:S06]  /*ae80*/  WARPGROUP.ARRIVE ;  /* 0x00000000000079c5 */ /* 0x000fcc0000000000 */
[----:B------:R-:W-:Y:S01]  /*ae90*/  HGMMA.64x64x16.F32.BF16 R172, R124, gdesc[UR4].tnspB, R172, gsb0 ;  /* 0x40e000047cac7df0 */ /* 0x000fe200080018ac */
[----:B-1----:R-:W-:Y:S01]  /*aea0*/  F2FP.BF16.F32.PACK_AB R37, R14, R40 ;  /* 0x000000280e25723e */ /* 0x002fe200000010ff */
        /* <DEDUP_REMOVED lines=12> */
[----:B------:R-:W-:Y:S01]  /*af70*/  UMOV UR7, 0x40000040 ;  /* 0x4000004000077882 */ /* 0x000fe20000000000 */
[----:B------:R-:W-:Y:S02]  /*af80*/  WARPGROUP.DEPBAR.LE gsb0, 0x0 ;  /* 0x00008000000079c5 */ /* 0x000fe40000010000 */
[----:B------:R-:W-:-:S06]  /*af90*/  WARPGROUP.ARRIVE ;  /* 0x00000000000079c5 */ /* 0x000fcc0000000000 */
[----:B------:R-:W-:Y:S01]  /*afa0*/  HGMMA.64x64x16.F32.BF16 R172, R208, gdesc[UR4].tnspB, R172, gsb0 ;  /* 0x40e00004d0ac7df0 */ /* 0x000fe200080018ac */
[----:B------:R-:W-:Y:S02]  /*afb0*/  R2UR UR5, R16 ;  /* 0x00000000100572ca */ /* 0x000fe400000e0000 */
[----:B--2---:R-:W-:-:S04]  /*afc0*/  LEA R9, R0, R42, 0xb ;  /* 0x0000002a00097211 */ /* 0x004fc800078e58ff */
[----:B------:R-:W-:-:S07]  /*afd0*/  R2UR UR8, R9 ;  /* 0x00000000090872ca */ /* 0x000fce00000e0000 */
[----:B------:R-:W-:-:S04]  /*afe0*/  USHF.R.U32.HI UR5, URZ, 0x4, UR5 ;  /* 0x000000043f057899 */ /* 0x000fc80008011605 */
[----:B------:R-:W-:Y:S02]  /*aff0*/  ULOP3.LUT UR9, UR5, 0x3fff, URZ, 0xc0, !UPT ;  /* 0x00003fff05097892 */ /* 0x000fe4000f8ec03f */
[----:B------:R-:W-:Y:S01]  /*b000*/  UMOV UR4, UR8 ;  /* 0x0000000800047c82 */ /* 0x000fe20008000000 */
[----:B------:R-:W-:Y:S01]  /*b010*/  UMOV UR5, 0x40000040 ;  /* 0x4000004000057882 */ /* 0x000fe20000000000 */
[----:B------:R-:W-:-:S03]  /*b020*/  UMOV UR7, 0x40000040 ;  /* 0x4000004000077882 */ /* 0x000fc60000000000 */
[----:B------:R-:W-:Y:S01]  /*b030*/  UMOV UR6, UR9 ;  /* 0x0000000900067c82 */ /* 0x000fe20008000000 */
[----:B------:R-:W-:Y:S02]  /*b040*/  WARPGROUP.DEPBAR.LE gsb0, 0x0 ;  /* 0x00008000000079c5 */ /* 0x000fe40000010000 */
[----:B------:R1:W-:Y:S06]  /*b050*/  MEMBAR.ALL.CTA ;  /* 0x0000000000007992 */ /* 0x0003ec0000008000 */
[----:B-1----:R-:W1:Y:S02]  /*b060*/  FENCE.VIEW.ASYNC.S ;  /* 0x00000000000073c6 */ /* 0x002e640000000000 */
[----:B-1----:R-:W-:Y:S06]  /*b070*/  BAR.SYNC.DEFER_BLOCKING 0x9, 0x100 ;  /* 0x0244000000007b1d */ /* 0x002fec0000010000 */
        /* <DEDUP_REMOVED lines=54> */
.L_x_1076:
[----:B-----5:R-:W-:Y:S01]  /*b3e0*/  IMAD R5, R0, 0x400, R5 ;  /* 0x0000040000057824 */ /* 0x020fe200078e0205 */
[----:B------:R-:W-:Y:S01]  /*b3f0*/  UMOV UR7, 0x40000040 ;  /* 0x4000004000077882 */ /* 0x000fe20000000000 */
[----:B------:R-:W1:Y:S03]  /*b400*/  S2R R9, SR_TID.X ;  /* 0x0000000000097919 */ /* 0x000e660000002100 */
        /* <DEDUP_REMOVED lines=10> */
[----:B------:R-:W-:Y:S01]  /*b4b0*/  IADD3 R9, R9, 0x9, RZ ;  /* 0x0000000909097810 */ /* 0x000fe20007ffe0ff */
        /* <DEDUP_REMOVED lines=36> */
[----:B-1----:R-:W1:Y:S01]  /*b700*/  S2R R9, SR_TID.X ;  /* 0x0000000000097919 */ /* 0x002e620000002100 */
[----:B------:R2:W-:Y:S04]  /*b710*/  STS.128 [R2+0x8000], R24 ;  /* 0x0080001802007388 */ /* 0x0005e80000000c00 */
[----:B------:R2:W-:Y:S04]  /*b720*/  STS.128 [R2+0x8800], R28 ;  /* 0x0088001c02007388 */ /* 0x0005e80000000c00 */
[----:B------:R2:W-:Y:S04]  /*b730*/  STS.128 [R2+0x9000], R32 ;  /* 0x0090002002007388 */ /* 0x0005e80000000c00 */
[----:B------:R2:W-:Y:S04]  /*b740*/  STS.128 [R2+0x9800], R36 ;  /* 0x0098002402007388 */ /* 0x0005e80000000c00 */
[----:B------:R2:W-:Y:S01]  /*b750*/  STS.128 [R2+0xa000], R40 ;  /* 0x00a0002802007388 */ /* 0x0005e20000000c00 */
[----:B-1----:R-:W-:-:S03]  /*b760*/  SHF.R.U32.HI R9, RZ, 0x7, R9 ;  /* 0x00000007ff097819 */ /* 0x002fc60000011609 */
[----:B------:R2:W-:Y:S02]  /*b770*/  STS.128 [R2+0xa800], R44 ;  /* 0x00a8002c02007388 */ /* 0x0005e40000000c00 */
[----:B------:R-:W-:Y:S02]  /*b780*/  VIADD R9, R9, 0xc ;  /* 0x0000000c09097836 */ /* 0x000fe40000000000 */
        /* <DEDUP_REMOVED lines=8> */
[----:B-1----:R2:W-:Y:S06]  /*b810*/  BAR.ARV R9, 0xa0 ;  /* 0x000280090000751d */ /* 0x0025ec0000002000 */
[----:B------:R-:W-:Y:S05]  /*b820*/  @!P0 BRA `(.L_x_1077) ;  /* 0x0000000000048947 */ /* 0x000fea0003800000 */
[----:B------:R-:W-:Y:S01]  /*b830*/  BPT.TRAP 0x1 ;  /* 0x000000040000795c */ /* 0x000fe20000300000 */
.L_x_1077:
[----:B--2---:R-:W2:Y:S01]  /*b840*/  LDL R5, [R1+0x40] ;  /* 0x0000400001057983 */ /* 0x004ea20000100800 */
        /* <DEDUP_REMOVED lines=11> */
.L_x_1067:
[----:B------:R-:W-:-:S06]  /*b900*/  UISETP.GE.AND UP0, UPT, UR38, UR37, UPT ;  /* 0x000000252600728c */ /* 0x000fcc000bf06270 */
[----:B------:R-:W-:-:S13]  /*b910*/  PLOP3.LUT P0, PT, PT, PT, UP0, 0x80, 0x0 ;  /* 0x000000000000781c */ /* 0x000fda0003f0f008 */
[----:B------:R-:W-:Y:S05]  /*b920*/  @P0 BRA `(.L_x_1079) ;  /* 0x0000005800280947 */ /* 0x000fea0003800000 */
[----:B------:R-:W2:Y:S01]  /*b930*/  LDL.LU R13, [R1+0x6c] ;  /* 0x00006c00010d7983 */ /* 0x000ea20000300800 */
[----:B------:R-:W3:Y:S03]  /*b940*/  LDC R21, c[0x0][0x290] ;  /* 0x0000a400ff157b82 */ /* 0x000ee60000000800 */
[----:B------:R-:W2:Y:S04]  /*b950*/  LDL R12, [R1+0x88] ;  /* 0x00008800010c7983 */ /* 0x000ea80000100800 */
[----:B------:R-:W4:Y:S01]  /*b960*/  LDL.LU R20, [R1+0x50] ;  /* 0x0000500001147983 */ /* 0x000f220000300800 */
[----:B------:R-:W5:Y:S01]  /*b970*/  S2R R5, SR_TID.X ;  /* 0x0000000000057919 */ /* 0x000f620000002100 */
[----:B------:R-:W1:Y:S01]  /*b980*/  S2R R14, SR_TID.X ;  /* 0x00000000000e7919 */ /* 0x000e620000002100 */
[----:B-----5:R-:W-:Y:S01]  /*b990*/  VIADD R5, R5, 0xffffff80 ;  /* 0xffffff8005057836 */ /* 0x020fe20000000000 */
[C---:B-1----:R-:W-:Y:S01]  /*b9a0*/  IADD3 R15, R14.reuse, -0x80, RZ ;  /* 0xffffff800e0f7810 */ /* 0x042fe20007ffe0ff */
[----:B------:R-:W-:-:S03]  /*b9b0*/  VIADD R14, R14, 0xffffff80 ;  /* 0xffffff800e0e7836 */ /* 0x000fc60000000000 */
[----:B------:R-:W-:-:S04]  /*b9c0*/  SHF.R.S32.HI R6, RZ, 0x1f, R5 ;  /* 0x0000001fff067819 */ /* 0x000fc80000011405 */
[----:B------:R-:W-:Y:S02]  /*b9d0*/  LEA.HI R7, R6, R5, RZ, 0x5 ;  /* 0x0000000506077211 */ /* 0x000fe400078f28ff */
[----:B------:R-:W-:Y:S02]  /*b9e0*/  SHF.R.S32.HI R14, RZ, 0x1f, R14 ;  /* 0x0000001fff0e7819 */ /* 0x000fe4000001140e */
[----:B------:R-:W-:Y:S02]  /*b9f0*/  LOP3.LUT R8, R7, 0xffffffe0, RZ, 0xc0, !PT ;  /* 0xffffffe007087812 */ /* 0x000fe400078ec0ff */
[----:B------:R-:W-:-:S03]  /*ba00*/  LEA.HI R14, R14, R15, RZ, 0x7 ;  /* 0x0000000f0e0e7211 */ /* 0x000fc600078f38ff */
[----:B------:R-:W-:Y:S01]  /*ba10*/  IMAD.IADD R8, R5, 0x1, -R8 ;  /* 0x0000000105087824 */ /* 0x000fe200078e0a08 */
[----:B------:R-:W-:Y:S02]  /*ba20*/  SHF.R.S32.HI R14, RZ, 0x7, R14 ;  /* 0x00000007ff0e7819 */ /* 0x000fe4000001140e */
[----:B------:R-:W-:Y:S02]  /*ba30*/  MOV R23, 0x40000040 ;  /* 0x4000004000177802 */ /* 0x000fe40000000f00 */
[CC--:B--2---:R-:W-:Y:S02]  /*ba40*/  LEA.HI R9, R12.reuse, R13.reuse, RZ, 0x2 ;  /* 0x0000000d0c097211 */ /* 0x0c4fe400078f10ff */
[----:B------:R-:W-:Y:S02]  /*ba50*/  LEA.HI R12, R12, R13, RZ, 0x5 ;  /* 0x0000000d0c0c7211 */ /* 0x000fe400078f28ff */
[--C-:B------:R-:W-:Y:S02]  /*ba60*/  SHF.R.S32.HI R10, RZ, 0x2, R9.reuse ;  /* 0x00000002ff0a7819 */ /* 0x100fe40000011409 */
[----:B------:R-:W-:-:S02]  /*ba70*/  SHF.R.S32.HI R7, RZ, 0x1f, R9 ;  /* 0x0000001fff077819 */ /* 0x000fc40000011409 */
[----:B------:R-:W-:Y:S02]  /*ba80*/  LEA.HI R13, R14, R14, RZ, 0x1 ;  /* 0x0000000e0e0d7211 */ /* 0x000fe400078f08ff */
[----:B------:R-:W-:Y:S02]  /*ba90*/  LEA.HI R9, R7, R10, RZ, 0x3 ;  /* 0x0000000a07097211 */ /* 0x000fe400078f18ff */
[----:B------:R-:W-:Y:S02]  /*baa0*/  SHF.R.S32.HI R7, RZ, 0x1f, R8 ;  /* 0x0000001fff077819 */ /* 0x000fe40000011408 */
[----:B------:R-:W-:Y:S02]  /*bab0*/  LOP3.LUT R11, R9, 0xfffffff8, RZ, 0xc0, !PT ;  /* 0xfffffff8090b7812 */ /* 0x000fe400078ec0ff */
[CC--:B------:R-:W-:Y:S02]  /*bac0*/  LEA.HI R9, R7.reuse, R8.reuse, RZ, 0x3 ;  /* 0x0000000807097211 */ /* 0x0c0fe400078f18ff */
[----:B------:R-:W-:Y:S01]  /*bad0*/  LEA.HI R7, R7, R8, RZ, 0x2 ;  /* 0x0000000807077211 */ /* 0x000fe200078f10ff */
[----:B------:R-:W-:Y:S01]  /*bae0*/  IMAD.IADD R11, R10, 0x1, -R11 ;  /* 0x000000010a0b7824 */ /* 0x000fe200078e0a0b */
[----:B------:R-:W-:-:S02]  /*baf0*/  SHF.R.S32.HI R10, RZ, 0x3, R9 ;  /* 0x00000003ff0a7819 */ /* 0x000fc40000011409 */
[----:B------:R-:W-:Y:S02]  /*bb00*/  SHF.R.S32.HI R8, RZ, 0x5, R12 ;  /* 0x00000005ff087819 */ /* 0x000fe4000001140c */
[----:B------:R-:W-:Y:S02]  /*bb10*/  SHF.R.S32.HI R9, RZ, 0x1f, R9 ;  /* 0x0000001fff097819 */ /* 0x000fe40000011409 */
[----:B------:R-:W-:Y:S02]  /*bb20*/  SHF.R.S32.HI R12, RZ, 0x2, R7 ;  /* 0x00000002ff0c7819 */ /* 0x000fe40000011407 */
[----:B------:R-:W-:Y:S02]  /*bb30*/  LOP3.LUT R13, R13, 0x3fffffe, RZ, 0xc0, !PT ;  /* 0x03fffffe0d0d7812 */ /* 0x000fe400078ec0ff */
[----:B------:R-:W-:Y:S02]  /*bb40*/  LEA.HI R9, R9, R10, RZ, 0x4 ;  /* 0x0000000a09097211 */ /* 0x000fe400078f20ff */
[----:B------:R-:W-:-:S02]  /*bb50*/  LEA.HI R7, R7, R12, RZ, 0x1 ;  /* 0x0000000c07077211 */ /* 0x000fc400078f08ff */
[----:B------:R-:W-:Y:S01]  /*bb60*/  IADD3 R14, R14, -R13, RZ ;  /* 0x8000000d0e0e7210 */ /* 0x000fe20007ffe0ff */
[----:B------:R-:W-:Y:S01]  /*bb70*/  IMAD R13, R8, 0x10, R11 ;  /* 0x00000010080d7824 */ /* 0x000fe200078e020b */
[----:B------:R-:W-:Y:S02]  /*bb80*/  LOP3.LUT R9, R9, 0x1ffffff0, RZ, 0xc0, !PT ;  /* 0x1ffffff009097812 */ /* 0x000fe400078ec0ff */
[----:B------:R-:W-:Y:S01]  /*bb90*/  LEA.HI R8, R6, R5, RZ, 0x2 ;  /* 0x0000000506087211 */ /* 0x000fe200078f10ff */
[----:B------:R-:W-:Y:S01]  /*bba0*/  VIADD R6, R12, 0x8 ;  /* 0x000000080c067836 */ /* 0x000fe20000000000 */
[----:B------:R-:W-:Y:S02]  /*bbb0*/  LOP3.LUT R7, R7, 0xfffffffe, RZ, 0xc0, !PT ;  /* 0xfffffffe07077812 */ /* 0x000fe400078ec0ff */
[----:B------:R-:W-:Y:S02]  /*bbc0*/  IADD3 R10, R10, -R9, RZ ;  /* 0x800000090a0a7210 */ /* 0x000fe40007ffe0ff */
[----:B------:R-:W-:Y:S01]  /*bbd0*/  LOP3.LUT R18, R8, 0xfffffffc, RZ, 0xc0, !PT ;  /* 0xfffffffc08127812 */ /* 0x000fe200078ec0ff */
[----:B------:R-:W-:Y:S01]  /*bbe0*/  IMAD.IADD R7, R12, 0x1, -R7 ;  /* 0x000000010c077824 */ /* 0x000fe200078e0a07 */
[----:B------:R-:W-:Y:S01]  /*bbf0*/  LEA.HI R11, R6, R6, RZ, 0x1 ;  /* 0x00000006060b7211 */ /* 0x000fe200078f08ff */
[----:B------:R-:W3:Y:S01]  /*bc00*/  S2R R8, SR_CTAID.X ;  /* 0x0000000000087919 */ /* 0x000ee20000002500 */
[----:B------:R-:W-:Y:S01]  /*bc10*/  LEA R19, R14, R13, 0x6 ;  /* 0x0000000d0e137211 */ /* 0x000fe200078e30ff */
[----:B------:R-:W-:Y:S01]  /*bc20*/  IMAD.IADD R9, R5, 0x1, -R18 ;  /* 0x0000000105097824 */ /* 0x000fe200078e0a12 */
[----:B------:R-:W-:Y:S01]  /*bc30*/  LOP3.LUT R5, R11, 0xfffffffe, RZ, 0xc0, !PT ;  /* 0xfffffffe0b057812 */ /* 0x000fe200078ec0ff */
[----:B------:R-:W-:-:S02]  /*bc40*/  IMAD R10, R10, 0x8, R7 ;  /* 0x000000080a0a7824 */ /* 0x000fc400078e0207 */
[----:B------:R-:W-:Y:S01]  /*bc50*/  VIADD R7, R12, 0x10 ;  /* 0x000000100c077836 */ /* 0x000fe20000000000 */
[----:B------:R-:W-:Y:S01]  /*bc60*/  IADD3 R6, R6, -R5, RZ ;  /* 0x8000000506067210 */ /* 0x000fe20007ffe0ff */
[----:B------:R-:W-:Y:S01]  /*bc70*/  VIADD R13, R12, 0x18 ;  /* 0x000000180c0d7836 */ /* 0x000fe20000000000 */
[----:B------:R1:W-:Y:S01]  /*bc80*/  STL [R1+0x84], R10 ;  /* 0x0000840a01007387 */ /* 0x0003e20000100800 */
[--C-:B------:R-:W-:Y:S02]  /*bc90*/  SHF.R.S32.HI R5, RZ, 0x1, R11.reuse ;  /* 0x00000001ff057819 */ /* 0x100fe4000001140b */
[----:B------:R-:W-:Y:S02]  /*bca0*/  LEA.HI R12, R7, R7, RZ, 0x1 ;  /* 0x00000007070c7211 */ /* 0x000fe400078f08ff */
[----:B------:R-:W-:Y:S02]  /*bcb0*/  LEA.HI R15, R13, R13, RZ, 0x1 ;  /* 0x0000000d0d0f7211 */ /* 0x000fe400078f08ff */
[----:B-1----:R-:W-:-:S02]  /*bcc0*/  SHF.R.S32.HI R10, RZ, 0x1f, R11 ;  /* 0x0000001fff0a7819 */ /* 0x002fc4000001140b */
[----:B------:R-:W-:Y:S02]  /*bcd0*/  LOP3.LUT R14, R12, 0xfffffffe, RZ, 0xc0, !PT ;  /* 0xfffffffe0c0e7812 */ /* 0x000fe400078ec0ff */
[--C-:B------:R-:W-:Y:S02]  /*bce0*/  SHF.R.S32.HI R11, RZ, 0x1, R12.reuse ;  /* 0x00000001ff0b7819 */ /* 0x100fe4000001140c */
[----:B------:R-:W-:Y:S02]  /*bcf0*/  LEA.HI R10, R10, R5, RZ, 0x4 ;  /* 0x000000050a0a7211 */ /* 0x000fe400078f20ff */
[----:B------:R-:W-:Y:S02]  /*bd00*/  SHF.R.S32.HI R12, RZ, 0x1f, R12 ;  /* 0x0000001fff0c7819 */ /* 0x000fe4000001140c */
[--C-:B------:R-:W-:Y:S02]  /*bd10*/  SHF.R.S32.HI R17, RZ, 0x1, R15.reuse ;  /* 0x00000001ff117819 */ /* 0x100fe4000001140f */
[----:B------:R-:W-:-:S02]  /*bd20*/  SHF.R.S32.HI R18, RZ, 0x1f, R15 ;  /* 0x0000001fff127819 */ /* 0x000fc4000001140f */
[----:B------:R-:W-:Y:S02]  /*bd30*/  LOP3.LUT R10, R10, 0x1ffffff0, RZ, 0xc0, !PT ;  /* 0x1ffffff00a0a7812 */ /* 0x000fe400078ec0ff */
[----:B------:R-:W-:Y:S02]  /*bd40*/  LEA.HI R12, R12, R11, RZ, 0x4 ;  /* 0x0000000b0c0c7211 */ /* 0x000fe400078f20ff */
[----:B------:R-:W-:Y:S02]  /*bd50*/  LEA.HI R18, R18, R17, RZ, 0x4 ;  /* 0x0000001112127211 */ /* 0x000fe400078f20ff */
[----:B------:R-:W-:Y:S02]  /*bd60*/  IADD3 R5, R5, -R10, RZ ;  /* 0x8000000a05057210 */ /* 0x000fe40007ffe0ff */
[----:B------:R-:W-:Y:S02]  /*bd70*/  LOP3.LUT R10, R15, 0xfffffffe, RZ, 0xc0, !PT ;  /* 0xfffffffe0f0a7812 */ /* 0x000fe400078ec0ff */
[----:B------:R-:W-:-:S02]  /*bd80*/  LOP3.LUT R12, R12, 0x1ffffff0, RZ, 0xc0, !PT ;  /* 0x1ffffff00c0c7812 */ /* 0x000fc400078ec0ff */
[----:B------:R-:W-:Y:S01]  /*bd90*/  LOP3.LUT R18, R18, 0x1ffffff0, RZ, 0xc0, !PT ;  /* 0x1ffffff012127812 */ /* 0x000fe200078ec0ff */
[----:B------:R-:W-:Y:S02]  /*bda0*/  IMAD.IADD R14, R7, 0x1, -R14 ;  /* 0x00000001070e7824 */ /* 0x000fe400078e0a0e */
[----:B------:R-:W-:Y:S01]  /*bdb0*/  IMAD.IADD R10, R13, 0x1, -R10 ;  /* 0x000000010d0a7824 */ /* 0x000fe200078e0a0a */
[----:B------:R-:W-:Y:S01]  /*bdc0*/  IADD3 R17, R17, -R18, RZ ;  /* 0x8000001211117210 */ /* 0x000fe20007ffe0ff */
[----:B------:R-:W-:Y:S02]  /*bdd0*/  IMAD.IADD R11, R11, 0x1, -R12 ;  /* 0x000000010b0b7824 */ /* 0x000fe400078e0a0c */
[----:B------:R-:W-:Y:S01]  /*bde0*/  IMAD R5, R5, 0x8, R6 ;  /* 0x0000000805057824 */ /* 0x000fe200078e0206 */
[----:B------:R-:W-:Y:S01]  /*bdf0*/  LEA R7, R17, R10, 0x3 ;  /* 0x0000000a11077211 */ /* 0x000fe200078e18ff */
[----:B------:R-:W-:Y:S02]  /*be00*/  IMAD R12, R11, 0x8, R14 ;  /* 0x000000080b0c7824 */ /* 0x000fe400078e020e */
[----:B---3--:R-:W-:Y:S01]  /*be10*/  IMAD R6, R8, -0x80, R21 ;  /* 0xffffff8008067824 */ /* 0x008fe200078e0215 */
[----:B------:R4:W-:Y:S04]  /*be20*/  STL [R1+0x80], R5 ;  /* 0x0000800501007387 */ /* 0x0009e80000100800 */
[----:B------:R-:W-:Y:S01]  /*be30*/  STL [R1+0x7c], R12 ;  /* 0x00007c0c01007387 */ /* 0x000fe20000100800 */
[----:B----4-:R-:W-:-:S03]  /*be40*/  IMAD R5, R20, 0x2000, R16 ;  /* 0x0000200014057824 */ /* 0x010fc600078e0210 */
[----:B------:R1:W-:Y:S01]  /*be50*/  STL [R1+0x78], R7 ;  /* 0x0000780701007387 */ /* 0x0003e20000100800 */
[C---:B------:R-:W-:Y:S02]  /*be60*/  VIADD R10, R5.reuse, 0x20c00 ;  /* 0x00020c00050a7836 */ /* 0x040fe40000000000 */
[----:B-1----:R-:W-:Y:S01]  /*be70*/  IMAD.IADD R7, R6, 0x1, -R19 ;  /* 0x0000000106077824 */ /* 0x002fe200078e0a13 */
[----:B------:R-:W-:Y:S02]  /*be80*/  IADD3 R6, R5, 0x4000, RZ ;  /* 0x0000400005067810 */ /* 0x000fe40007ffe0ff */
[----:B------:R-:W-:Y:S02]  /*be90*/  SHF.R.U32.HI R5, RZ, 0x4, R5 ;  /* 0x00000004ff057819 */ /* 0x000fe40000011605 */
[----:B------:R-:W-:Y:S02]  /*bea0*/  SHF.R.U32.HI R6, RZ, 0x4, R6 ;  /* 0x00000004ff067819 */ /* 0x000fe40000011606 */
[----:B------:R-:W-:-:S02]  /*beb0*/  SHF.R.U32.HI R10, RZ, 0x4, R10 ;  /* 0x00000004ff0a7819 */ /* 0x000fc4000001160a */
[----:B------:R-:W-:Y:S02]  /*bec0*/  LOP3.LUT R5, R5, 0x3fff, RZ, 0xc0, !PT ;  /* 0x00003fff05057812 */ /* 0x000fe400078ec0ff */
[----:B------:R-:W-:Y:S02]  /*bed0*/  LOP3.LUT R6, R6, 0x3fff, RZ, 0xc0, !PT ;  /* 0x00003fff06067812 */ /* 0x000fe400078ec0ff */
[----:B------:R-:W-:Y:S02]  /*bee0*/  LOP3.LUT R10, R10, 0x3fff, RZ, 0xc0, !PT ;  /* 0x00003fff0a0a7812 */ /* 0x000fe400078ec0ff */
[----:B------:R-:W-:Y:S02]  /*bef0*/  LOP3.LUT R12, R5, 0x10000, RZ, 0xfc, !PT ;  /* 0x00010000050c7812 */ /* 0x000fe400078efcff */
[----:B------:R-:W-:Y:S02]  /*bf00*/  LOP3.LUT R5, R6, 0x10000, RZ, 0xfc, !PT ;  /* 0x0001000006057812 */ /* 0x000fe400078efcff */
[----:B------:R-:W-:Y:S01]  /*bf10*/  LOP3.LUT R6, R10, 0x10000, RZ, 0xfc, !PT ;  /* 0x000100000a067812 */ /* 0x000fe200078efcff */
[C---:B------:R-:W-:Y:S01]  /*bf20*/  VIADD R22, R12.reuse, 0x2 ;  /* 0x000000020c167836 */ /* 0x040fe20000000000 */
[----:B------:R-:W-:Y:S01]  /*bf30*/  IADD3 R20, R12, 0x4, RZ ;  /* 0x000000040c147810 */ /* 0x000fe20007ffe0ff */
[----:B------:R-:W-:Y:S01]  /*bf40*/  IMAD R8, R8, -0x80, -R19 ;  /* 0xffffff8008087824 */ /* 0x000fe200078e0a13 */
[----:B------:R1:W-:Y:S01]  /*bf50*/  STL [R1+0x6c], R12 ;  /* 0x00006c0c01007387 */ /* 0x0003e20000100800 */
[----:B------:R-:W-:Y:S01]  /*bf60*/  IMAD.MOV.U32 R21, RZ, RZ, 0x40000040 ;  /* 0x40000040ff157424 */ /* 0x000fe200078e00ff */
[----:B------:R-:W-:Y:S01]  /*bf70*/  MOV R19, 0x40000040 ;  /* 0x4000004000137802 */ /* 0x000fe20000000f00 */
[----:B------:R-:W-:Y:S01]  /*bf80*/  VIADD R18, R12, 0x6 ;  /* 0x000000060c127836 */ /* 0x000fe20000000000 */
[----:B------:R-:W-:Y:S01]  /*bf90*/  STL [R1+0x74], R6 ;  /* 0x0000740601007387 */ /* 0x000fe20000100800 */
[C---:B------:R-:W-:Y:S01]  /*bfa0*/  IADD3 R10, R5.reuse, 0x6, RZ ;  /* 0x00000006050a7810 */ /* 0x040fe20007ffe0ff */
[----:B------:R-:W-:Y:S01]  /*bfb0*/  IMAD.MOV.U32 R11, RZ, RZ, 0x40000040 ;  /* 0x40000040ff0b7424 */ /* 0x000fe200078e00ff */
[C---:B------:R-:W-:Y:S01]  /*bfc0*/  IADD3 R14, R5.reuse, 0x2, RZ ;  /* 0x00000002050e7810 */ /* 0x040fe20007ffe0ff */
[----:B------:R2:W-:Y:S01]  /*bfd0*/  STL [R1+0x68], R5 ;  /* 0x0000680501007387 */ /* 0x0005e20000100800 */
[----:B------:R-:W-:Y:S01]  /*bfe0*/  IMAD.MOV.U32 R15, RZ, RZ, 0x40000040 ;  /* 0x40000040ff0f7424 */ /* 0x000fe200078e00ff */
[----:B------:R-:W-:Y:S01]  /*bff0*/  MOV R13, 0x40000040 ;  /* 0x40000040000d7802 */ /* 0x000fe20000000f00 */
[----:B-1----:R-:W-:Y:S01]  /*c000*/  VIADD R12, R5, 0x4 ;  /* 0x00000004050c7836 */ /* 0x002fe20000000000 */
[----:B------:R1:W-:Y:S04]  /*c010*/  STL.64 [R1+0x60], R22 ;  /* 0x0000601601007387 */ /* 0x0003e80000100a00 */
[----:B------:R1:W-:Y:S04]  /*c020*/  STL.64 [R1+0x58], R20 ;  /* 0x0000581401007387 */ /* 0x0003e80000100a00 */
[----:B------:R1:W-:Y:S04]  /*c030*/  STL.64 [R1+0x50], R18 ;  /* 0x0000501201007387 */ /* 0x0003e80000100a00 */
[----:B------:R1:W-:Y:S04]  /*c040*/  STL.64 [R1+0x38], R10 ;  /* 0x0000380a01007387 */ /* 0x0003e80000100a00 */
[----:B------:R1:W-:Y:S04]  /*c050*/  STL.64 [R1+0x48], R14 ;  /* 0x0000480e01007387 */ /* 0x0003e80000100a00 */
[----:B------:R1:W-:Y:S01]  /*c060*/  STL.64 [R1+0x40], R12 ;  /* 0x0000400c01007387 */ /* 0x0003e20000100a00 */
[C---:B--2---:R-:W-:Y:S01]  /*c070*/  VIADD R5, R9.reuse, 0x4 ;  /* 0x0000000409057836 */ /* 0x044fe20000000000 */
[C---:B------:R-:W-:Y:S01]  /*c080*/  IADD3 R17, R9.reuse, 0x8, RZ ;  /* 0x0000000809117810 */ /* 0x040fe20007ffe0ff */
[C---:B------:R-:W-:Y:S01]  /*c090*/  VIADD R6, R9.reuse, 0xc ;  /* 0x0000000c09067836 */ /* 0x040fe20000000000 */
[C---:B------:R-:W-:Y:S01]  /*c0a0*/  IADD3 R5, R9.reuse, 0x10, RZ ;  /* 0x0000001009057810 */ /* 0x040fe20007ffe0ff */
[C---:B------:R-:W-:Y:S01]  /*c0b0*/  VIADD R17, R9.reuse, 0x14 ;  /* 0x0000001409117836 */ /* 0x040fe20000000000 */
[C---:B------:R-:W-:Y:S01]  /*c0c0*/  IADD3 R6, R9.reuse, 0x18, RZ ;  /* 0x0000001809067810 */ /* 0x040fe20007ffe0ff */
[----:B------:R-:W-:-:S07]  /*c0d0*/  VIADD R5, R9, 0x1c ;  /* 0x0000001c09057836 */ /* 0x000fce0000000000 */
.L_x_1090:
[----:B------:R-:W-:Y:S01]  /*c0e0*/  MOV R5, UR36 ;  /* 0x0000002400057c02 */ /* 0x000fe20008000f00 */
[----:B------:R-:W-:Y:S05]  /*c0f0*/  YIELD ;  /* 0x0000000000007946 */ /* 0x000fea0003800000 */
[----:B------:R-:W-:-:S04]  /*c100*/  LOP3.LUT R5, R5, 0x1, RZ, 0xfc, !PT ;  /* 0x0000000105057812 */ /* 0x000fc800078efcff */
[----:B------:R-:W-:-:S13]  /*c110*/  ISETP.NE.AND P6, PT, R5, 0x3, PT ;  /* 0x000000030500780c */ /* 0x000fda0003fc5270 */
[----:B------:R-:W-:Y:S05]  /*c120*/  @!P6 BRA `(.L_x_1080) ;  /* 0x000000000004e947 */ /* 0x000fea0003800000 */
[----:B------:R-:W-:Y:S01]  /*c130*/  BPT.TRAP 0x1 ;  /* 0x000000040000795c */ /* 0x000fe20000300000 */
.L_x_1080:
[----:B------:R-:W-:Y:S01]  /*c140*/  IMAD R6, R0, 0x8, R16 ;  /* 0x0000000800067824 */ /* 0x000fe200078e0210 */
[----:B-1----:R-:W-:-:S04]  /*c150*/  SHF.L.U32 R21, R4, 0x1f, RZ ;  /* 0x0000001f04157819 */ /* 0x002fc800000006ff */
[----:B------:R1:W2:Y:S01]  /*c160*/  SYNCS.PHASECHK.TRANS64.TRYWAIT P0, [R6+URZ+0x30c10], R21 ;  /* 0x030c1015060075a7 */ /* 0x0002a2000800017f */
[----:B------:R-:W-:Y:S05]  /*c170*/  @!P6 BRA `(.L_x_1081) ;  /* 0x000000000004e947 */ /* 0x000fea0003800000 */
[----:B------:R-:W-:Y:S01]  /*c180*/  BPT.TRAP 0x1 ;  /* 0x000000040000795c */ /* 0x000fe20000300000 */
.L_x_1081:
[----:B------:R-:W-:-:S04]  /*c190*/  IADD3 R5, R16, 0x10000, RZ ;  /* 0x0001000010057810 */ /* 0x000fc80007ffe0ff */
[----:B------:R-:W-:-:S04]  /*c1a0*/  SHF.R.U32.HI R5, RZ, 0x4, R5 ;  /* 0x00000004ff057819 */ /* 0x000fc80000011605 */
[----:B------:R-:W-:-:S04]  /*c1b0*/  LOP3.LUT R5, R5, 0x3fff, RZ, 0xc0, !PT ;  /* 0x00003fff05057812 */ /* 0x000fc800078ec0ff */
[----:B------:R-:W-:Y:S01]  /*c1c0*/  LOP3.LUT R11, R5, 0x10000, RZ, 0xfc, !PT ;  /* 0x00010000050b7812 */ /* 0x000fe200078efcff */
[----:B--2---:R-:W-:Y:S06]  /*c1d0*/  @P0 BRA `(.L_x_1082) ;  /* 0x0000000000080947 */ /* 0x004fec0003800000 */
[----:B------:R-:W2:Y:S02]  /*c1e0*/  SYNCS.PHASECHK.TRANS64.TRYWAIT P0, [R6+URZ+0x30c10], R21 ;  /* 0x030c1015060075a7 */ /* 0x000ea4000800017f */
[----:B--2---:R-:W-:Y:S05]  /*c1f0*/  @!P0 BRA `(.L_x_1083) ;  /* 0x00000094003c8947 */ /* 0x004fea0003800000 */
.L_x_1082:
        /* <DEDUP_REMOVED lines=11> */
[----:B------:R-:W5:Y:S04]  /*c2b0*/  LDL R10, [R1+0x84] ;  /* 0x00008400010a7983 */ /* 0x000f680000100800 */
[----:B------:R-:W5:Y:S04]  /*c2c0*/  LDL R12, [R1+0x80] ;  /* 0x00008000010c7983 */ /* 0x000f680000100800 */
[----:B------:R-:W5:Y:S04]  /*c2d0*/  LDL R14, [R1+0x7c] ;  /* 0x00007c00010e7983 */ /* 0x000f680000100800 */
[----:B------:R-:W5:Y:S01]  /*c2e0*/  LDL R13, [R1+0x78] ;  /* 0x00007800010d7983 */ /* 0x000f620000100800 */
[----:B---3--:R-:W-:-:S02]  /*c2f0*/  R2UR UR4, R15 ;  /* 0x000000000f0472ca */ /* 0x008fc400000e0000 */
[----:B----4-:R-:W-:Y:S02]  /*c300*/  R2UR UR8, R24 ;  /* 0x00000000180872ca */ /* 0x010fe400000e0000 */
[----:B------:R-:W-:-:S09]  /*c310*/  R2UR UR9, R25 ;  /* 0x00000000190972ca */ /* 0x000fd200000e0000 */
[----:B------:R-:W-:Y:S01]  /*c320*/  HGMMA.64x128x16.F32.BF16 R72, gdesc[UR4], RZ, !UPT, gsb0 ;  /* 0x01e00000044879f0 */ /* 0x000fe2000c0018ff */
[----:B------:R-:W-:Y:S01]  /*c330*/  UIADD3 UR4, UR6, 0x2, URZ ;  /* 0x0000000206047890 */ /* 0x000fe2000fffe03f */
[----:B------:R-:W-:Y:S01]  /*c340*/  UMOV UR7, 0x40000040 ;  /* 0x4000004000077882 */ /* 0x000fe20000000000 */
[----:B--2---:R-:W-:-:S05]  /*c350*/  R2UR UR5, R19 ;  /* 0x00000000130572ca */ /* 0x004fca00000e0000 */
[----:B------:R-:W-:Y:S01]  /*c360*/  UMOV UR10, UR4 ;  /* 0x00000004000a7c82 */ /* 0x000fe20008000000 */
[----:B------:R-:W-:Y:S01]  /*c370*/  UIADD3 UR4, UR6, 0x4, URZ ;  /* 0x0000000406047890 */ /* 0x000fe2000fffe03f */
[C---:B-----5:R-:W-:Y:S01]  /*c380*/  LEA R10, R0.reuse, R10, 0x7 ;  /* 0x0000000a000a7211 */ /* 0x060fe200078e38ff */
[----:B------:R-:W-:Y:S01]  /*c390*/  UIADD3 UR6, UR6, 0x6, URZ ;  /* 0x0000000606067890 */ /* 0x000fe2000fffe03f */
[C---:B------:R-:W-:Y:S02]  /*c3a0*/  IMAD R12, R0.reuse, 0x80, R12 ;  /* 0x00000080000c7824 */ /* 0x040fe400078e020c */
[C---:B------:R-:W-:Y:S02]  /*c3b0*/  LEA R227, R3.reuse, R10, 0x1 ;  /* 0x0000000a03e37211 */ /* 0x040fe400078e08ff */
[----:B------:R-:W-:Y:S01]  /*c3c0*/  LEA R14, R0, R14, 0x7 ;  /* 0x0000000e000e7211 */ /* 0x000fe200078e38ff */
[----:B------:R-:W-:Y:S01]  /*c3d0*/  IMAD R11, R3, 0x2, R12 ;  /* 0x00000002030b7824 */ /* 0x000fe200078e020c */
[----:B------:R-:W-:-:S03]  /*c3e0*/  LEA R17, R227, R16, 0x2 ;  /* 0x00000010e3117211 */ /* 0x000fc600078e10ff */
[----:B------:R-:W-:Y:S01]  /*c3f0*/  IMAD R15, R11, 0x4, R16 ;  /* 0x000000040b0f7824 */ /* 0x000fe200078e0210 */
[----:B------:R-:W-:Y:S02]  /*c400*/  WARPGROUP.DEPBAR.LE gsb0, 0x0 ;  /* 0x00008000000079c5 */ /* 0x000fe40000010000 */
[----:B------:R-:W-:-:S06]  /*c410*/  WARPGROUP.ARRIVE ;  /* 0x00000000000079c5 */ /* 0x000fcc0000000000 */
[----:B------:R-:W-:Y:S01]  /*c420*/  HGMMA.64x128x16.F32.BF16 R72, gdesc[UR8], R72, gsb0 ;  /* 0x01e00000084879f0 */ /* 0x000fe20008001848 */
[----:B------:R-:W-:Y:S01]  /*c430*/  R2UR UR8, R22 ;  /* 0x00000000160872ca */ /* 0x000fe200000e0000 */
[----:B------:R-:W-:Y:S01]  /*c440*/  UMOV UR10, UR4 ;  /* 0x00000004000a7c82 */ /* 0x000fe20008000000 */
[----:B------:R-:W-:Y:S01]  /*c450*/  R2UR UR9, R23 ;  /* 0x00000000170972ca */ /* 0x000fe200000e0000 */
[----:B------:R-:W-:Y:S01]  /*c460*/  UMOV UR11, 0x40000040 ;  /* 0x40000040000b7882 */ /* 0x000fe20000000000 */
[----:B------:R-:W-:Y:S01]  /*c470*/  R2UR UR4, R18 ;  /* 0x00000000120472ca */ /* 0x000fe200000e0000 */
[----:B------:R-:W-:Y:S01]  /*c480*/  IMAD R18, R0, 0x80, R13 ;  /* 0x0000008000127824 */ /* 0x000fe200078e020d */
[----:B------:R-:W-:-:S03]  /*c490*/  LEA R13, R3, R14, 0x1 ;  /* 0x0000000e030d7211 */ /* 0x000fc600078e08ff */
[----:B------:R-:W-:Y:S01]  /*c4a0*/  IMAD R19, R3, 0x2, R18 ;  /* 0x0000000203137824 */ /* 0x000fe200078e0212 */
[----:B------:R-:W-:Y:S02]  /*c4b0*/  LEA R10, R13, R16, 0x2 ;  /* 0x000000100d0a7211 */ /* 0x000fe400078e10ff */
[----:B------:R-:W-:Y:S01]  /*c4c0*/  IADD3 R18, R16, 0x20000, RZ ;  /* 0x0002000010127810 */ /* 0x000fe20007ffe0ff */
[----:B------:R-:W-:-:S03]  /*c4d0*/  IMAD R12, R19, 0x4, R16 ;  /* 0x00000004130c7824 */ /* 0x000fc600078e0210 */
[-C--:B------:R-:W-:Y:S01]  /*c4e0*/  LEA R14, R11, R18.reuse, 0x2 ;  /* 0x000000120b0e7211 */ /* 0x080fe200078e10ff */
[--C-:B------:R-:W-:Y:S01]  /*c4f0*/  IMAD R11, R13, 0x4, R18.reuse ;  /* 0x000000040d0b7824 */ /* 0x100fe200078e0212 */
[----:B------:R-:W-:Y:S01]  /*c500*/  LEA R13, R19, R18, 0x2 ;  /* 0x00000012130d7211 */ /* 0x000fe200078e10ff */
[----:B------:R-:W-:Y:S01]  /*c510*/  IMAD R227, R227, 0x4, R18 ;  /* 0x00000004e3e37824 */ /* 0x000fe200078e0212 */
[----:B------:R-:W-:Y:S02]  /*c520*/  WARPGROUP.DEPBAR.LE gsb0, 0x0 ;  /* 0x00008000000079c5 */ /* 0x000fe40000010000 */
[----:B------:R-:W-:-:S06]  /*c530*/  WARPGROUP.ARRIVE ;  /* 0x00000000000079c5 */ /* 0x000fcc0000000000 */
[----:B------:R-:W-:Y:S03]  /*c540*/  HGMMA.64x128x16.F32.BF16 R72, gdesc[UR8], R72, gsb0 ;  /* 0x01e00000084879f0 */ /* 0x000fe60008001848 */
[----:B------:R-:W-:Y:S02]  /*c550*/  WARPGROUP.DEPBAR.LE gsb0, 0x0 ;  /* 0x00008000000079c5 */ /* 0x000fe40000010000 */
[----:B------:R-:W-:-:S07]  /*c560*/  WARPGROUP.ARRIVE ;  /* 0x00000000000079c5 */ /* 0x000fce0000000000 */
        /* <DEDUP_REMOVED lines=8> */
.L_x_1084:
[----:B------:R1:W1:Y:S01]  /*c5f0*/  SYNCS.PHASECHK.TRANS64.TRYWAIT P0, [R6+URZ+0x30c30], R21 ;  /* 0x030c3015060075a7 */ /* 0x000262000800017f */
[----:B------:R-:W-:Y:S05]  /*c600*/  @!P6 BRA `(.L_x_1085) ;  /* 0x000000000004e947 */ /* 0x000fea0003800000 */
[----:B------:R-:W-:Y:S01]  /*c610*/  BPT.TRAP 0x1 ;  /* 0x000000040000795c */ /* 0x000fe20000300000 */
.L_x_1085:
[----:B-1----:R-:W-:Y:S05]  /*c620*/  @P0 BRA `(.L_x_1086) ;  /* 0x0000000000080947 */ /* 0x002fea0003800000 */
[----:B------:R-:W1:Y:S02]  /*c630*/  SYNCS.PHASECHK.TRANS64.TRYWAIT P0, [R6+URZ+0x30c30], R21 ;  /* 0x030c3015060075a7 */ /* 0x000e64000800017f */
[----:B-1----:R-:W-:Y:S05]  /*c640*/  @!P0 BRA `(.L_x_1087) ;  /* 0x00000090003c8947 */ /* 0x002fea0003800000 */
.L_x_1086:
[----:B------:R-:W2:Y:S01]  /*c650*/  LDL R24, [R1+0x68] ;  /* 0x0000680001187983 */ /* 0x000ea20000100800 */
[----:B------:R-:W-:Y:S01]  /*c660*/  VIADD R23, R16, 0x18000 ;  /* 0x0001800010177836 */ /* 0x000fe20000000000 */
[----:B------:R-:W-:Y:S02]  /*c670*/  ULDC UR9, c[0x0][0x75c] ;  /* 0x0001d70000097ab9 */ /* 0x000fe40000000800 */
[----:B------:R1:W-:Y:S01]  /*c680*/  STL [R1+0x128], R200 ;  /* 0x000128c801007387 */ /* 0x0003e20000100800 */
[----:B------:R-:W-:Y:S01]  /*c690*/  FMUL.FTZ R83, R83, UR9 ;  /* 0x0000000953537c20 */ /* 0x000fe20008410000 */
[----:B------:R-:W-:Y:S01]  /*c6a0*/  SHF.R.U32.HI R23, RZ, 0x4, R23 ;  /* 0x00000004ff177819 */ /* 0x000fe20000011617 */
[----:B------:R-:W-:Y:S01]  /*c6b0*/  FMUL.FTZ R84, R84, UR9 ;  /* 0x0000000954547c20 */ /* 0x000fe20008410000 */
[----:B------:R3:W-:Y:S01]  /*c6c0*/  STL [R1+0x124], R201 ;  /* 0x000124c901007387 */ /* 0x0007e20000100800 */
[----:B------:R-:W-:Y:S01]  /*c6d0*/  FMUL.FTZ R85, R85, UR9 ;  /* 0x0000000955557c20 */ /* 0x000fe20008410000 */
[----:B------:R-:W-:Y:S01]  /*c6e0*/  LOP3.LUT R136, R23, 0x3fff, RZ, 0xc0, !PT ;  /* 0x00003fff17887812 */ /* 0x000fe200078ec0ff */
[----:B------:R-:W-:Y:S01]  /*c6f0*/  FMUL.FTZ R18, R72, UR9 ;  /* 0x0000000948127c20 */ /* 0x000fe20008410000 */
[----:B------:R4:W-:Y:S01]  /*c700*/  STL [R1+0x120], R202 ;  /* 0x000120ca01007387 */ /* 0x0009e20000100800 */
[----:B------:R-:W-:Y:S01]  /*c710*/  FMUL.FTZ R230, R73, UR9 ;  /* 0x0000000949e67c20 */ /* 0x000fe20008410000 */
[----:B------:R-:W-:Y:S01]  /*c720*/  LOP3.LUT R25, R136, 0x10000, RZ, 0xfc, !PT ;  /* 0x0001000088197812 */ /* 0x000fe200078efcff */
[----:B------:R-:W-:Y:S01]  /*c730*/  FMUL.FTZ R19, R74, UR9 ;  /* 0x000000094a137c20 */ /* 0x000fe20008410000 */
[----:B------:R2:W-:Y:S01]  /*c740*/  STL [R1+0x11c], R203 ;  /* 0x00011ccb01007387 */ /* 0x0005e20000100800 */
        /* <DEDUP_REMOVED lines=10> */
[----:B------:R-:W-:Y:S01]  /*c7f0*/  FMUL.FTZ R21, R81, UR9 ;  /* 0x0000000951157c20 */ /* 0x000fe20008410000 */
[----:B------:R-:W-:Y:S01]  /*c800*/  STL [R1+0x110], R169 ;  /* 0x000110a901007387 */ /* 0x000fe20000100800 */
[----:B------:R-:W-:Y:S01]  /*c810*/  FMUL.FTZ R22, R82, UR9 ;  /* 0x0000000952167c20 */ /* 0x000fe20008410000 */
[----:B-1----:R-:W-:Y:S01]  /*c820*/  MUFU.TANH R200, R83 ;  /* 0x0000005300c87308 */ /* 0x002fe20000002400 */
[----:B------:R-:W-:Y:S01]  /*c830*/  FMUL.FTZ R23, R86, UR9 ;  /* 0x0000000956177c20 */ /* 0x000fe20008410000 */
[----:B------:R-:W-:Y:S04]  /*c840*/  STL [R1+0x10c], R168 ;  /* 0x00010ca801007387 */ /* 0x000fe80000100800 */
[----:B------:R-:W-:Y:S01]  /*c850*/  STL [R1+0x108], R167 ;  /* 0x000108a701007387 */ /* 0x000fe20000100800 */
[----:B------:R-:W-:Y:S01]  /*c860*/  FMUL.FTZ R137, R87, UR9 ;  /* 0x0000000957897c20 */ /* 0x000fe20008410000 */
[----:B---3--:R-:W-:Y:S02]  /*c870*/  MUFU.TANH R201, R84 ;  /* 0x0000005400c97308 */ /* 0x008fe40000002400 */
[----:B------:R-:W-:Y:S04]  /*c880*/  STL [R1+0x104], R166 ;  /* 0x000104a601007387 */ /* 0x000fe80000100800 */
[----:B------:R-:W-:Y:S02]  /*c890*/  STL [R1+0x100], R165 ;  /* 0x000100a501007387 */ /* 0x000fe40000100800 */
[----:B----4-:R1:W-:Y:S02]  /*c8a0*/  MUFU.TANH R202, R85 ;  /* 0x0000005500ca7308 */ /* 0x0103e40000002400 */
[----:B------:R-:W-:Y:S04]  /*c8b0*/  STL [R1+0xfc], R164 ;  /* 0x0000fca401007387 */ /* 0x000fe80000100800 */
[----:B------:R-:W-:Y:S01]  /*c8c0*/  STL [R1+0xf8], R163 ;  /* 0x0000f8a301007387 */ /* 0x000fe20000100800 */
[----:B------:R-:W-:Y:S01]  /*c8d0*/  UMOV UR5, 0x40000040 ;  /* 0x4000004000057882 */ /* 0x000fe20000000000 */
[----:B------:R-:W-:Y:S01]  /*c8e0*/  UMOV UR7, 0x40000040 ;  /* 0x4000004000077882 */ /* 0x000fe20000000000 */
[----:B------:R-:W-:Y:S01]  /*c8f0*/  FMUL.FTZ R92, R92, UR9 ;  /* 0x000000095c5c7c20 */ /* 0x000fe20008410000 */
[----:B------:R-:W-:Y:S01]  /*c900*/  STL [R1+0xf4], R162 ;  /* 0x0000f4a201007387 */ /* 0x000fe20000100800 */
[----:B------:R-:W-:Y:S01]  /*c910*/  FMUL.FTZ R99, R99, UR9 ;  /* 0x0000000963637c20 */ /* 0x000fe20008410000 */
[----:B------:R-:W-:Y:S01]  /*c920*/  UMOV UR15, 0x40000040 ;  /* 0x40000040000f7882 */ /* 0x000fe20000000000 */
[----:B------:R-:W-:Y:S01]  /*c930*/  FMUL.FTZ R90, R90, UR9 ;  /* 0x000000095a5a7c20 */ /* 0x000fe20008410000 */
[----:B------:R-:W-:Y:S01]  /*c940*/  STL [R1+0xf0], R161 ;  /* 0x0000f0a101007387 */ /* 0x000fe20000100800 */
[----:B--2---:R-:W-:-:S03]  /*c950*/  R2UR UR4, R24 ;  /* 0x00000000180472ca */ /* 0x004fc600000e0000 */
[----:B------:R-:W-:Y:S01]  /*c960*/  STL [R1+0xec], R160 ;  /* 0x0000eca001007387 */ /* 0x000fe20000100800 */
[----:B------:R-:W-:Y:S01]  /*c970*/  FMUL.FTZ R88, R88, UR9 ;  /* 0x0000000958587c20 */ /* 0x000fe20008410000 */
[----:B------:R-:W-:Y:S01]  /*c980*/  FMUL.FTZ R89, R89, UR9 ;  /* 0x0000000959597c20 */ /* 0x000fe20008410000 */
[----:B------:R-:W-:Y:S01]  /*c990*/  FMUL.FTZ R126, R126, UR9 ;  /* 0x000000097e7e7c20 */ /* 0x000fe20008410000 */
[----:B------:R-:W-:Y:S01]  /*c9a0*/  STL [R1+0xe8], R159 ;  /* 0x0000e89f01007387 */ /* 0x000fe20000100800 */
[----:B------:R-:W2:Y:S03]  /*c9b0*/  MUFU.TANH R18, R18 ;  /* 0x0000001200127308 */ /* 0x000ea60000002400 */
[----:B------:R-:W-:Y:S04]  /*c9c0*/  STL [R1+0xe4], R158 ;  /* 0x0000e49e01007387 */ /* 0x000fe80000100800 */
[----:B------:R-:W-:Y:S01]  /*c9d0*/  STL [R1+0xe0], R157 ;  /* 0x0000e09d01007387 */ /* 0x000fe20000100800 */
[----:B------:R-:W3:Y:S03]  /*c9e0*/  MUFU.TANH R230, R230 ;  /* 0x000000e600e67308 */ /* 0x000ee60000002400 */
[----:B------:R-:W-:Y:S04]  /*c9f0*/  STL [R1+0xdc], R156 ;  /* 0x0000dc9c01007387 */ /* 0x000fe80000100800 */
[----:B------:R-:W-:Y:S01]  /*ca00*/  STL [R1+0xd8], R155 ;  /* 0x0000d89b01007387 */ /* 0x000fe20000100800 */
[----:B------:R-:W-:Y:S01]  /*ca10*/  ISETP.GT.AND P2, PT, R8, RZ, PT ;  /* 0x000000ff0800720c */ /* 0x000fe20003f44270 */
[----:B------:R-:W-:Y:S02]  /*ca20*/  MUFU.TANH R236, R236 ;  /* 0x000000ec00ec7308 */ /* 0x000fe40000002400 */
[----:B------:R-:W-:Y:S04]  /*ca30*/  STL [R1+0xd4], R154 ;  /* 0x0000d49a01007387 */ /* 0x000fe80000100800 */
[----:B------:R-:W-:Y:S02]  /*ca40*/  STL [R1+0xd0], R153 ;  /* 0x0000d09901007387 */ /* 0x000fe40000100800 */
[----:B------:R-:W4:Y:S02]  /*ca50*/  MUFU.TANH R235, R235 ;  /* 0x000000eb00eb7308 */ /* 0x000f240000002400 */
[----:B------:R-:W-:Y:S04]  /*ca60*/  STL [R1+0xcc], R152 ;  /* 0x0000cc9801007387 */ /* 0x000fe80000100800 */
[----:B------:R-:W-:Y:S01]  /*ca70*/  STL [R1+0xc8], R151 ;  /* 0x0000c89701007387 */ /* 0x000fe20000100800 */
[C---:B------:R-:W-:Y:S01]  /*ca80*/  ISETP.GT.AND P3, PT, R7.reuse, 0x8, PT ;  /* 0x000000080700780c */ /* 0x040fe20003f64270 */
[----:B------:R-:W-:Y:S01]  /*ca90*/  FMUL.FTZ R128, R128, UR9 ;  /* 0x0000000980807c20 */ /* 0x000fe20008410000 */
[----:B------:R-:W-:Y:S01]  /*caa0*/  ISETP.GT.AND P1, PT, R7, RZ, PT ;  /* 0x000000ff0700720c */ /* 0x000fe20003f24270 */
[----:B------:R-:W-:Y:S01]  /*cab0*/  STL [R1+0xc4], R150 ;  /* 0x0000c49601007387 */ /* 0x000fe20000100800 */
[----:B------:R-:W-:Y:S01]  /*cac0*/  ISETP.GT.AND P0, PT, R8, 0x8, PT ;  /* 0x000000080800780c */ /* 0x000fe20003f04270 */
[----:B------:R-:W4:Y:S02]  /*cad0*/  MUFU.TANH R20, R20 ;  /* 0x0000001400147308 */ /* 0x000f240000002400 */
[----:B------:R-:W-:Y:S04]  /*cae0*/  STL [R1+0xc0], R149 ;  /* 0x0000c09501007387 */ /* 0x000fe80000100800 */
[----:B------:R-:W-:Y:S02]  /*caf0*/  STL [R1+0xbc], R148 ;  /* 0x0000bc9401007387 */ /* 0x000fe40000100800 */
        /* <DEDUP_REMOVED lines=8> */
[----:B------:R-:W-:Y:S01]  /*cb80*/  STL [R1+0xa4], R142 ;  /* 0x0000a48e01007387 */ /* 0x000fe20000100800 */
[----:B------:R-:W-:Y:S01]  /*cb90*/  FMUL.FTZ R91, R91, UR9 ;  /* 0x000000095b5b7c20 */ /* 0x000fe20008410000 */
[----:B------:R-:W4:Y:S02]  /*cba0*/  MUFU.TANH R234, R234 ;  /* 0x000000ea00ea7308 */ /* 0x000f240000002400 */
[----:B------:R-:W-:Y:S04]  /*cbb0*/  STL [R1+0xa0], R141 ;  /* 0x0000a08d01007387 */ /* 0x000fe80000100800 */
[----:B------:R-:W-:Y:S02]  /*cbc0*/  STL [R1+0x9c], R140 ;  /* 0x00009c8c01007387 */ /* 0x000fe40000100800 */
[----:B------:R-:W4:Y:S02]  /*cbd0*/  MUFU.TANH R233, R233 ;  /* 0x000000e900e97308 */ /* 0x000f240000002400 */
[----:B------:R-:W-:Y:S04]  /*cbe0*/  STL [R1+0x98], R6 ;  /* 0x0000980601007387 */ /* 0x000fe80000100800 */
[----:B------:R-:W-:Y:S02]  /*cbf0*/  STL [R1+0x94], R5 ;  /* 0x0000940501007387 */ /* 0x000fe40000100800 */
[----:B------:R-:W4:Y:S02]  /*cc00*/  MUFU.TANH R22, R22 ;  /* 0x0000001600167308 */ /* 0x000f240000002400 */
[----:B------:R1:W-:Y:S04]  /*cc10*/  STL [R1+0x90], R4 ;  /* 0x0000900401007387 */ /* 0x0003e80000100800 */
[----:B------:R2:W-:Y:S02]  /*cc20*/  STL [R1+0x8c], R2 ;  /* 0x00008c0201007387 */ /* 0x0005e40000100800 */
[----:B------:R3:W4:Y:S02]  /*cc30*/  MUFU.TANH R203, R23 ;  /* 0x0000001700cb7308 */ /* 0x0007240000002400 */
[----:B-1----:R-:W4:Y:S01]  /*cc40*/  LDL.64 R4, [R1+0x48] ;  /* 0x0000480001047983 */ /* 0x002f220000100a00 */
[----:B------:R-:W-:Y:S01]  /*cc50*/  WARPGROUP.ARRIVE ;  /* 0x00000000000079c5 */ /* 0x000fe20000000000 */
[----:B------:R-:W-:Y:S01]  /*cc60*/  FMUL.FTZ R100, R100, UR9 ;  /* 0x0000000964647c20 */ /* 0x000fe20008410000 */
[----:B------:R-:W-:-:S03]  /*cc70*/  FMUL.FTZ R101, R101, UR9 ;  /* 0x0000000965657c20 */ /* 0x000fc60008410000 */
[----:B------:R1:W-:Y:S01]  /*cc80*/  MUFU.TANH R166, R92 ;  /* 0x0000005c00a67308 */ /* 0x0003e20000002400 */
[----:B--2---:R-:W2:Y:S01]  /*cc90*/  LDC R2, c[0x0][0x74c] ;  /* 0x0001d300ff027b82 */ /* 0x004ea20000000800 */
[----:B---3--:R-:W-:Y:S01]  /*cca0*/  FMUL.FTZ R23, R93, UR9 ;  /* 0x000000095d177c20 */ /* 0x008fe20008410000 */
[----:B------:R-:W-:Y:S01]  /*ccb0*/  HGMMA.64x128x16.F32.BF16 R24, gdesc[UR4], RZ, !UPT, gsb0 ;  /* 0x01e00000041879f0 */ /* 0x000fe2000c0018ff */
[----:B------:R-:W-:Y:S01]  /*ccc0*/  FMUL.FTZ R120, R120, UR9 ;  /* 0x0000000978787c20 */ /* 0x000fe20008410000 */
[----:B------:R-:W-:Y:S01]  /*ccd0*/  FMUL.FTZ R122, R122, UR9 ;  /* 0x000000097a7a7c20 */ /* 0x000fe20008410000 */
[----:B------:R-:W-:Y:S01]  /*cce0*/  FMUL.FTZ R123, R123, UR9 ;  /* 0x000000097b7b7c20 */ /* 0x000fe20008410000 */
[----:B------:R-:W-:Y:S01]  /*ccf0*/  FMUL.FTZ R102, R102, UR9 ;  /* 0x0000000966667c20 */ /* 0x000fe20008410000 */
[----:B------:R3:W-:Y:S01]  /*cd00*/  MUFU.TANH R165, R99 ;  /* 0x0000006300a57308 */ /* 0x0007e20000002400 */
[----:B-1----:R-:W-:Y:S01]  /*cd10*/  FMUL.FTZ R92, R98, UR9 ;  /* 0x00000009625c7c20 */ /* 0x002fe20008410000 */
[----:B------:R-:W-:Y:S01]  /*cd20*/  UIADD3 UR4, UR6, 0x2, URZ ;  /* 0x0000000206047890 */ /* 0x000fe2000fffe03f */
[----:B------:R-:W-:Y:S01]  /*cd30*/  FMUL.FTZ R93, R103, UR9 ;  /* 0x00000009675d7c20 */ /* 0x000fe20008410000 */
[----:B------:R-:W-:Y:S01]  /*cd40*/  FMUL.FTZ R109, R109, UR9 ;  /* 0x000000096d6d7c20 */ /* 0x000fe20008410000 */
[----:B------:R-:W-:Y:S01]  /*cd50*/  FMUL.FTZ R104, R104, UR9 ;  /* 0x0000000968687c20 */ /* 0x000fe20008410000 */
[----:B------:R-:W-:Y:S01]  /*cd60*/  FMUL.FTZ R105, R105, UR9 ;  /* 0x0000000969697c20 */ /* 0x000fe20008410000 */
[----:B------:R-:W-:Y:S01]  /*cd70*/  FMUL.FTZ R112, R112, UR9 ;  /* 0x0000000970707c20 */ /* 0x000fe20008410000 */
[----:B------:R1:W-:Y:S01]  /*cd80*/  MUFU.TANH R168, R90 ;  /* 0x0000005a00a87308 */ /* 0x0003e20000002400 */
[----:B---3--:R-:W3:Y:S01]  /*cd90*/  LDL.64 R98, [R1+0x38] ;  /* 0x0000380001627983 */ /* 0x008ee20000100a00 */
[----:B------:R-:W-:Y:S01]  /*cda0*/  UMOV UR14, UR4 ;  /* 0x00000004000e7c82 */ /* 0x000fe20008000000 */
[----:B------:R-:W-:Y:S01]  /*cdb0*/  ULDC UR4, c[0x0][0x280] ;  /* 0x0000a00000047ab9 */ /* 0x000fe20000000800 */
[----:B------:R-:W-:Y:S01]  /*cdc0*/  FMUL.FTZ R124, R124, UR9 ;  /* 0x000000097c7c7c20 */ /* 0x000fe20008410000 */
[----:B------:R-:W-:Y:S01]  /*cdd0*/  FMUL.FTZ R108, R108, UR9 ;  /* 0x000000096c6c7c20 */ /* 0x000fe20008410000 */
[----:B------:R-:W-:Y:S01]  /*cde0*/  FMUL.FTZ R113, R113, UR9 ;  /* 0x0000000971717c20 */ /* 0x000fe20008410000 */
[----:B------:R-:W-:Y:S01]  /*cdf0*/  FMUL.FTZ R121, R121, UR9 ;  /* 0x0000000979797c20 */ /* 0x000fe20008410000 */
[----:B------:R1:W-:Y:S01]  /*ce00*/  MUFU.TANH R170, R88 ;  /* 0x0000005800aa7308 */ /* 0x0003e20000002400 */
[----:B------:R-:W-:Y:S01]  /*ce10*/  FMUL.FTZ R125, R125, UR9 ;  /* 0x000000097d7d7c20 */ /* 0x000fe20008410000 */
[----:B------:R-:W-:Y:S01]  /*ce20*/  FMUL.FTZ R116, R116, UR9 ;  /* 0x0000000974747c20 */ /* 0x000fe20008410000 */
[----:B------:R-:W-:Y:S01]  /*ce30*/  FMUL.FTZ R117, R117, UR9 ;  /* 0x0000000975757c20 */ /* 0x000fe20008410000 */
[----:B------:R-:W-:Y:S01]  /*ce40*/  FMUL.FTZ R107, R107, UR9 ;  /* 0x000000096b6b7c20 */ /* 0x000fe20008410000 */
[----:B------:R-:W-:Y:S01]  /*ce50*/  FMUL.FTZ R114, R114, UR9 ;  /* 0x0000000972727c20 */ /* 0x000fe20008410000 */
[----:B------:R-:W-:-:S02]  /*ce60*/  FMUL.FTZ R106, R106, UR9 ;  /* 0x000000096a6a7c20 */ /* 0x000fc40008410000 */
[----:B------:R1:W-:Y:S08]  /*ce70*/  MUFU.TANH R169, R89 ;  /* 0x0000005900a97308 */ /* 0x0003f00000002400 */
[----:B------:R-:W3:Y:S08]  /*ce80*/  MUFU.TANH R171, R137 ;  /* 0x0000008900ab7308 */ /* 0x000ef00000002400 */
[----:B------:R2:W-:Y:S01]  /*ce90*/  MUFU.TANH R167, R91 ;  /* 0x0000005b00a77308 */ /* 0x0005e20000002400 */
[----:B----4-:R-:W-:Y:S01]  /*cea0*/  R2UR UR12, R4 ;  /* 0x00000000040c72ca */ /* 0x010fe200000e0000 */
[----:B------:R-:W-:-:S02]  /*ceb0*/  WARPGROUP.DEPBAR.LE gsb0, 0x0 ;  /* 0x00008000000079c5 */ /* 0x000fc40000010000 */
[----:B------:R-:W-:Y:S01]  /*cec0*/  R2UR UR13, R5 ;  /* 0x00000000050d72ca */ /* 0x000fe200000e0000 */
[----:B------:R-:W-:Y:S01]  /*ced0*/  ULEA UR4, UR38, -UR4, 0x7 ;  /* 0x8000000426047291 */ /* 0x000fe2000f8e383f */
[----:B------:R-:W4:Y:S01]  /*cee0*/  LDL.64 R4, [R1+0x40] ;  /* 0x0000400001047983 */ /* 0x000f220000100a00 */
[----:B------:R-:W-:Y:S01]  /*cef0*/  WARPGROUP.ARRIVE ;  /* 0x00000000000079c5 */ /* 0x000fe20000000000 */
[----:B-1----:R-:W-:Y:S01]  /*cf00*/  FMUL.FTZ R90, R96, UR9 ;  /* 0x00000009605a7c20 */ /* 0x002fe20008410000 */
[----:B------:R-:W-:Y:S01]  /*cf10*/  FMUL.FTZ R88, R94, UR9 ;  /* 0x000000095e587c20 */ /* 0x000fe20008410000 */
[----:B------:R-:W-:Y:S01]  /*cf20*/  FMUL.FTZ R89, R95, UR9 ;  /* 0x000000095f597c20 */ /* 0x000fe20008410000 */
[----:B------:R1:W-:Y:S01]  /*cf30*/  MUFU.TANH R6, R126 ;  /* 0x0000007e00067308 */ /* 0x0003e20000002400 */
[----:B--2---:R-:W-:Y:S01]  /*cf40*/  IADD3 R2, -R2, 0x8, RZ ;  /* 0x0000000802027810 */ /* 0x004fe20007ffe1ff */
[----:B------:R-:W1:Y:S01]  /*cf50*/  LDC.64 R94, c[0x0][0x748] ;  /* 0x0001d200ff5e7b82 */ /* 0x000e620000000a00 */
[----:B------:R-:W-:-:S03]  /*cf60*/  FMUL.FTZ R91, R97, UR9 ;  /* 0x00000009615b7c20 */ /* 0x000fc60008410000 */
[----:B------:R-:W-:Y:S01]  /*cf70*/  HGMMA.64x128x16.F32.BF16 R24, gdesc[UR12], R24, gsb0 ;  /* 0x01e000000c1879f0 */ /* 0x000fe20008001818 */
[----:B------:R-:W-:Y:S01]  /*cf80*/  LEA R96, R3, UR4, 0x1 ;  /* 0x0000000403607c11 */ /* 0x000fe2000f8e08ff */
[----:B------:R-:W-:Y:S01]  /*cf90*/  UIADD3 UR4, UR6, 0x4, URZ ;  /* 0x0000000406047890 */ /* 0x000fe2000fffe03f */
[----:B------:R-:W2:Y:S01]  /*cfa0*/  MUFU.TANH R23, R23 ;  /* 0x0000001700177308 */ /* 0x000ea20000002400 */
[----:B------:R-:W-:-:S05]  /*cfb0*/  UMOV UR15, 0x40000040 ;  /* 0x40000040000f7882 */ /* 0x000fca0000000000 */
[----:B------:R-:W-:Y:S01]  /*cfc0*/  UMOV UR14, UR4 ;  /* 0x00000004000e7c82 */ /* 0x000fe20008000000 */
[----:B------:R-:W-:Y:S01]  /*cfd0*/  IADD3 R96, R7, R96, RZ ;  /* 0x0000006007607210 */ /* 0x000fe20007ffe0ff */
[----:B------:R-:W-:Y:S01]  /*cfe0*/  UMOV UR7, 0x40000040 ;  /* 0x4000004000077882 */ /* 0x000fe20000000000 */
[----:B---3--:R-:W-:Y:S01]  /*cff0*/  R2UR UR5, R99 ;  /* 0x00000000630572ca */ /* 0x008fe200000e0000 */
[----:B------:R-:W3:Y:S01]  /*d000*/  MUFU.TANH R90, R90 ;  /* 0x0000005a005a7308 */ /* 0x000ee20000002400 */
[-C--:B------:R-:W-:Y:S01]  /*d010*/  IADD3 R221, R2, -R96.reuse, RZ ;  /* 0x8000006002dd7210 */ /* 0x080fe20007ffe0ff */
[----:B-1----:R-:W-:Y:S01]  /*d020*/  IMAD.IADD R126, R94, 0x1, -R96 ;  /* 0x000000015e7e7824 */ /* 0x002fe200078e0a60 */
[----:B------:R-:W-:-:S05]  /*d030*/  IADD3 R95, RZ, -R96, -R95 ;  /* 0x80000060ff5f7210 */ /* 0x000fca0007ffe85f */
[----:B------:R-:W1:Y:S01]  /*d040*/  MUFU.TANH R91, R91 ;  /* 0x0000005b005b7308 */ /* 0x000e620000002400 */
[----:B------:R-:W-:Y:S02]  /*d050*/  IADD3 R94, R94, 0x8, -R96 ;  /* 0x000000085e5e7810 */ /* 0x000fe40007ffe860 */
[----:B------:R-:W-:Y:S02]  /*d060*/  SEL R126, R126, 0x80, !P2 ;  /* 0x000000807e7e7807 */ /* 0x000fe40005000000 */
[----:B------:R-:W-:-:S03]  /*d070*/  SEL R221, R221, 0x80, P3 ;  /* 0x00000080dddd7807 */ /* 0x000fc60001800000 */
[----:B------:R-:W1:Y:S08]  /*d080*/  MUFU.TANH R164, R100 ;  /* 0x0000006400a47308 */ /* 0x000e700000002400 */
[----:B------:R-:W1:Y:S08]  /*d090*/  MUFU.TANH R163, R101 ;  /* 0x0000006500a37308 */ /* 0x000e700000002400 */
[----:B------:R-:W1:Y:S08]  /*d0a0*/  MUFU.TANH R88, R88 ;  /* 0x0000005800587308 */ /* 0x000e700000002400 */
[----:B------:R-:W1:Y:S08]  /*d0b0*/  MUFU.TANH R89, R89 ;  /* 0x0000005900597308 */ /* 0x000e700000002400 */
[----:B------:R-:W-:Y:S08]  /*d0c0*/  MUFU.TANH R145, R120 ;  /* 0x0000007800917308 */ /* 0x000ff00000002400 */
[----:B------:R-:W-:Y:S08]  /*d0d0*/  MUFU.TANH R143, R122 ;  /* 0x0000007a008f7308 */ /* 0x000ff00000002400 */
[----:B------:R-:W-:Y:S08]  /*d0e0*/  MUFU.TANH R142, R123 ;  /* 0x0000007b008e7308 */ /* 0x000ff00000002400 */
[----:B------:R-:W1:Y:S08]  /*d0f0*/  MUFU.TANH R92, R92 ;  /* 0x0000005c005c7308 */ /* 0x000e700000002400 */
[----:B------:R-:W1:Y:S08]  /*d100*/  MUFU.TANH R162, R102 ;  /* 0x0000006600a27308 */ /* 0x000e700000002400 */
[----:B------:R-:W1:Y:S08]  /*d110*/  MUFU.TANH R93, R93 ;  /* 0x0000005d005d7308 */ /* 0x000e700000002400 */
[----:B------:R-:W-:Y:S08]  /*d120*/  MUFU.TANH R156, R109 ;  /* 0x0000006d009c7308 */ /* 0x000ff00000002400 */
[----:B------:R-:W1:Y:S08]  /*d130*/  MUFU.TANH R161, R104 ;  /* 0x0000006800a17308 */ /* 0x000e700000002400 */
[----:B------:R-:W1:Y:S01]  /*d140*/  MUFU.TANH R160, R105 ;  /* 0x0000006900a07308 */ /* 0x000e620000002400 */
[----:B------:R-:W-:-:S02]  /*d150*/  WARPGROUP.DEPBAR.LE gsb0, 0x0 ;  /* 0x00008000000079c5 */ /* 0x000fc40000010000 */
[----:B------:R-:W-:Y:S01]  /*d160*/  WARPGROUP.ARRIVE ;  /* 0x00000000000079c5 */ /* 0x000fe20000000000 */
[----:B------:R-:W-:-:S04]  /*d170*/  SEL R218, R95, 0x80, P1 ;  /* 0x000000805fda7807 */ /* 0x000fc80000800000 */
[----:B------:R-:W-:Y:S01]  /*d180*/  MUFU.TANH R153, R112 ;  /* 0x0000007000997308 */ /* 0x000fe20000002400 */
[C---:B------:R-:W-:Y:S02]  /*d190*/  ISETP.GE.AND P3, PT, R126.reuse, RZ, PT ;  /* 0x000000ff7e00720c */ /* 0x040fe40003f66270 */
[C---:B------:R-:W-:Y:S02]  /*d1a0*/  ISETP.GE.AND P4, PT, R126.reuse, 0x1, PT ;  /* 0x000000017e00780c */ /* 0x040fe40003f86270 */
[----:B------:R-:W-:Y:S02]  /*d1b0*/  ISETP.GE.AND P1, PT, R126, 0x9, PT ;  /* 0x000000097e00780c */ /* 0x000fe40003f26270 */
[----:B------:R-:W-:Y:S01]  /*d1c0*/  R2UR UR4, R98 ;  /* 0x00000000620472ca */ /* 0x000fe200000e0000 */
[----:B------:R-:W-:Y:S01]  /*d1d0*/  MUFU.TANH R141, R124 ;  /* 0x0000007c008d7308 */ /* 0x000fe20000002400 */
[C---:B------:R-:W-:Y:S02]  /*d1e0*/  ISETP.GT.OR P3, PT, R218.reuse, RZ, !P3 ;  /* 0x000000ffda00720c */ /* 0x040fe40005f64670 */
[----:B------:R-:W-:-:S02]  /*d1f0*/  ISETP.GT.OR P4, PT, R218, 0x1, !P4 ;  /* 0x00000001da00780c */ /* 0x000fc40006784670 */
[----:B------:R-:W-:Y:S01]  /*d200*/  ISETP.GT.OR P1, PT, R218, 0x9, !P1 ;  /* 0x00000009da00780c */ /* 0x000fe20004f24670 */
[----:B------:R-:W-:Y:S01]  /*d210*/  UIADD3 UR6, UR6, 0x6, URZ ;  /* 0x0000000606067890 */ /* 0x000fe2000fffe03f */
[----:B------:R-:W-:Y:S01]  /*d220*/  FSEL R216, R18, -INF , !P3 ;  /* 0xff80000012d87808 */ /* 0x000fe20005800000 */
[----:B------:R-:W1:Y:S01]  /*d230*/  MUFU.TANH R157, R108 ;  /* 0x0000006c009d7308 */ /* 0x000e620000002400 */
[----:B------:R-:W-:Y:S02]  /*d240*/  FSEL R219, R230, -INF , !P4 ;  /* 0xff800000e6db7808 */ /* 0x000fe40006000000 */
[C---:B------:R-:W-:Y:S02]  /*d250*/  ISETP.GE.AND P2, PT, R126.reuse, 0x10, PT ;  /* 0x000000107e00780c */ /* 0x040fe40003f46270 */
[C---:B------:R-:W-:Y:S02]  /*d260*/  ISETP.GE.AND P3, PT, R126.reuse, 0x11, PT ;  /* 0x000000117e00780c */ /* 0x040fe40003f66270 */
[C---:B------:R-:W-:Y:S01]  /*d270*/  ISETP.GE.AND P5, PT, R126.reuse, 0x18, PT ;  /* 0x000000187e00780c */ /* 0x040fe20003fa6270 */
[----:B------:R-:W1:Y:S01]  /*d280*/  MUFU.TANH R152, R113 ;  /* 0x0000007100987308 */ /* 0x000e620000002400 */
[----:B------:R-:W-:-:S02]  /*d290*/  ISETP.GE.AND P4, PT, R126, 0x19, PT ;  /* 0x000000197e00780c */ /* 0x000fc40003f86270 */
[----:B------:R-:W-:-:S05]  /*d2a0*/  FSEL R220, R235, -INF , !P1 ;  /* 0xff800000ebdc7808 */ /* 0x000fca0004800000 */
[----:B------:R-:W-:Y:S01]  /*d2b0*/  MUFU.TANH R144, R121 ;  /* 0x0000007900907308 */ /* 0x000fe20000002400 */
[----:B------:R-:W-:Y:S01]  /*d2c0*/  FMUL.FTZ R110, R110, UR9 ;  /* 0x000000096e6e7c20 */ /* 0x000fe20008410000 */
[----:B------:R-:W-:Y:S01]  /*d2d0*/  FMUL.FTZ R111, R111, UR9 ;  /* 0x000000096f6f7c20 */ /* 0x000fe20008410000 */
[----:B------:R-:W-:-:S05]  /*d2e0*/  FMUL.FTZ R119, R119, UR9 ;  /* 0x0000000977777c20 */ /* 0x000fca0008410000 */
[----:B------:R-:W-:Y:S01]  /*d2f0*/  MUFU.TANH R140, R125 ;  /* 0x0000007d008c7308 */ /* 0x000fe20000002400 */
[----:B------:R-:W-:-:S07]  /*d300*/  FMUL.FTZ R115, R115, UR9 ;  /* 0x0000000973737c20 */ /* 0x000fce0008410000 */
[----:B------:R-:W1:Y:S08]  /*d310*/  MUFU.TANH R150, R116 ;  /* 0x0000007400967308 */ /* 0x000e700000002400 */
[----:B------:R-:W1:Y:S01]  /*d320*/  MUFU.TANH R148, R117 ;  /* 0x0000007500947308 */ /* 0x000e620000002400 */
[----:B------:R-:W-:-:S07]  /*d330*/  FMUL.FTZ R118, R118, UR9 ;  /* 0x0000000976767c20 */ /* 0x000fce0008410000 */
[----:B------:R-:W-:Y:S08]  /*d340*/  MUFU.TANH R158, R107 ;  /* 0x0000006b009e7308 */ /* 0x000ff00000002400 */
[----:B------:R-:W-:Y:S08]  /*d350*/  MUFU.TANH R151, R114 ;  /* 0x0000007200977308 */ /* 0x000ff00000002400 */
[----:B------:R-:W1:Y:S01]  /*d360*/  MUFU.TANH R159, R106 ;  /* 0x0000006a009f7308 */ /* 0x000e620000002400 */
[----:B----4-:R-:W-:-:S02]  /*d370*/  R2UR UR12, R4 ;  /* 0x00000000040c72ca */ /* 0x010fc400000e0000 */
[----:B------:R-:W-:-:S13]  /*d380*/  R2UR UR13, R5 ;  /* 0x00000000050d72ca */ /* 0x000fda00000e0000 */
[----:B------:R-:W-:Y:S01]  /*d390*/  HGMMA.64x128x16.F32.BF16 R24, gdesc[UR12], R24, gsb0 ;  /* 0x01e000000c1879f0 */ /* 0x000fe20008001818 */
[----:B------:R4:W-:Y:S02]  /*d3a0*/  MUFU.TANH R4, R128 ;  /* 0x0000008000047308 */ /* 0x0009e40000002400 */
[----:B----4-:R-:W-:Y:S02]  /*d3b0*/  SEL R128, R94, 0x80, !P0 ;  /* 0x000000805e807807 */ /* 0x010fe40004000000 */
[----:B------:R-:W-:-:S04]  /*d3c0*/  ISETP.GE.AND P0, PT, R126, 0x8, PT ;  /* 0x000000087e00780c */ /* 0x000fc80003f06270 */
[----:B------:R-:W-:Y:S02]  /*d3d0*/  ISETP.GT.OR P0, PT, R218, 0x8, !P0 ;  /* 0x00000008da00780c */ /* 0x000fe40004704670 */
[----:B------:R-:W-:Y:S02]  /*d3e0*/  ISETP.GE.AND P1, PT, R128, 0x1, PT ;  /* 0x000000018000780c */ /* 0x000fe40003f26270 */
[----:B------:R-:W-:Y:S02]  /*d3f0*/  FSEL R224, R236, -INF , !P0 ;  /* 0xff800000ece07808 */ /* 0x000fe40004000000 */
[----:B------:R-:W-:Y:S02]  /*d400*/  ISETP.GE.AND P0, PT, R128, RZ, PT ;  /* 0x000000ff8000720c */ /* 0x000fe40003f06270 */
[C---:B------:R-:W-:Y:S02]  /*d410*/  ISETP.GT.OR P2, PT, R218.reuse, 0x10, !P2 ;  /* 0x00000010da00780c */ /* 0x040fe40005744670 */
[----:B------:R-:W-:-:S02]  /*d420*/  ISETP.GT.OR P3, PT, R218, 0x11, !P3 ;  /* 0x00000011da00780c */ /* 0x000fc40005f64670 */
[C---:B------:R-:W-:Y:S02]  /*d430*/  ISETP.GT.OR P5, PT, R218.reuse, 0x18, !P5 ;  /* 0x00000018da00780c */ /* 0x040fe40006fa4670 */
[----:B------:R-:W-:Y:S02]  /*d440*/  ISETP.GT.OR P4, PT, R218, 0x19, !P4 ;  /* 0x00000019da00780c */ /* 0x000fe40006784670 */
[C---:B------:R-:W-:Y:S02]  /*d450*/  ISETP.GT.OR P0, PT, R221.reuse, RZ, !P0 ;  /* 0x000000ffdd00720c */ /* 0x040fe40004704670 */
[----:B------:R-:W-:Y:S02]  /*d460*/  ISETP.GT.OR P1, PT, R221, 0x1, !P1 ;  /* 0x00000001dd00780c */ /* 0x000fe40004f24670 */
[----:B------:R-:W-:Y:S02]  /*d470*/  FSEL R215, R20, -INF , !P2 ;  /* 0xff80000014d77808 */ /* 0x000fe40005000000 */
[----:B------:R-:W-:-:S02]  /*d480*/  FSEL R211, R21, -INF , !P3 ;  /* 0xff80000015d37808 */ /* 0x000fc40005800000 */
[----:B------:R-:W-:Y:S02]  /*d490*/  FSEL R208, R201, -INF , !P5 ;  /* 0xff800000c9d07808 */ /* 0x000fe40006800000 */
[----:B------:R-:W-:Y:S02]  /*d4a0*/  FSEL R206, R202, -INF , !P4 ;  /* 0xff800000cace7808 */ /* 0x000fe40006000000 */
[C---:B------:R-:W-:Y:S02]  /*d4b0*/  ISETP.GE.AND P2, PT, R128.reuse, 0x8, PT ;  /* 0x000000088000780c */ /* 0x040fe40003f46270 */
[C---:B------:R-:W-:Y:S02]  /*d4c0*/  ISETP.GE.AND P3, PT, R128.reuse, 0x9, PT ;  /* 0x000000098000780c */ /* 0x040fe40003f66270 */
[C---:B------:R-:W-:Y:S02]  /*d4d0*/  ISETP.GE.AND P5, PT, R128.reuse, 0x10, PT ;  /* 0x000000108000780c */ /* 0x040fe40003fa6270 */
[----:B------:R-:W-:-:S02]  /*d4e0*/  ISETP.GE.AND P4, PT, R128, 0x11, PT ;  /* 0x000000118000780c */ /* 0x000fc40003f86270 */
[----:B------:R-:W-:Y:S02]  /*d4f0*/  FSEL R214, R19, -INF , !P0 ;  /* 0xff80000013d67808 */ /* 0x000fe40004000000 */
[----:B------:R-:W-:Y:S02]  /*d500*/  FSEL R228, R237, -INF , !P1 ;  /* 0xff800000ede47808 */ /* 0x000fe40004800000 */
[C---:B------:R-:W-:Y:S02]  /*d510*/  ISETP.GE.AND P0, PT, R128.reuse, 0x18, PT ;  /* 0x000000188000780c */ /* 0x040fe40003f06270 */
[----:B------:R-:W-:Y:S02]  /*d520*/  ISETP.GE.AND P1, PT, R128, 0x19, PT ;  /* 0x000000198000780c */ /* 0x000fe40003f26270 */
[C---:B------:R-:W-:Y:S02]  /*d530*/  ISETP.GT.OR P2, PT, R221.reuse, 0x8, !P2 ;  /* 0x00000008dd00780c */ /* 0x040fe40005744670 */
[----:B------:R-:W-:-:S02]  /*d540*/  ISETP.GT.OR P3, PT, R221, 0x9, !P3 ;  /* 0x00000009dd00780c */ /* 0x000fc40005f64670 */
[C---:B------:R-:W-:Y:S02]  /*d550*/  ISETP.GT.OR P5, PT, R221.reuse, 0x10, !P5 ;  /* 0x00000010dd00780c */ /* 0x040fe40006fa4670 */
[C---:B------:R-:W-:Y:S02]  /*d560*/  ISETP.GT.OR P4, PT, R221.reuse, 0x11, !P4 ;  /* 0x00000011dd00780c */ /* 0x040fe40006784670 */
[C---:B------:R-:W-:Y:S02]  /*d570*/  ISETP.GT.OR P0, PT, R221.reuse, 0x18, !P0 ;  /* 0x00000018dd00780c */ /* 0x040fe40004704670 */
        /* <DEDUP_REMOVED lines=19> */
[----:B------:R-:W-:Y:S01]  /*d6b0*/  FSEL R204, R170, -INF , !P2 ;  /* 0xff800000aacc7808 */ /* 0x000fe20005000000 */
[----:B------:R-:W-:Y:S02]  /*d6c0*/  WARPGROUP.DEPBAR.LE gsb0, 0x0 ;  /* 0x00008000000079c5 */ /* 0x000fe40000010000 */
[----:B------:R-:W4:Y:S01]  /*d6d0*/  LDS R227, [R227+0x400] ;  /* 0x00040000e3e37984 */ /* 0x000f220000000800 */
[----:B------:R-:W-:-:S06]  /*d6e0*/  WARPGROUP.ARRIVE ;  /* 0x00000000000079c5 */ /* 0x000fcc0000000000 */
[----:B------:R-:W-:Y:S01]  /*d6f0*/  HGMMA.64x128x16.F32.BF16 R24, gdesc[UR4], R24, gsb0 ;  /* 0x01e00000041879f0 */ /* 0x000fe20008001818 */
[----:B------:R-:W-:Y:S01]  /*d700*/  FSEL R122, R169, -INF , !P3 ;  /* 0xff800000a97a7808 */ /* 0x000fe20005800000 */
[----:B------:R-:W4:Y:S01]  /*d710*/  MUFU.TANH R155, R110 ;  /* 0x0000006e009b7308 */ /* 0x000f220000002400 */
[----:B------:R-:W-:Y:S01]  /*d720*/  FSEL R123, R166, -INF , !P5 ;  /* 0xff800000a67b7808 */ /* 0x000fe20006800000 */
[----:B------:R-:W-:Y:S01]  /*d730*/  FMUL.FTZ R127, R127, UR9 ;  /* 0x000000097f7f7c20 */ /* 0x000fe20008410000 */
[----:B--2---:R-:W-:Y:S01]  /*d740*/  FSEL R120, R23, -INF , !P4 ;  /* 0xff80000017787808 */ /* 0x004fe20006000000 */
[----:B------:R-:W-:Y:S01]  /*d750*/  FMUL.FTZ R130, R130, UR9 ;  /* 0x0000000982827c20 */ /* 0x000fe20008410000 */
[C---:B------:R-:W-:Y:S01]  /*d760*/  ISETP.GE.AND P2, PT, R126.reuse, 0x38, PT ;  /* 0x000000387e00780c */ /* 0x040fe20003f46270 */
[----:B------:R-:W-:Y:S01]  /*d770*/  FMUL.FTZ R212, R131, UR9 ;  /* 0x0000000983d47c20 */ /* 0x000fe20008410000 */
[----:B------:R-:W-:Y:S01]  /*d780*/  ISETP.GE.AND P3, PT, R126, 0x39, PT ;  /* 0x000000397e00780c */ /* 0x000fe20003f66270 */
[----:B------:R-:W2:Y:S01]  /*d790*/  MUFU.TANH R154, R111 ;  /* 0x0000006f009a7308 */ /* 0x000ea20000002400 */
[----:B------:R-:W-:Y:S01]  /*d7a0*/  ISETP.GE.AND P5, PT, R128, 0x20, PT ;  /* 0x000000208000780c */ /* 0x000fe20003fa6270 */
[----:B------:R-:W-:Y:S01]  /*d7b0*/  IMAD R136, R0, 0x400, R136 ;  /* 0x0000040000887824 */ /* 0x000fe200078e0288 */
[----:B------:R-:W-:Y:S01]  /*d7c0*/  ISETP.GE.AND P4, PT, R128, 0x21, PT ;  /* 0x000000218000780c */ /* 0x000fe20003f86270 */
[----:B------:R-:W-:Y:S01]  /*d7d0*/  VIADD R223, R9, 0x4 ;  /* 0x0000000409df7836 */ /* 0x000fe20000000000 */
[----:B---3--:R-:W-:Y:S01]  /*d7e0*/  FSEL R103, R90, -INF , !P0 ;  /* 0xff8000005a677808 */ /* 0x008fe20004000000 */
[----:B------:R-:W-:Y:S01]  /*d7f0*/  FMUL.FTZ R138, R129, UR9 ;  /* 0x00000009818a7c20 */ /* 0x000fe20008410000 */
[----:B-1----:R-:W-:Y:S01]  /*d800*/  FSEL R109, R91, -INF , !P1 ;  /* 0xff8000005b6d7808 */ /* 0x002fe20004800000 */
[----:B------:R1:W-:Y:S01]  /*d810*/  MUFU.TANH R146, R119 ;  /* 0x0000007700927308 */ /* 0x0003e20000002400 */
[----:B------:R-:W-:-:S02]  /*d820*/  ISETP.GE.AND P0, PT, R128, 0x28, PT ;  /* 0x000000288000780c */ /* 0x000fc40003f06270 */
[C---:B------:R-:W-:Y:S01]  /*d830*/  IADD3 R231, R9.reuse, 0x8, RZ ;  /* 0x0000000809e77810 */ /* 0x040fe20007ffe0ff */
[----:B------:R-:W-:Y:S01]  /*d840*/  VIADD R232, R9, 0xc ;  /* 0x0000000c09e87836 */ /* 0x000fe20000000000 */
[----:B------:R-:W-:Y:S01]  /*d850*/  ISETP.GE.AND P1, PT, R128, 0x29, PT ;  /* 0x000000298000780c */ /* 0x000fe20003f26270 */
[----:B------:R-:W-:Y:S01]  /*d860*/  ULDC UR4, c[0x0][0x744] ;  /* 0x0001d10000047ab9 */ /* 0x000fe20000000800 */
[C---:B------:R-:W-:Y:S02]  /*d870*/  ISETP.GT.OR P2, PT, R218.reuse, 0x38, !P2 ;  /* 0x00000038da00780c */ /* 0x040fe40005744670 */
[----:B------:R-:W-:Y:S02]  /*d880*/  ISETP.GT.OR P3, PT, R218, 0x39, !P3 ;  /* 0x00000039da00780c */ /* 0x000fe40005f64670 */
[C---:B------:R-:W-:Y:S02]  /*d890*/  ISETP.GT.OR P5, PT, R221.reuse, 0x20, !P5 ;  /* 0x00000020dd00780c */ /* 0x040fe40006fa4670 */
[----:B------:R-:W-:-:S02]  /*d8a0*/  ISETP.GT.OR P4, PT, R221, 0x21, !P4 ;  /* 0x00000021dd00780c */ /* 0x000fc40006784670 */
[C---:B------:R-:W-:Y:S02]  /*d8b0*/  ISETP.GT.OR P0, PT, R221.reuse, 0x28, !P0 ;  /* 0x00000028dd00780c */ /* 0x040fe40004704670 */
[----:B------:R-:W-:Y:S02]  /*d8c0*/  ISETP.GT.OR P1, PT, R221, 0x29, !P1 ;  /* 0x00000029dd00780c */ /* 0x000fe40004f24670 */
[----:B------:R-:W-:Y:S02]  /*d8d0*/  FSEL R112, R164, -INF , !P2 ;  /* 0xff800000a4707808 */ /* 0x000fe40005000000 */
[----:B------:R-:W-:Y:S02]  /*d8e0*/  FSEL R97, R163, -INF , !P3 ;  /* 0xff800000a3617808 */ /* 0x000fe40005800000 */
[----:B------:R-:W-:Y:S02]  /*d8f0*/  FSEL R205, R168, -INF , !P5 ;  /* 0xff800000a8cd7808 */ /* 0x000fe40006800000 */
[----:B------:R-:W-:-:S02]  /*d900*/  FSEL R124, R167, -INF , !P4 ;  /* 0xff800000a77c7808 */ /* 0x000fc40006000000 */
[C---:B------:R-:W-:Y:S02]  /*d910*/  ISETP.GE.AND P2, PT, R128.reuse, 0x30, PT ;  /* 0x000000308000780c */ /* 0x040fe40003f46270 */
[C---:B------:R-:W-:Y:S02]  /*d920*/  ISETP.GE.AND P3, PT, R128.reuse, 0x31, PT ;  /* 0x000000318000780c */ /* 0x040fe40003f66270 */
[C---:B------:R-:W-:Y:S02]  /*d930*/  ISETP.GE.AND P5, PT, R128.reuse, 0x38, PT ;  /* 0x000000388000780c */ /* 0x040fe40003fa6270 */
[----:B------:R-:W-:Y:S02]  /*d940*/  ISETP.GE.AND P4, PT, R128, 0x39, PT ;  /* 0x000000398000780c */ /* 0x000fe40003f86270 */
[----:B------:R-:W-:Y:S02]  /*d950*/  FSEL R125, R88, -INF , !P0 ;  /* 0xff800000587d7808 */ /* 0x000fe40004000000 */
[----:B------:R-:W-:-:S02]  /*d960*/  FSEL R121, R89, -INF , !P1 ;  /* 0xff80000059797808 */ /* 0x000fc40004800000 */
[C---:B------:R-:W-:Y:S02]  /*d970*/  ISETP.GE.AND P0, PT, R126.reuse, 0x40, PT ;  /* 0x000000407e00780c */ /* 0x040fe40003f06270 */
[----:B------:R-:W-:Y:S02]  /*d980*/  ISETP.GE.AND P1, PT, R126, 0x41, PT ;  /* 0x000000417e00780c */ /* 0x000fe40003f26270 */
[C---:B------:R-:W-:Y:S02]  /*d990*/  ISETP.GT.OR P2, PT, R221.reuse, 0x30, !P2 ;  /* 0x00000030dd00780c */ /* 0x040fe40005744670 */
[C---:B------:R-:W-:Y:S02]  /*d9a0*/  ISETP.GT.OR P3, PT, R221.reuse, 0x31, !P3 ;  /* 0x00000031dd00780c */ /* 0x040fe40005f64670 */
        /* <DEDUP_REMOVED lines=11> */
[----:B------:R-:W-:Y:S01]  /*da60*/  ISETP.GE.AND P4, PT, R126, 0x51, PT ;  /* 0x000000517e00780c */ /* 0x000fe20003f86270 */
[----:B------:R-:W3:Y:S01]  /*da70*/  MUFU.TANH R149, R115 ;  /* 0x0000007300957308 */ /* 0x000ee20000002400 */
[----:B------:R-:W-:Y:S02]  /*da80*/  FSEL R117, R161, -INF , !P0 ;  /* 0xff800000a1757808 */ /* 0x000fe40004000000 */
[----:B-1----:R-:W-:-:S02]  /*da90*/  FSEL R119, R160, -INF , !P1 ;  /* 0xff800000a0777808 */ /* 0x002fc40004800000 */
[C---:B------:R-:W-:Y:S02]  /*daa0*/  ISETP.GE.AND P0, PT, R126.reuse, 0x58, PT ;  /* 0x000000587e00780c */ /* 0x040fe40003f06270 */
[----:B------:R-:W-:Y:S02]  /*dab0*/  ISETP.GE.AND P1, PT, R126, 0x59, PT ;  /* 0x000000597e00780c */ /* 0x000fe40003f26270 */
[C---:B------:R-:W-:Y:S02]  /*dac0*/  ISETP.GT.OR P2, PT, R218.reuse, 0x48, !P2 ;  /* 0x00000048da00780c */ /* 0x040fe40005744670 */
[C---:B------:R-:W-:Y:S02]  /*dad0*/  ISETP.GT.OR P3, PT, R218.reuse, 0x49, !P3 ;  /* 0x00000049da00780c */ /* 0x040fe40005f64670 */
[C---:B------:R-:W-:Y:S02]  /*dae0*/  ISETP.GT.OR P5, PT, R218.reuse, 0x50, !P5 ;  /* 0x00000050da00780c */ /* 0x040fe40006fa4670 */
[----:B------:R-:W-:-:S02]  /*daf0*/  ISETP.GT.OR P4, PT, R218, 0x51, !P4 ;  /* 0x00000051da00780c */ /* 0x000fc40006784670 */
[C---:B------:R-:W-:Y:S02]  /*db00*/  ISETP.GT.OR P0, PT, R218.reuse, 0x58, !P0 ;  /* 0x00000058da00780c */ /* 0x040fe40004704670 */
[----:B------:R-:W-:Y:S01]  /*db10*/  ISETP.GT.OR P1, PT, R218, 0x59, !P1 ;  /* 0x00000059da00780c */ /* 0x000fe20004f24670 */
[----:B------:R-:W1:Y:S01]  /*db20*/  MUFU.TANH R147, R118 ;  /* 0x0000007600937308 */ /* 0x000e620000002400 */
        /* <DEDUP_REMOVED lines=20> */
[----:B----4-:R-:W-:Y:S02]  /*dc70*/  FSEL R111, R155, -INF , !P5 ;  /* 0xff8000009b6f7808 */ /* 0x010fe40006800000 */
[----:B--2---:R-:W-:-:S02]  /*dc80*/  FSEL R104, R154, -INF , !P4 ;  /* 0xff8000009a687808 */ /* 0x004fc40006000000 */
[C---:B------:R-:W-:Y:S02]  /*dc90*/  ISETP.GE.AND P2, PT, R128.reuse, 0x58, PT ;  /* 0x000000588000780c */ /* 0x040fe40003f46270 */
[----:B------:R-:W-:Y:S02]  /*dca0*/  ISETP.GE.AND P3, PT, R128, 0x59, PT ;  /* 0x000000598000780c */ /* 0x000fe40003f66270 */
[C---:B------:R-:W-:Y:S02]  /*dcb0*/  ISETP.GE.AND P5, PT, R126.reuse, 0x60, PT ;  /* 0x000000607e00780c */ /* 0x040fe40003fa6270 */
[----:B------:R-:W-:Y:S02]  /*dcc0*/  ISETP.GE.AND P4, PT, R126, 0x61, PT ;  /* 0x000000617e00780c */ /* 0x000fe40003f86270 */
[----:B------:R-:W-:Y:S02]  /*dcd0*/  FSEL R100, R151, -INF , !P0 ;  /* 0xff80000097647808 */ /* 0x000fe40004000000 */
[----:B---3--:R-:W-:-:S02]  /*dce0*/  FSEL R115, R149, -INF , !P1 ;  /* 0xff80000095737808 */ /* 0x008fc40004800000 */
[C---:B------:R-:W-:Y:S02]  /*dcf0*/  ISETP.GE.AND P0, PT, R126.reuse, 0x68, PT ;  /* 0x000000687e00780c */ /* 0x040fe40003f06270 */
[----:B------:R-:W-:Y:S02]  /*dd00*/  ISETP.GE.AND P1, PT, R126, 0x69, PT ;  /* 0x000000697e00780c */ /* 0x000fe40003f26270 */
[C---:B------:R-:W-:Y:S02]  /*dd10*/  ISETP.GT.OR P2, PT, R221.reuse, 0x58, !P2 ;  /* 0x00000058dd00780c */ /* 0x040fe40005744670 */
[----:B------:R-:W-:Y:S02]  /*dd20*/  ISETP.GT.OR P3, PT, R221, 0x59, !P3 ;  /* 0x00000059dd00780c */ /* 0x000fe40005f64670 */
[C---:B------:R-:W-:Y:S02]  /*dd30*/  ISETP.GT.OR P5, PT, R218.reuse, 0x60, !P5 ;  /* 0x00000060da00780c */ /* 0x040fe40006fa4670 */
[----:B------:R-:W-:-:S02]  /*dd40*/  ISETP.GT.OR P4, PT, R218, 0x61, !P4 ;  /* 0x00000061da00780c */ /* 0x000fc40006784670 */
[C---:B------:R-:W-:Y:S02]  /*dd50*/  ISETP.GT.OR P0, PT, R218.reuse, 0x68, !P0 ;  /* 0x00000068da00780c */ /* 0x040fe40004704670 */
[----:B------:R-:W-:Y:S01]  /*dd60*/  ISETP.GT.OR P1, PT, R218, 0x69, !P1 ;  /* 0x00000069da00780c */ /* 0x000fe20004f24670 */
[----:B------:R2:W3:Y:S01]  /*dd70*/  MUFU.TANH R5, R127 ;  /* 0x0000007f00057308 */ /* 0x0004e20000002400 */
[----:B-1----:R-:W-:Y:S02]  /*dd80*/  FSEL R95, R147, -INF , !P2 ;  /* 0xff800000935f7808 */ /* 0x002fe40005000000 */
[----:B------:R-:W-:Y:S02]  /*dd90*/  FSEL R118, R146, -INF , !P3 ;  /* 0xff80000092767808 */ /* 0x000fe40005800000 */
[----:B------:R-:W-:Y:S02]  /*dda0*/  FSEL R113, R145, -INF , !P5 ;  /* 0xff80000091717808 */ /* 0x000fe40006800000 */
[----:B------:R-:W-:-:S02]  /*ddb0*/  FSEL R108, R144, -INF , !P4 ;  /* 0xff800000906c7808 */ /* 0x000fc40006000000 */
[C---:B------:R-:W-:Y:S02]  /*ddc0*/  ISETP.GE.AND P2, PT, R126.reuse, 0x70, PT ;  /* 0x000000707e00780c */ /* 0x040fe40003f46270 */
[C---:B------:R-:W-:Y:S02]  /*ddd0*/  ISETP.GE.AND P3, PT, R126.reuse, 0x71, PT ;  /* 0x000000717e00780c */ /* 0x040fe40003f66270 */
[C---:B------:R-:W-:Y:S02]  /*dde0*/  ISETP.GE.AND P5, PT, R126.reuse, 0x78, PT ;  /* 0x000000787e00780c */ /* 0x040fe40003fa6270 */
[----:B------:R-:W-:Y:S01]  /*ddf0*/  ISETP.GE.AND P4, PT, R126, 0x79, PT ;  /* 0x000000797e00780c */ /* 0x000fe20003f86270 */
[----:B------:R1:W4:Y:S01]  /*de00*/  MUFU.TANH R2, R130 ;  /* 0x0000008200027308 */ /* 0x0003220000002400 */
[----:B--2---:R-:W-:Y:S02]  /*de10*/  FSEL R127, R141, -INF , !P0 ;  /* 0xff8000008d7f7808 */ /* 0x004fe40004000000 */
[----:B------:R-:W-:-:S02]  /*de20*/  FSEL R126, R140, -INF , !P1 ;  /* 0xff8000008c7e7808 */ /* 0x000fc40004800000 */
[C---:B------:R-:W-:Y:S02]  /*de30*/  ISETP.GE.AND P0, PT, R128.reuse, 0x60, PT ;  /* 0x000000608000780c */ /* 0x040fe40003f06270 */
[----:B------:R-:W-:Y:S02]  /*de40*/  ISETP.GE.AND P1, PT, R128, 0x61, PT ;  /* 0x000000618000780c */ /* 0x000fe40003f26270 */
[----:B------:R-:W-:Y:S02]  /*de50*/  ISETP.GT.OR P2, PT, R218, 0x70, !P2 ;  /* 0x00000070da00780c */ /* 0x000fe40005744670 */
[C---:B------:R-:W-:Y:S02]  /*de60*/  ISETP.GT.OR P0, PT, R221.reuse, 0x60, !P0 ;  /* 0x00000060dd00780c */ /* 0x040fe40004704670 */
[----:B------:R-:W-:Y:S02]  /*de70*/  ISETP.GT.OR P1, PT, R221, 0x61, !P1 ;  /* 0x00000061dd00780c */ /* 0x000fe40004f24670 */
[----:B-1----:R-:W-:-:S02]  /*de80*/  FSEL R130, R4, -INF , !P2 ;  /* 0xff80000004827808 */ /* 0x002fc40005000000 */
[----:B------:R-:W-:Y:S02]  /*de90*/  FSEL R131, R143, -INF , !P0 ;  /* 0xff8000008f837808 */ /* 0x000fe40004000000 */
[----:B------:R-:W-:Y:S02]  /*dea0*/  FSEL R137, R142, -INF , !P1 ;  /* 0xff8000008e897808 */ /* 0x000fe40004800000 */
[C---:B------:R-:W-:Y:S02]  /*deb0*/  ISETP.GE.AND P2, PT, R128.reuse, 0x68, PT ;  /* 0x000000688000780c */ /* 0x040fe40003f46270 */
[C---:B------:R-:W-:Y:S02]  /*dec0*/  ISETP.GE.AND P0, PT, R128.reuse, 0x69, PT ;  /* 0x000000698000780c */ /* 0x040fe40003f06270 */
[----:B------:R-:W-:Y:S02]  /*ded0*/  ISETP.GE.AND P1, PT, R128, 0x70, PT ;  /* 0x000000708000780c */ /* 0x000fe40003f26270 */
[----:B------:R-:W-:-:S02]  /*dee0*/  ISETP.GT.OR P2, PT, R221, 0x68, !P2 ;  /* 0x00000068dd00780c */ /* 0x000fc40005744670 */
[C---:B------:R-:W-:Y:S02]  /*def0*/  ISETP.GT.OR P0, PT, R221.reuse, 0x69, !P0 ;  /* 0x00000069dd00780c */ /* 0x040fe40004704670 */
[----:B------:R-:W-:Y:S02]  /*df00*/  ISETP.GT.OR P1, PT, R221, 0x70, !P1 ;  /* 0x00000070dd00780c */ /* 0x000fe40004f24670 */
[----:B------:R-:W-:Y:S01]  /*df10*/  R2UR UR8, R136 ;  /* 0x00000000880872ca */ /* 0x000fe200000e0000 */
[----:B------:R-:W1:Y:S01]  /*df20*/  SHFL.IDX PT, R225, R227, R9, 0x1f ;  /* 0x00001f09e3e17589 */ /* 0x000e6200000e0000 */
[----:B------:R-:W-:Y:S02]  /*df30*/  FSEL R129, R6, -INF , !P2 ;  /* 0xff80000006817808 */ /* 0x000fe40005000000 */
[----:B---3--:R-:W-:Y:S02]  /*df40*/  FSEL R139, R5, -INF , !P0 ;  /* 0xff800000058b7808 */ /* 0x008fe40004000000 */
[----:B----4-:R-:W-:-:S02]  /*df50*/  FSEL R136, R2, -INF , !P1 ;  /* 0xff80000002887808 */ /* 0x010fc40004800000 */
[C---:B------:R-:W-:Y:S02]  /*df60*/  ISETP.GE.AND P2, PT, R128.reuse, 0x71, PT ;  /* 0x000000718000780c */ /* 0x040fe40003f46270 */
[C---:B------:R-:W-:Y:S02]  /*df70*/  ISETP.GE.AND P0, PT, R128.reuse, 0x78, PT ;  /* 0x000000788000780c */ /* 0x040fe40003f06270 */
[----:B------:R-:W-:Y:S02]  /*df80*/  ISETP.GE.AND P1, PT, R128, 0x79, PT ;  /* 0x000000798000780c */ /* 0x000fe40003f26270 */
[----:B------:R2:W-:Y:S02]  /*df90*/  MUFU.TANH R128, R212 ;  /* 0x000000d400807308 */ /* 0x0005e40000002400 */
[----:B--2---:R-:W2:Y:S01]  /*dfa0*/  SHFL.IDX PT, R212, R227, R223, 0x1f ;  /* 0x00001fdfe3d47589 */ /* 0x004ea200000e0000 */
[C---:B------:R-:W-:Y:S02]  /*dfb0*/  ISETP.GT.OR P3, PT, R218.reuse, 0x71, !P3 ;  /* 0x00000071da00780c */ /* 0x040fe40005f64670 */
[----:B------:R-:W-:-:S02]  /*dfc0*/  ISETP.GT.OR P5, PT, R218, 0x78, !P5 ;  /* 0x00000078da00780c */ /* 0x000fc40006fa4670 */
[----:B------:R-:W-:Y:S02]  /*dfd0*/  ISETP.GT.OR P4, PT, R218, 0x79, !P4 ;  /* 0x00000079da00780c */ /* 0x000fe40006784670 */
[----:B------:R-:W3:Y:S01]  /*dfe0*/  SHFL.IDX PT, R218, R17, R9, 0x1f ;  /* 0x00001f0911da7589 */ /* 0x000ee200000e0000 */
[----:B------:R-:W-:Y:S02]  /*dff0*/  WARPGROUP.DEPBAR.LE gsb0, 0x0 ;  /* 0x00008000000079c5 */ /* 0x000fe40000010000 */
[----:B-1----:R-:W-:Y:S01]  /*e000*/  FADD.FTZ R229, R24, -R225 ;  /* 0x800000e118e57221 */ /* 0x002fe20000010000 */
[C---:B------:R-:W-:Y:S01]  /*e010*/  ISETP.GT.OR P2, PT, R221.reuse, 0x71, !P2 ;  /* 0x00000071dd00780c */ /* 0x040fe20005744670 */
[----:B------:R-:W1:Y:S01]  /*e020*/  SHFL.IDX PT, R24, R227, R231, 0x1f ;  /* 0x00001fe7e3187589 */ /* 0x000e6200000e0000 */
[C---:B------:R-:W-:Y:S02]  /*e030*/  ISETP.GT.OR P0, PT, R221.reuse, 0x78, !P0 ;  /* 0x00000078dd00780c */ /* 0x040fe40004704670 */
[----:B------:R-:W-:Y:S01]  /*e040*/  ISETP.GT.OR P1, PT, R221, 0x79, !P1 ;  /* 0x00000079dd00780c */ /* 0x000fe20004f24670 */
[----:B------:R-:W-:Y:S01]  /*e050*/  LDS R14, [R14+0x400] ;  /* 0x000400000e0e7984 */ /* 0x000fe20000000800 */
[----:B--2---:R-:W-:-:S03]  /*e060*/  FADD.FTZ R226, R25, -R212 ;  /* 0x800000d419e27221 */ /* 0x004fc60000010000 */
[----:B------:R-:W-:Y:S04]  /*e070*/  SHFL.IDX PT, R25, R17, R223, 0x1f ;  /* 0x00001fdf11197589 */ /* 0x000fe800000e0000 */
[----:B------:R-:W2:Y:S01]  /*e080*/  SHFL.IDX PT, R223, R227, R232, 0x1f ;  /* 0x00001fe8e3df7589 */ /* 0x000ea200000e0000 */
[----:B------:R-:W-:Y:S01]  /*e090*/  FADD.FTZ R212, R27, -R212 ;  /* 0x800000d41bd47221 */ /* 0x000fe20000010000 */
[--C-:B---3--:R-:W-:Y:S01]  /*e0a0*/  FFMA.FTZ R216, R216, UR4, -R218.reuse ;  /* 0x00000004d8d87c23 */ /* 0x108fe200080108da */
[C---:B------:R-:W-:Y:S01]  /*e0b0*/  IADD3 R27, R9.reuse, 0x10, RZ ;  /* 0x00000010091b7810 */ /* 0x040fe20007ffe0ff */
[----:B------:R-:W-:Y:S01]  /*e0c0*/  FADD.FTZ R225, R26, -R225 ;  /* 0x800000e11ae17221 */ /* 0x000fe20000010000 */
[----:B------:R-:W-:Y:S02]  /*e0d0*/  VIADD R221, R9, 0x14 ;  /* 0x0000001409dd7836 */ /* 0x000fe40000000000 */
[----:B------:R-:W-:-:S02]  /*e0e0*/  FFMA.FTZ R26, R214, UR4, -R218 ;  /* 0x00000004d61a7c23 */ /* 0x000fc400080108da */
[----:B------:R3:W4:Y:S01]  /*e0f0*/  MUFU.EX2 R214, R216 ;  /* 0x000000d800d67308 */ /* 0x0007220000000800 */
[----:B------:R-:W4:Y:S01]  /*e100*/  SHFL.IDX PT, R231, R17, R231, 0x1f ;  /* 0x00001fe711e77589 */ /* 0x000f2200000e0000 */
[--C-:B-1----:R-:W-:Y:S01]  /*e110*/  FADD.FTZ R218, R30, -R24.reuse ;  /* 0x800000181eda7221 */ /* 0x102fe20000010000 */
[----:B---3--:R-:W-:Y:S02]  /*e120*/  FADD.FTZ R216, R28, -R24 ;  /* 0x800000181cd87221 */ /* 0x008fe40000010000 */
[----:B------:R-:W1:Y:S04]  /*e130*/  SHFL.IDX PT, R28, R227, R27, 0x1f ;  /* 0x00001f1be31c7589 */ /* 0x000e6800000e0000 */
[----:B------:R2:W-:Y:S04]  /*e140*/  SHFL.IDX PT, R27, R227, R221, 0x1f ;  /* 0x00001fdde31b7589 */ /* 0x0005e800000e0000 */
[----:B------:R-:W3:Y:S01]  /*e150*/  SHFL.IDX PT, R30, R17, R232, 0x1f ;  /* 0x00001fe8111e7589 */ /* 0x000ee200000e0000 */
[--C-:B--2---:R-:W-:Y:S01]  /*e160*/  FADD.FTZ R221, R29, -R223.reuse ;  /* 0x800000df1ddd7221 */ /* 0x104fe20000010000 */
[----:B------:R-:W-:Y:S01]  /*e170*/  IADD3 R29, R9, 0x18, RZ ;  /* 0x00000018091d7810 */ /* 0x000fe20007ffe0ff */
[----:B------:R-:W-:Y:S01]  /*e180*/  FADD.FTZ R223, R31, -R223 ;  /* 0x800000df1fdf7221 */ /* 0x000fe20000010000 */
[----:B------:R-:W-:-:S04]  /*e190*/  IADD3 R31, R9, 0x10, RZ ;  /* 0x00000010091f7810 */ /* 0x000fc80007ffe0ff */
[----:B------:R-:W2:Y:S04]  /*e1a0*/  SHFL.IDX PT, R29, R227, R29, 0x1f ;  /* 0x00001f1de31d7589 */ /* 0x000ea800000e0000 */
[----:B------:R-:W2:Y:S01]  /*e1b0*/  SHFL.IDX PT, R31, R17, R31, 0x1f ;  /* 0x00001f1f111f7589 */ /* 0x000ea200000e0000 */
[----:B------:R4:W2:Y:S01]  /*e1c0*/  MUFU.EX2 R24, R26 ;  /* 0x0000001a00187308 */ /* 0x0008a20000000800 */
[--C-:B------:R-:W-:Y:S01]  /*e1d0*/  FFMA.FTZ R219, R219, UR4, -R25.reuse ;  /* 0x00000004dbdb7c23 */ /* 0x100fe20008010819 */
[----:B----4-:R-:W-:Y:S01]  /*e1e0*/  FFMA.FTZ R26, R228, UR4, -R25 ;  /* 0x00000004e41a7c23 */ /* 0x010fe20008010819 */
[--C-:B------:R-:W-:Y:S01]  /*e1f0*/  FFMA.FTZ R25, R224, UR4, -R231.reuse ;  /* 0x00000004e0197c23 */ /* 0x100fe200080108e7 */
[----:B------:R-:W-:Y:S01]  /*e200*/  FFMA.FTZ R231, R222, UR4, -R231 ;  /* 0x00000004dee77c23 */ /* 0x000fe200080108e7 */
[--C-:B-1----:R-:W-:Y:S01]  /*e210*/  FADD.FTZ R222, R32, -R28.reuse ;  /* 0x8000001c20de7221 */ /* 0x102fe20000010000 */
[----:B------:R-:W-:Y:S01]  /*e220*/  FADD.FTZ R224, R34, -R28 ;  /* 0x8000001c22e07221 */ /* 0x000fe20000010000 */
[----:B------:R-:W-:-:S02]  /*e230*/  VIADD R32, R9, 0x14 ;  /* 0x0000001409207836 */ /* 0x000fc40000000000 */
[--C-:B---3--:R-:W-:Y:S01]  /*e240*/  FFMA.FTZ R28, R220, UR4, -R30.reuse ;  /* 0x00000004dc1c7c23 */ /* 0x108fe2000801081e */
[----:B------:R-:W-:Y:S01]  /*e250*/  FFMA.FTZ R30, R217, UR4, -R30 ;  /* 0x00000004d91e7c23 */ /* 0x000fe2000801081e */
[--C-:B--2---:R-:W-:Y:S01]  /*e260*/  FADD.FTZ R217, R36, -R29.reuse ;  /* 0x8000001d24d97221 */ /* 0x104fe20000010000 */
[----:B------:R-:W-:Y:S01]  /*e270*/  FADD.FTZ R220, R38, -R29 ;  /* 0x8000001d26dc7221 */ /* 0x000fe20000010000 */
[----:B------:R-:W1:Y:S01]  /*e280*/  SHFL.IDX PT, R32, R17, R32, 0x1f ;  /* 0x00001f2011207589 */ /* 0x000e6200000e0000 */
[--C-:B------:R-:W-:Y:S01]  /*e290*/  FFMA.FTZ R29, R215, UR4, -R31.reuse ;  /* 0x00000004d71d7c23 */ /* 0x100fe2000801081f */
[----:B------:R-:W-:Y:S01]  /*e2a0*/  FFMA.FTZ R31, R213, UR4, -R31 ;  /* 0x00000004d51f7c23 */ /* 0x000fe2000801081f */
[----:B------:R-:W-:Y:S01]  /*e2b0*/  FFMA.FTZ R213, -R18, R18, 1 ;  /* 0x3f80000012d57423 */ /* 0x000fe20000010112 */
[----:B------:R-:W-:Y:S01]  /*e2c0*/  FMUL.FTZ R229, R214, R229 ;  /* 0x000000e5d6e57220 */ /* 0x000fe20000410000 */
[C---:B------:R-:W-:Y:S01]  /*e2d0*/  VIADD R232, R9.reuse, 0x1c ;  /* 0x0000001c09e87836 */ /* 0x040fe20000000000 */
[----:B------:R-:W-:-:S02]  /*e2e0*/  IADD3 R34, R9, 0x18, RZ ;  /* 0x0000001809227810 */ /* 0x000fc40007ffe0ff */
[----:B------:R-:W-:Y:S01]  /*e2f0*/  FMUL.FTZ R213, R213, R229 ;  /* 0x000000e5d5d57220 */ /* 0x000fe20000410000 */
[----:B------:R-:W-:Y:S02]  /*e300*/  VIADD R229, R9, 0x1c ;  /* 0x0000001c09e57836 */ /* 0x000fe40000000000 */
[----:B------:R2:W-:Y:S02]  /*e310*/  SHFL.IDX PT, R232, R227, R232, 0x1f ;  /* 0x00001fe8e3e87589 */ /* 0x0005e400000e0000 */
[--C-:B--2---:R-:W-:Y:S02]  /*e320*/  FADD.FTZ R227, R33, -R27.reuse ;  /* 0x8000001b21e37221 */ /* 0x104fe40000010000 */
[----:B------:R-:W2:Y:S04]  /*e330*/  SHFL.IDX PT, R33, R17, R34, 0x1f ;  /* 0x00001f2211217589 */ /* 0x000ea800000e0000 */
[----:B------:R-:W3:Y:S01]  /*e340*/  SHFL.IDX PT, R34, R17, R229, 0x1f ;  /* 0x00001fe511227589 */ /* 0x000ee200000e0000 */
[--C-:B-1----:R-:W-:Y:S01]  /*e350*/  FFMA.FTZ R211, R211, UR4, -R32.reuse ;  /* 0x00000004d3d37c23 */ /* 0x102fe20008010820 */
[----:B------:R-:W-:Y:S01]  /*e360*/  FFMA.FTZ R32, R210, UR4, -R32 ;  /* 0x00000004d2207c23 */ /* 0x000fe20008010820 */
[----:B------:R-:W-:Y:S01]  /*e370*/  FFMA.FTZ R210, -R19, R19, 1 ;  /* 0x3f80000013d27423 */ /* 0x000fe20000010113 */
[----:B------:R-:W-:Y:S01]  /*e380*/  FMUL.FTZ R225, R24, R225 ;  /* 0x000000e118e17220 */ /* 0x000fe20000410000 */
[----:B------:R-:W1:Y:S01]  /*e390*/  MUFU.EX2 R219, R219 ;  /* 0x000000db00db7308 */ /* 0x000e620000000800 */
[----:B------:R-:W-:-:S02]  /*e3a0*/  FADD.FTZ R228, R35, -R27 ;  /* 0x8000001b23e47221 */ /* 0x000fc40000010000 */
[----:B------:R-:W4:Y:S01]  /*e3b0*/  SHFL.IDX PT, R35, R15, R9, 0x1f ;  /* 0x00001f090f237589 */ /* 0x000f2200000e0000 */
[----:B------:R-:W-:Y:S01]  /*e3c0*/  FMUL.FTZ R210, R210, R225 ;  /* 0x000000e1d2d27220 */ /* 0x000fe20000410000 */
[----:B------:R-:W-:-:S03]  /*e3d0*/  IADD3 R225, R9, 0x4, RZ ;  /* 0x0000000409e17810 */ /* 0x000fc60007ffe0ff */
[----:B------:R2:W-:Y:S01]  /*e3e0*/  MUFU.EX2 R18, R31 ;  /* 0x0000001f00127308 */ /* 0x0005e20000000800 */
[----:B------:R-:W-:-:S07]  /*e3f0*/  IADD3 R36, R9, 0xc, RZ ;  /* 0x0000000c09247810 */ /* 0x000fce0007ffe0ff */
[----:B------:R1:W-:Y:S01]  /*e400*/  MUFU.EX2 R19, R32 ;  /* 0x0000002000137308 */ /* 0x0003e20000000800 */
[--C-:B--2---:R-:W-:Y:S01]  /*e410*/  FFMA.FTZ R31, R208, UR4, -R33.reuse ;  /* 0x00000004d01f7c23 */ /* 0x104fe20008010821 */
[----:B-1----:R-:W-:Y:S01]  /*e420*/  FFMA.FTZ R32, R209, UR4, -R33 ;  /* 0x00000004d1207c23 */ /* 0x002fe20008010821 */
[--C-:B---3--:R-:W-:Y:S01]  /*e430*/  FFMA.FTZ R33, R206, UR4, -R34.reuse ;  /* 0x00000004ce217c23 */ /* 0x108fe20008010822 */
[----:B------:R-:W-:Y:S02]  /*e440*/  FFMA.FTZ R34, R207, UR4, -R34 ;  /* 0x00000004cf227c23 */ /* 0x000fe40008010822 */
[----:B------:R-:W-:Y:S02]  /*e450*/  SHFL.IDX PT, R207, R15, R225, 0x1f ;  /* 0x00001fe10fcf7589 */ /* 0x000fe400000e0000 */
[----:B------:R1:W-:Y:S01]  /*e460*/  MUFU.EX2 R27, R231 ;  /* 0x000000e7001b7308 */ /* 0x0003e20000000800 */
[----:B------:R-:W-:Y:S01]  /*e470*/  FFMA.FTZ R208, -R230, R230, 1 ;  /* 0x3f800000e6d07423 */ /* 0x000fe200000101e6 */
[----:B------:R-:W-:Y:S01]  /*e480*/  FMUL.FTZ R226, R219, R226 ;  /* 0x000000e2dbe27220 */ /* 0x000fe20000410000 */
[----:B------:R-:W-:-:S02]  /*e490*/  VIADD R215, R9, 0x8 ;  /* 0x0000000809d77836 */ /* 0x000fc40000000000 */
[----:B-1----:R-:W-:Y:S02]  /*e4a0*/  FADD.FTZ R231, R37, -R232 ;  /* 0x800000e825e77221 */ /* 0x002fe40000010000 */
[----:B------:R1:W2:Y:S01]  /*e4b0*/  SHFL.IDX PT, R37, R15, R36, 0x1f ;  /* 0x00001f240f257589 */ /* 0x0002a200000e0000 */
[----:B------:R-:W-:Y:S01]  /*e4c0*/  FMUL.FTZ R208, R208, R226 ;  /* 0x000000e2d0d07220 */ /* 0x000fe20000410000 */
[----:B------:R3:W-:Y:S01]  /*e4d0*/  MUFU.EX2 R17, R211 ;  /* 0x000000d300117308 */ /* 0x0007e20000000800 */
[C---:B------:R-:W-:Y:S01]  /*e4e0*/  VIADD R226, R9.reuse, 0x10 ;  /* 0x0000001009e27836 */ /* 0x040fe20000000000 */
[----:B------:R-:W2:Y:S01]  /*e4f0*/  SHFL.IDX PT, R209, R15, R215, 0x1f ;  /* 0x00001fd70fd17589 */ /* 0x000ea200000e0000 */
[--C-:B----4-:R-:W-:Y:S01]  /*e500*/  FFMA.FTZ R204, R204, UR4, -R35.reuse ;  /* 0x00000004cccc7c23 */ /* 0x110fe20008010823 */
[C---:B------:R-:W-:Y:S01]  /*e510*/  VIADD R230, R9.reuse, 0x18 ;  /* 0x0000001809e67836 */ /* 0x040fe20000000000 */
[----:B---3--:R-:W-:Y:S01]  /*e520*/  IADD3 R211, R9, 0x14, RZ ;  /* 0x0000001409d37810 */ /* 0x008fe20007ffe0ff */
[----:B-1----:R-:W-:-:S02]  /*e530*/  FFMA.FTZ R36, R205, UR4, -R35 ;  /* 0x00000004cd247c23 */ /* 0x002fc40008010823 */
[----:B------:R-:W1:Y:S04]  /*e540*/  SHFL.IDX PT, R205, R15, R226, 0x1f ;  /* 0x00001fe20fcd7589 */ /* 0x000e6800000e0000 */
[----:B------:R-:W3:Y:S01]  /*e550*/  SHFL.IDX PT, R38, R15, R211, 0x1f ;  /* 0x00001fd30f267589 */ /* 0x000ee200000e0000 */
[----:B------:R-:W-:Y:S01]  /*e560*/  FADD.FTZ R232, R39, -R232 ;  /* 0x800000e827e87221 */ /* 0x000fe20000010000 */
[----:B------:R4:W-:Y:S02]  /*e570*/  MUFU.EX2 R35, R204 ;  /* 0x000000cc00237308 */ /* 0x0009e40000000800 */
[----:B------:R-:W3:Y:S01]  /*e580*/  SHFL.IDX PT, R39, R15, R230, 0x1f ;  /* 0x00001fe60f277589 */ /* 0x000ee200000e0000 */
[----:B--2---:R-:W-:Y:S01]  /*e590*/  FFMA.FTZ R120, R120, UR4, -R37 ;  /* 0x0000000478787c23 */ /* 0x004fe20008010825 */
[--C-:B----4-:R-:W-:Y:S01]  /*e5a0*/  FFMA.FTZ R204, R122, UR4, -R207.reuse ;  /* 0x000000047acc7c23 */ /* 0x110fe200080108cf */
[----:B------:R-:W-:Y:S01]  /*e5b0*/  FFMA.FTZ R207, R124, UR4, -R207 ;  /* 0x000000047ccf7c23 */ /* 0x000fe200080108cf */
[----:B------:R2:W4:Y:S01]  /*e5c0*/  SHFL.IDX PT, R122, R15, R229, 0x1f ;  /* 0x00001fe50f7a7589 */ /* 0x00052200000e0000 */
[----:B------:R-:W-:-:S03]  /*e5d0*/  FFMA.FTZ R121, R121, UR4, -R37 ;  /* 0x0000000479797c23 */ /* 0x000fc60008010825 */
[----:B------:R-:W4:Y:S01]  /*e5e0*/  SHFL.IDX PT, R124, R10, R225, 0x1f ;  /* 0x00001fe10a7c7589 */ /* 0x000f2200000e0000 */
[----:B------:R1:W-:Y:S01]  /*e5f0*/  MUFU.EX2 R37, R207 ;  /* 0x000000cf00257308 */ /* 0x0003e20000000800 */
[--C-:B------:R-:W-:Y:S02]  /*e600*/  FFMA.FTZ R206, R123, UR4, -R209.reuse ;  /* 0x000000047bce7c23 */ /* 0x100fe400080108d1 */
[----:B-1----:R-:W1:Y:S01]  /*e610*/  SHFL.IDX PT, R207, R10, R215, 0x1f ;  /* 0x00001fd70acf7589 */ /* 0x002e6200000e0000 */
[----:B------:R-:W-:Y:S01]  /*e620*/  FFMA.FTZ R125, R125, UR4, -R209 ;  /* 0x000000047d7d7c23 */ /* 0x000fe200080108d1 */
[----:B------:R-:W-:Y:S01]  /*e630*/  IADD3 R209, R9, 0xc, RZ ;  /* 0x0000000c09d17810 */ /* 0x000fe20007ffe0ff */
[--C-:B------:R-:W-:Y:S02]  /*e640*/  FFMA.FTZ R123, R103, UR4, -R205.reuse ;  /* 0x00000004677b7c23 */ /* 0x100fe400080108cd */
[----:B--2---:R2:W-:Y:S01]  /*e650*/  MUFU.EX2 R15, R204 ;  /* 0x000000cc000f7308 */ /* 0x0045e20000000800 */
[--C-:B---3--:R-:W-:Y:S01]  /*e660*/  FFMA.FTZ R109, R109, UR4, -R38.reuse ;  /* 0x000000046d6d7c23 */ /* 0x108fe20008010826 */
[----:B------:R-:W-:Y:S01]  /*e670*/  FFMA.FTZ R103, R94, UR4, -R38 ;  /* 0x000000045e677c23 */ /* 0x000fe20008010826 */
[----:B------:R-:W-:Y:S01]  /*e680*/  FFMA.FTZ R114, R114, UR4, -R205 ;  /* 0x0000000472727c23 */ /* 0x000fe200080108cd */
[----:B------:R-:W-:-:S04]  /*e690*/  FFMA.FTZ R112, R112, UR4, -R39 ;  /* 0x0000000470707c23 */ /* 0x000fc80008010827 */
[----:B------:R3:W-:Y:S01]  /*e6a0*/  MUFU.EX2 R38, R206 ;  /* 0x000000ce00267308 */ /* 0x0007e20000000800 */
[----:B--2---:R-:W2:Y:S01]  /*e6b0*/  SHFL.IDX PT, R204, R10, R9, 0x1f ;  /* 0x00001f090acc7589 */ /* 0x004ea200000e0000 */
[----:B------:R-:W-:Y:S01]  /*e6c0*/  FFMA.FTZ R107, R107, UR4, -R39 ;  /* 0x000000046b6b7c23 */ /* 0x000fe20008010827 */
[----:B----4-:R-:W-:Y:S01]  /*e6d0*/  FFMA.FTZ R205, R97, UR4, -R122 ;  /* 0x0000000461cd7c23 */ /* 0x010fe2000801087a */
[--C-:B------:R-:W-:Y:S01]  /*e6e0*/  FFMA.FTZ R119, R119, UR4, -R124.reuse ;  /* 0x0000000477777c23 */ /* 0x100fe2000801087c */
[----:B---3--:R-:W3:Y:S03]  /*e6f0*/  SHFL.IDX PT, R206, R10, R209, 0x1f ;  /* 0x00001fd10ace7589 */ /* 0x008ee600000e0000 */
[----:B------:R4:W-:Y:S01]  /*e700*/  MUFU.EX2 R39, R125 ;  /* 0x0000007d00277308 */ /* 0x0009e20000000800 */
[----:B------:R-:W-:Y:S01]  /*e710*/  FFMA.FTZ R124, R98, UR4, -R124 ;  /* 0x00000004627c7c23 */ /* 0x000fe2000801087c */
[----:B------:R-:W3:Y:S04]  /*e720*/  SHFL.IDX PT, R97, R10, R226, 0x1f ;  /* 0x00001fe20a617589 */ /* 0x000ee800000e0000 */
[----:B------:R-:W-:Y:S04]  /*e730*/  SHFL.IDX PT, R98, R10, R230, 0x1f ;  /* 0x00001fe60a627589 */ /* 0x000fe800000e0000 */
[----:B----4-:R-:W4:Y:S01]  /*e740*/  SHFL.IDX PT, R125, R10, R211, 0x1f ;  /* 0x00001fd30a7d7589 */ /* 0x010f2200000e0000 */
[----:B------:R1:W-:Y:S02]  /*e750*/  MUFU.EX2 R94, R120 ;  /* 0x00000078005e7308 */ /* 0x0003e40000000800 */
[----:B-1----:R-:W-:-:S02]  /*e760*/  FFMA.FTZ R120, R99, UR4, -R207 ;  /* 0x0000000463787c23 */ /* 0x002fc400080108cf */
[----:B------:R-:W1:Y:S04]  /*e770*/  SHFL.IDX PT, R99, R12, R9, 0x1f ;  /* 0x00001f090c637589 */ /* 0x000e6800000e0000 */
[----:B------:R-:W1:Y:S01]  /*e780*/  MUFU.EX2 R29, R29 ;  /* 0x0000001d001d7308 */ /* 0x000e620000000800 */
[--C-:B--2---:R-:W-:Y:S01]  /*e790*/  FFMA.FTZ R117, R117, UR4, -R204.reuse ;  /* 0x0000000475757c23 */ /* 0x104fe200080108cc */
[----:B------:R-:W-:Y:S01]  /*e7a0*/  FFMA.FTZ R106, R106, UR4, -R204 ;  /* 0x000000046a6a7c23 */ /* 0x000fe200080108cc */
[--C-:B---3--:R-:W-:Y:S01]  /*e7b0*/  FFMA.FTZ R105, R105, UR4, -R206.reuse ;  /* 0x0000000469697c23 */ /* 0x108fe200080108ce */
[----:B------:R2:W3:Y:S04]  /*e7c0*/  SHFL.IDX PT, R204, R10, R229, 0x1f ;  /* 0x00001fe50acc7589 */ /* 0x0004e800000e0000 */
[----:B------:R-:W3:Y:S01]  /*e7d0*/  MUFU.EX2 R31, R31 ;  /* 0x0000001f001f7308 */ /* 0x000ee20000000800 */
[----:B------:R-:W-:Y:S01]  /*e7e0*/  FFMA.FTZ R104, R104, UR4, -R206 ;  /* 0x0000000468687c23 */ /* 0x000fe200080108ce */
[----:B------:R-:W-:Y:S01]  /*e7f0*/  FMUL.FTZ R132, R132, UR9 ;  /* 0x0000000984847c20 */ /* 0x000fe20008410000 */
[----:B------:R-:W3:Y:S01]  /*e800*/  SHFL.IDX PT, R206, R12, R215, 0x1f ;  /* 0x00001fd70cce7589 */ /* 0x000ee200000e0000 */
[----:B------:R-:W-:Y:S01]  /*e810*/  FMUL.FTZ R134, R134, UR9 ;  /* 0x0000000986867c20 */ /* 0x000fe20008410000 */
[----:B------:R-:W-:Y:S01]  /*e820*/  FFMA.FTZ R122, R96, UR4, -R122 ;  /* 0x00000004607a7c23 */ /* 0x000fe2000801087a */
[----:B------:R-:W-:-:S02]  /*e830*/  FFMA.FTZ R101, R101, UR4, -R97 ;  /* 0x0000000465657c23 */ /* 0x000fc40008010861 */
[----:B--2---:R2:W-:Y:S01]  /*e840*/  MUFU.EX2 R10, R121 ;  /* 0x00000079000a7308 */ /* 0x0045e20000000800 */
[----:B------:R-:W-:Y:S01]  /*e850*/  FFMA.FTZ R100, R100, UR4, -R97 ;  /* 0x0000000464647c23 */ /* 0x000fe20008010861 */
[--C-:B----4-:R-:W-:Y:S01]  /*e860*/  FFMA.FTZ R102, R102, UR4, -R125.reuse ;  /* 0x0000000466667c23 */ /* 0x110fe2000801087d */
[----:B------:R-:W-:Y:S01]  /*e870*/  FFMA.FTZ R115, R115, UR4, -R125 ;  /* 0x0000000473737c23 */ /* 0x000fe2000801087d */
[----:B------:R-:W-:Y:S01]  /*e880*/  FFMA.FTZ R116, R116, UR4, -R98 ;  /* 0x0000000474747c23 */ /* 0x000fe20008010862 */
[----:B------:R-:W-:Y:S04]  /*e890*/  SHFL.IDX PT, R125, R12, R230, 0x1f ;  /* 0x00001fe60c7d7589 */ /* 0x000fe800000e0000 */
[----:B--2---:R-:W2:Y:S01]  /*e8a0*/  SHFL.IDX PT, R121, R12, R225, 0x1f ;  /* 0x00001fe10c797589 */ /* 0x004ea200000e0000 */
[----:B------:R4:W-:Y:S01]  /*e8b0*/  MUFU.EX2 R96, R123 ;  /* 0x0000007b00607308 */ /* 0x0009e20000000800 */
[----:B------:R-:W-:Y:S01]  /*e8c0*/  FMUL.FTZ R133, R133, UR9 ;  /* 0x0000000985857c20 */ /* 0x000fe20008410000 */
[----:B------:R-:W-:Y:S01]  /*e8d0*/  FMUL.FTZ R135, R135, UR9 ;  /* 0x0000000987877c20 */ /* 0x000fe20008410000 */
[----:B-1----:R-:W-:-:S05]  /*e8e0*/  FFMA.FTZ R113, R113, UR4, -R99 ;  /* 0x0000000471717c23 */ /* 0x002fca0008010863 */
[----:B------:R1:W-:Y:S01]  /*e8f0*/  MUFU.EX2 R97, R114 ;  /* 0x0000007200617308 */ /* 0x0003e20000000800 */
[----:B----4-:R4:W-:Y:S01]  /*e900*/  SHFL.IDX PT, R123, R12, R209, 0x1f ;  /* 0x00001fd10c7b7589 */ /* 0x0109e200000e0000 */
[----:B------:R-:W-:-:S06]  /*e910*/  FFMA.FTZ R131, R131, UR4, -R99 ;  /* 0x0000000483837c23 */ /* 0x000fcc0008010863 */
[----:B------:R-:W2:Y:S01]  /*e920*/  MUFU.TANH R132, R132 ;  /* 0x0000008400847308 */ /* 0x000ea20000002400 */
[----:B-1----:R-:W-:Y:S01]  /*e930*/  FFMA.FTZ R114, R95, UR4, -R98 ;  /* 0x000000045f727c23 */ /* 0x002fe20008010862 */
[----:B----4-:R-:W-:Y:S01]  /*e940*/  FFMA.FTZ R209, -R233, R233, 1 ;  /* 0x3f800000e9d17423 */ /* 0x010fe200000101e9 */
[----:B------:R-:W-:-:S05]  /*e950*/  VIADD R233, R9, 0xc ;  /* 0x0000000c09e97836 */ /* 0x000fca0000000000 */
[----:B------:R1:W-:Y:S08]  /*e960*/  MUFU.EX2 R98, R103 ;  /* 0x0000006700627308 */ /* 0x0003f00000000800 */
[----:B------:R-:W4:Y:S01]  /*e970*/  MUFU.TANH R134, R134 ;  /* 0x0000008600867308 */ /* 0x000f220000002400 */
[----:B-1----:R1:W-:Y:S07]  /*e980*/  SHFL.IDX PT, R103, R12, R211, 0x1f ;  /* 0x00001fd30c677589 */ /* 0x0023ee00000e0000 */
[----:B------:R3:W-:Y:S01]  /*e990*/  MUFU.EX2 R99, R112 ;  /* 0x0000007000637308 */ /* 0x0007e20000000800 */
[----:B-1----:R-:W-:Y:S01]  /*e9a0*/  FFMA.FTZ R211, -R22, R22, 1 ;  /* 0x3f80000016d37423 */ /* 0x002fe20000010116 */
[----:B------:R-:W-:-:S02]  /*e9b0*/  FMUL.FTZ R22, R29, R222 ;  /* 0x000000de1d167220 */ /* 0x000fc40000410000 */
[----:B------:R1:W-:Y:S04]  /*e9c0*/  SHFL.IDX PT, R222, R14, R215, 0x1f ;  /* 0x00001fd70ede7589 */ /* 0x0003e800000e0000 */
[----:B------:R-:W4:Y:S01]  /*e9d0*/  MUFU.TANH R133, R133 ;  /* 0x0000008500857308 */ /* 0x000f220000002400 */
[----:B---3--:R-:W3:Y:S01]  /*e9e0*/  SHFL.IDX PT, R112, R12, R229, 0x1f ;  /* 0x00001fe50c707589 */ /* 0x008ee200000e0000 */
[----:B-1----:R-:W-:-:S06]  /*e9f0*/  FMUL.FTZ R215, R31, R217 ;  /* 0x000000d91fd77220 */ /* 0x002fcc0000410000 */
[----:B------:R-:W1:Y:S01]  /*ea00*/  MUFU.TANH R135, R135 ;  /* 0x0000008700877308 */ /* 0x000e620000002400 */
[----:B------:R-:W3:Y:S07]  /*ea10*/  SHFL.IDX PT, R217, R14, R233, 0x1f ;  /* 0x00001fe90ed97589 */ /* 0x000eee00000e0000 */
[----:B------:R-:W3:Y:S01]  /*ea20*/  MUFU.EX2 R28, R28 ;  /* 0x0000001c001c7308 */ /* 0x000ee20000000800 */
[--C-:B------:R-:W-:Y:S01]  /*ea30*/  FFMA.FTZ R110, R110, UR4, -R204.reuse ;  /* 0x000000046e6e7c23 */ /* 0x100fe200080108cc */
[----:B------:R-:W-:Y:S01]  /*ea40*/  FFMA.FTZ R118, R118, UR4, -R204 ;  /* 0x0000000476767c23 */ /* 0x000fe200080108cc */
[--C-:B------:R-:W-:Y:S01]  /*ea50*/  FFMA.FTZ R127, R127, UR4, -R206.reuse ;  /* 0x000000047f7f7c23 */ /* 0x100fe200080108ce */
[----:B------:R-:W-:Y:S01]  /*ea60*/  FFMA.FTZ R129, R129, UR4, -R206 ;  /* 0x0000000481817c23 */ /* 0x000fe200080108ce */
[----:B--2---:R-:W-:-:S03]  /*ea70*/  FSEL R204, R132, -INF , !P5 ;  /* 0xff80000084cc7808 */ /* 0x004fc60006800000 */
[----:B------:R-:W2:Y:S01]  /*ea80*/  MUFU.EX2 R32, R32 ;  /* 0x0000002000207308 */ /* 0x000ea20000000800 */
[----:B----4-:R-:W-:Y:S01]  /*ea90*/  FSEL R206, R134, -INF , !P0 ;  /* 0xff80000086ce7808 */ /* 0x010fe20004000000 */
[--C-:B------:R-:W-:Y:S01]  /*eaa0*/  FFMA.FTZ R108, R108, UR4, -R121.reuse ;  /* 0x000000046c6c7c23 */ /* 0x100fe20008010879 */
[----:B------:R-:W-:Y:S01]  /*eab0*/  FFMA.FTZ R137, R137, UR4, -R121 ;  /* 0x0000000489897c23 */ /* 0x000fe20008010879 */
[----:B------:R-:W-:Y:S01]  /*eac0*/  FMUL.FTZ R218, R27, R218 ;  /* 0x000000da1bda7220 */ /* 0x000fe20000410000 */
[----:B------:R-:W-:Y:S01]  /*ead0*/  FFMA.FTZ R121, -R234, R234, 1 ;  /* 0x3f800000ea797423 */ /* 0x000fe200000101ea */
[----:B------:R-:W-:Y:S01]  /*eae0*/  FFMA.FTZ R204, R204, UR4, -R125 ;  /* 0x00000004cccc7c23 */ /* 0x000fe2000801087d */
[----:B------:R-:W-:Y:S01]  /*eaf0*/  FFMA.FTZ R111, R111, UR4, -R207 ;  /* 0x000000046f6f7c23 */ /* 0x000fe200080108cf */
[----:B------:R-:W-:Y:S01]  /*eb00*/  FFMA.FTZ R125, R206, UR4, -R125 ;  /* 0x00000004ce7d7c23 */ /* 0x000fe2000801087d */
[----:B------:R-:W-:Y:S01]  /*eb10*/  FSEL R206, R133, -INF , !P4 ;  /* 0xff80000085ce7808 */ /* 0x000fe20006000000 */
[----:B------:R-:W-:Y:S01]  /*eb20*/  FMUL.FTZ R121, R121, R218 ;  /* 0x000000da79797220 */ /* 0x000fe20000410000 */
[----:B-1----:R-:W-:Y:S01]  /*eb30*/  FSEL R207, R135, -INF , !P1 ;  /* 0xff80000087cf7808 */ /* 0x002fe20004800000 */
[----:B---3--:R-:W-:Y:S01]  /*eb40*/  FMUL.FTZ R221, R28, R221 ;  /* 0x000000dd1cdd7220 */ /* 0x008fe20000410000 */
[----:B------:R-:W-:Y:S01]  /*eb50*/  FFMA.FTZ R235, -R235, R235, 1 ;  /* 0x3f800000ebeb7423 */ /* 0x000fe200000101eb */
[----:B------:R-:W1:Y:S01]  /*eb60*/  SHFL.IDX PT, R218, R14, R9, 0x1f ;  /* 0x00001f090eda7589 */ /* 0x000e6200000e0000 */
[----:B------:R-:W-:Y:S01]  /*eb70*/  FFMA.FTZ R21, -R21, R21, 1 ;  /* 0x3f80000015157423 */ /* 0x000fe20000010115 */
[----:B------:R-:W-:Y:S01]  /*eb80*/  FMUL.FTZ R227, R17, R227 ;  /* 0x000000e311e37220 */ /* 0x000fe20000410000 */
[--C-:B------:R-:W-:Y:S01]  /*eb90*/  FFMA.FTZ R206, R206, UR4, -R112.reuse ;  /* 0x00000004cece7c23 */ /* 0x100fe20008010870 */
[----:B------:R-:W-:Y:S01]  /*eba0*/  FFMA.FTZ R207, R207, UR4, -R112 ;  /* 0x00000004cfcf7c23 */ /* 0x000fe20008010870 */
[----:B------:R-:W-:Y:S01]  /*ebb0*/  FMUL.FTZ R112, R235, R221 ;  /* 0x000000ddeb707220 */ /* 0x000fe20000410000 */
[--C-:B------:R-:W-:Y:S01]  /*ebc0*/  FADD.FTZ R45, R45, -R217.reuse ;  /* 0x800000d92d2d7221 */ /* 0x100fe20000010000 */
[----:B------:R-:W-:Y:S01]  /*ebd0*/  FADD.FTZ R47, R47, -R217 ;  /* 0x800000d92f2f7221 */ /* 0x000fe20000010000 */
[----:B------:R-:W-:Y:S01]  /*ebe0*/  FMUL.FTZ R21, R21, R227 ;  /* 0x000000e315157220 */ /* 0x000fe20000410000 */
[----:B------:R-:W3:Y:S01]  /*ebf0*/  SHFL.IDX PT, R221, R14, R225, 0x1f ;  /* 0x00001fe10edd7589 */ /* 0x000ee200000e0000 */
[----:B--2---:R-:W-:-:S03]  /*ec00*/  FMUL.FTZ R227, R32, R220 ;  /* 0x000000dc20e37220 */ /* 0x004fc60000410000 */
[----:B------:R2:W-:Y:S04]  /*ec10*/  LDS R217, [R11+0x400] ;  /* 0x000400000bd97984 */ /* 0x0005e80000000800 */
[----:B------:R-:W4:Y:S01]  /*ec20*/  SHFL.IDX PT, R220, R14, R229, 0x1f ;  /* 0x00001fe50edc7589 */ /* 0x000f2200000e0000 */
[----:B------:R-:W3:Y:S01]  /*ec30*/  MUFU.EX2 R36, R36 ;  /* 0x0000002400247308 */ /* 0x000ee20000000800 */
[----:B------:R-:W-:Y:S01]  /*ec40*/  FFMA.FTZ R20, -R20, R20, 1 ;  /* 0x3f80000014147423 */ /* 0x000fe20000010114 */
[----:B------:R-:W-:Y:S01]  /*ec50*/  FMUL.FTZ R224, R18, R224 ;  /* 0x000000e012e07220 */ /* 0x000fe20000410000 */
[C---:B------:R-:W-:Y:S01]  /*ec60*/  IADD3 R235, R9.reuse, 0x10, RZ ;  /* 0x0000001009eb7810 */ /* 0x040fe20007ffe0ff */
[--C-:B-1----:R-:W-:Y:S01]  /*ec70*/  FADD.FTZ R40, R40, -R218.reuse ;  /* 0x800000da28287221 */ /* 0x102fe20000010000 */
[----:B------:R-:W-:Y:S01]  /*ec80*/  FADD.FTZ R42, R42, -R218 ;  /* 0x800000da2a2a7221 */ /* 0x000fe20000010000 */
[----:B--2---:R-:W-:Y:S01]  /*ec90*/  FFMA.FTZ R11, -R170, R170, 1 ;  /* 0x3f800000aa0b7423 */ /* 0x004fe200000101aa */
[----:B------:R-:W-:-:S02]  /*eca0*/  VIADD R234, R9, 0x14 ;  /* 0x0000001409ea7836 */ /* 0x000fc40000000000 */
[----:B------:R-:W-:Y:S01]  /*ecb0*/  FMUL.FTZ R40, R35, R40 ;  /* 0x0000002823287220 */ /* 0x000fe20000410000 */
[----:B------:R-:W1:Y:S01]  /*ecc0*/  MUFU.EX2 R30, R30 ;  /* 0x0000001e001e7308 */ /* 0x000e620000000800 */
[----:B------:R-:W-:Y:S01]  /*ecd0*/  FMUL.FTZ R22, R20, R22 ;  /* 0x0000001614167220 */ /* 0x000fe20000410000 */
[----:B------:R-:W-:Y:S01]  /*ece0*/  FMUL.FTZ R20, R211, R224 ;  /* 0x000000e0d3147220 */ /* 0x000fe20000410000 */
[--C-:B---3--:R-:W-:Y:S01]  /*ecf0*/  FADD.FTZ R41, R41, -R221.reuse ;  /* 0x800000dd29297221 */ /* 0x108fe20000010000 */
[----:B------:R-:W2:Y:S01]  /*ed00*/  SHFL.IDX PT, R224, R14, R235, 0x1f ;  /* 0x00001feb0ee07589 */ /* 0x000ea200000e0000 */
[----:B------:R-:W-:Y:S01]  /*ed10*/  FADD.FTZ R43, R43, -R221 ;  /* 0x800000dd2b2b7221 */ /* 0x000fe20000010000 */
[----:B------:R-:W-:Y:S01]  /*ed20*/  FMUL.FTZ R11, R11, R40 ;  /* 0x000000280b0b7220 */ /* 0x000fe20000410000 */
[----:B------:R-:W-:Y:S01]  /*ed30*/  FMUL.FTZ R42, R36, R42 ;  /* 0x0000002a242a7220 */ /* 0x000fe20000410000 */
[----:B------:R-:W-:Y:S01]  /*ed40*/  FFMA.FTZ R40, -R169, R169, 1 ;  /* 0x3f800000a9287423 */ /* 0x000fe200000101a9 */
[----:B------:R-:W-:Y:S01]  /*ed50*/  FMUL.FTZ R221, R15, R41 ;  /* 0x000000290fdd7220 */ /* 0x000fe20000410000 */
[--C-:B----4-:R-:W-:Y:S01]  /*ed60*/  FADD.FTZ R53, R53, -R220.reuse ;  /* 0x800000dc35357221 */ /* 0x110fe20000010000 */
[----:B------:R-:W-:Y:S01]  /*ed70*/  FADD.FTZ R55, R55, -R220 ;  /* 0x800000dc37377221 */ /* 0x000fe20000010000 */
[----:B------:R-:W-:Y:S01]  /*ed80*/  FFMA.FTZ R220, -R168, R168, 1 ;  /* 0x3f800000a8dc7423 */ /* 0x000fe200000101a8 */
[----:B------:R-:W3:Y:S01]  /*ed90*/  SHFL.IDX PT, R225, R14, R234, 0x1f ;  /* 0x00001fea0ee17589 */ /* 0x000ee200000e0000 */
[----:B------:R-:W-:-:S02]  /*eda0*/  FADD.FTZ R46, R46, -R222 ;  /* 0x800000de2e2e7221 */ /* 0x000fc40000010000 */
[----:B------:R-:W-:Y:S01]  /*edb0*/  FMUL.FTZ R41, R220, R42 ;  /* 0x0000002adc297220 */ /* 0x000fe20000410000 */
[----:B------:R-:W-:Y:S01]  /*edc0*/  FMUL.FTZ R42, R40, R221 ;  /* 0x000000dd282a7220 */ /* 0x000fe20000410000 */
[----:B------:R-:W-:Y:S01]  /*edd0*/  FFMA.FTZ R40, -R23, R23, 1 ;  /* 0x3f80000017287423 */ /* 0x000fe20000010117 */
[----:B------:R-:W-:Y:S01]  /*ede0*/  FFMA.FTZ R23, -R88, R88, 1 ;  /* 0x3f80000058177423 */ /* 0x000fe20000010158 */
[----:B------:R-:W-:Y:S01]  /*edf0*/  FMUL.FTZ R46, R39, R46 ;  /* 0x0000002e272e7220 */ /* 0x000fe20000410000 */
[----:B------:R4:W4:Y:S03]  /*ee00*/  MUFU.EX2 R95, R109 ;  /* 0x0000006d005f7308 */ /* 0x0009260000000800 */
[----:B------:R-:W-:Y:S01]  /*ee10*/  FMUL.FTZ R23, R23, R46 ;  /* 0x0000002e17177220 */ /* 0x000fe20000410000 */
[----:B------:R-:W-:Y:S02]  /*ee20*/  FFMA.FTZ R46, -R92, R92, 1 ;  /* 0x3f8000005c2e7423 */ /* 0x000fe4000001015c */
[----:B------:R-:W4:Y:S01]  /*ee30*/  SHFL.IDX PT, R92, R217, R233, 0x1f ;  /* 0x00001fe9d95c7589 */ /* 0x000f2200000e0000 */
[----:B-1----:R-:W-:-:S04]  /*ee40*/  FMUL.FTZ R223, R30, R223 ;  /* 0x000000df1edf7220 */ /* 0x002fc80000410000 */
[----:B------:R-:W-:Y:S02]  /*ee50*/  FMUL.FTZ R209, R209, R223 ;  /* 0x000000dfd1d17220 */ /* 0x000fe40000410000 */
[----:B------:R-:W1:Y:S01]  /*ee60*/  SHFL.IDX PT, R223, R14, R230, 0x1f ;  /* 0x00001fe60edf7589 */ /* 0x000e6200000e0000 */
[----:B--2---:R-:W-:Y:S01]  /*ee70*/  FADD.FTZ R48, R48, -R224 ;  /* 0x800000e030307221 */ /* 0x004fe20000010000 */
[----:B------:R-:W-:Y:S01]  /*ee80*/  FMUL.FTZ R45, R94, R45 ;  /* 0x0000002d5e2d7220 */ /* 0x000fe20000410000 */
[--C-:B---3--:R-:W-:Y:S01]  /*ee90*/  FADD.FTZ R49, R49, -R225.reuse ;  /* 0x800000e131317221 */ /* 0x108fe20000010000 */
[----:B------:R-:W-:Y:S01]  /*eea0*/  FFMA.FTZ R211, -R200, R200, 1 ;  /* 0x3f800000c8d37423 */ /* 0x000fe200000101c8 */
[----:B------:R-:W-:Y:S01]  /*eeb0*/  FMUL.FTZ R228, R19, R228 ;  /* 0x000000e413e47220 */ /* 0x000fe20000410000 */
[----:B------:R-:W-:Y:S01]  /*eec0*/  FFMA.FTZ R89, -R89, R89, 1 ;  /* 0x3f80000059597423 */ /* 0x000fe20000010159 */
[----:B------:R-:W-:Y:S01]  /*eed0*/  FMUL.FTZ R47, R10, R47 ;  /* 0x0000002f0a2f7220 */ /* 0x000fe20000410000 */
[----:B----4-:R2:W-:Y:S01]  /*eee0*/  SHFL.IDX PT, R109, R12, R226, 0x1f ;  /* 0x00001fe20c6d7589 */ /* 0x0105e200000e0000 */
[----:B------:R-:W-:Y:S01]  /*eef0*/  FFMA.FTZ R90, -R90, R90, 1 ;  /* 0x3f8000005a5a7423 */ /* 0x000fe2000001015a */
[----:B------:R-:W-:Y:S01]  /*ef00*/  FMUL.FTZ R48, R96, R48 ;  /* 0x0000003060307220 */ /* 0x000fe20000410000 */
[----:B------:R-:W-:Y:S01]  /*ef10*/  FMUL.FTZ R45, R40, R45 ;  /* 0x0000002d282d7220 */ /* 0x000fe20000410000 */
[----:B------:R-:W-:Y:S01]  /*ef20*/  FADD.FTZ R51, R51, -R225 ;  /* 0x800000e133337221 */ /* 0x000fe20000010000 */
[----:B------:R-:W-:Y:S01]  /*ef30*/  FFMA.FTZ R218, -R167, R167, 1 ;  /* 0x3f800000a7da7423 */ /* 0x000fe200000101a7 */
[----:B------:R-:W-:Y:S01]  /*ef40*/  FMUL.FTZ R43, R37, R43 ;  /* 0x0000002b252b7220 */ /* 0x000fe20000410000 */
[----:B------:R-:W-:Y:S01]  /*ef50*/  FMUL.FTZ R40, R95, R49 ;  /* 0x000000315f287220 */ /* 0x000fe20000410000 */
[----:B------:R-:W-:Y:S01]  /*ef60*/  FMUL.FTZ R211, R211, R228 ;  /* 0x000000e4d3d37220 */ /* 0x000fe20000410000 */
[----:B------:R-:W-:Y:S01]  /*ef70*/  FADD.FTZ R44, R44, -R222 ;  /* 0x800000de2c2c7221 */ /* 0x000fe20000010000 */
[----:B--2---:R-:W-:Y:S01]  /*ef80*/  FFMA.FTZ R226, -R203, R203, 1 ;  /* 0x3f800000cbe27423 */ /* 0x004fe200000101cb */
[----:B------:R-:W-:Y:S01]  /*ef90*/  FMUL.FTZ R49, R89, R47 ;  /* 0x0000002f59317220 */ /* 0x000fe20000410000 */
[----:B------:R-:W-:Y:S01]  /*efa0*/  FFMA.FTZ R91, -R91, R91, 1 ;  /* 0x3f8000005b5b7423 */ /* 0x000fe2000001015b */
[----:B------:R-:W-:Y:S01]  /*efb0*/  FMUL.FTZ R47, R90, R48 ;  /* 0x000000305a2f7220 */ /* 0x000fe20000410000 */
[----:B------:R-:W-:-:S02]  /*efc0*/  VIADD R228, R9, 0x8 ;  /* 0x0000000809e47836 */ /* 0x000fc40000000000 */
[----:B------:R-:W-:Y:S01]  /*efd0*/  FMUL.FTZ R14, R226, R227 ;  /* 0x000000e3e20e7220 */ /* 0x000fe20000410000 */
[----:B------:R-:W-:Y:S01]  /*efe0*/  FFMA.FTZ R90, -R165, R165, 1 ;  /* 0x3f800000a55a7423 */ /* 0x000fe200000101a5 */
[----:B------:R-:W-:Y:S01]  /*eff0*/  FMUL.FTZ R43, R218, R43 ;  /* 0x0000002bda2b7220 */ /* 0x000fe20000410000 */
[----:B------:R-:W-:Y:S01]  /*f000*/  IADD3 R227, R9, 0x4, RZ ;  /* 0x0000000409e37810 */ /* 0x000fe20007ffe0ff */
[----:B------:R-:W-:Y:S01]  /*f010*/  FMUL.FTZ R51, R98, R51 ;  /* 0x0000003362337220 */ /* 0x000fe20000410000 */
[----:B------:R-:W-:Y:S01]  /*f020*/  FFMA.FTZ R218, -R166, R166, 1 ;  /* 0x3f800000a6da7423 */ /* 0x000fe200000101a6 */
[----:B------:R-:W-:Y:S01]  /*f030*/  FMUL.FTZ R44, R38, R44 ;  /* 0x0000002c262c7220 */ /* 0x000fe20000410000 */
[----:B------:R-:W-:Y:S01]  /*f040*/  FMUL.FTZ R48, R91, R40 ;  /* 0x000000285b307220 */ /* 0x000fe20000410000 */
[----:B------:R-:W2:Y:S01]  /*f050*/  SHFL.IDX PT, R89, R217, R9, 0x1f ;  /* 0x00001f09d9597589 */ /* 0x000ea200000e0000 */
[----:B------:R-:W3:Y:S01]  /*f060*/  MUFU.EX2 R107, R107 ;  /* 0x0000006b006b7308 */ /* 0x000ee20000000800 */
[--C-:B------:R-:W-:Y:S01]  /*f070*/  FADD.FTZ R61, R61, -R92.reuse ;  /* 0x8000005c3d3d7221 */ /* 0x100fe20000010000 */
[----:B------:R-:W-:Y:S01]  /*f080*/  FMUL.FTZ R51, R90, R51 ;  /* 0x000000335a337220 */ /* 0x000fe20000410000 */
[----:B------:R-:W4:Y:S01]  /*f090*/  SHFL.IDX PT, R40, R217, R228, 0x1f ;  /* 0x00001fe4d9287589 */ /* 0x000f2200000e0000 */
[----:B------:R-:W-:Y:S01]  /*f0a0*/  FADD.FTZ R92, R63, -R92 ;  /* 0x8000005c3f5c7221 */ /* 0x000fe20000010000 */
[----:B------:R-:W-:Y:S01]  /*f0b0*/  FADD.FTZ R50, R50, -R224 ;  /* 0x800000e032327221 */ /* 0x000fe20000010000 */
[----:B------:R-:W-:Y:S01]  /*f0c0*/  FMUL.FTZ R44, R218, R44 ;  /* 0x0000002cda2c7220 */ /* 0x000fe20000410000 */
[----:B------:R-:W4:Y:S01]  /*f0d0*/  SHFL.IDX PT, R88, R217, R227, 0x1f ;  /* 0x00001fe3d9587589 */ /* 0x000f2200000e0000 */
[----:B------:R-:W2:Y:S03]  /*f0e0*/  MUFU.EX2 R205, R205 ;  /* 0x000000cd00cd7308 */ /* 0x000ea60000000800 */
[----:B------:R-:W4:Y:S04]  /*f0f0*/  SHFL.IDX PT, R90, R217, R230, 0x1f ;  /* 0x00001fe6d95a7589 */ /* 0x000f2800000e0000 */
[----:B------:R-:W-:Y:S01]  /*f100*/  LDS R63, [R13+0x400] ;  /* 0x000400000d3f7984 */ /* 0x000fe20000000800 */
[----:B------:R-:W2:Y:S03]  /*f110*/  MUFU.EX2 R122, R122 ;  /* 0x0000007a007a7308 */ /* 0x000ea60000000800 */
[----:B------:R-:W4:Y:S01]  /*f120*/  SHFL.IDX PT, R218, R217, R235, 0x1f ;  /* 0x00001febd9da7589 */ /* 0x000f2200000e0000 */
[----:B------:R-:W-:-:S03]  /*f130*/  FMUL.FTZ R50, R97, R50 ;  /* 0x0000003261327220 */ /* 0x000fc60000410000 */
[----:B------:R-:W-:Y:S01]  /*f140*/  SHFL.IDX PT, R91, R217, R234, 0x1f ;  /* 0x00001fead95b7589 */ /* 0x000fe200000e0000 */
[----:B-1----:R-:W-:-:S03]  /*f150*/  FADD.FTZ R52, R52, -R223 ;  /* 0x800000df34347221 */ /* 0x002fc60000010000 */
[----:B------:R-:W1:Y:S01]  /*f160*/  SHFL.IDX PT, R217, R217, R229, 0x1f ;  /* 0x00001fe5d9d97589 */ /* 0x000e6200000e0000 */
[----:B------:R-:W1:Y:S01]  /*f170*/  MUFU.EX2 R117, R117 ;  /* 0x0000007500757308 */ /* 0x000e620000000800 */
[----:B------:R-:W-:Y:S01]  /*f180*/  FMUL.FTZ R46, R46, R50 ;  /* 0x000000322e2e7220 */ /* 0x000fe20000410000 */
[----:B------:R-:W-:Y:S01]  /*f190*/  FFMA.FTZ R50, -R164, R164, 1 ;  /* 0x3f800000a4327423 */ /* 0x000fe200000101a4 */
[----:B------:R-:W-:Y:S01]  /*f1a0*/  FMUL.FTZ R52, R99, R52 ;  /* 0x0000003463347220 */ /* 0x000fe20000410000 */
[----:B------:R-:W-:-:S04]  /*f1b0*/  FADD.FTZ R54, R54, -R223 ;  /* 0x800000df36367221 */ /* 0x000fc80000010000 */
[----:B------:R-:W1:Y:S01]  /*f1c0*/  MUFU.EX2 R124, R124 ;  /* 0x0000007c007c7308 */ /* 0x000e620000000800 */
[----:B------:R-:W-:Y:S01]  /*f1d0*/  FMUL.FTZ R50, R50, R52 ;  /* 0x0000003432327220 */ /* 0x000fe20000410000 */
[----:B------:R-:W-:Y:S01]  /*f1e0*/  FFMA.FTZ R52, -R162, R162, 1 ;  /* 0x3f800000a2347423 */ /* 0x000fe200000101a2 */
[----:B---3--:R-:W-:Y:S01]  /*f1f0*/  FMUL.FTZ R54, R107, R54 ;  /* 0x000000366b367220 */ /* 0x008fe20000410000 */
[----:B------:R-:W-:-:S04]  /*f200*/  FFMA.FTZ R220, -R163, R163, 1 ;  /* 0x3f800000a3dc7423 */ /* 0x000fc800000101a3 */
[----:B------:R-:W3:Y:S01]  /*f210*/  MUFU.EX2 R26, R26 ;  /* 0x0000001a001a7308 */ /* 0x000ee20000000800 */
[----:B--2---:R-:W-:Y:S01]  /*f220*/  FMUL.FTZ R53, R205, R53 ;  /* 0x00000035cd357220 */ /* 0x004fe20000410000 */
[----:B------:R-:W-:Y:S01]  /*f230*/  FFMA.FTZ R93, -R93, R93, 1 ;  /* 0x3f8000005d5d7423 */ /* 0x000fe2000001015d */
[----:B------:R-:W-:-:S05]  /*f240*/  FMUL.FTZ R55, R122, R55 ;  /* 0x000000377a377220 */ /* 0x000fca0000410000 */
[----:B------:R-:W2:Y:S01]  /*f250*/  MUFU.EX2 R111, R111 ;  /* 0x0000006f006f7308 */ /* 0x000ea20000000800 */
[----:B------:R-:W-:-:S07]  /*f260*/  FMUL.FTZ R52, R52, R54 ;  /* 0x0000003634347220 */ /* 0x000fce0000410000 */
[----:B------:R-:W2:Y:S01]  /*f270*/  MUFU.TANH R138, R138 ;  /* 0x0000008a008a7308 */ /* 0x000ea20000002400 */
[----:B------:R-:W-:-:S07]  /*f280*/  FMUL.FTZ R54, R220, R53 ;  /* 0x00000035dc367220 */ /* 0x000fce0000410000 */
[----:B------:R-:W2:Y:S01]  /*f290*/  MUFU.EX2 R100, R100 ;  /* 0x0000006400647308 */ /* 0x000ea20000000800 */
[----:B------:R-:W-:-:S07]  /*f2a0*/  FMUL.FTZ R53, R93, R55 ;  /* 0x000000375d357220 */ /* 0x000fce0000410000 */
[----:B------:R-:W2:Y:S01]  /*f2b0*/  MUFU.EX2 R106, R106 ;  /* 0x0000006a006a7308 */ /* 0x000ea20000000800 */
[----:B------:R-:W-:-:S07]  /*f2c0*/  FADD.FTZ R56, R56, -R89 ;  /* 0x8000005938387221 */ /* 0x000fce0000010000 */
[----:B------:R-:W2:Y:S01]  /*f2d0*/  MUFU.EX2 R25, R25 ;  /* 0x0000001900197308 */ /* 0x000ea20000000800 */
[----:B----4-:R-:W-:-:S07]  /*f2e0*/  FADD.FTZ R55, R60, -R40 ;  /* 0x800000283c377221 */ /* 0x010fce0000010000 */
[----:B------:R-:W4:Y:S01]  /*f2f0*/  MUFU.EX2 R102, R102 ;  /* 0x0000006600667308 */ /* 0x000f220000000800 */
[----:B------:R-:W-:-:S07]  /*f300*/  FADD.FTZ R40, R62, -R40 ;  /* 0x800000283e287221 */ /* 0x000fce0000010000 */
[----:B------:R-:W4:Y:S01]  /*f310*/  MUFU.EX2 R116, R116 ;  /* 0x0000007400747308 */ /* 0x000f220000000800 */
[----:B------:R-:W-:Y:S01]  /*f320*/  FADD.FTZ R59, R59, -R88 ;  /* 0x800000583b3b7221 */ /* 0x000fe20000010000 */
[----:B------:R-:W-:-:S06]  /*f330*/  FADD.FTZ R62, R68, -R90 ;  /* 0x8000005a443e7221 */ /* 0x000fcc0000010000 */
[----:B------:R-:W4:Y:S01]  /*f340*/  MUFU.EX2 R104, R104 ;  /* 0x0000006800687308 */ /* 0x000f220000000800 */
[----:B------:R-:W-:-:S07]  /*f350*/  FFMA.FTZ R68, -R161, R161, 1 ;  /* 0x3f800000a1447423 */ /* 0x000fce00000101a1 */
[----:B------:R-:W4:Y:S01]  /*f360*/  MUFU.EX2 R101, R101 ;  /* 0x0000006500657308 */ /* 0x000f220000000800 */
[----:B-1----:R-:W-:Y:S01]  /*f370*/  FMUL.FTZ R56, R117, R56 ;  /* 0x0000003875387220 */ /* 0x002fe20000410000 */
[----:B------:R-:W-:Y:S01]  /*f380*/  FADD.FTZ R57, R57, -R88 ;  /* 0x8000005839397221 */ /* 0x000fe20000010000 */
[--C-:B------:R-:W-:Y:S01]  /*f390*/  FADD.FTZ R66, R66, -R218.reuse ;  /* 0x800000da42427221 */ /* 0x100fe20000010000 */
[----:B------:R-:W-:Y:S01]  /*f3a0*/  FADD.FTZ R58, R58, -R89 ;  /* 0x800000593a3a7221 */ /* 0x000fe20000010000 */
[--C-:B------:R-:W-:Y:S01]  /*f3b0*/  FADD.FTZ R88, R69, -R217.reuse ;  /* 0x800000d945587221 */ /* 0x100fe20000010000 */
[----:B------:R-:W-:Y:S01]  /*f3c0*/  FADD.FTZ R217, R71, -R217 ;  /* 0x800000d947d97221 */ /* 0x000fe20000010000 */
[----:B------:R-:W-:Y:S01]  /*f3d0*/  FFMA.FTZ R69, -R158, R158, 1 ;  /* 0x3f8000009e457423 */ /* 0x000fe2000001019e */
[----:B------:R-:W-:Y:S01]  /*f3e0*/  FMUL.FTZ R59, R124, R59 ;  /* 0x0000003b7c3b7220 */ /* 0x000fe20000410000 */
[--C-:B------:R-:W-:Y:S01]  /*f3f0*/  FFMA.FTZ R126, R126, UR4, -R123.reuse ;  /* 0x000000047e7e7c23 */ /* 0x100fe2000801087b */
[----:B------:R-:W-:Y:S01]  /*f400*/  FFMA.FTZ R139, R139, UR4, -R123 ;  /* 0x000000048b8b7c23 */ /* 0x000fe2000801087b */
[----:B------:R-:W-:Y:S01]  /*f410*/  FFMA.FTZ R12, -R237, R237, 1 ;  /* 0x3f800000ed0c7423 */ /* 0x000fe200000101ed */
[----:B---3--:R-:W-:Y:S01]  /*f420*/  FMUL.FTZ R212, R26, R212 ;  /* 0x000000d41ad47220 */ /* 0x008fe20000410000 */
[--C-:B------:R-:W-:Y:S01]  /*f430*/  FFMA.FTZ R130, R130, UR4, -R109.reuse ;  /* 0x0000000482827c23 */ /* 0x100fe2000801086d */
[----:B------:R-:W-:Y:S01]  /*f440*/  FFMA.FTZ R136, R136, UR4, -R109 ;  /* 0x0000000488887c23 */ /* 0x000fe2000801086d */
[----:B------:R-:W-:Y:S01]  /*f450*/  FADD.FTZ R65, R65, -R91 ;  /* 0x8000005b41417221 */ /* 0x000fe20000010000 */
[----:B------:R-:W-:Y:S01]  /*f460*/  FMUL.FTZ R68, R68, R56 ;  /* 0x0000003844447220 */ /* 0x000fe20000410000 */
[----:B------:R-:W-:Y:S01]  /*f470*/  FFMA.FTZ R71, -R155, R155, 1 ;  /* 0x3f8000009b477423 */ /* 0x000fe2000001019b */
[----:B--2---:R-:W-:Y:S01]  /*f480*/  FMUL.FTZ R40, R111, R40 ;  /* 0x000000286f287220 */ /* 0x004fe20000410000 */
[----:B------:R-:W-:Y:S01]  /*f490*/  FSEL R109, R138, -INF , !P3 ;  /* 0xff8000008a6d7808 */ /* 0x000fe20005800000 */
[----:B------:R-:W-:Y:S01]  /*f4a0*/  FFMA.FTZ R56, -R151, R151, 1 ;  /* 0x3f80000097387423 */ /* 0x000fe20000010197 */
[----:B------:R-:W-:Y:S01]  /*f4b0*/  FSEL R123, R128, -INF , !P2 ;  /* 0xff800000807b7808 */ /* 0x000fe20005000000 */
[----:B------:R-:W-:Y:S01]  /*f4c0*/  FMUL.FTZ R66, R100, R66 ;  /* 0x0000004264427220 */ /* 0x000fe20000410000 */
[----:B------:R-:W1:Y:S01]  /*f4d0*/  MUFU.EX2 R119, R119 ;  /* 0x0000007700777308 */ /* 0x000e620000000800 */
[----:B------:R-:W-:Y:S01]  /*f4e0*/  FADD.FTZ R64, R64, -R218 ;  /* 0x800000da40407221 */ /* 0x000fe20000010000 */
[----:B------:R-:W-:Y:S01]  /*f4f0*/  FFMA.FTZ R13, -R159, R159, 1 ;  /* 0x3f8000009f0d7423 */ /* 0x000fe2000001019f */
[----:B------:R-:W-:Y:S01]  /*f500*/  FMUL.FTZ R58, R106, R58 ;  /* 0x0000003a6a3a7220 */ /* 0x000fe20000410000 */
[----:B------:R-:W-:Y:S01]  /*f510*/  FFMA.FTZ R236, -R236, R236, 1 ;  /* 0x3f800000ecec7423 */ /* 0x000fe200000101ec */
[----:B------:R-:W-:Y:S01]  /*f520*/  FMUL.FTZ R216, R25, R216 ;  /* 0x000000d819d87220 */ /* 0x000fe20000410000 */
[----:B------:R-:W-:Y:S01]  /*f530*/  FMUL.FTZ R69, R69, R59 ;  /* 0x0000003b45457220 */ /* 0x000fe20000410000 */
[----:B------:R-:W-:Y:S01]  /*f540*/  FMUL.FTZ R12, R12, R212 ;  /* 0x000000d40c0c7220 */ /* 0x000fe20000410000 */
[----:B------:R-:W-:Y:S01]  /*f550*/  FMUL.FTZ R71, R71, R40 ;  /* 0x0000002847477220 */ /* 0x000fe20000410000 */
[----:B----4-:R-:W-:Y:S01]  /*f560*/  FMUL.FTZ R59, R102, R65 ;  /* 0x00000041663b7220 */ /* 0x010fe20000410000 */
[----:B------:R-:W-:Y:S01]  /*f570*/  FFMA.FTZ R212, -R201, R201, 1 ;  /* 0x3f800000c9d47423 */ /* 0x000fe200000101c9 */
[----:B------:R-:W-:Y:S01]  /*f580*/  FFMA.FTZ R40, -R153, R153, 1 ;  /* 0x3f80000099287423 */ /* 0x000fe20000010199 */
[----:B------:R-:W-:Y:S01]  /*f590*/  FMUL.FTZ R65, R56, R66 ;  /* 0x0000004238417220 */ /* 0x000fe20000410000 */
[----:B------:R-:W-:Y:S01]  /*f5a0*/  FMUL.FTZ R62, R116, R62 ;  /* 0x0000003e743e7220 */ /* 0x000fe20000410000 */
[--C-:B------:R-:W-:Y:S01]  /*f5b0*/  FFMA.FTZ R109, R109, UR4, -R103.reuse ;  /* 0x000000046d6d7c23 */ /* 0x100fe20008010867 */
[----:B------:R-:W-:Y:S01]  /*f5c0*/  FFMA.FTZ R123, R123, UR4, -R103 ;  /* 0x000000047b7b7c23 */ /* 0x000fe20008010867 */
[----:B------:R-:W-:Y:S01]  /*f5d0*/  FMUL.FTZ R58, R13, R58 ;  /* 0x0000003a0d3a7220 */ /* 0x000fe20000410000 */
[----:B------:R-:W-:Y:S01]  /*f5e0*/  FMUL.FTZ R92, R104, R92 ;  /* 0x0000005c685c7220 */ /* 0x000fe20000410000 */
[----:B------:R-:W-:Y:S01]  /*f5f0*/  FMUL.FTZ R64, R101, R64 ;  /* 0x0000004065407220 */ /* 0x000fe20000410000 */
[----:B------:R-:W-:Y:S01]  /*f600*/  FFMA.FTZ R66, -R150, R150, 1 ;  /* 0x3f80000096427423 */ /* 0x000fe20000010196 */
[----:B------:R-:W-:Y:S01]  /*f610*/  FMUL.FTZ R103, R236, R216 ;  /* 0x000000d8ec677220 */ /* 0x000fe20000410000 */
[----:B------:R-:W2:Y:S01]  /*f620*/  LDL.LU R200, [R1+0x128] ;  /* 0x0001280001c87983 */ /* 0x000ea20000300800 */
[----:B------:R-:W3:Y:S01]  /*f630*/  MUFU.EX2 R120, R120 ;  /* 0x0000007800787308 */ /* 0x000ee20000000800 */
[----:B------:R-:W-:Y:S01]  /*f640*/  FFMA.FTZ R13, -R154, R154, 1 ;  /* 0x3f8000009a0d7423 */ /* 0x000fe2000001019a */
[----:B------:R-:W-:Y:S01]  /*f650*/  FFMA.FTZ R216, -R202, R202, 1 ;  /* 0x3f800000cad87423 */ /* 0x000fe200000101ca */
[----:B------:R-:W2:Y:S01]  /*f660*/  LDL.LU R201, [R1+0x124] ;  /* 0x0001240001c97983 */ /* 0x000ea20000300800 */
[----:B------:R-:W-:Y:S01]  /*f670*/  FMUL.FTZ R212, R212, R215 ;  /* 0x000000d7d4d47220 */ /* 0x000fe20000410000 */
[----:B------:R-:W-:Y:S01]  /*f680*/  FFMA.FTZ R215, -R171, R171, 1 ;  /* 0x3f800000abd77423 */ /* 0x000fe200000101ab */
[----:B------:R-:W-:Y:S01]  /*f690*/  FMUL.FTZ R64, R40, R64 ;  /* 0x0000004028407220 */ /* 0x000fe20000410000 */
[----:B------:R-:W2:Y:S01]  /*f6a0*/  LDL.LU R202, [R1+0x120] ;  /* 0x0001200001ca7983 */ /* 0x000ea20000300800 */
[----:B------:R-:W-:Y:S01]  /*f6b0*/  FMUL.FTZ R66, R66, R62 ;  /* 0x0000003e42427220 */ /* 0x000fe20000410000 */
[----:B------:R-:W4:Y:S01]  /*f6c0*/  MUFU.EX2 R105, R105 ;  /* 0x0000006900697308 */ /* 0x000f220000000800 */
[----:B------:R-:W-:Y:S01]  /*f6d0*/  FADD.FTZ R67, R67, -R91 ;  /* 0x8000005b43437221 */ /* 0x000fe20000010000 */
[----:B------:R-:W2:Y:S01]  /*f6e0*/  LDL.LU R203, [R1+0x11c] ;  /* 0x00011c0001cb7983 */ /* 0x000ea20000300800 */
[----:B------:R-:W-:-:S03]  /*f6f0*/  FMUL.FTZ R13, R13, R92 ;  /* 0x0000005c0d0d7220 */ /* 0x000fc60000410000 */
[----:B------:R1:W5:Y:S02]  /*f700*/  LDL.LU R171, [R1+0x118] ;  /* 0x0001180001ab7983 */ /* 0x0003640000300800 */
[----:B------:R-:W4:Y:S02]  /*f710*/  MUFU.EX2 R115, R115 ;  /* 0x0000007300737308 */ /* 0x000f240000000800 */
[----:B------:R-:W4:Y:S04]  /*f720*/  SHFL.IDX PT, R40, R63, R227, 0x1f ;  /* 0x00001fe33f287589 */ /* 0x000f2800000e0000 */
[----:B------:R-:W4:Y:S04]  /*f730*/  SHFL.IDX PT, R62, R63, R234, 0x1f ;  /* 0x00001fea3f3e7589 */ /* 0x000f2800000e0000 */
[----:B------:R1:W5:Y:S04]  /*f740*/  LDL.LU R170, [R1+0x114] ;  /* 0x0001140001aa7983 */ /* 0x0003680000300800 */
[----:B------:R-:W4:Y:S04]  /*f750*/  SHFL.IDX PT, R89, R63, R9, 0x1f ;  /* 0x00001f093f597589 */ /* 0x000f2800000e0000 */
[----:B------:R-:W-:Y:S04]  /*f760*/  SHFL.IDX PT, R92, R63, R228, 0x1f ;  /* 0x00001fe43f5c7589 */ /* 0x000fe800000e0000 */
[----:B------:R-:W-:Y:S04]  /*f770*/  SHFL.IDX PT, R93, R63, R233, 0x1f ;  /* 0x00001fe93f5d7589 */ /* 0x000fe800000e0000 */
[----:B------:R-:W-:Y:S04]  /*f780*/  SHFL.IDX PT, R218, R63, R235, 0x1f ;  /* 0x00001feb3fda7589 */ /* 0x000fe800000e0000 */
[----:B------:R-:W-:Y:S04]  /*f790*/  SHFL.IDX PT, R91, R63, R230, 0x1f ;  /* 0x00001fe63f5b7589 */ /* 0x000fe800000e0000 */
[----:B------:R1:W5:Y:S04]  /*f7a0*/  LDL.LU R169, [R1+0x110] ;  /* 0x0001100001a97983 */ /* 0x0003680000300800 */
[----:B------:R-:W4:Y:S01]  /*f7b0*/  SHFL.IDX PT, R63, R63, R229, 0x1f ;  /* 0x00001fe53f3f7589 */ /* 0x000f2200000e0000 */
[----:B------:R-:W4:Y:S03]  /*f7c0*/  MUFU.EX2 R110, R110 ;  /* 0x0000006e006e7308 */ /* 0x000f260000000800 */
[----:B------:R1:W5:Y:S04]  /*f7d0*/  LDL.LU R168, [R1+0x10c] ;  /* 0x00010c0001a87983 */ /* 0x0003680000300800 */
[----:B------:R2:W5:Y:S01]  /*f7e0*/  LDL.LU R167, [R1+0x108] ;  /* 0x0001080001a77983 */ /* 0x0005620000300800 */
[----:B------:R-:W-:-:S03]  /*f7f0*/  FFMA.FTZ R60, -R160, R160, 1 ;  /* 0x3f800000a03c7423 */ /* 0x000fc600000101a0 */
[----:B------:R2:W5:Y:S01]  /*f800*/  LDL.LU R166, [R1+0x104] ;  /* 0x0001040001a67983 */ /* 0x0005620000300800 */
[----:B-1----:R-:W-:-:S03]  /*f810*/  FMUL.FTZ R57, R119, R57 ;  /* 0x0000003977397220 */ /* 0x002fc60000410000 */
[----:B------:R1:W5:Y:S01]  /*f820*/  LDL.LU R165, [R1+0x100] ;  /* 0x0001000001a57983 */ /* 0x0003620000300800 */
[----:B------:R-:W1:Y:S03]  /*f830*/  MUFU.EX2 R114, R114 ;  /* 0x0000007200727308 */ /* 0x000e660000000800 */
[----:B------:R1:W5:Y:S04]  /*f840*/  LDL.LU R164, [R1+0xfc] ;  /* 0x0000fc0001a47983 */ /* 0x0003680000300800 */
[----:B------:R1:W5:Y:S01]  /*f850*/  LDL.LU R163, [R1+0xf8] ;  /* 0x0000f80001a37983 */ /* 0x0003620000300800 */
[----:B------:R-:W1:Y:S03]  /*f860*/  MUFU.EX2 R118, R118 ;  /* 0x0000007600767308 */ /* 0x000e660000000800 */
[----:B------:R1:W5:Y:S01]  /*f870*/  LDL.LU R162, [R1+0xf4] ;  /* 0x0000f40001a27983 */ /* 0x0003620000300800 */
[----:B------:R-:W-:-:S03]  /*f880*/  FMUL.FTZ R60, R60, R57 ;  /* 0x000000393c3c7220 */ /* 0x000fc60000410000 */
[----:B------:R1:W5:Y:S01]  /*f890*/  LDL.LU R161, [R1+0xf0] ;  /* 0x0000f00001a17983 */ /* 0x0003620000300800 */
[----:B------:R-:W1:Y:S01]  /*f8a0*/  MUFU.EX2 R137, R137 ;  /* 0x0000008900897308 */ /* 0x000e620000000800 */
[----:B------:R-:W-:Y:S02]  /*f8b0*/  FADD.FTZ R90, R70, -R90 ;  /* 0x8000005a465a7221 */ /* 0x000fe40000010000 */
[----:B------:R1:W5:Y:S01]  /*f8c0*/  LDL.LU R160, [R1+0xec] ;  /* 0x0000ec0001a07983 */ /* 0x0003620000300800 */
[----:B------:R-:W-:Y:S01]  /*f8d0*/  FFMA.FTZ R57, -R157, R157, 1 ;  /* 0x3f8000009d397423 */ /* 0x000fe2000001019d */
[----:B---3--:R-:W-:Y:S02]  /*f8e0*/  FMUL.FTZ R55, R120, R55 ;  /* 0x0000003778377220 */ /* 0x008fe40000410000 */
[----:B------:R3:W5:Y:S01]  /*f8f0*/  LDL.LU R159, [R1+0xe8] ;  /* 0x0000e800019f7983 */ /* 0x0007620000300800 */
[----:B------:R-:W-:-:S03]  /*f900*/  FFMA.FTZ R70, -R156, R156, 1 ;  /* 0x3f8000009c467423 */ /* 0x000fc6000001019c */
[----:B------:R3:W5:Y:S01]  /*f910*/  LDL.LU R158, [R1+0xe4] ;  /* 0x0000e400019e7983 */ /* 0x0007620000300800 */
[----:B----4-:R-:W-:-:S03]  /*f920*/  FMUL.FTZ R61, R105, R61 ;  /* 0x0000003d693d7220 */ /* 0x010fc60000410000 */
[----:B------:R3:W5:Y:S01]  /*f930*/  LDL.LU R157, [R1+0xe0] ;  /* 0x0000e000019d7983 */ /* 0x0007620000300800 */
[----:B------:R-:W-:-:S03]  /*f940*/  FMUL.FTZ R57, R57, R55 ;  /* 0x0000003739397220 */ /* 0x000fc60000410000 */
[----:B------:R3:W5:Y:S01]  /*f950*/  LDL.LU R156, [R1+0xdc] ;  /* 0x0000dc00019c7983 */ /* 0x0007620000300800 */
[----:B------:R-:W-:Y:S01]  /*f960*/  FFMA.FTZ R55, -R152, R152, 1 ;  /* 0x3f80000098377423 */ /* 0x000fe20000010198 */
[----:B------:R-:W-:Y:S02]  /*f970*/  FFMA.FTZ R56, -R149, R149, 1 ;  /* 0x3f80000095387423 */ /* 0x000fe40000010195 */
[----:B------:R3:W5:Y:S01]  /*f980*/  LDL.LU R155, [R1+0xd8] ;  /* 0x0000d800019b7983 */ /* 0x0007620000300800 */
[----:B------:R-:W-:-:S03]  /*f990*/  FMUL.FTZ R67, R115, R67 ;  /* 0x0000004373437220 */ /* 0x000fc60000410000 */
[----:B------:R3:W5:Y:S01]  /*f9a0*/  LDL.LU R154, [R1+0xd4] ;  /* 0x0000d400019a7983 */ /* 0x0007620000300800 */
[----:B------:R-:W-:-:S03]  /*f9b0*/  FMUL.FTZ R70, R70, R61 ;  /* 0x0000003d46467220 */ /* 0x000fc60000410000 */
[----:B------:R3:W5:Y:S01]  /*f9c0*/  LDL.LU R153, [R1+0xd0] ;  /* 0x0000d00001997983 */ /* 0x0007620000300800 */
[----:B------:R-:W-:-:S03]  /*f9d0*/  FMUL.FTZ R56, R56, R67 ;  /* 0x0000004338387220 */ /* 0x000fc60000410000 */
[----:B------:R3:W5:Y:S01]  /*f9e0*/  LDL.LU R152, [R1+0xcc] ;  /* 0x0000cc0001987983 */ /* 0x0007620000300800 */
[----:B------:R-:W-:-:S03]  /*f9f0*/  FFMA.FTZ R61, -R148, R148, 1 ;  /* 0x3f800000943d7423 */ /* 0x000fc60000010194 */
[----:B------:R3:W5:Y:S01]  /*fa00*/  LDL.LU R151, [R1+0xc8] ;  /* 0x0000c80001977983 */ /* 0x0007620000300800 */
[----:B------:R-:W-:Y:S01]  /*fa10*/  FMUL.FTZ R55, R55, R59 ;  /* 0x0000003b37377220 */ /* 0x000fe20000410000 */
[----:B------:R-:W-:Y:S02]  /*fa20*/  FFMA.FTZ R67, -R147, R147, 1 ;  /* 0x3f80000093437423 */ /* 0x000fe40000010193 */
[----:B------:R3:W5:Y:S01]  /*fa30*/  LDL.LU R150, [R1+0xc4] ;  /* 0x0000c40001967983 */ /* 0x0007620000300800 */
[----:B------:R-:W-:Y:S01]  /*fa40*/  FMUL.FTZ R88, R110, R88 ;  /* 0x000000586e587220 */ /* 0x000fe20000410000 */
[----:B------:R-:W-:Y:S02]  /*fa50*/  FFMA.FTZ R59, -R146, R146, 1 ;  /* 0x3f800000923b7423 */ /* 0x000fe40000010192 */
[----:B------:R3:W5:Y:S01]  /*fa60*/  LDL.LU R149, [R1+0xc0] ;  /* 0x0000c00001957983 */ /* 0x0007620000300800 */
[----:B------:R-:W-:Y:S01]  /*fa70*/  FADD.FTZ R73, R73, -R40 ;  /* 0x8000002849497221 */ /* 0x000fe20000010000 */
[--C-:B------:R-:W-:Y:S01]  /*fa80*/  FADD.FTZ R81, R81, -R62.reuse ;  /* 0x8000003e51517221 */ /* 0x100fe20000010000 */
[----:B------:R-:W-:Y:S01]  /*fa90*/  FADD.FTZ R83, R83, -R62 ;  /* 0x8000003e53537221 */ /* 0x000fe20000010000 */
[----:B------:R3:W5:Y:S01]  /*faa0*/  LDL.LU R148, [R1+0xbc] ;  /* 0x0000bc0001947983 */ /* 0x0007620000300800 */
[--C-:B------:R-:W-:Y:S01]  /*fab0*/  FADD.FTZ R72, R72, -R89.reuse ;  /* 0x8000005948487221 */ /* 0x100fe20000010000 */
[----:B------:R-:W-:Y:S01]  /*fac0*/  FADD.FTZ R74, R74, -R89 ;  /* 0x800000594a4a7221 */ /* 0x000fe20000010000 */
[----:B------:R-:W-:Y:S01]  /*fad0*/  FADD.FTZ R40, R75, -R40 ;  /* 0x800000284b287221 */ /* 0x000fe20000010000 */
[----:B------:R3:W5:Y:S01]  /*fae0*/  LDL.LU R147, [R1+0xb8] ;  /* 0x0000b80001937983 */ /* 0x0007620000300800 */
[----:B------:R-:W-:Y:S01]  /*faf0*/  FFMA.FTZ R62, -R145, R145, 1 ;  /* 0x3f800000913e7423 */ /* 0x000fe20000010191 */
[----:B-1----:R-:W-:Y:S01]  /*fb00*/  FMUL.FTZ R90, R114, R90 ;  /* 0x0000005a725a7220 */ /* 0x002fe20000410000 */
[--C-:B------:R-:W-:Y:S01]  /*fb10*/  FADD.FTZ R85, R85, -R63.reuse ;  /* 0x8000003f55557221 */ /* 0x100fe20000010000 */
[----:B------:R3:W5:Y:S01]  /*fb20*/  LDL.LU R146, [R1+0xb4] ;  /* 0x0000b40001927983 */ /* 0x0007620000300800 */
[----:B------:R-:W-:Y:S01]  /*fb30*/  FADD.FTZ R87, R87, -R63 ;  /* 0x8000003f57577221 */ /* 0x000fe20000010000 */
[----:B------:R-:W-:Y:S01]  /*fb40*/  FFMA.FTZ R89, -R144, R144, 1 ;  /* 0x3f80000090597423 */ /* 0x000fe20000010190 */
[----:B------:R-:W-:Y:S01]  /*fb50*/  FMUL.FTZ R61, R61, R88 ;  /* 0x000000583d3d7220 */ /* 0x000fe20000410000 */
[----:B------:R3:W5:Y:S01]  /*fb60*/  LDL.LU R145, [R1+0xb0] ;  /* 0x0000b00001917983 */ /* 0x0007620000300800 */
[----:B------:R-:W-:Y:S01]  /*fb70*/  FFMA.FTZ R63, -R143, R143, 1 ;  /* 0x3f8000008f3f7423 */ /* 0x000fe2000001018f */
[----:B------:R-:W-:Y:S01]  /*fb80*/  FMUL.FTZ R217, R118, R217 ;  /* 0x000000d976d97220 */ /* 0x000fe20000410000 */
[--C-:B------:R-:W-:Y:S01]  /*fb90*/  FADD.FTZ R76, R76, -R92.reuse ;  /* 0x8000005c4c4c7221 */ /* 0x100fe20000010000 */
[----:B------:R3:W5:Y:S01]  /*fba0*/  LDL.LU R144, [R1+0xac] ;  /* 0x0000ac0001907983 */ /* 0x0007620000300800 */
[----:B------:R-:W-:Y:S01]  /*fbb0*/  FADD.FTZ R78, R78, -R92 ;  /* 0x8000005c4e4e7221 */ /* 0x000fe20000010000 */
[----:B------:R-:W-:Y:S01]  /*fbc0*/  FFMA.FTZ R88, -R142, R142, 1 ;  /* 0x3f8000008e587423 */ /* 0x000fe2000001018e */
[--C-:B------:R-:W-:Y:S01]  /*fbd0*/  FADD.FTZ R77, R77, -R93.reuse ;  /* 0x8000005d4d4d7221 */ /* 0x100fe20000010000 */
[----:B------:R3:W5:Y:S01]  /*fbe0*/  LDL.LU R143, [R1+0xa8] ;  /* 0x0000a800018f7983 */ /* 0x0007620000300800 */
[----:B------:R-:W-:Y:S01]  /*fbf0*/  FADD.FTZ R79, R79, -R93 ;  /* 0x8000005d4f4f7221 */ /* 0x000fe20000010000 */
[----:B------:R-:W-:Y:S01]  /*fc00*/  FMUL.FTZ R40, R137, R40 ;  /* 0x0000002889287220 */ /* 0x000fe20000410000 */
[----:B------:R-:W-:Y:S01]  /*fc10*/  FFMA.FTZ R92, -R141, R141, 1 ;  /* 0x3f8000008d5c7423 */ /* 0x000fe2000001018d */
[----:B------:R3:W5:Y:S01]  /*fc20*/  LDL.LU R142, [R1+0xa4] ;  /* 0x0000a400018e7983 */ /* 0x0007620000300800 */
[----:B------:R-:W-:Y:S01]  /*fc30*/  FMUL.FTZ R67, R67, R90 ;  /* 0x0000005a43437220 */ /* 0x000fe20000410000 */
[----:B------:R-:W-:Y:S01]  /*fc40*/  FFMA.FTZ R93, -R140, R140, 1 ;  /* 0x3f8000008c5d7423 */ /* 0x000fe2000001018c */
        /* <DEDUP_REMOVED lines=8> */
[----:B------:R-:W-:Y:S01]  /*fcd0*/  FFMA.FTZ R217, -R4, R4, 1 ;  /* 0x3f80000004d97423 */ /* 0x000fe20000010104 */
[----:B------:R3:W5:Y:S01]  /*fce0*/  LDL.LU R6, [R1+0x98] ;  /* 0x0000980001067983 */ /* 0x0007620000300800 */
[----:B------:R-:W-:-:S03]  /*fcf0*/  FFMA.FTZ R40, -R2, R2, 1 ;  /* 0x3f80000002287423 */ /* 0x000fc60000010102 */
[----:B------:R3:W5:Y:S04]  /*fd00*/  LDL.LU R5, [R1+0x94] ;  /* 0x0000940001057983 */ /* 0x0007680000300800 */
[----:B------:R3:W5:Y:S04]  /*fd10*/  LDL.LU R4, [R1+0x90] ;  /* 0x0000900001047983 */ /* 0x0007680000300800 */
[----:B------:R3:W5:Y:S04]  /*fd20*/  LDL.LU R2, [R1+0x8c] ;  /* 0x00008c0001027983 */ /* 0x0007680000300800 */
[----:B------:R-:W4:Y:S01]  /*fd30*/  LDL R220, [R1+0x70] ;  /* 0x0000700001dc7983 */ /* 0x000f220000100800 */
[----:B------:R-:W1:Y:S08]  /*fd40*/  MUFU.EX2 R127, R127 ;  /* 0x0000007f007f7308 */ /* 0x000e700000000800 */
[----:B------:R-:W3:Y:S08]  /*fd50*/  MUFU.EX2 R113, R113 ;  /* 0x0000007100717308 */ /* 0x000ef00000000800 */
[----:B------:R-:W3:Y:S08]  /*fd60*/  MUFU.EX2 R136, R136 ;  /* 0x0000008800887308 */ /* 0x000ef00000000800 */
[----:B------:R-:W3:Y:S08]  /*fd70*/  MUFU.EX2 R33, R33 ;  /* 0x0000002100217308 */ /* 0x000ef00000000800 */
[----:B------:R-:W3:Y:S08]  /*fd80*/  MUFU.EX2 R34, R34 ;  /* 0x0000002200227308 */ /* 0x000ef00000000800 */
[----:B------:R-:W3:Y:S08]  /*fd90*/  MUFU.EX2 R204, R204 ;  /* 0x000000cc00cc7308 */ /* 0x000ef00000000800 */
[----:B------:R-:W3:Y:S08]  /*fda0*/  MUFU.EX2 R206, R206 ;  /* 0x000000ce00ce7308 */ /* 0x000ef00000000800 */
[----:B------:R-:W3:Y:S08]  /*fdb0*/  MUFU.EX2 R125, R125 ;  /* 0x0000007d007d7308 */ /* 0x000ef00000000800 */
[----:B------:R-:W3:Y:S01]  /*fdc0*/  MUFU.EX2 R207, R207 ;  /* 0x000000cf00cf7308 */ /* 0x000ee20000000800 */
[----:B------:R-:W-:-:S07]  /*fdd0*/  FADD.FTZ R82, R82, -R218 ;  /* 0x800000da52527221 */ /* 0x000fce0000010000 */
[----:B------:R-:W3:Y:S08]  /*fde0*/  MUFU.EX2 R131, R131 ;  /* 0x0000008300837308 */ /* 0x000ef00000000800 */
[----:B------:R-:W2:Y:S08]  /*fdf0*/  MUFU.EX2 R108, R108 ;  /* 0x0000006c006c7308 */ /* 0x000eb00000000800 */
[----:B------:R-:W2:Y:S08]  /*fe00*/  MUFU.EX2 R130, R130 ;  /* 0x0000008200827308 */ /* 0x000eb00000000800 */
[----:B------:R-:W2:Y:S08]  /*fe10*/  MUFU.EX2 R109, R109 ;  /* 0x0000006d006d7308 */ /* 0x000eb00000000800 */
[----:B------:R-:W2:Y:S08]  /*fe20*/  MUFU.EX2 R123, R123 ;  /* 0x0000007b007b7308 */ /* 0x000eb00000000800 */
[----:B------:R-:W2:Y:S08]  /*fe30*/  MUFU.EX2 R129, R129 ;  /* 0x0000008100817308 */ /* 0x000eb00000000800 */
[----:B------:R-:W2:Y:S08]  /*fe40*/  MUFU.EX2 R126, R126 ;  /* 0x0000007e007e7308 */ /* 0x000eb00000000800 */
[----:B------:R-:W2:Y:S01]  /*fe50*/  MUFU.EX2 R139, R139 ;  /* 0x0000008b008b7308 */ /* 0x000ea20000000800 */
[----:B-1----:R-:W-:Y:S01]  /*fe60*/  FMUL.FTZ R76, R127, R76 ;  /* 0x0000004c7f4c7220 */ /* 0x002fe20000410000 */
[----:B---3--:R-:W-:Y:S01]  /*fe70*/  FMUL.FTZ R72, R113, R72 ;  /* 0x0000004871487220 */ /* 0x008fe20000410000 */
[----:B------:R-:W-:Y:S01]  /*fe80*/  FMUL.FTZ R82, R136, R82 ;  /* 0x0000005288527220 */ /* 0x000fe20000410000 */
[----:B------:R-:W-:Y:S01]  /*fe90*/  FADD.FTZ R80, R80, -R218 ;  /* 0x800000da50507221 */ /* 0x000fe20000010000 */
[----:B------:R-:W-:Y:S01]  /*fea0*/  FMUL.FTZ R231, R33, R231 ;  /* 0x000000e721e77220 */ /* 0x000fe20000410000 */
[----:B------:R-:W-:Y:S01]  /*feb0*/  FMUL.FTZ R232, R34, R232 ;  /* 0x000000e822e87220 */ /* 0x000fe20000410000 */
[----:B------:R-:W-:Y:S01]  /*fec0*/  FFMA.FTZ R218, -R138, R138, 1 ;  /* 0x3f8000008ada7423 */ /* 0x000fe2000001018a */
[----:B------:R-:W-:Y:S01]  /*fed0*/  FMUL.FTZ R92, R92, R76 ;  /* 0x0000004c5c5c7220 */ /* 0x000fe20000410000 */
[----:B------:R-:W-:Y:S01]  /*fee0*/  FFMA.FTZ R138, -R128, R128, 1 ;  /* 0x3f800000808a7423 */ /* 0x000fe20000010180 */
[----:B------:R-:W-:Y:S01]  /*fef0*/  FMUL.FTZ R62, R62, R72 ;  /* 0x000000483e3e7220 */ /* 0x000fe20000410000 */
[----:B------:R-:W-:Y:S01]  /*ff00*/  FMUL.FTZ R128, R40, R82 ;  /* 0x0000005228807220 */ /* 0x000fe20000410000 */
[----:B------:R-:W-:Y:S01]  /*ff10*/  FFMA.FTZ R132, -R132, R132, 1 ;  /* 0x3f80000084847423 */ /* 0x000fe20000010184 */
[----:B------:R-:W-:Y:S01]  /*ff20*/  FFMA.FTZ R133, -R133, R133, 1 ;  /* 0x3f80000085857423 */ /* 0x000fe20000010185 */
[----:B------:R-:W-:Y:S01]  /*ff30*/  FMUL.FTZ R84, R204, R84 ;  /* 0x00000054cc547220 */ /* 0x000fe20000410000 */
[----:B------:R-:W-:Y:S01]  /*ff40*/  FMUL.FTZ R85, R206, R85 ;  /* 0x00000055ce557220 */ /* 0x000fe20000410000 */
[----:B------:R-:W-:Y:S01]  /*ff50*/  F2FP.BF16.F32.PACK_AB R76, R42, R11 ;  /* 0x0000000b2a4c723e */ /* 0x000fe200000010ff */
[----:B------:R-:W-:Y:S01]  /*ff60*/  FFMA.FTZ R72, -R134, R134, 1 ;  /* 0x3f80000086487423 */ /* 0x000fe20000010186 */
[----:B------:R-:W-:Y:S01]  /*ff70*/  FFMA.FTZ R40, -R135, R135, 1 ;  /* 0x3f80000087287423 */ /* 0x000fe20000010187 */
[----:B------:R-:W-:Y:S01]  /*ff80*/  FMUL.FTZ R86, R125, R86 ;  /* 0x000000567d567220 */ /* 0x000fe20000410000 */
[----:B------:R-:W-:Y:S01]  /*ff90*/  FMUL.FTZ R87, R207, R87 ;  /* 0x00000057cf577220 */ /* 0x000fe20000410000 */
[----:B------:R-:W-:Y:S01]  /*ffa0*/  FMUL.FTZ R216, R216, R231 ;  /* 0x000000e7d8d87220 */ /* 0x000fe20000410000 */
        /* <DEDUP_REMOVED lines=25> */
[----:B------:R-:W-:Y:S01]  /*10140*/  UMOV UR6, UR8 ;  /* 0x0000000800067c82 */ /* 0x000fe20008000000 */
[----:B------:R-:W-:Y:S01]  /*10150*/  F2FP.BF16.F32.PACK_AB R80, R21, R22 ;  /* 0x000000161550723e */ /* 0x000fe200000010ff */
[----:B------:R-:W-:Y:S01]  /*10160*/  UMOV UR7, 0x40000040 ;  /* 0x4000004000077882 */ /* 0x000fe20000000000 */
[----:B------:R-:W-:Y:S01]  /*10170*/  F2FP.BF16.F32.PACK_AB R81, R211, R20 ;  /* 0x00000014d351723e */ /* 0x000fe200000010ff */
[----:B------:R-:W-:Y:S01]  /*10180*/  UIADD3 UR4, UR8, 0x80, URZ ;  /* 0x0000008008047890 */ /* 0x000fe2000fffe03f */
        /* <DEDUP_REMOVED lines=30> */
[----:B----4-:R-:W-:-:S05]  /*10370*/  LEA R11, R0, R220, 0xe ;  /* 0x000000dc000b7211 */ /* 0x010fca00078e70ff */
[----:B------:R-:W-:-:S05]  /*10380*/  IMAD R11, R11, 0x2, R16 ;  /* 0x000000020b0b7824 */ /* 0x000fca00078e0210 */
        /* <DEDUP_REMOVED lines=79> */
[----:B------:R-:W-:Y:S02]  /*10880*/  R2UR UR4, R16 ;  /* 0x00000000100472ca */ /* 0x000fe400000e0000 */
[----:B--2---:R-:W-:-:S04]  /*10890*/  LEA R10, R0, R12, 0xb ;  /* 0x0000000c000a7211 */ /* 0x004fc800078e58ff */
[----:B------:R-:W-:-:S07]  /*108a0*/  R2UR UR9, R10 ;  /* 0x000000000a0972ca */ /* 0x000fce00000e0000 */
[----:B------:R-:W-:-:S04]  /*108b0*/  USHF.R.U32.HI UR4, URZ, 0x4, UR4 ;  /* 0x000000043f047899 */ /* 0x000fc80008011604 */
[----:B------:R-:W-:Y:S01]  /*108c0*/  ULOP3.LUT UR10, UR4, 0x3fff, URZ, 0xc0, !UPT ;  /* 0x00003fff040a7892 */ /* 0x000fe2000f8ec03f */
[----:B------:R-:W-:Y:S02]  /*108d0*/  UMOV UR5, 0x40000040 ;  /* 0x4000004000057882 */ /* 0x000fe40000000000 */
[----:B------:R-:W-:Y:S01]  /*108e0*/  UMOV UR4, UR9 ;  /* 0x0000000900047c82 */ /* 0x000fe20008000000 */
[----:B------:R-:W-:-:S03]  /*108f0*/  UMOV UR7, 0x40000040 ;  /* 0x4000004000077882 */ /* 0x000fc60000000000 */
[----:B------:R-:W-:Y:S01]  /*10900*/  UMOV UR6, UR10 ;  /* 0x0000000a00067c82 */ /* 0x000fe20008000000 */
[----:B------:R-:W-:Y:S02]  /*10910*/  WARPGROUP.DEPBAR.LE gsb0, 0x0 ;  /* 0x00008000000079c5 */ /* 0x000fe40000010000 */
[----:B------:R2:W-:Y:S06]  /*10920*/  MEMBAR.ALL.CTA ;  /* 0x0000000000007992 */ /* 0x0005ec0000008000 */
[----:B--2---:R-:W2:Y:S02]  /*10930*/  FENCE.VIEW.ASYNC.S ;  /* 0x00000000000073c6 */ /* 0x004ea40000000000 */
[----:B--2---:R-:W-:Y:S06]  /*10940*/  BAR.SYNC.DEFER_BLOCKING 0x9, 0x100 ;  /* 0x0244000000007b1d */ /* 0x004fec0000010000 */
        /* <DEDUP_REMOVED lines=54> */
.L_x_1088:
        /* <DEDUP_REMOVED lines=57> */
[----:B------:R2:W-:Y:S01]  /*11040*/  STS.128 [R2+0xa800], R44 ;  /* 0x00a8002c02007388 */ /* 0x0005e20000000c00 */
[----:B------:R-:W-:-:S03]  /*11050*/  IADD3 R10, R10, 0xc, RZ ;  /* 0x0000000c0a0a7810 */ /* 0x000fc60007ffe0ff */
        /* <DEDUP_REMOVED lines=11> */
.L_x_1089:
[----:B------:R-:W-:Y:S01]  /*11110*/  UIADD3 UR38, UR38, 0x1, URZ ;  /* 0x0000000126267890 */ /* 0x000fe2000fffe03f */
[----:B------:R-:W-:Y:S01]  /*11120*/  VIADD R6, R6, 0x30c20 ;  /* 0x00030c2006067836 */ /* 0x000fe20000000000 */
[----:B------:R-:W-:Y:S02]  /*11130*/  IADD3 R0, R0, 0x1, RZ ;  /* 0x0000000100007810 */ /* 0x000fe40007ffe0ff */
[----:B------:R-:W-:Y:S02]  /*11140*/  UISETP.GE.AND UP0, UPT, UR38, UR37, UPT ;  /* 0x000000252600728c */ /* 0x000fe4000bf06270 */
[----:B------:R-:W-:Y:S02]  /*11150*/  ISETP.NE.AND P0, PT, R0, 0x2, PT ;  /* 0x000000020000780c */ /* 0x000fe40003f05270 */
[----:B------:R-:W-:Y:S02]  /*11160*/  PRMT R6, RZ, 0x654, R6 ;  /* 0x00000654ff067816 */ /* 0x000fe40000000006 */
[----:B------:R-:W-:-:S02]  /*11170*/  PLOP3.LUT P1, PT, PT, PT, UP0, 0x80, 0x0 ;  /* 0x000000000000781c */ /* 0x000fc40003f2f008 */
[----:B--2---:R-:W-:Y:S01]  /*11180*/  SEL R5, RZ, 0x1, P0 ;  /* 0x00000001ff057807 */ /* 0x004fe20000000000 */
[----:B------:R2:W-:Y:S01]  /*11190*/  SYNCS.ARRIVE.TRANS64.RED.A1T0 RZ, [R6+URZ], RZ ;  /* 0x000000ff06ff79a7 */ /* 0x0005e2000810043f */
[----:B------:R-:W-:Y:S02]  /*111a0*/  SEL R0, R0, RZ, P0 ;  /* 0x000000ff00007207 */ /* 0x000fe40000000000 */
[----:B------:R-:W-:-:S07]  /*111b0*/  LOP3.LUT R4, R4, R5, RZ, 0x3c, !PT ;  /* 0x0000000504047212 */ /* 0x000fce00078e3cff */
[----:B--2---:R-:W-:Y:S05]  /*111c0*/  @!P1 BRA `(.L_x_1090) ;  /* 0xffffffac00c49947 */ /* 0x004fea000383ffff */
.L_x_1079:
        /* <DEDUP_REMOVED lines=34> */
.L_x_1047:
[----:B------:R-:W-:Y:S05]  /*113f0*/  @P0 BRA `(.L_x_1091) ;  /* 0x0000000800d40947 */ /* 0x000fea0003800000 */
[----:B------:R-:W2:Y:S01]  /*11400*/  S2R R3, SR_CgaCtaId ;  /* 0x0000000000037919 */ /* 0x000ea20000008800 */
[----:B------:R-:W-:-:S04]  /*11410*/  MOV R0, 0x400 ;  /* 0x0000040000007802 */ /* 0x000fc80000000f00 */
[----:B--2---:R-:W-:-:S04]  /*11420*/  LEA R17, R3, R0, 0x18 ;  /* 0x0000000003117211 */ /* 0x004fc800078ec0ff */
[----:B------:R-:W-:-:S13]  /*11430*/  LOP3.LUT P0, RZ, R17, 0x3ff, RZ, 0xc0, !PT ;  /* 0x000003ff11ff7812 */ /* 0x000fda000780c0ff */
[----:B------:R-:W-:Y:S05]  /*11440*/  @!P0 BRA `(.L_x_1092) ;  /* 0x0000000000408947 */ /* 0x000fea0003800000 */
[----:B------:R-:W-:Y:S01]  /*11450*/  MOV R0, 0x0 ;  /* 0x0000000000007802 */ /* 0x000fe20000000f00 */
[----:B------:R-:W-:Y:S01]  /*11460*/  ULDC.64 UR4, c[0x4][0x90] ;  /* 0x0100240000047ab9 */ /* 0x000fe20000000a00 */
[----:B------:R-:W-:Y:S01]  /*11470*/  ULDC.64 UR6, c[0x4][0x98] ;  /* 0x0100260000067ab9 */ /* 0x000fe20000000a00 */
[----:B------:R-:W-:Y:S01]  /*11480*/  IMAD.U32 R4, RZ, RZ, UR4 ;  /* 0x00000004ff047e24 */ /* 0x000fe2000f8e00ff */
[----:B------:R2:W3:Y:S01]  /*11490*/  LDC.64 R2, c[0x4][R0] ;  /* 0x0100000000027b82 */ /* 0x0004e20000000a00 */
[----:B------:R-:W-:Y:S01]  /*114a0*/  MOV R5, UR5 ;  /* 0x0000000500057c02 */ /* 0x000fe20008000f00 */
[----:B------:R-:W-:Y:S01]  /*114b0*/  ULDC.64 UR4, c[0x4][0x18] ;  /* 0x0100060000047ab9 */ /* 0x000fe20000000a00 */
[----:B------:R-:W-:Y:S01]  /*114c0*/  IMAD.U32 R6, RZ, RZ, UR6 ;  /* 0x00000006ff067e24 */ /* 0x000fe2000f8e00ff */
[----:B------:R-:W-:Y:S01]  /*114d0*/  MOV R7, UR7 ;  /* 0x0000000700077c02 */ /* 0x000fe20008000f00 */
[----:B------:R-:W-:Y:S01]  /*114e0*/  IMAD.U32 R10, RZ, RZ, UR4 ;  /* 0x00000004ff0a7e24 */ /* 0x000fe2000f8e00ff */
[----:B------:R-:W-:Y:S01]  /*114f0*/  MOV R11, UR5 ;  /* 0x00000005000b7c02 */ /* 0x000fe20008000f00 */
[----:B------:R-:W-:Y:S01]  /*11500*/  IMAD.MOV.U32 R8, RZ, RZ, 0x70 ;  /* 0x00000070ff087424 */ /* 0x000fe200078e00ff */
[----:B------:R-:W-:Y:S01]  /*11510*/  MOV R12, 0x1 ;  /* 0x00000001000c7802 */ /* 0x000fe20000000f00 */
[----:B--2---:R-:W-:-:S07]  /*11520*/  IMAD.MOV.U32 R13, RZ, RZ, RZ ;  /* 0x000000ffff0d7224 */ /* 0x004fce00078e00ff */
[----:B------:R-:W-:-:S07]  /*11530*/  LEPC R20, `(.L_x_1092) ;  /* 0x000000001014794e */ /* 0x000fce0000000000 */
[----:B-1-3--:R-:W-:Y:S05]  /*11540*/  CALL.ABS.NOINC R2 ;  /* 0x0000000002007343 */ /* 0x00afea0003c00000 */
.L_x_1092:
[----:B------:R-:W-:-:S04]  /*11550*/  IADD3 R16, R17, 0x4000, RZ ;  /* 0x0000400011107810 */ /* 0x000fc80007ffe0ff */
        /* <DEDUP_REMOVED lines=18> */
.L_x_1093:
[----:B------:R-:W-:-:S13]  /*11680*/  LOP3.LUT P6, RZ, R17, 0x3ff, RZ, 0xc0, !PT ;  /* 0x000003ff11ff7812 */ /* 0x000fda00078cc0ff */
[----:B------:R-:W-:Y:S05]  /*11690*/  @!P6 BRA `(.L_x_1094) ;  /* 0x000000000040e947 */ /* 0x000fea0003800000 */
[----:B------:R-:W-:Y:S01]  /*116a0*/  MOV R0, 0x0 ;  /* 0x0000000000007802 */ /* 0x000fe20000000f00 */
[----:B------:R-:W-:Y:S01]  /*116b0*/  ULDC.64 UR4, c[0x4][0x90] ;  /* 0x0100240000047ab9 */ /* 0x000fe20000000a00 */
[----:B------:R-:W-:Y:S01]  /*116c0*/  ULDC.64 UR6, c[0x4][0x98] ;  /* 0x0100260000067ab9 */ /* 0x000fe20000000a00 */
[----:B------:R-:W-:Y:S01]  /*116d0*/  MOV R4, UR4 ;  /* 0x0000000400047c02 */ /* 0x000fe20008000f00 */
[----:B------:R2:W3:Y:S01]  /*116e0*/  LDC.64 R2, c[0x4][R0] ;  /* 0x0100000000027b82 */ /* 0x0004e20000000a00 */
[----:B------:R-:W-:Y:S01]  /*116f0*/  IMAD.U32 R5, RZ, RZ, UR5 ;  /* 0x00000005ff057e24 */ /* 0x000fe2000f8e00ff */
[----:B------:R-:W-:Y:S01]  /*11700*/  ULDC.64 UR4, c[0x4][0x20] ;  /* 0x0100080000047ab9 */ /* 0x000fe20000000a00 */
[----:B------:R-:W-:Y:S01]  /*11710*/  MOV R6, UR6 ;  /* 0x0000000600067c02 */ /* 0x000fe20008000f00 */
[----:B------:R-:W-:Y:S01]  /*11720*/  IMAD.U32 R7, RZ, RZ, UR7 ;  /* 0x00000007ff077e24 */ /* 0x000fe2000f8e00ff */
[----:B------:R-:W-:Y:S01]  /*11730*/  MOV R10, UR4 ;  /* 0x00000004000a7c02 */ /* 0x000fe20008000f00 */
[----:B------:R-:W-:Y:S01]  /*11740*/  IMAD.U32 R11, RZ, RZ, UR5 ;  /* 0x00000005ff0b7e24 */ /* 0x000fe2000f8e00ff */
[----:B------:R-:W-:Y:S01]  /*11750*/  MOV R8, 0x70 ;  /* 0x0000007000087802 */ /* 0x000fe20000000f00 */
[----:B------:R-:W-:Y:S01]  /*11760*/  IMAD.MOV.U32 R12, RZ, RZ, 0x1 ;  /* 0x00000001ff0c7424 */ /* 0x000fe200078e00ff */
[----:B--2---:R-:W-:-:S07]  /*11770*/  MOV R13, RZ ;  /* 0x000000ff000d7202 */ /* 0x004fce0000000f00 */
[----:B------:R-:W-:-:S07]  /*11780*/  LEPC R20, `(.L_x_1094) ;  /* 0x000000001014794e */ /* 0x000fce0000000000 */
[----:B-1-3--:R-:W-:Y:S05]  /*11790*/  CALL.ABS.NOINC R2 ;  /* 0x0000000002007343 */ /* 0x00afea0003c00000 */
.L_x_1094:
        /* <DEDUP_REMOVED lines=18> */
.L_x_1095:
[----:B------:R-:W2:Y:S01]  /*118c0*/  S2R R0, SR_TID.X ;  /* 0x0000000000007919 */ /* 0x000ea20000002100 */
[----:B------:R-:W-:Y:S02]  /*118d0*/  F2FP.BF16.F32.PACK_AB R172, R173, R172 ;  /* 0x000000acadac723e */ /* 0x000fe400000010ff */
[----:B------:R-:W-:Y:S01]  /*118e0*/  F2FP.BF16.F32.PACK_AB R173, R175, R174 ;  /* 0x000000aeafad723e */ /* 0x000fe200000010ff */
[----:B------:R-:W-:Y:S01]  /*118f0*/  BAR.SYNC.DEFER_BLOCKING 0x1, 0x100 ;  /* 0x0044000000007b1d */ /* 0x000fe20000010000 */
        /* <DEDUP_REMOVED lines=14> */
[----:B--2---:R-:W-:Y:S02]  /*119e0*/  IADD3 R7, R0, -0x80, RZ ;  /* 0xffffff8000077810 */ /* 0x004fe40007ffe0ff */
[----:B------:R-:W-:-:S02]  /*119f0*/  F2FP.BF16.F32.PACK_AB R199, R203, R202 ;  /* 0x000000cacbc7723e */ /* 0x000fc400000010ff */
[----:B------:R-:W-:Y:S02]  /*11a00*/  SHF.R.S32.HI R2, RZ, 0x1f, R7 ;  /* 0x0000001fff027819 */ /* 0x000fe40000011407 */
[----:B------:R-:W-:Y:S02]  /*11a10*/  F2FP.BF16.F32.PACK_AB R141, R143, R142 ;  /* 0x0000008e8f8d723e */ /* 0x000fe400000010ff */
[CC--:B------:R-:W-:Y:S02]  /*11a20*/  LEA.HI R4, R2.reuse, R7.reuse, RZ, 0x4 ;  /* 0x0000000702047211 */ /* 0x0c0fe400078f20ff */
[----:B------:R-:W-:Y:S02]  /*11a30*/  LEA.HI R2, R2, R7, RZ, 0x5 ;  /* 0x0000000702027211 */ /* 0x000fe400078f28ff */
[----:B------:R-:W-:Y:S02]  /*11a40*/  LOP3.LUT R0, R4, 0xfffffff0, RZ, 0xc0, !PT ;  /* 0xfffffff004007812 */ /* 0x000fe400078ec0ff */
[----:B------:R-:W-:-:S02]  /*11a50*/  SHF.R.S32.HI R4, RZ, 0x4, R4 ;  /* 0x00000004ff047819 */ /* 0x000fc40000011404 */
[----:B------:R-:W-:Y:S01]  /*11a60*/  SHF.R.S32.HI R2, RZ, 0x5, R2 ;  /* 0x00000005ff027819 */ /* 0x000fe20000011402 */
[----:B------:R-:W-:Y:S01]  /*11a70*/  IMAD.IADD R0, R7, 0x1, -R0 ;  /* 0x0000000107007824 */ /* 0x000fe200078e0a00 */
[----:B------:R-:W-:Y:S02]  /*11a80*/  SHF.L.U32 R7, R4, 0x3, RZ ;  /* 0x0000000304077819 */ /* 0x000fe400000006ff */
[----:B------:R-:W-:Y:S02]  /*11a90*/  F2FP.BF16.F32.PACK_AB R148, R149, R148 ;  /* 0x000000949594723e */ /* 0x000fe400000010ff */
[----:B------:R-:W-:Y:S02]  /*11aa0*/  SHF.R.S32.HI R3, RZ, 0x1f, R0 ;  /* 0x0000001fff037819 */ /* 0x000fe40000011400 */
[----:B------:R-:W-:Y:S02]  /*11ab0*/  F2FP.BF16.F32.PACK_AB R142, R145, R144 ;  /* 0x00000090918e723e */ /* 0x000fe400000010ff */
[----:B------:R-:W-:-:S02]  /*11ac0*/  LEA.HI R3, R3, R0, RZ, 0x3 ;  /* 0x0000000003037211 */ /* 0x000fc400078f18ff */
[----:B------:R-:W-:Y:S02]  /*11ad0*/  F2FP.BF16.F32.PACK_AB R143, R147, R146 ;  /* 0x00000092938f723e */ /* 0x000fe400000010ff */
[C---:B------:R-:W-:Y:S01]  /*11ae0*/  LOP3.LUT R5, R3.reuse, 0xfffffff8, RZ, 0xc0, !PT ;  /* 0xfffffff803057812 */ /* 0x040fe200078ec0ff */
[----:B------:R-:W-:Y:S01]  /*11af0*/  IMAD.SHL.U32 R3, R3, 0x40, RZ ;  /* 0x0000004003037824 */ /* 0x000fe200078e00ff */
[----:B------:R-:W-:Y:S02]  /*11b00*/  F2FP.BF16.F32.PACK_AB R149, R151, R150 ;  /* 0x000000969795723e */ /* 0x000fe400000010ff */
[----:B------:R-:W-:Y:S02]  /*11b10*/  IADD3 R5, R0, -R5, RZ ;  /* 0x8000000500057210 */ /* 0x000fe40007ffe0ff */
[----:B------:R-:W-:Y:S02]  /*11b20*/  LOP3.LUT R3, R3, 0x7ffffe00, RZ, 0xc0, !PT ;  /* 0x7ffffe0003037812 */ /* 0x000fe400078ec0ff */
[C---:B------:R-:W-:Y:S01]  /*11b30*/  R2P PR, R5.reuse, 0x6 ;  /* 0x0000000605007804 */ /* 0x040fe20000000000 */
[----:B------:R-:W-:Y:S01]  /*11b40*/  IMAD.SHL.U32 R0, R5, 0x40, RZ ;  /* 0x0000004005007824 */ /* 0x000fe200078e00ff */
[----:B------:R-:W-:Y:S01]  /*11b50*/  LEA R3, R2, R3, 0xa ;  /* 0x0000000302037211 */ /* 0x000fe200078e50ff */
[----:B------:R-:W-:Y:S01]  /*11b60*/  IMAD.MOV.U32 R5, RZ, RZ, 0x40 ;  /* 0x00000040ff057424 */ /* 0x000fe200078e00ff */
[----:B------:R-:W2:Y:S01]  /*11b70*/  SHFL.IDX PT, R2, R2, RZ, 0x1f ;  /* 0x00001fff02027589 */ /* 0x000ea200000e0000 */
[----:B------:R-:W-:-:S02]  /*11b80*/  F2FP.BF16.F32.PACK_AB R156, R157, R156 ;  /* 0x0000009c9d9c723e */ /* 0x000fc400000010ff */
[----:B------:R-:W-:Y:S02]  /*11b90*/  LOP3.LUT R0, R0, 0x1c0, RZ, 0xc0, !PT ;  /* 0x000001c000007812 */ /* 0x000fe400078ec0ff */
[----:B------:R-:W-:Y:S02]  /*11ba0*/  SEL R5, R5, 0xffffffc0, !P2 ;  /* 0xffffffc005057807 */ /* 0x000fe40005000000 */
[----:B------:R-:W-:Y:S02]  /*11bb0*/  LOP3.LUT R7, R0, 0x8, R7, 0xf8, !PT ;  /* 0x0000000800077812 */ /* 0x000fe400078ef807 */
[----:B------:R-:W-:Y:S02]  /*11bc0*/  SHF.R.U32.HI R0, RZ, 0x3, R0 ;  /* 0x00000003ff007819 */ /* 0x000fe40000011600 */
[----:B------:R-:W-:Y:S02]  /*11bd0*/  F2FP.BF16.F32.PACK_AB R150, R153, R152 ;  /* 0x000000989996723e */ /* 0x000fe400000010ff */
[----:B------:R-:W-:-:S02]  /*11be0*/  LOP3.LUT R0, R7, R0, RZ, 0x3c, !PT ;  /* 0x0000000007007212 */ /* 0x000fc400078e3cff */
[----:B------:R-:W-:Y:S02]  /*11bf0*/  F2FP.BF16.F32.PACK_AB R151, R155, R154 ;  /* 0x0000009a9b97723e */ /* 0x000fe400000010ff */
[----:B------:R-:W-:Y:S01]  /*11c00*/  F2FP.BF16.F32.PACK_AB R157, R159, R158 ;  /* 0x0000009e9f9d723e */ /* 0x000fe200000010ff */
[----:B------:R-:W-:Y:S01]  /*11c10*/  IMAD.IADD R0, R0, 0x1, R3 ;  /* 0x0000000100007824 */ /* 0x000fe200078e0203 */
[----:B------:R-:W-:Y:S02]  /*11c20*/  MOV R3, 0x20 ;  /* 0x0000002000037802 */ /* 0x000fe40000000f00 */
[----:B------:R-:W-:Y:S02]  /*11c30*/  F2FP.BF16.F32.PACK_AB R164, R165, R164 ;  /* 0x000000a4a5a4723e */ /* 0x000fe400000010ff */
[----:B------:R-:W-:Y:S02]  /*11c40*/  LEA R0, R0, R17, 0x1 ;  /* 0x0000001100007211 */ /* 0x000fe400078e08ff */
[----:B------:R-:W-:-:S02]  /*11c50*/  SEL R3, R3, 0xffffffe0, !P1 ;  /* 0xffffffe003037807 */ /* 0x000fc40004800000 */
[--C-:B------:R-:W-:Y:S01]  /*11c60*/  IADD3 R6, R5, 0x4000, R0.reuse ;  /* 0x0000400005067810 */ /* 0x100fe20007ffe000 */
[----:B------:R3:W-:Y:S01]  /*11c70*/  STSM.16.M88.4 [R0+0x4000], R172 ;  /* 0x004000ac00007844 */ /* 0x0007e20000000200 */
[----:B------:R-:W-:Y:S02]  /*11c80*/  IADD3 R4, R3, 0x4000, R0 ;  /* 0x0000400003047810 */ /* 0x000fe40007ffe000 */
[----:B------:R-:W-:Y:S01]  /*11c90*/  F2FP.BF16.F32.PACK_AB R158, R161, R160 ;  /* 0x000000a0a19e723e */ /* 0x000fe200000010ff */
[----:B------:R-:W-:Y:S01]  /*11ca0*/  IMAD.IADD R3, R3, 0x1, R6 ;  /* 0x0000000103037824 */ /* 0x000fe200078e0206 */
[----:B------:R-:W-:Y:S01]  /*11cb0*/  F2FP.BF16.F32.PACK_AB R159, R163, R162 ;  /* 0x000000a2a39f723e */ /* 0x000fe200000010ff */
[----:B------:R3:W-:Y:S01]  /*11cc0*/  STSM.16.M88.4 [R4], R180 ;  /* 0x000000b404007844 */ /* 0x0007e20000000200 */
[----:B------:R-:W-:Y:S02]  /*11cd0*/  F2FP.BF16.F32.PACK_AB R165, R167, R166 ;  /* 0x000000a6a7a5723e */ /* 0x000fe400000010ff */
[----:B------:R-:W-:Y:S01]  /*11ce0*/  F2FP.BF16.F32.PACK_AB R166, R169, R168 ;  /* 0x000000a8a9a6723e */ /* 0x000fe200000010ff */
[----:B------:R3:W-:Y:S01]  /*11cf0*/  STSM.16.M88.4 [R6], R188 ;  /* 0x000000bc06007844 */ /* 0x0007e20000000200 */
[----:B------:R-:W-:-:S02]  /*11d00*/  F2FP.BF16.F32.PACK_AB R167, R171, R170 ;  /* 0x000000aaaba7723e */ /* 0x000fc400000010ff */
[----:B--2---:R-:W-:Y:S01]  /*11d10*/  ISETP.NE.AND P0, PT, R2, 0x7, PT ;  /* 0x000000070200780c */ /* 0x004fe20003f05270 */
[----:B------:R3:W-:Y:S04]  /*11d20*/  STSM.16.M88.4 [R3], R196 ;  /* 0x000000c403007844 */ /* 0x0007e80000000200 */
[----:B------:R3:W-:Y:S04]  /*11d30*/  STSM.16.M88.4 [R0], R140 ;  /* 0x0000008c00007844 */ /* 0x0007e80000000200 */
        /* <DEDUP_REMOVED lines=24> */
[----:B------:R-:W4:Y:S01]  /*11ec0*/  S2UR UR11, SR_CTAID.Y ;  /* 0x00000000000b79c3 */ /* 0x000f220000002600 */
[----:B--2---:R-:W-:-:S09]  /*11ed0*/  USHF.L.U32 UR10, UR10, 0x7, URZ ;  /* 0x000000070a0a7899 */ /* 0x004fd2000800063f */
[----:B----4-:R2:W-:Y:S02]  /*11ee0*/  UTMASTG.4D [UR8], [UR4] ;  /* 0x00000008040073b5 */ /* 0x0105e40008018000 */
[----:B--2---:R-:W-:Y:S02]  /*11ef0*/  UMOV UR8, UR6 ;  /* 0x0000000600087c82 */ /* 0x004fe40008000000 */
[----:B------:R2:W-:Y:S02]  /*11f00*/  UTMASTG.4D [UR8], [UR14] ;  /* 0x000000080e0073b5 */ /* 0x0005e40008018000 */
[----:B--2---:R0:W-:Y:S02]  /*11f10*/  UTMACMDFLUSH ;  /* 0x00000000000079b7 */ /* 0x0041e40000000000 */
.L_x_1097:
[----:B------:R-:W-:Y:S05]  /*11f20*/  BSYNC B0 ;  /* 0x0000000000007941 */ /* 0x000fea0003800000 */
.L_x_1096:
[----:B------:R-:W-:-:S04]  /*11f30*/  DEPBAR.LE SB0, 0x0 ;  /* 0x000080000000791a */ /* 0x000fc80000000000 */
[----:B------:R-:W-:Y:S05]  /*11f40*/  BRA `(.L_x_1045) ;  /* 0x00000034005c7947 */ /* 0x000fea0003800000 */
.L_x_1091:
[----:B------:R-:W2:Y:S01]  /*11f50*/  S2R R0, SR_TID.X ;  /* 0x0000000000007919 */ /* 0x000ea20000002100 */
[----:B------:R-:W3:Y:S01]  /*11f60*/  LDC.64 R16, c[0x0][0x808] ;  /* 0x00020200ff107b82 */ /* 0x000ee20000000a00 */
[----:B------:R-:W-:Y:S01]  /*11f70*/  ULDC.64 UR4, c[0x0][0x820] ;  /* 0x0002080000047ab9 */ /* 0x000fe20000000a00 */
[----:B------:R-:W-:Y:S01]  /*11f80*/  BSSY B0, `(.L_x_1098) ;  /* 0x0000033000007945 */ /* 0x000fe20003800000 */
[----:B------:R-:W4:Y:S01]  /*11f90*/  S2R R23, SR_CTAID.Y ;  /* 0x0000000000177919 */ /* 0x000f220000002600 */
[----:B------:R-:W3:Y:S04]  /*11fa0*/  S2R R15, SR_CTAID.X ;  /* 0x00000000000f7919 */ /* 0x000ee80000002500 */
[----:B------:R-:W1:Y:S01]  /*11fb0*/  LDC R19, c[0x0][0x83c] ;  /* 0x00020f00ff137b82 */ /* 0x000e620000000800 */
[----:B------:R-:W5:Y:S07]  /*11fc0*/  S2R R21, SR_CTAID.Z ;  /* 0x0000000000157919 */ /* 0x000f6e0000002700 */
[----:B------:R-:W1:Y:S01]  /*11fd0*/  LDC.64 R24, c[0x0][0x208] ;  /* 0x00008200ff187b82 */ /* 0x000e620000000a00 */
[----:B--2---:R-:W-:-:S04]  /*11fe0*/  IADD3 R3, R0, -0x80, RZ ;  /* 0xffffff8000037810 */ /* 0x004fc80007ffe0ff */
[----:B------:R-:W-:Y:S02]  /*11ff0*/  SHF.R.S32.HI R0, RZ, 0x1f, R3 ;  /* 0x0000001fff007819 */ /* 0x000fe40000011403 */
[----:B----4-:R-:W-:Y:S02]  /*12000*/  SHF.R.S32.HI R13, RZ, 0x1f, R23 ;  /* 0x0000001fff0d7819 */ /* 0x010fe40000011417 */
[----:B------:R-:W-:-:S04]  /*12010*/  LEA.HI R2, R0, R3, RZ, 0x3 ;  /* 0x0000000300027211 */ /* 0x000fc800078f18ff */
[----:B------:R-:W-:Y:S02]  /*12020*/  LOP3.LUT R0, R2, 0x1ffffff8, RZ, 0xc0, !PT ;  /* 0x1ffffff802007812 */ /* 0x000fe400078ec0ff */
[----:B------:R-:W-:Y:S02]  /*12030*/  SHF.R.S32.HI R2, RZ, 0x3, R2 ;  /* 0x00000003ff027819 */ /* 0x000fe40000011402 */
[----:B-----5:R-:W-:Y:S01]  /*12040*/  SHF.R.S32.HI R12, RZ, 0x1f, R21 ;  /* 0x0000001fff0c7819 */ /* 0x020fe20000011415 */
[----:B------:R-:W-:Y:S01]  /*12050*/  IMAD.IADD R0, R3, 0x1, -R0 ;  /* 0x0000000103007824 */ /* 0x000fe200078e0a00 */
[----:B------:R-:W-:Y:S01]  /*12060*/  IADD3 R8, R2, 0x60, RZ ;  /* 0x0000006002087810 */ /* 0x000fe20007ffe0ff */
[----:B---3--:R-:W-:-:S03]  /*12070*/  IMAD R3, R15, -0x80, R16 ;  /* 0xffffff800f037824 */ /* 0x008fc600078e0210 */
[----:B------:R-:W-:Y:S01]  /*12080*/  SHF.L.U32 R6, R0, 0x3, RZ ;  /* 0x0000000300067819 */ /* 0x000fe200000006ff */
[----:B------:R-:W-:Y:S01]  /*12090*/  IMAD R0, R13, UR4, RZ ;  /* 0x000000040d007c24 */ /* 0x000fe2000f8e02ff */
[----:B------:R-:W-:Y:S02]  /*120a0*/  ISETP.GE.AND P3, PT, R2, R3, PT ;  /* 0x000000030200720c */ /* 0x000fe40003f66270 */
[----:B------:R-:W-:Y:S01]  /*120b0*/  SHF.R.S32.HI R7, RZ, 0x1f, R6 ;  /* 0x0000001fff077819 */ /* 0x000fe20000011406 */
[C---:B------:R-:W-:Y:S01]  /*120c0*/  IMAD R9, R23.reuse, UR5, R0 ;  /* 0x0000000517097c24 */ /* 0x040fe2000f8e0200 */
[----:B------:R-:W-:Y:S01]  /*120d0*/  ISETP.GE.OR P6, PT, R6, R17, P3 ;  /* 0x000000110600720c */ /* 0x000fe20001fc6670 */
[----:B------:R-:W-:Y:S01]  /*120e0*/  VIADD R0, R2, 0x20 ;  /* 0x0000002002007836 */ /* 0x000fe20000000000 */
[----:B------:R-:W-:Y:S01]  /*120f0*/  ISETP.GE.AND P0, PT, R8, R3, PT ;  /* 0x000000030800720c */ /* 0x000fe20003f06270 */
[----:B------:R-:W-:Y:S01]  /*12100*/  IMAD.WIDE.U32 R4, R23, UR4, R6 ;  /* 0x0000000417047c25 */ /* 0x000fe2000f8e0006 */
[----:B------:R-:W-:-:S02]  /*12110*/  ULDC.64 UR4, c[0x0][0x828] ;  /* 0x00020a0000047ab9 */ /* 0x000fc40000000a00 */
[----:B------:R-:W-:Y:S01]  /*12120*/  ISETP.GE.AND P2, PT, R0, R3, PT ;  /* 0x000000030000720c */ /* 0x000fe20003f46270 */
[----:B------:R-:W-:Y:S01]  /*12130*/  VIADD R0, R2, 0x40 ;  /* 0x0000004002007836 */ /* 0x000fe20000000000 */
[----:B------:R-:W-:Y:S02]  /*12140*/  IADD3 R5, R5, R9, RZ ;  /* 0x0000000905057210 */ /* 0x000fe40007ffe0ff */
[----:B------:R-:W-:Y:S02]  /*12150*/  ISETP.GE.OR P5, PT, R6, R17, P2 ;  /* 0x000000110600720c */ /* 0x000fe400017a6670 */
[----:B------:R-:W-:Y:S01]  /*12160*/  ISETP.GE.AND P1, PT, R0, R3, PT ;  /* 0x000000030000720c */ /* 0x000fe20003f26270 */
[----:B------:R-:W-:Y:S01]  /*12170*/  IMAD R0, R12, UR4, RZ ;  /* 0x000000040c007c24 */ /* 0x000fe2000f8e02ff */
[----:B------:R-:W-:Y:S01]  /*12180*/  SHF.R.S32.HI R3, RZ, 0x1f, R2 ;  /* 0x0000001fff037819 */ /* 0x000fe20000011402 */
[----:B------:R-:W-:Y:S01]  /*12190*/  IMAD.WIDE.U32 R4, R21, UR4, R4 ;  /* 0x0000000415047c25 */ /* 0x000fe2000f8e0004 */
[----:B------:R-:W-:-:S03]  /*121a0*/  ISETP.GE.OR P4, PT, R6, R17, P1 ;  /* 0x000000110600720c */ /* 0x000fc60000f86670 */
[----:B------:R-:W-:Y:S02]  /*121b0*/  IMAD R11, R21, UR5, R0 ;  /* 0x00000005150b7c24 */ /* 0x000fe4000f8e0200 */
[----:B------:R-:W-:-:S04]  /*121c0*/  IMAD.WIDE R2, R15, 0x80, R2 ;  /* 0x000000800f027825 */ /* 0x000fc800078e0202 */
[----:B------:R-:W-:Y:S01]  /*121d0*/  IMAD.IADD R11, R5, 0x1, R11 ;  /* 0x00000001050b7824 */ /* 0x000fe200078e020b */
[----:B-1----:R-:W-:Y:S06]  /*121e0*/  @P6 BRA `(.L_x_1099) ;  /* 0x0000000000306947 */ /* 0x002fec0003800000 */
[----:B------:R-:W-:Y:S01]  /*121f0*/  ULDC.64 UR4, c[0x0][0x818] ;  /* 0x0002060000047ab9 */ /* 0x000fe20000000a00 */
[----:B------:R-:W-:Y:S01]  /*12200*/  MOV R10, R4 ;  /* 0x00000004000a7202 */ /* 0x000fe20000000f00 */
[----:B------:R-:W-:Y:S01]  /*12210*/  IMAD R15, R3, UR4, RZ ;  /* 0x00000004030f7c24 */ /* 0x000fe2000f8e02ff */
[----:B------:R-:W-:Y:S02]  /*12220*/  R2UR UR6, R24 ;  /* 0x00000000180672ca */ /* 0x000fe400000e0000 */
[----:B------:R-:W-:Y:S01]  /*12230*/  R2UR UR7, R25 ;  /* 0x00000000190772ca */ /* 0x000fe200000e0000 */
[----:B------:R-:W-:-:S04]  /*12240*/  IMAD.WIDE.U32 R8, R2, UR4, R10 ;  /* 0x0000000402087c25 */ /* 0x000fc8000f8e000a */
[----:B------:R-:W-:Y:S01]  /*12250*/  IMAD R15, R2, UR5, R15 ;  /* 0x00000005020f7c24 */ /* 0x000fe2000f8e020f */
[----:B------:R-:W-:Y:S02]  /*12260*/  ULDC.64 UR4, c[0x0][0x800] ;  /* 0x0002000000047ab9 */ /* 0x000fe40000000a00 */
[----:B------:R-:W-:Y:S01]  /*12270*/  LEA R14, P6, R8, UR4, 0x1 ;  /* 0x00000004080e7c11 */ /* 0x000fe2000f8c08ff */
[----:B------:R-:W-:-:S05]  /*12280*/  IMAD.IADD R9, R9, 0x1, R15 ;  /* 0x0000000109097824 */ /* 0x000fca00078e020f */
[----:B------:R-:W-:-:S05]  /*12290*/  LEA.HI.X R15, R8, UR5, R9, 0x1, P6 ;  /* 0x00000005080f7c11 */ /* 0x000fca000b0f0c09 */
[----:B------:R1:W-:Y:S02]  /*122a0*/  STG.E.128 desc[UR6][R14.64], RZ ;  /* 0x000000ff0e007986 */ /* 0x0003e4000c101d06 */
.L_x_1099:
[----:B------:R-:W-:Y:S05]  /*122b0*/  BSYNC B0 ;  /* 0x0000000000007941 */ /* 0x000fea0003800000 */
.L_x_1098:
[----:B------:R-:W-:Y:S01]  /*122c0*/  BSSY B0, `(.L_x_1100) ;  /* 0x0000012000007945 */ /* 0x000fe20003800000 */
[----:B------:R-:W-:-:S03]  /*122d0*/  ISETP.GE.OR P6, PT, R6, R17, P0 ;  /* 0x000000110600720c */ /* 0x000fc600007c6670 */
[----:B------:R-:W-:Y:S10]  /*122e0*/  @P5 BRA `(.L_x_1101) ;  /* 0x00000000003c5947 */ /* 0x000ff40003800000 */
[----:B-1----:R-:W-:Y:S01]  /*122f0*/  IADD3 R15, P5, R2, 0x20, RZ ;  /* 0x00000020020f7810 */ /* 0x002fe20007fbe0ff */
[----:B------:R-:W-:Y:S01]  /*12300*/  ULDC.64 UR4, c[0x0][0x818] ;  /* 0x0002060000047ab9 */ /* 0x000fe20000000a00 */
[----:B------:R-:W-:Y:S01]  /*12310*/  MOV R9, R11 ;  /* 0x0000000b00097202 */ /* 0x000fe20000000f00 */
[----:B------:R-:W-:Y:S01]  /*12320*/  IMAD.MOV.U32 R8, RZ, RZ, R4 ;  /* 0x000000ffff087224 */ /* 0x000fe200078e0004 */
[----:B------:R-:W-:Y:S02]  /*12330*/  IADD3.X R0, RZ, R3, RZ, P5, !PT ;  /* 0x00000003ff007210 */ /* 0x000fe40002ffe4ff */
[----:B------:R-:W-:Y:S01]  /*12340*/  R2UR UR6, R24 ;  /* 0x00000000180672ca */ /* 0x000fe200000e0000 */
[----:B------:R-:W-:Y:S01]  /*12350*/  IMAD.WIDE.U32 R8, R15, UR4, R8 ;  /* 0x000000040f087c25 */ /* 0x000fe2000f8e0008 */
[----:B------:R-:W-:-:S03]  /*12360*/  R2UR UR7, R25 ;  /* 0x00000000190772ca */ /* 0x000fc600000e0000 */
[----:B------:R-:W-:-:S04]  /*12370*/  IMAD R0, R0, UR4, RZ ;  /* 0x0000000400007c24 */ /* 0x000fc8000f8e02ff */
[----:B------:R-:W-:Y:S01]  /*12380*/  IMAD R15, R15, UR5, R0 ;  /* 0x000000050f0f7c24 */ /* 0x000fe2000f8e0200 */
[----:B------:R-:W-:Y:S02]  /*12390*/  ULDC.64 UR4, c[0x0][0x800] ;  /* 0x0002000000047ab9 */ /* 0x000fe40000000a00 */
[----:B------:R-:W-:Y:S01]  /*123a0*/  LEA R14, P5, R8, UR4, 0x1 ;  /* 0x00000004080e7c11 */ /* 0x000fe2000f8a08ff */
[----:B------:R-:W-:-:S05]  /*123b0*/  IMAD.IADD R9, R9, 0x1, R15 ;  /* 0x0000000109097824 */ /* 0x000fca00078e020f */
[----:B------:R-:W-:-:S05]  /*123c0*/  LEA.HI.X R15, R8, UR5, R9, 0x1, P5 ;  /* 0x00000005080f7c11 */ /* 0x000fca000a8f0c09 */
[----:B------:R2:W-:Y:S02]  /*123d0*/  STG.E.128 desc[UR6][R14.64], RZ ;  /* 0x000000ff0e007986 */ /* 0x0005e4000c101d06 */
.L_x_1101:
[----:B------:R-:W-:Y:S05]  /*123e0*/  BSYNC B0 ;  /* 0x0000000000007941 */ /* 0x000fea0003800000 */
.L_x_1100:
[----:B------:R-:W-:Y:S04]  /*123f0*/  BSSY B0, `(.L_x_1102) ;  /* 0x0000011000007945 */ /* 0x000fe80003800000 */
[----:B------:R-:W-:Y:S05]  /*12400*/  @P4 BRA `(.L_x_1103) ;  /* 0x00000000003c4947 */ /* 0x000fea0003800000 */
[----:B-12---:R-:W-:Y:S01]  /*12410*/  IADD3 R15, P4, R2, 0x40, RZ ;  /* 0x00000040020f7810 */ /* 0x006fe20007f9e0ff */
        /* <DEDUP_REMOVED lines=14> */
.L_x_1103:
[----:B------:R-:W-:Y:S05]  /*12500*/  BSYNC B0 ;  /* 0x0000000000007941 */ /* 0x000fea0003800000 */
.L_x_1102:
[----:B------:R-:W-:Y:S04]  /*12510*/  BSSY B0, `(.L_x_1104) ;  /* 0x0000010000007945 */ /* 0x000fe80003800000 */
[----:B------:R-:W-:Y:S05]  /*12520*/  @P6 BRA `(.L_x_1105) ;  /* 0x0000000000386947 */ /* 0x000fea0003800000 */
[----:B------:R-:W-:Y:S01]  /*12530*/  IADD3 R9, P4, R2, 0x60, RZ ;  /* 0x0000006002097810 */ /* 0x000fe20007f9e0ff */
[----:B------:R-:W-:Y:S01]  /*12540*/  ULDC.64 UR4, c[0x0][0x818] ;  /* 0x0002060000047ab9 */ /* 0x000fe20000000a00 */
[----:B------:R-:W-:Y:S01]  /*12550*/  IMAD.MOV.U32 R5, RZ, RZ, R11 ;  /* 0x000000ffff057224 */ /* 0x000fe200078e000b */
[----:B------:R-:W-:Y:S02]  /*12560*/  R2UR UR6, R24 ;  /* 0x00000000180672ca */ /* 0x000fe400000e0000 */
[----:B------:R-:W-:Y:S01]  /*12570*/  IADD3.X R0, RZ, R3, RZ, P4, !PT ;  /* 0x00000003ff007210 */ /* 0x000fe200027fe4ff */
[----:B------:R-:W-:Y:S01]  /*12580*/  IMAD.WIDE.U32 R4, R9, UR4, R4 ;  /* 0x0000000409047c25 */ /* 0x000fe2000f8e0004 */
[----:B------:R-:W-:-:S03]  /*12590*/  R2UR UR7, R25 ;  /* 0x00000000190772ca */ /* 0x000fc600000e0000 */
[----:B------:R-:W-:-:S04]  /*125a0*/  IMAD R0, R0, UR4, RZ ;  /* 0x0000000400007c24 */ /* 0x000fc8000f8e02ff */
[----:B------:R-:W-:Y:S01]  /*125b0*/  IMAD R9, R9, UR5, R0 ;  /* 0x0000000509097c24 */ /* 0x000fe2000f8e0200 */
[----:B------:R-:W-:Y:S02]  /*125c0*/  ULDC.64 UR4, c[0x0][0x800] ;  /* 0x0002000000047ab9 */ /* 0x000fe40000000a00 */
[----:B------:R-:W-:Y:S02]  /*125d0*/  LEA R8, P4, R4, UR4, 0x1 ;  /* 0x0000000404087c11 */ /* 0x000fe4000f8808ff */
[----:B------:R-:W-:-:S04]  /*125e0*/  IADD3 R5, R5, R9, RZ ;  /* 0x0000000905057210 */ /* 0x000fc80007ffe0ff */
[----:B------:R-:W-:-:S05]  /*125f0*/  LEA.HI.X R9, R4, UR5, R5, 0x1, P4 ;  /* 0x0000000504097c11 */ /* 0x000fca000a0f0c05 */
[----:B------:R4:W-:Y:S02]  /*12600*/  STG.E.128 desc[UR6][R8.64], RZ ;  /* 0x000000ff08007986 */ /* 0x0009e4000c101d06 */
.L_x_1105:
[----:B------:R-:W-:Y:S05]  /*12610*/  BSYNC B0 ;  /* 0x0000000000007941 */ /* 0x000fea0003800000 */
.L_x_1104:
[----:B------:R-:W-:Y:S01]  /*12620*/  ULDC.64 UR4, c[0x0][0x850] ;  /* 0x0002140000047ab9 */ /* 0x000fe20000000a00 */
[CC--:B------:R-:W-:Y:S01]  /*12630*/  ISETP.GE.OR P3, PT, R6.reuse, R19.reuse, P3 ;  /* 0x000000130600720c */ /* 0x0c0fe20001f66670 */
[----:B------:R-:W-:Y:S01]  /*12640*/  IMAD R13, R13, UR4, RZ ;  /* 0x000000040d0d7c24 */ /* 0x000fe2000f8e02ff */
[----:B------:R-:W-:Y:S01]  /*12650*/  BSSY B0, `(.L_x_1106) ;  /* 0x0000019000007945 */ /* 0x000fe20003800000 */
[C---:B------:R-:W-:Y:S01]  /*12660*/  IMAD.WIDE.U32 R4, R23.reuse, UR4, R6 ;  /* 0x0000000417047c25 */ /* 0x040fe2000f8e0006 */
[CC--:B------:R-:W-:Y:S02]  /*12670*/  ISETP.GE.OR P2, PT, R6.reuse, R19.reuse, P2 ;  /* 0x000000130600720c */ /* 0x0c0fe40001746670 */
[CC--:B------:R-:W-:Y:S01]  /*12680*/  ISETP.GE.OR P1, PT, R6.reuse, R19.reuse, P1 ;  /* 0x000000130600720c */ /* 0x0c0fe20000f26670 */
[----:B------:R-:W-:Y:S01]  /*12690*/  IMAD R13, R23, UR5, R13 ;  /* 0x00000005170d7c24 */ /* 0x000fe2000f8e020d */
[----:B------:R-:W-:Y:S01]  /*126a0*/  ULDC.64 UR4, c[0x0][0x858] ;  /* 0x0002160000047ab9 */ /* 0x000fe20000000a00 */
[----:B------:R-:W-:Y:S01]  /*126b0*/  ISETP.GE.OR P0, PT, R6, R19, P0 ;  /* 0x000000130600720c */ /* 0x000fe20000706670 */
[----:B------:R-:W-:-:S02]  /*126c0*/  IMAD R12, R12, UR4, RZ ;  /* 0x000000040c0c7c24 */ /* 0x000fc4000f8e02ff */
[----:B------:R-:W-:Y:S02]  /*126d0*/  IMAD.IADD R5, R5, 0x1, R13 ;  /* 0x0000000105057824 */ /* 0x000fe400078e020d */
[C---:B----4-:R-:W-:Y:S02]  /*126e0*/  IMAD R9, R21.reuse, UR5, R12 ;  /* 0x0000000515097c24 */ /* 0x050fe4000f8e020c */
[----:B------:R-:W-:-:S05]  /*126f0*/  IMAD.WIDE.U32 R4, R21, UR4, R4 ;  /* 0x0000000415047c25 */ /* 0x000fca000f8e0004 */
[----:B------:R-:W-:Y:S01]  /*12700*/  IADD3 R9, R5, R9, RZ ;  /* 0x0000000905097210 */ /* 0x000fe20007ffe0ff */
[----:B------:R-:W-:Y:S06]  /*12710*/  @P3 BRA `(.L_x_1107) ;  /* 0x0000000000303947 */ /* 0x000fec0003800000 */
[----:B------:R-:W-:Y:S01]  /*12720*/  ULDC.64 UR4, c[0x0][0x848] ;  /* 0x0002120000047ab9 */ /* 0x000fe20000000a00 */
[----:B------:R-:W-:Y:S01]  /*12730*/  IMAD.MOV.U32 R8, RZ, RZ, R4 ;  /* 0x000000ffff087224 */ /* 0x000fe200078e0004 */
[----:B------:R-:W-:Y:S01]  /*12740*/  R2UR UR6, R24 ;  /* 0x00000000180672ca */ /* 0x000fe200000e0000 */
[----:B------:R-:W-:Y:S01]  /*12750*/  IMAD R11, R3, UR4, RZ ;  /* 0x00000004030b7c24 */ /* 0x000fe2000f8e02ff */
[----:B------:R-:W-:Y:S01]  /*12760*/  R2UR UR7, R25 ;  /* 0x00000000190772ca */ /* 0x000fe200000e0000 */
[----:B------:R-:W-:-:S04]  /*12770*/  IMAD.WIDE.U32 R6, R2, UR4, R8 ;  /* 0x0000000402067c25 */ /* 0x000fc8000f8e0008 */
[----:B------:R-:W-:Y:S01]  /*12780*/  IMAD R11, R2, UR5, R11 ;  /* 0x00000005020b7c24 */ /* 0x000fe2000f8e020b */
[----:B------:R-:W-:Y:S02]  /*12790*/  ULDC.64 UR4, c[0x0][0x830] ;  /* 0x00020c0000047ab9 */ /* 0x000fe40000000a00 */
[----:B------:R-:W-:Y:S02]  /*127a0*/  LEA R10, P3, R6, UR4, 0x1 ;  /* 0x00000004060a7c11 */ /* 0x000fe4000f8608ff */
[----:B------:R-:W-:-:S04]  /*127b0*/  IADD3 R7, R7, R11, RZ ;  /* 0x0000000b07077210 */ /* 0x000fc80007ffe0ff */
[----:B------:R-:W-:-:S05]  /*127c0*/  LEA.HI.X R11, R6, UR5, R7, 0x1, P3 ;  /* 0x00000005060b7c11 */ /* 0x000fca00098f0c07 */
[----:B------:R4:W-:Y:S02]  /*127d0*/  STG.E.128 desc[UR6][R10.64], RZ ;  /* 0x000000ff0a007986 */ /* 0x0009e4000c101d06 */
.L_x_1107:
[----:B------:R-:W-:Y:S05]  /*127e0*/  BSYNC B0 ;  /* 0x0000000000007941 */ /* 0x000fea0003800000 */
.L_x_1106:
[----:B------:R-:W-:Y:S04]  /*127f0*/  BSSY B0, `(.L_x_1108) ;  /* 0x0000011000007945 */ /* 0x000fe80003800000 */
[----:B------:R-:W-:Y:S05]  /*12800*/  @P2 BRA `(.L_x_1109) ;  /* 0x00000000003c2947 */ /* 0x000fea0003800000 */
[----:B----4-:R-:W-:Y:S01]  /*12810*/  IADD3 R11, P2, R2, 0x20, RZ ;  /* 0x00000020020b7810 */ /* 0x010fe20007f5e0ff */
[----:B------:R-:W-:Y:S01]  /*12820*/  ULDC.64 UR4, c[0x0][0x848] ;  /* 0x0002120000047ab9 */ /* 0x000fe20000000a00 */
[----:B------:R-:W-:Y:S01]  /*12830*/  MOV R6, R4 ;  /* 0x0000000400067202 */ /* 0x000fe20000000f00 */
[----:B------:R-:W-:Y:S01]  /*12840*/  IMAD.MOV.U32 R7, RZ, RZ, R9 ;  /* 0x000000ffff077224 */ /* 0x000fe200078e0009 */
[----:B------:R-:W-:Y:S01]  /*12850*/  R2UR UR6, R24 ;  /* 0x00000000180672ca */ /* 0x000fe200000e0000 */
[----:B------:R-:W-:Y:S01]  /*12860*/  IMAD.X R0, RZ, RZ, R3, P2 ;  /* 0x000000ffff007224 */ /* 0x000fe200010e0603 */
[----:B------:R-:W-:Y:S01]  /*12870*/  R2UR UR7, R25 ;  /* 0x00000000190772ca */ /* 0x000fe200000e0000 */
        /* <DEDUP_REMOVED lines=8> */
.L_x_1109:
[----:B------:R-:W-:Y:S05]  /*12900*/  BSYNC B0 ;  /* 0x0000000000007941 */ /* 0x000fea0003800000 */
.L_x_1108:
        /* <DEDUP_REMOVED lines=17> */
.L_x_1111:
[----:B------:R-:W-:Y:S05]  /*12a20*/  BSYNC B0 ;  /* 0x0000000000007941 */ /* 0x000fea0003800000 */
.L_x_1110:
[----:B------:R-:W-:Y:S05]  /*12a30*/  @P0 BRA `(.L_x_1045) ;  /* 0x0000002800a00947 */ /* 0x000fea0003800000 */
[----:B------:R-:W-:Y:S01]  /*12a40*/  IADD3 R5, P0, R2, 0x60, RZ ;  /* 0x0000006002057810 */ /* 0x000fe20007f1e0ff */
[----:B------:R-:W-:Y:S01]  /*12a50*/  ULDC.64 UR4, c[0x0][0x848] ;  /* 0x0002120000047ab9 */ /* 0x000fe20000000a00 */
[----:B------:R-:W-:Y:S02]  /*12a60*/  MOV R2, R4 ;  /* 0x0000000400027202 */ /* 0x000fe40000000f00 */
[----:B------:R-:W-:Y:S01]  /*12a70*/  R2UR UR6, R24 ;  /* 0x00000000180672ca */ /* 0x000fe200000e0000 */
[----:B------:R-:W-:Y:S01]  /*12a80*/  IMAD.X R0, RZ, RZ, R3, P0 ;  /* 0x000000ffff007224 */ /* 0x000fe200000e0603 */
[----:B------:R-:W-:Y:S01]  /*12a90*/  R2UR UR7, R25 ;  /* 0x00000000190772ca */ /* 0x000fe200000e0000 */
        /* <DEDUP_REMOVED lines=8> */
[----:B------:R1:W-:Y:S01]  /*12b20*/  STG.E.128 desc[UR6][R4.64], RZ ;  /* 0x000000ff04007986 */ /* 0x0003e2000c101d06 */
[----:B------:R-:W-:Y:S05]  /*12b30*/  BRA `(.L_x_1045) ;  /* 0x0000002800607947 */ /* 0x000fea0003800000 */
.L_x_1043:
        /* <DEDUP_REMOVED lines=12> */
[----:B------:R-:W1:Y:S01]  /*12c00*/  S2UR UR7, SR_CTAID.X ;  /* 0x00000000000779c3 */ /* 0x000e620000002500 */
[----:B------:R-:W-:Y:S01]  /*12c10*/  ULDC UR4, c[0x0][0x280] ;  /* 0x0000a00000047ab9 */ /* 0x000fe20000000800 */
[----:B------:R-:W-:Y:S01]  /*12c20*/  ULDC UR6, c[0x0][0x290] ;  /* 0x0000a40000067ab9 */ /* 0x000fe20000000800 */
[----:B------:R-:W-:Y:S01]  /*12c30*/  ULDC UR8, c[0x0][0x74c] ;  /* 0x0001d30000087ab9 */ /* 0x000fe20000000800 */
[----:B------:R-:W-:-:S04]  /*12c40*/  USHF.R.S32.HI UR12, URZ, 0x1f, UR10 ;  /* 0x0000001f3f0c7899 */ /* 0x000fc8000801140a */
[----:B------:R-:W2:Y:S01]  /*12c50*/  S2UR UR11, SR_CTAID.Y ;  /* 0x00000000000b79c3 */ /* 0x000ea20000002600 */
[----:B-1----:R-:W-:Y:S02]  /*12c60*/  ULEA UR5, UR7, UR4, 0x7 ;  /* 0x0000000407057291 */ /* 0x002fe4000f8e383f */
[----:B------:R-:W-:Y:S02]  /*12c70*/  ISETP.LE.AND P0, PT, RZ, UR7, PT ;  /* 0x00000007ff007c0c */ /* 0x000fe4000bf03270 */
[----:B------:R-:W-:Y:S02]  /*12c80*/  UIADD3 UR6, -UR8, UR5, -UR6 ;  /* 0x0000000508067290 */ /* 0x000fe4000fffe906 */
[----:B------:R-:W-:Y:S02]  /*12c90*/  UIADD3 UR5, UR4, 0x7f, URZ ;  /* 0x0000007f04057890 */ /* 0x000fe4000fffe03f */
[----:B------:R-:W-:-:S04]  /*12ca0*/  USHF.R.S32.HI UR8, URZ, 0x1f, UR6 ;  /* 0x0000001f3f087899 */ /* 0x000fc80008011406 */
[----:B------:R-:W-:Y:S02]  /*12cb0*/  ULEA.HI UR8, UR8, UR6, URZ, 0x7 ;  /* 0x0000000608087291 */ /* 0x000fe4000f8f383f */
[----:B------:R-:W-:Y:S02]  /*12cc0*/  USHF.R.S32.HI UR6, URZ, 0x1f, UR5 ;  /* 0x0000001f3f067899 */ /* 0x000fe40008011405 */
[----:B------:R-:W-:Y:S02]  /*12cd0*/  USHF.R.S32.HI UR8, URZ, 0x7, UR8 ;  /* 0x000000073f087899 */ /* 0x000fe40008011408 */
[----:B------:R-:W-:Y:S02]  /*12ce0*/  ULEA.HI UR6, UR6, UR5, URZ, 0x7 ;  /* 0x0000000506067291 */ /* 0x000fe4000f8f383f */
[----:B------:R-:W-:Y:S02]  /*12cf0*/  UISETP.LT.AND UP0, UPT, URZ, UR8, UPT ;  /* 0x000000083f00728c */ /* 0x000fe4000bf01270 */
[----:B------:R-:W-:-:S02]  /*12d00*/  USHF.R.S32.HI UR6, URZ, 0x7, UR6 ;  /* 0x000000073f067899 */ /* 0x000fc40008011406 */
[----:B------:R-:W-:-:S04]  /*12d10*/  USEL UR5, URZ, UR8, !UP0 ;  /* 0x000000083f057287 */ /* 0x000fc8000c000000 */
[----:B------:R-:W-:Y:S01]  /*12d20*/  MOV R0, UR6 ;  /* 0x0000000600007c02 */ /* 0x000fe20008000f00 */
[----:B--2---:R-:W-:Y:S07]  /*12d30*/  @!P0 BRA `(.L_x_1113) ;  /* 0x0000000000248947 */ /* 0x004fee0003800000 */
[----:B------:R-:W1:Y:S01]  /*12d40*/  LDC R2, c[0x0][0x748] ;  /* 0x0001d200ff027b82 */ /* 0x000e620000000800 */
[----:B------:R-:W-:Y:S01]  /*12d50*/  ULEA UR4, UR7, UR4, 0x7 ;  /* 0x0000000407047291 */ /* 0x000fe2000f8e383f */
[----:B------:R-:W-:-:S03]  /*12d60*/  ULDC UR6, c[0x0][0x290] ;  /* 0x0000a40000067ab9 */ /* 0x000fc60000000800 */
[----:B------:R-:W-:-:S06]  /*12d70*/  UIADD3 UR4, -UR6, 0xff, UR4 ;  /* 0x000000ff06047890 */ /* 0x000fcc000fffe104 */
[----:B-1----:R-:W-:-:S05]  /*12d80*/  VIADD R2, R2, UR4 ;  /* 0x0000000402027c36 */ /* 0x002fca0008000000 */
[----:B------:R-:W-:-:S04]  /*12d90*/  SHF.R.S32.HI R3, RZ, 0x1f, R2 ;  /* 0x0000001fff037819 */ /* 0x000fc80000011402 */
[----:B------:R-:W-:-:S04]  /*12da0*/  LEA.HI R3, R3, R2, RZ, 0x7 ;  /* 0x0000000203037211 */ /* 0x000fc800078f38ff */
[----:B------:R-:W-:-:S04]  /*12db0*/  SHF.R.S32.HI R3, RZ, 0x7, R3 ;  /* 0x00000007ff037819 */ /* 0x000fc80000011403 */
[----:B------:R-:W-:-:S07]  /*12dc0*/  VIMNMX R0, R3, R0, PT ;  /* 0x0000000003007248 */ /* 0x000fce0003fe0100 */
.L_x_1113:
[----:B------:R-:W-:Y:S01]  /*12dd0*/  ISETP.GT.AND P0, PT, R0, UR5, PT ;  /* 0x0000000500007c0c */ /* 0x000fe2000bf04270 */
[----:B------:R-:W-:-:S12]  /*12de0*/  USHF.R.S32.HI UR4, URZ, 0x1f, UR11 ;  /* 0x0000001f3f047899 */ /* 0x000fd8000801140b */
[----:B------:R-:W-:Y:S05]  /*12df0*/  @!P0 BRA `(.L_x_1045) ;  /* 0x0000002400b08947 */ /* 0x000fea0003800000 */
[----:B------:R-:W-:Y:S01]  /*12e00*/  IADD3 R2, R0, -UR5, RZ ;  /* 0x8000000500027c10 */ /* 0x000fe2000fffe0ff */
[----:B------:R-:W-:Y:S01]  /*12e10*/  ULDC.64 UR8, c[0x0][0x2d8] ;  /* 0x0000b60000087ab9 */ /* 0x000fe20000000a00 */
[----:B------:R-:W-:Y:S01]  /*12e20*/  ELECT P0, URZ, PT ;  /* 0x00000000003f782f */ /* 0x000fe20003800000 */
[----:B------:R-:W-:Y:S01]  /*12e30*/  UIMAD UR4, UR4, UR8, URZ ;  /* 0x00000008040472a4 */ /* 0x000fe2000f8e023f */
[----:B------:R-:W-:Y:S01]  /*12e40*/  LOP3.LUT R2, R2, 0x1, RZ, 0xc0, !PT ;  /* 0x0000000102027812 */ /* 0x000fe200078ec0ff */
[----:B------:R-:W-:Y:S02]  /*12e50*/  UIMAD.WIDE.U32 UR6, UR11, UR8, URZ ;  /* 0x000000080b0672a5 */ /* 0x000fe4000f8e003f */
[----:B------:R-:W-:Y:S01]  /*12e60*/  UIMAD UR4, UR11, UR9, UR4 ;  /* 0x000000090b0472a4 */ /* 0x000fe2000f8e0204 */
[----:B------:R-:W-:Y:S02]  /*12e70*/  ISETP.NE.U32.AND P1, PT, R2, 0x1, PT ;  /* 0x000000010200780c */ /* 0x000fe40003f25070 */
[----:B------:R-:W-:Y:S01]  /*12e80*/  ULDC.64 UR8, c[0x0][0x2e0] ;  /* 0x0000b80000087ab9 */ /* 0x000fe20000000a00 */
[----:B------:R-:W-:-:S02]  /*12e90*/  UIADD3 UR7, UR7, UR4, URZ ;  /* 0x0000000407077290 */ /* 0x000fc4000fffe03f */
[----:B------:R-:W-:Y:S02]  /*12ea0*/  UIMAD UR4, UR12, UR8, URZ ;  /* 0x000000080c0472a4 */ /* 0x000fe4000f8e023f */
[----:B------:R-:W-:Y:S02]  /*12eb0*/  UIMAD.WIDE.U32 UR6, UR10, UR8, UR6 ;  /* 0x000000080a0672a5 */ /* 0x000fe4000f8e0006 */
[----:B------:R-:W-:-:S04]  /*12ec0*/  UIMAD UR4, UR10, UR9, UR4 ;  /* 0x000000090a0472a4 */ /* 0x000fc8000f8e0204 */
[----:B------:R-:W-:Y:S01]  /*12ed0*/  UIADD3 UR8, UR7, UR4, URZ ;  /* 0x0000000407087290 */ /* 0x000fe2000fffe03f */
[----:B------:R-:W-:Y:S11]  /*12ee0*/  @P1 BRA `(.L_x_1114) ;  /* 0x0000000000bc1947 */ /* 0x000ff60003800000 */
[----:B------:R-:W-:Y:S01]  /*12ef0*/  USHF.L.U32 UR13, UR5, 0xd, URZ ;  /* 0x0000000d050d7899 */ /* 0x000fe2000800063f */
        /* <DEDUP_REMOVED lines=17> */
.L_x_1116:
[----:B------:R-:W-:Y:S05]  /*13010*/  BSYNC B0 ;  /* 0x0000000000007941 */ /* 0x000fea0003800000 */
.L_x_1115:
        /* <DEDUP_REMOVED lines=8> */
[----:B------:R-:W-:-:S03]  /*130a0*/  UMOV UR15, 0x14f00000 ;  /* 0x14f00000000f7882 */ /* 0x000fc60000000000 */
[----:B------:R-:W-:Y:S02]  /*130b0*/  ULEA.HI.X.SX32 UR4, UR4, UR8, 0x1, UP0 ;  /* 0x0000000804047291 */ /* 0x000fe400080f0e3f */
[----:B------:R-:W-:-:S04]  /*130c0*/  ULEA UR10, UP0, UR14, UR10, 0x2 ;  /* 0x0000000a0e0a7291 */ /* 0x000fc8000f80103f */
[----:B------:R-:W-:-:S03]  /*130d0*/  ULEA.HI.X UR11, UR14, UR11, UR4, 0x2, UP0 ;  /* 0x0000000b0e0b7291 */ /* 0x000fc600080f1404 */
[----:B------:R-:W-:Y:S01]  /*130e0*/  UMOV UR4, 0x400 ;  /* 0x0000040000047882 */ /* 0x000fe20000000000 */
[----:B------:R-:W-:Y:S01]  /*130f0*/  UMOV UR14, 0x0 ;  /* 0x00000000000e7882 */ /* 0x000fe20000000000 */
[----:B-1----:R-:W-:-:S04]  /*13100*/  ULEA UR9, UR12, UR9, 0x18 ;  /* 0x000000090c097291 */ /* 0x002fc8000f8ec03f */
[----:B------:R-:W-:-:S09]  /*13110*/  UIADD3 UR9, UR9, 0xc000, URZ ;  /* 0x0000c00009097890 */ /* 0x000fd2000fffe03f */
[----:B------:R1:W-:Y:S01]  /*13120*/  UBLKRED.G.S.ADD.F32.RN [UR10], [UR9], UR4, desc[UR14] ;  /* 0x00000e0a090073bb */ /* 0x0003e200080a1404 */
[----:B------:R0:W-:Y:S01]  /*13130*/  UTMACMDFLUSH ;  /* 0x00000000000079b7 */ /* 0x0001e20000000000 */
[----:B-1----:R-:W-:-:S04]  /*13140*/  DEPBAR.LE SB0, 0x1 ;  /* 0x000080400000791a */ /* 0x002fc80000000000 */
.L_x_1118:
[----:B------:R-:W-:Y:S05]  /*13150*/  BSYNC B0 ;  /* 0x0000000000007941 */ /* 0x000fea0003800000 */
.L_x_1117:
[----:B------:R-:W-:Y:S06]  /*13160*/  BAR.ARV 0xa, 0xa0 ;  /* 0x0282800000007b1d */ /* 0x000fec0000002000 */
[----:B------:R-:W-:Y:S04]  /*13170*/  BSSY B0, `(.L_x_1119) ;  /* 0x0000003000007945 */ /* 0x000fe80003800000 */
[----:B------:R-:W-:Y:S05]  /*13180*/  @!P0 BRA `(.L_x_1120) ;  /* 0x0000000000048947 */ /* 0x000fea0003800000 */
[----:B------:R-:W-:-:S04]  /*13190*/  DEPBAR.LE SB0, 0x0 ;  /* 0x000080000000791a */ /* 0x000fc80000000000 */
.L_x_1120:
[----:B------:R-:W-:Y:S05]  /*131a0*/  BSYNC B0 ;  /* 0x0000000000007941 */ /* 0x000fea0003800000 */
.L_x_1119:
[----:B------:R-:W-:Y:S06]  /*131b0*/  BAR.ARV 0xb, 0xa0 ;  /* 0x02c2800000007b1d */ /* 0x000fec0000002000 */
[----:B------:R-:W-:Y:S01]  /*131c0*/  UIADD3 UR9, UR5, 0x1, URZ ;  /* 0x0000000105097890 */ /* 0x000fe2000fffe03f */
[----:B------:R-:W-:Y:S11]  /*131d0*/  BRA `(.L_x_1121) ;  /* 0x0000000000047947 */ /* 0x000ff60003800000 */
.L_x_1114:
[----:B------:R-:W-:-:S05]  /*131e0*/  UMOV UR9, UR5 ;  /* 0x0000000500097c82 */ /* 0x000fca0008000000 */
.L_x_1121:
[----:B------:R-:W-:-:S06]  /*131f0*/  UIADD3 UR4, UR5, 0x1, URZ ;  /* 0x0000000105047890 */ /* 0x000fcc000fffe03f */
[----:B------:R-:W-:-:S13]  /*13200*/  ISETP.NE.AND P1, PT, R0, UR4, PT ;  /* 0x0000000400007c0c */ /* 0x000fda000bf25270 */
[----:B------:R-:W-:Y:S05]  /*13210*/  @!P1 BRA `(.L_x_1045) ;  /* 0x0000002000a89947 */ /* 0x000fea0003800000 */
[----:B------:R-:W-:Y:S01]  /*13220*/  ULDC.64 UR18, c[0x0][0x2c0] ;  /* 0x0000b00000127ab9 */ /* 0x000fe20000000a00 */
[----:B------:R-:W-:Y:S02]  /*13230*/  USHF.L.U32 UR12, UR9, 0xd, URZ ;  /* 0x0000000d090c7899 */ /* 0x000fe4000800063f */
[----:B------:R-:W-:Y:S01]  /*13240*/  ULEA UR18, UP0, UR6, UR18, 0x2 ;  /* 0x0000001206127291 */ /* 0x000fe2000f80103f */
[----:B------:R-:W-:Y:S01]  /*13250*/  UMOV UR4, URZ ;  /* 0x0000003f00047c82 */ /* 0x000fe20008000000 */
[----:B------:R-:W-:Y:S02]  /*13260*/  ULDC.64 UR22, c[0x0][0x2c0] ;  /* 0x0000b00000167ab9 */ /* 0x000fe40000000a00 */
[----:B------:R-:W-:Y:S02]  /*13270*/  ULEA.HI.X UR19, UR6, UR19, UR8, 0x2, UP0 ;  /* 0x0000001306137291 */ /* 0x000fe400080f1408 */
[----:B------:R-:W-:Y:S02]  /*13280*/  UIADD3 UR14, UP0, UR18, 0x4000, URZ ;  /* 0x00004000120e7890 */ /* 0x000fe4000ff1e03f */
[----:B------:R-:W-:-:S02]  /*13290*/  UIADD3 UR16, UP1, UR18, 0x8000, URZ ;  /* 0x0000800012107890 */ /* 0x000fc4000ff3e03f */
[----:B------:R-:W-:Y:S02]  /*132a0*/  UIADD3 UR18, UP2, UR18, 0xc000, URZ ;  /* 0x0000c00012127890 */ /* 0x000fe4000ff5e03f */
[----:B------:R-:W-:Y:S02]  /*132b0*/  UIADD3.X UR15, URZ, UR19, URZ, UP0, !UPT ;  /* 0x000000133f0f7290 */ /* 0x000fe400087fe43f */
[----:B------:R-:W-:Y:S02]  /*132c0*/  UIADD3.X UR17, URZ, UR19, URZ, UP1, !UPT ;  /* 0x000000133f117290 */ /* 0x000fe40008ffe43f */
[----:B------:R-:W-:Y:S01]  /*132d0*/  UIADD3.X UR19, URZ, UR19, URZ, UP2, !UPT ;  /* 0x000000133f137290 */ /* 0x000fe200097fe43f */
[----:B------:R-:W-:-:S11]  /*132e0*/  UMOV UR13, UR12 ;  /* 0x0000000c000d7c82 */ /* 0x000fd60008000000 */
.L_x_1134:
[----:B------:R-:W-:Y:S01]  /*132f0*/  UIADD3 UR10, UR12, UR4, URZ ;  /* 0x000000040c0a7290 */ /* 0x000fe2000fffe03f */
[----:B------:R-:W-:Y:S03]  /*13300*/  BAR.SYNC.DEFER_BLOCKING 0xd, 0xa0 ;  /* 0x0342800000007b1d */ /* 0x000fe60000010000 */
[----:B------:R-:W-:Y:S02]  /*13310*/  UIMAD.WIDE UR26, UR10, 0x4, UR14 ;  /* 0x000000040a1a78a5 */ /* 0x000fe4000f8e020e */
[----:B------:R-:W-:Y:S01]  /*13320*/  UIMAD.WIDE UR24, UR10, 0x4, UR16 ;  /* 0x000000040a1878a5 */ /* 0x000fe2000f8e0210 */
[----:B------:R-:W-:Y:S01]  /*13330*/  BSSY B0, `(.L_x_1122) ;  /* 0x0000010000007945 */ /* 0x000fe20003800000 */
[----:B------:R-:W-:-:S03]  /*13340*/  UIMAD.WIDE UR10, UR10, 0x4, UR18 ;  /* 0x000000040a0a78a5 */ /* 0x000fc6000f8e0212 */
[----:B------:R-:W-:Y:S09]  /*13350*/  @!P0 BRA `(.L_x_1123) ;  /* 0x0000000000348947 */ /* 0x000ff20003800000 */
[----:B------:R-:W1:Y:S01]  /*13360*/  S2UR UR21, SR_CgaCtaId ;  /* 0x00000000001579c3 */ /* 0x000e620000008800 */
[----:B------:R-:W-:Y:S01]  /*13370*/  UIADD3 UR28, UP0, UR13, UR6, URZ ;  /* 0x000000060d1c7290 */ /* 0x000fe2000ff1e03f */
[----:B------:R-:W-:-:S03]  /*13380*/  UMOV UR20, 0x400 ;  /* 0x0000040000147882 */ /* 0x000fc60000000000 */
        /* <DEDUP_REMOVED lines=10> */
.L_x_1123:
[----:B------:R-:W-:Y:S05]  /*13430*/  BSYNC B0 ;  /* 0x0000000000007941 */ /* 0x000fea0003800000 */
.L_x_1122:
        /* <DEDUP_REMOVED lines=13> */
.L_x_1125:
[----:B------:R-:W-:Y:S05]  /*13510*/  BSYNC B0 ;  /* 0x0000000000007941 */ /* 0x000fea0003800000 */
.L_x_1124:
[----:B------:R-:W-:Y:S06]  /*13520*/  BAR.ARV 0xa, 0xa0 ;  /* 0x0282800000007b1d */ /* 0x000fec0000002000 */
[----:B------:R-:W-:Y:S04]  /*13530*/  BSSY B0, `(.L_x_1126) ;  /* 0x0000003000007945 */ /* 0x000fe80003800000 */
[----:B------:R-:W-:Y:S05]  /*13540*/  @!P0 BRA `(.L_x_1127) ;  /* 0x0000000000048947 */ /* 0x000fea0003800000 */
[----:B------:R-:W-:-:S04]  /*13550*/  DEPBAR.LE SB0, 0x0 ;  /* 0x000080000000791a */ /* 0x000fc80000000000 */
.L_x_1127:
[----:B------:R-:W-:Y:S05]  /*13560*/  BSYNC B0 ;  /* 0x0000000000007941 */ /* 0x000fea0003800000 */
.L_x_1126:
        /* <DEDUP_REMOVED lines=13> */
.L_x_1129:
[----:B------:R-:W-:Y:S05]  /*13640*/  BSYNC B0 ;  /* 0x0000000000007941 */ /* 0x000fea0003800000 */
.L_x_1128:
        /* <DEDUP_REMOVED lines=13> */
.L_x_1131:
[----:B------:R-:W-:Y:S05]  /*13720*/  BSYNC B0 ;  /* 0x0000000000007941 */ /* 0x000fea0003800000 */
.L_x_1130:
[----:B------:R-:W-:Y:S01]  /*13730*/  UIADD3 UR9, UR9, 0x2, URZ ;  /* 0x0000000209097890 */ /* 0x000fe2000fffe03f */
[----:B------:R-:W-:Y:S06]  /*13740*/  BAR.ARV 0xa, 0xa0 ;  /* 0x0282800000007b1d */ /* 0x000fec0000002000 */
[----:B------:R-:W-:Y:S01]  /*13750*/  BSSY B0, `(.L_x_1132) ;  /* 0x0000004000007945 */ /* 0x000fe20003800000 */
[----:B------:R-:W-:-:S03]  /*13760*/  ISETP.LE.AND P1, PT, R0, UR9, PT ;  /* 0x0000000900007c0c */ /* 0x000fc6000bf23270 */
[----:B------:R-:W-:Y:S10]  /*13770*/  @!P0 BRA `(.L_x_1133) ;  /* 0x0000000000048947 */ /* 0x000ff40003800000 */
[----:B------:R-:W-:-:S04]  /*13780*/  DEPBAR.LE SB0, 0x0 ;  /* 0x000080000000791a */ /* 0x000fc80000000000 */
.L_x_1133:
[----:B------:R-:W-:Y:S05]  /*13790*/  BSYNC B0 ;  /* 0x0000000000007941 */ /* 0x000fea0003800000 */
.L_x_1132:
[----:B------:R-:W-:Y:S06]  /*137a0*/  BAR.ARV 0xb, 0xa0 ;  /* 0x02c2800000007b1d */ /* 0x000fec0000002000 */
[----:B------:R-:W-:Y:S02]  /*137b0*/  UIADD3 UR13, UR13, 0x4000, URZ ;  /* 0x000040000d0d7890 */ /* 0x000fe4000fffe03f */
[----:B------:R-:W-:Y:S01]  /*137c0*/  UIADD3 UR4, UR4, 0x4000, URZ ;  /* 0x0000400004047890 */ /* 0x000fe2000fffe03f */
[----:B------:R-:W-:Y:S11]  /*137d0*/  @!P1 BRA `(.L_x_1134) ;  /* 0xfffffff800c49947 */ /* 0x000ff6000383ffff */
[----:B------:R-:W-:Y:S05]  /*137e0*/  BRA `(.L_x_1045) ;  /* 0x0000001c00347947 */ /* 0x000fea0003800000 */
.L_x_1112:
[----:B------:R-:W1:Y:S01]  /*137f0*/  S2UR UR21, SR_CTAID.Z ;  /* 0x00000000001579c3 */ /* 0x000e620000002700 */
[----:B------:R-:W-:Y:S01]  /*13800*/  IMAD.MOV.U32 R11, RZ, RZ, 0x1 ;  /* 0x00000001ff0b7424 */ /* 0x000fe200078e00ff */
[----:B-1----:R-:W-:-:S13]  /*13810*/  ISETP.LE.AND P0, PT, RZ, UR21, PT ;  /* 0x00000015ff007c0c */ /* 0x002fda000bf03270 */
[----:B------:R-:W-:Y:S05]  /*13820*/  @!P0 BRA `(.L_x_1135) ;  /* 0x0000001800908947 */ /* 0x000fea0003800000 */
[----:B------:R-:W1:Y:S01]  /*13830*/  S2UR UR8, SR_CTAID.X ;  /* 0x00000000000879c3 */ /* 0x000e620000002500 */
[----:B------:R-:W-:Y:S01]  /*13840*/  ULDC UR6, c[0x0][0x280] ;  /* 0x0000a00000067ab9 */ /* 0x000fe20000000800 */
[----:B------:R-:W-:Y:S01]  /*13850*/  ULDC UR4, c[0x0][0x290] ;  /* 0x0000a40000047ab9 */ /* 0x000fe20000000800 */
[----:B------:R-:W-:Y:S01]  /*13860*/  ULDC UR5, c[0x0][0x74c] ;  /* 0x0001d30000057ab9 */ /* 0x000fe20000000800 */
[----:B------:R-:W-:-:S04]  /*13870*/  UIADD3 UR7, UR6, 0x7f, URZ ;  /* 0x0000007f06077890 */ /* 0x000fc8000fffe03f */
[----:B------:R-:W2:Y:S01]  /*13880*/  S2UR UR20, SR_CTAID.Y ;  /* 0x00000000001479c3 */ /* 0x000ea20000002600 */
[----:B-1----:R-:W-:Y:S02]  /*13890*/  USHF.L.U32 UR11, UR8, 0x7, URZ ;  /* 0x00000007080b7899 */ /* 0x002fe4000800063f */
[----:B------:R-:W-:Y:S02]  /*138a0*/  ISETP.LE.AND P0, PT, RZ, UR8, PT ;  /* 0x00000008ff007c0c */ /* 0x000fe4000bf03270 */
[----:B------:R-:W-:-:S04]  /*138b0*/  UIADD3 UR4, -UR4, UR11, UR6 ;  /* 0x0000000b04047290 */ /* 0x000fc8000fffe106 */
[----:B------:R-:W-:-:S04]  /*138c0*/  UIADD3 UR4, UR4, -UR5, URZ ;  /* 0x8000000504047290 */ /* 0x000fc8000fffe03f */
        /* <DEDUP_REMOVED lines=19> */
.L_x_1136:
[----:B------:R-:W-:-:S13]  /*13a00*/  ISETP.GT.AND P0, PT, R0, UR10, PT ;  /* 0x0000000a00007c0c */ /* 0x000fda000bf04270 */
[----:B------:R-:W-:Y:S05]  /*13a10*/  @!P0 BRA `(.L_x_1135) ;  /* 0x0000001800148947 */ /* 0x000fea0003800000 */
[----:B------:R-:W-:Y:S01]  /*13a20*/  USHF.R.S32.HI UR8, URZ, 0x1f, UR20 ;  /* 0x0000001f3f087899 */ /* 0x000fe20008011414 */
[----:B------:R-:W-:Y:S01]  /*13a30*/  MOV R4, UR10 ;  /* 0x0000000a00047c02 */ /* 0x000fe20008000f00 */
[----:B------:R-:W-:Y:S01]  /*13a40*/  ULDC.64 UR6, c[0x0][0x718] ;  /* 0x0001c60000067ab9 */ /* 0x000fe20000000a00 */
[----:B------:R-:W-:Y:S01]  /*13a50*/  ULDC.64 UR12, c[0x0][0x730] ;  /* 0x0001cc00000c7ab9 */ /* 0x000fe20000000a00 */
[----:B------:R-:W-:Y:S01]  /*13a60*/  UIMAD.WIDE.U32 UR4, UR20, UR6, URZ ;  /* 0x00000006140472a5 */ /* 0x000fe2000f8e003f */
[----:B------:R-:W-:Y:S01]  /*13a70*/  BSSY B0, `(.L_x_1135) ;  /* 0x000017f000007945 */ /* 0x000fe20003800000 */
[----:B------:R-:W-:Y:S01]  /*13a80*/  UIMAD UR6, UR8, UR6, URZ ;  /* 0x00000006080672a4 */ /* 0x000fe2000f8e023f */
[----:B------:R-:W-:Y:S01]  /*13a90*/  IMAD.MOV.U32 R2, RZ, RZ, RZ ;  /* 0x000000ffff027224 */ /* 0x000fe200078e00ff */
[----:B------:R-:W-:Y:S02]  /*13aa0*/  UIMAD UR8, UR8, UR12, URZ ;  /* 0x0000000c080872a4 */ /* 0x000fe4000f8e023f */
[----:B------:R-:W-:-:S02]  /*13ab0*/  UIMAD UR14, UR20, UR7, UR6 ;  /* 0x00000007140e72a4 */ /* 0x000fc4000f8e0206 */
[----:B------:R-:W-:Y:S02]  /*13ac0*/  UIMAD UR9, UR20, UR13, UR8 ;  /* 0x0000000d140972a4 */ /* 0x000fe4000f8e0208 */
[----:B------:R-:W-:Y:S01]  /*13ad0*/  UIMAD.WIDE.U32 UR6, UR20, UR12, URZ ;  /* 0x0000000c140672a5 */ /* 0x000fe2000f8e003f */
[----:B------:R-:W-:Y:S01]  /*13ae0*/  ULDC UR8, c[0x0][0x2e8] ;  /* 0x0000ba0000087ab9 */ /* 0x000fe20000000800 */
[----:B------:R-:W-:Y:S02]  /*13af0*/  USHF.R.S32.HI UR12, URZ, 0x1f, UR21 ;  /* 0x0000001f3f0c7899 */ /* 0x000fe40008011415 */
[----:B------:R-:W-:Y:S01]  /*13b00*/  UISETP.NE.AND UP0, UPT, UR8, 0x1, UPT ;  /* 0x000000010800788c */ /* 0x000fe2000bf05270 */
[----:B------:R-:W-:Y:S01]  /*13b10*/  ULDC.64 UR16, c[0x0][0x720] ;  /* 0x0001c80000107ab9 */ /* 0x000fe20000000a00 */
[----:B------:R-:W-:Y:S01]  /*13b20*/  ELECT P0, URZ, PT ;  /* 0x00000000003f782f */ /* 0x000fe20003800000 */
[----:B------:R-:W-:Y:S01]  /*13b30*/  UIMAD UR8, UR12, UR16, URZ ;  /* 0x000000100c0872a4 */ /* 0x000fe2000f8e023f */
[----:B------:R-:W-:Y:S01]  /*13b40*/  ULDC.64 UR18, c[0x0][0x738] ;  /* 0x0001ce0000127ab9 */ /* 0x000fe20000000a00 */
[----:B------:R-:W-:-:S02]  /*13b50*/  UIADD3 UR15, UR5, UR14, URZ ;  /* 0x0000000e050f7290 */ /* 0x000fc4000fffe03f */
[----:B------:R-:W-:Y:S02]  /*13b60*/  UIMAD UR12, UR12, UR18, URZ ;  /* 0x000000120c0c72a4 */ /* 0x000fe4000f8e023f */
[----:B------:R-:W-:Y:S02]  /*13b70*/  UIMAD UR5, UR21, UR17, UR8 ;  /* 0x00000011150572a4 */ /* 0x000fe4000f8e0208 */
[----:B------:R-:W-:Y:S01]  /*13b80*/  UIADD3 UR7, UR7, UR9, URZ ;  /* 0x0000000907077290 */ /* 0x000fe2000fffe03f */
[----:B------:R-:W-:Y:S01]  /*13b90*/  @UP0 ULDC UR8, c[0x0][0x2ec] ;  /* 0x0000bb0000080ab9 */ /* 0x000fe20000000800 */
[----:B------:R-:W-:Y:S01]  /*13ba0*/  UMOV UR14, UR4 ;  /* 0x00000004000e7c82 */ /* 0x000fe20008000000 */
[----:B------:R-:W-:Y:S02]  /*13bb0*/  UIMAD.WIDE.U32 UR8, UR20, UR8, URZ ;  /* 0x00000008140872a5 */ /* 0x000fe4000f8e003f */
[----:B------:R-:W-:Y:S01]  /*13bc0*/  UIMAD UR4, UR21, UR19, UR12 ;  /* 0x00000013150472a4 */ /* 0x000fe2000f8e020c */
[----:B------:R-:W-:-:S02]  /*13bd0*/  @UP0 ULDC UR13, c[0x0][0x2f0] ;  /* 0x0000bc00000d0ab9 */ /* 0x000fc40000000800 */
[----:B------:R-:W-:Y:S01]  /*13be0*/  UMOV UR12, UR20 ;  /* 0x00000014000c7c82 */ /* 0x000fe20008000000 */
[----:B------:R-:W-:Y:S02]  /*13bf0*/  UIMAD.WIDE.U32 UR14, UR21, UR16, UR14 ;  /* 0x00000010150e72a5 */ /* 0x000fe4000f8e000e */
[----:B------:R-:W-:Y:S02]  /*13c00*/  UIMAD.WIDE.U32 UR6, UR21, UR18, UR6 ;  /* 0x00000012150672a5 */ /* 0x000fe4000f8e0006 */
[----:B------:R-:W-:Y:S01]  /*13c10*/  @UP0 USHF.R.U32.HI UR12, URZ, UR13, UR9 ;  /* 0x0000000d3f0c0299 */ /* 0x000fe20008011609 */
[----:B------:R-:W-:Y:S11]  /*13c20*/  @!P0 BRA `(.L_x_1137) ;  /* 0x00000014008c8947 */ /* 0x000ff60003800000 */
[----:B------:R-:W1:Y:S01]  /*13c30*/  S2R R3, SR_CgaCtaId ;  /* 0x0000000000037919 */ /* 0x000e620000008800 */
[----:B------:R-:W-:-:S04]  /*13c40*/  MOV R16, 0x400 ;  /* 0x0000040000107802 */ /* 0x000fc80000000f00 */
[----:B-1----:R-:W-:Y:S02]  /*13c50*/  LEA R16, R3, R16, 0x18 ;  /* 0x0000001003107211 */ /* 0x002fe400078ec0ff */
[----:B------:R-:W-:-:S04]  /*13c60*/  MOV R3, 0x1 ;  /* 0x0000000100037802 */ /* 0x000fc80000000f00 */
[----:B------:R-:W-:-:S04]  /*13c70*/  SHF.L.U32 R3, R3, 0x1f, RZ ;  /* 0x0000001f03037819 */ /* 0x000fc800000006ff */
[----:B------:R-:W1:Y:S02]  /*13c80*/  SYNCS.PHASECHK.TRANS64.TRYWAIT P0, [R16+URZ+0x30c20], R3 ;  /* 0x030c2003100075a7 */ /* 0x000e64000800017f */
[----:B-1----:R-:W-:Y:S05]  /*13c90*/  @!P0 BRA `(.L_x_1138) ;  /* 0x0000001800bc8947 */ /* 0x002fea0003800000 */
.L_x_1166:
[----:B------:R-:W2:Y:S01]  /*13ca0*/  S2R R2, SR_TID.X ;  /* 0x0000000000027919 */ /* 0x000ea20000002100 */
[----:B------:R-:W-:Y:S01]  /*13cb0*/  IMAD.U32 R15, RZ, RZ, UR15 ;  /* 0x0000000fff0f7e24 */ /* 0x000fe2000f8e00ff */
[----:B------:R-:W-:Y:S01]  /*13cc0*/  MOV R14, UR7 ;  /* 0x00000007000e7c02 */ /* 0x000fe20008000f00 */
[----:B------:R-:W-:Y:S02]  /*13cd0*/  IMAD.MOV.U32 R11, RZ, RZ, 0x1 ;  /* 0x00000001ff0b7424 */ /* 0x000fe400078e00ff */
[----:B------:R-:W-:Y:S01]  /*13ce0*/  VIADD R15, R15, UR5 ;  /* 0x000000050f0f7c36 */ /* 0x000fe20008000000 */
[----:B------:R-:W-:Y:S02]  /*13cf0*/  IADD3 R14, R14, UR4, RZ ;  /* 0x000000040e0e7c10 */ /* 0x000fe4000fffe0ff */
[----:B--2---:R-:W-:-:S04]  /*13d00*/  LOP3.LUT R2, R2, 0x7f, RZ, 0xc0, !PT ;  /* 0x0000007f02027812 */ /* 0x004fc800078ec0ff */
[----:B------:R-:W-:-:S13]  /*13d10*/  ISETP.NE.AND P0, PT, R2, RZ, PT ;  /* 0x000000ff0200720c */ /* 0x000fda0003f05270 */
[----:B------:R-:W-:Y:S05]  /*13d20*/  @P0 BRA `(.L_x_1139) ;  /* 0x0000000000180947 */ /* 0x000fea0003800000 */
[----:B------:R-:W2:Y:S01]  /*13d30*/  S2R R2, SR_TID.X ;  /* 0x0000000000027919 */ /* 0x000ea20000002100 */
[----:B-1----:R-:W-:-:S04]  /*13d40*/  MOV R3, 0x4200 ;  /* 0x0000420000037802 */ /* 0x002fc80000000f00 */
[----:B------:R3:W-:Y:S01]  /*13d50*/  SYNCS.ARRIVE.TRANS64 RZ, [R16+URZ+0x30c10], R3 ;  /* 0x030c100310ff79a7 */ /* 0x0007e2000800003f */
[----:B--2---:R-:W-:-:S13]  /*13d60*/  LOP3.LUT P1, RZ, R2, 0x1f, RZ, 0xc0, !PT ;  /* 0x0000001f02ff7812 */ /* 0x004fda000782c0ff */
[----:B---3--:R-:W-:Y:S05]  /*13d70*/  @!P1 BRA `(.L_x_1139) ;  /* 0x0000000000049947 */ /* 0x008fea0003800000 */
[----:B------:R-:W-:Y:S01]  /*13d80*/  BPT.TRAP 0x1 ;  /* 0x000000040000795c */ /* 0x000fe20000300000 */
.L_x_1139:
[----:B------:R-:W-:Y:S01]  /*13d90*/  R2UR UR19, R4 ;  /* 0x00000000041372ca */ /* 0x000fe200000e0000 */
[----:B------:R-:W2:Y:S01]  /*13da0*/  LDC.64 R12, c[0x0][0x198] ;  /* 0x00006600ff0c7b82 */ /* 0x000ea20000000a00 */
[----:B------:R-:W-:Y:S01]  /*13db0*/  R2UR UR8, R15 ;  /* 0x000000000f0872ca */ /* 0x000fe200000e0000 */
[----:B------:R-:W-:Y:S01]  /*13dc0*/  ULDC.64 UR16, c[0x0][0x700] ;  /* 0x0001c00000107ab9 */ /* 0x000fe20000000a00 */
[----:B------:R-:W-:Y:S01]  /*13dd0*/  UMOV UR32, 0x0 ;  /* 0x0000000000207882 */ /* 0x000fe20000000000 */
[----:B------:R-:W-:Y:S01]  /*13de0*/  IMAD.U32 R10, RZ, RZ, UR16 ;  /* 0x00000010ff0a7e24 */ /* 0x000fe2000f8e00ff */
[----:B------:R-:W-:Y:S01]  /*13df0*/  UMOV UR33, 0x14f00000 ;  /* 0x14f0000000217882 */ /* 0x000fe20000000000 */
[----:B------:R-:W-:Y:S01]  /*13e00*/  IMAD.U32 R9, RZ, RZ, UR17 ;  /* 0x00000011ff097e24 */ /* 0x000fe2000f8e00ff */
[----:B------:R-:W-:Y:S01]  /*13e10*/  UMOV UR18, URZ ;  /* 0x0000003f00127c82 */ /* 0x000fe20008000000 */
[----:B------:R-:W-:Y:S01]  /*13e20*/  UMOV UR25, 0x20 ;  /* 0x0000002000197882 */ /* 0x000fe20000000000 */
[----:B------:R-:W-:Y:S01]  /*13e30*/  UMOV UR34, 0x0 ;  /* 0x0000000000227882 */ /* 0x000fe20000000000 */
[----:B------:R-:W-:Y:S01]  /*13e40*/  UMOV UR35, 0x10000000 ;  /* 0x1000000000237882 */ /* 0x000fe20000000000 */
[----:B------:R-:W-:Y:S01]  /*13e50*/  UMOV UR13, UR21 ;  /* 0x00000015000d7c82 */ /* 0x000fe20008000000 */
[----:B------:R-:W-:Y:S01]  /*13e60*/  USHF.L.U32 UR19, UR19, 0x7, URZ ;  /* 0x0000000713137899 */ /* 0x000fe2000800063f */
[----:B------:R-:W-:Y:S01]  /*13e70*/  IMAD.MOV.U32 R19, RZ, RZ, RZ ;  /* 0x000000ffff137224 */ /* 0x000fe200078e00ff */
[----:B------:R-:W-:Y:S01]  /*13e80*/  UMOV UR10, UR18 ;  /* 0x00000012000a7c82 */ /* 0x000fe20008000000 */
[----:B------:R-:W-:Y:S01]  /*13e90*/  UMOV UR27, UR11 ;  /* 0x0000000b001b7c82 */ /* 0x000fe20008000000 */
[----:B------:R-:W-:Y:S01]  /*13ea0*/  UIADD3 UR9, UP0, UR19, UR14, URZ ;  /* 0x0000000e13097290 */ /* 0x000fe2000ff1e03f */
[----:B------:R-:W-:Y:S01]  /*13eb0*/  UMOV UR28, UR12 ;  /* 0x0000000c001c7c82 */ /* 0x000fe20008000000 */
[----:B------:R-:W-:-:S02]  /*13ec0*/  UMOV UR29, UR21 ;  /* 0x00000015001d7c82 */ /* 0x000fc40008000000 */
[----:B------:R-:W-:Y:S02]  /*13ed0*/  ULEA.HI.X.SX32 UR8, UR19, UR8, 0x1, UP0 ;  /* 0x0000000813087291 */ /* 0x000fe400080f0e3f */
[----:B-1----:R-:W-:Y:S01]  /*13ee0*/  MOV R3, UR9 ;  /* 0x0000000900037c02 */ /* 0x002fe20008000f00 */
[----:B------:R-:W-:Y:S01]  /*13ef0*/  UMOV UR26, UR18 ;  /* 0x00000012001a7c82 */ /* 0x000fe20008000000 */
[----:B--2---:R-:W-:Y:S01]  /*13f00*/  MOV R8, R12 ;  /* 0x0000000c00087202 */ /* 0x004fe20000000f00 */
[----:B------:R-:W-:Y:S01]  /*13f10*/  IMAD.MOV.U32 R7, RZ, RZ, R13 ;  /* 0x000000ffff077224 */ /* 0x000fe200078e000d */
[----:B------:R-:W-:Y:S01]  /*13f20*/  LEA R2, P1, R3, R10, 0x2 ;  /* 0x0000000a03027211 */ /* 0x000fe200078210ff */
[----:B------:R-:W-:Y:S01]  /*13f30*/  IMAD.U32 R3, RZ, RZ, UR8 ;  /* 0x00000008ff037e24 */ /* 0x000fe2000f8e00ff */
[----:B------:R-:W-:Y:S02]  /*13f40*/  MOV R6, UR9 ;  /* 0x0000000900067c02 */ /* 0x000fe40008000f00 */
[----:B------:R-:W-:-:S02]  /*13f50*/  R2UR UR22, R2 ;  /* 0x00000000021672ca */ /* 0x000fc400000e0000 */
[----:B------:R-:W-:Y:S02]  /*13f60*/  IADD3 R2, P2, R8, 0x2f0, RZ ;  /* 0x000002f008027810 */ /* 0x000fe40007f5e0ff */
[----:B------:R-:W-:Y:S02]  /*13f70*/  LEA.HI.X R3, R6, R9, R3, 0x2, P1 ;  /* 0x0000000906037211 */ /* 0x000fe400008f1403 */
[----:B------:R-:W-:Y:S01]  /*13f80*/  R2UR UR40, R2 ;  /* 0x00000000022872ca */ /* 0x000fe200000e0000 */
[----:B------:R-:W-:Y:S01]  /*13f90*/  IMAD.X R5, RZ, RZ, R7, P2 ;  /* 0x000000ffff057224 */ /* 0x000fe200010e0607 */
[----:B------:R-:W-:Y:S02]  /*13fa0*/  IADD3 R2, P3, R8, 0x3f0, RZ ;  /* 0x000003f008027810 */ /* 0x000fe40007f7e0ff */
[----:B------:R-:W-:Y:S02]  /*13fb0*/  R2UR UR8, R16 ;  /* 0x00000000100872ca */ /* 0x000fe400000e0000 */
[----:B------:R-:W-:-:S02]  /*13fc0*/  R2UR UR42, R2 ;  /* 0x00000000022a72ca */ /* 0x000fc400000e0000 */
[----:B------:R-:W-:Y:S02]  /*13fd0*/  IADD3 R2, P1, R8, 0xf0, RZ ;  /* 0x000000f008027810 */ /* 0x000fe40007f3e0ff */
[----:B------:R-:W-:Y:S02]  /*13fe0*/  R2UR UR23, R3 ;  /* 0x00000000031772ca */ /* 0x000fe400000e0000 */
[----:B------:R-:W-:Y:S02]  /*13ff0*/  IADD3 R6, R0, -0x1, RZ ;  /* 0xffffffff00067810 */ /* 0x000fe40007ffe0ff */
[-C--:B------:R-:W-:Y:S02]  /*14000*/  IADD3.X R3, RZ, R7.reuse, RZ, P1, !PT ;  /* 0x00000007ff037210 */ /* 0x080fe40000ffe4ff */
[----:B------:R-:W-:Y:S01]  /*14010*/  R2UR UR41, R5 ;  /* 0x00000000052972ca */ /* 0x000fe200000e0000 */
[----:B------:R1:W-:Y:S01]  /*14020*/  STL [R1], R6 ;  /* 0x0000000601007387 */ /* 0x0003e20000100800 */
[----:B------:R-:W-:Y:S01]  /*14030*/  IADD3.X R5, RZ, R7, RZ, P3, !PT ;  /* 0x00000007ff057210 */ /* 0x000fe20001ffe4ff */
[----:B------:R-:W-:Y:S01]  /*14040*/  UIADD3 UR16, UR8, 0x10000, URZ ;  /* 0x0001000008107890 */ /* 0x000fe2000fffe03f */
[----:B------:R-:W-:Y:S01]  /*14050*/  R2UR UR30, R2 ;  /* 0x00000000021e72ca */ /* 0x000fe200000e0000 */
[----:B------:R-:W-:Y:S01]  /*14060*/  UIADD3 UR17, UR8, 0x30c10, URZ ;  /* 0x00030c1008117890 */ /* 0x000fe2000fffe03f */
[----:B------:R-:W-:Y:S01]  /*14070*/  R2UR UR31, R3 ;  /* 0x00000000031f72ca */ /* 0x000fe200000e0000 */
[----:B------:R-:W-:Y:S01]  /*14080*/  UIADD3 UR38, UR8, 0x20000, URZ ;  /* 0x0002000008267890 */ /* 0x000fe2000fffe03f */
[----:B------:R-:W-:Y:S01]  /*14090*/  R2UR UR43, R5 ;  /* 0x00000000052b72ca */ /* 0x000fe200000e0000 */
[----:B------:R-:W-:Y:S01]  /*140a0*/  UIADD3 UR9, UR8, 0x30c00, URZ ;  /* 0x00030c0008097890 */ /* 0x000fe2000fffe03f */
[----:B------:R-:W-:Y:S01]  /*140b0*/  ISETP.GE.AND P1, PT, R4, R6, PT ;  /* 0x000000060400720c */ /* 0x000fe20003f26270 */
[----:B------:R-:W-:Y:S01]  /*140c0*/  UIADD3 UR24, UR8, 0x4000, URZ ;  /* 0x0000400008187890 */ /* 0x000fe2000fffe03f */
[----:B------:R-:W-:Y:S01]  /*140d0*/  IMAD.MOV.U32 R5, RZ, RZ, 0x8000 ;  /* 0x00008000ff057424 */ /* 0x000fe200078e00ff */
[----:B------:R-:W-:-:S06]  /*140e0*/  UMOV UR39, UR17 ;  /* 0x0000001100277c82 */ /* 0x000fcc0008000000 */
[----:B------:R-:W-:Y:S01]  /*140f0*/  UTMALDG.4D [UR16], [UR30], desc[UR32] ;  /* 0x000020101e0075b4 */ /* 0x000fe20008019000 */
[----:B------:R2:W-:Y:S01]  /*14100*/  UBLKCP.S.G [UR38], [UR22], UR25 ;  /* 0x00000026160073ba */ /* 0x0005e20008000219 */
[----:B------:R1:W-:Y:S01]  /*14110*/  SYNCS.ARRIVE.TRANS64 RZ, [R16+URZ+0x30c00], R5 ;  /* 0x030c000510ff79a7 */ /* 0x0003e2000800003f */
[----:B------:R1:W-:Y:S01]  /*14120*/  UTMALDG.4D [UR8], [UR40], desc[UR34] ;  /* 0x00002208280075b4 */ /* 0x0003e20008019000 */
[----:B--2---:R-:W-:Y:S02]  /*14130*/  UMOV UR25, UR9 ;  /* 0x0000000900197c82 */ /* 0x004fe40008000000 */
[----:B------:R1:W-:Y:S01]  /*14140*/  UTMALDG.4D [UR24], [UR42], desc[UR34] ;  /* 0x000022182a0075b4 */ /* 0x0003e20008019000 */
[----:B------:R-:W-:Y:S05]  /*14150*/  @P1 BRA `(.L_x_1140) ;  /* 0x0000000c00841947 */ /* 0x000fea0003800000 */
[----:B-1----:R-:W-:Y:S01]  /*14160*/  LOP3.LUT R5, RZ, R4, RZ, 0x33, !PT ;  /* 0x00000004ff057212 */ /* 0x002fe200078e33ff */
[----:B------:R-:W1:Y:S01]  /*14170*/  S2R R12, SR_TID.X ;  /* 0x00000000000c7919 */ /* 0x000e620000002100 */
[----:B------:R-:W-:Y:S02]  /*14180*/  MOV R11, 0x1 ;  /* 0x00000001000b7802 */ /* 0x000fe40000000f00 */
[----:B------:R-:W-:Y:S01]  /*14190*/  IADD3 R20, R5, R0, RZ ;  /* 0x0000000005147210 */ /* 0x000fe20007ffe0ff */
[----:B------:R-:W-:Y:S02]  /*141a0*/  VIADD R5, R0, 0xfffffffe ;  /* 0xfffffffe00057836 */ /* 0x000fe40000000000 */
[----:B------:R-:W-:-:S03]  /*141b0*/  IMAD.MOV.U32 R0, RZ, RZ, R4 ;  /* 0x000000ffff007224 */ /* 0x000fc600078e0004 */
[----:B------:R-:W-:Y:S02]  /*141c0*/  ISETP.NE.AND P1, PT, R5, R4, PT ;  /* 0x000000040500720c */ /* 0x000fe40003f25270 */
[----:B------:R-:W-:-:S05]  /*141d0*/  LOP3.LUT R5, R20, 0x1, RZ, 0xc0, !PT ;  /* 0x0000000114057812 */ /* 0x000fca00078ec0ff */
[----:B------:R2:W-:Y:S01]  /*141e0*/  STL [R1+0x4], R5 ;  /* 0x0000040501007387 */ /* 0x0005e20000100800 */
[----:B-1----:R-:W-:-:S05]  /*141f0*/  LOP3.LUT R6, R12, 0x1f, RZ, 0xc0, !PT ;  /* 0x0000001f0c067812 */ /* 0x002fca00078ec0ff */
[----:B--2---:R-:W-:Y:S05]  /*14200*/  @!P1 BRA `(.L_x_1141) ;  /* 0x0000000800389947 */ /* 0x004fea0003800000 */
[----:B------:R-:W-:Y:S01]  /*14210*/  IADD3 R20, R20, -R5, RZ ;  /* 0x8000000514147210 */ /* 0x000fe20007ffe0ff */
[----:B------:R-:W-:Y:S01]  /*14220*/  IMAD.MOV.U32 R0, RZ, RZ, R4 ;  /* 0x000000ffff007224 */ /* 0x000fe200078e0004 */
[----:B------:R-:W-:-:S07]  /*14230*/  MOV R11, 0x1 ;  /* 0x00000001000b7802 */ /* 0x000fce0000000f00 */
.L_x_1150:
[----:B--234-:R-:W-:-:S04]  /*14240*/  SHF.L.U32 R21, R11, 0x1f, RZ ;  /* 0x0000001f0b157819 */ /* 0x01cfc800000006ff */
[----:B------:R-:W1:Y:S02]  /*14250*/  SYNCS.PHASECHK.TRANS64.TRYWAIT P1, [R16+URZ+0x30c40], R21 ;  /* 0x030c4015100075a7 */ /* 0x000e64000802017f */
[----:B-1----:R-:W-:Y:S05]  /*14260*/  @!P1 BRA `(.L_x_1142) ;  /* 0x00000014005c9947 */ /* 0x002fea0003800000 */
.L_x_1167:
[----:B------:R-:W-:Y:S05]  /*14270*/  @P0 BRA `(.L_x_1143) ;  /* 0x0000000000140947 */ /* 0x000fea0003800000 */
[----:B------:R-:W-:Y:S01]  /*14280*/  ISETP.NE.AND P1, PT, R6, RZ, PT ;  /* 0x000000ff0600720c */ /* 0x000fe20003f25270 */
[----:B------:R-:W-:-:S04]  /*14290*/  IMAD.MOV.U32 R3, RZ, RZ, 0x4200 ;  /* 0x00004200ff037424 */ /* 0x000fc800078e00ff */
[----:B------:R2:W-:Y:S08]  /*142a0*/  SYNCS.ARRIVE.TRANS64 RZ, [R16+URZ+0x30c30], R3 ;  /* 0x030c300310ff79a7 */ /* 0x0005f0000800003f */
[----:B------:R-:W-:Y:S05]  /*142b0*/  @!P1 BRA `(.L_x_1143) ;  /* 0x0000000000049947 */ /* 0x000fea0003800000 */
[----:B------:R-:W-:Y:S01]  /*142c0*/  BPT.TRAP 0x1 ;  /* 0x000000040000795c */ /* 0x000fe20000300000 */
.L_x_1143:
[----:B------:R-:W2:Y:S01]  /*142d0*/  LDC.64 R12, c[0x0][0x728] ;  /* 0x0001ca00ff0c7b82 */ /* 0x000ea20000000a00 */
[----:B------:R-:W-:Y:S01]  /*142e0*/  SHF.L.U32 R18, R0, 0x7, RZ ;  /* 0x0000000700127819 */ /* 0x000fe200000006ff */
[----:B------:R-:W-:Y:S01]  /*142f0*/  UMOV UR26, 0x0 ;  /* 0x00000000001a7882 */ /* 0x000fe20000000000 */
[----:B------:R-:W-:Y:S01]  /*14300*/  R2UR UR8, R16 ;  /* 0x00000000100872ca */ /* 0x000fe200000e0000 */
[----:B------:R-:W-:Y:S01]  /*14310*/  UMOV UR27, 0x14f00000 ;  /* 0x14f00000001b7882 */ /* 0x000fe20000000000 */
[C---:B------:R-:W-:Y:S01]  /*14320*/  IADD3 R2, P1, R18.reuse, UR6, RZ ;  /* 0x0000000612027c10 */ /* 0x040fe2000ff3e0ff */
[----:B------:R-:W-:Y:S01]  /*14330*/  UMOV UR18, URZ ;  /* 0x0000003f00127c82 */ /* 0x000fe20008000000 */
[----:B------:R-:W-:Y:S01]  /*14340*/  R2UR UR19, R18 ;  /* 0x00000000121372ca */ /* 0x000fe200000e0000 */
[----:B------:R-:W3:Y:S01]  /*14350*/  LDC.64 R4, c[0x0][0x198] ;  /* 0x00006600ff047b82 */ /* 0x000ee20000000a00 */
[----:B------:R-:W-:-:S07]  /*14360*/  UMOV UR10, 0x20 ;  /* 0x00000020000a7882 */ /* 0x000fce0000000000 */
[----:B------:R-:W-:Y:S02]  /*14370*/  UIADD3 UR16, UR8, 0x18000, URZ ;  /* 0x0001800008107890 */ /* 0x000fe4000fffe03f */
[----:B------:R-:W-:Y:S02]  /*14380*/  UIADD3 UR17, UR8, 0x30c30, URZ ;  /* 0x00030c3008117890 */ /* 0x000fe4000fffe03f */
[----:B------:R-:W-:Y:S01]  /*14390*/  UIADD3 UR8, UR8, 0x20400, URZ ;  /* 0x0002040008087890 */ /* 0x000fe2000fffe03f */
[----:B--2---:R-:W-:-:S04]  /*143a0*/  LEA R3, P2, R2, R12, 0x2 ;  /* 0x0000000c02037211 */ /* 0x004fc800078410ff */
[----:B------:R-:W-:Y:S01]  /*143b0*/  UMOV UR9, UR17 ;  /* 0x0000001100097c82 */ /* 0x000fe20008000000 */
        /* <DEDUP_REMOVED lines=14> */
.L_x_1168:
[----:B------:R-:W-:Y:S05]  /*144a0*/  @P0 BRA `(.L_x_1145) ;  /* 0x0000000000140947 */ /* 0x000fea0003800000 */
[----:B------:R-:W-:Y:S02]  /*144b0*/  ISETP.NE.AND P1, PT, R6, RZ, PT ;  /* 0x000000ff0600720c */ /* 0x000fe40003f25270 */
[----:B------:R-:W-:-:S04]  /*144c0*/  MOV R2, 0x4200 ;  /* 0x0000420000027802 */ /* 0x000fc80000000f00 */
[----:B------:R3:W-:Y:S07]  /*144d0*/  SYNCS.ARRIVE.TRANS64 RZ, [R16+URZ+0x30c18], R2 ;  /* 0x030c180210ff79a7 */ /* 0x0007ee000800003f */
[----:B------:R-:W-:Y:S05]  /*144e0*/  @!P1 BRA `(.L_x_1145) ;  /* 0x0000000000049947 */ /* 0x000fea0003800000 */
[----:B------:R-:W-:Y:S01]  /*144f0*/  BPT.TRAP 0x1 ;  /* 0x000000040000795c */ /* 0x000fe20000300000 */
.L_x_1145:
[----:B------:R-:W-:Y:S01]  /*14500*/  VIADD R18, R18, 0x80 ;  /* 0x0000008012127836 */ /* 0x000fe20000000000 */
[----:B------:R-:W-:Y:S01]  /*14510*/  ULDC.64 UR8, c[0x0][0x700] ;  /* 0x0001c00000087ab9 */ /* 0x000fe20000000a00 */
[----:B------:R-:W-:Y:S01]  /*14520*/  R2UR UR24, R16 ;  /* 0x00000000101872ca */ /* 0x000fe200000e0000 */
[----:B------:R-:W-:Y:S01]  /*14530*/  IMAD.U32 R9, RZ, RZ, UR9 ;  /* 0x00000009ff097e24 */ /* 0x000fe2000f8e00ff */
[----:B------:R-:W-:Y:S01]  /*14540*/  MOV R10, UR8 ;  /* 0x00000008000a7c02 */ /* 0x000fe20008000f00 */
[----:B------:R-:W-:Y:S01]  /*14550*/  UMOV UR22, 0x0 ;  /* 0x0000000000167882 */ /* 0x000fe20000000000 */
[----:B---3--:R-:W-:Y:S01]  /*14560*/  IADD3 R2, P1, R18, UR14, RZ ;  /* 0x0000000e12027c10 */ /* 0x008fe2000ff3e0ff */
[----:B------:R-:W-:Y:S01]  /*14570*/  UMOV UR23, 0x14f00000 ;  /* 0x14f0000000177882 */ /* 0x000fe20000000000 */
[----:B------:R-:W-:Y:S01]  /*14580*/  SHF.R.S32.HI R17, RZ, 0x1f, R18 ;  /* 0x0000001fff117819 */ /* 0x000fe20000011412 */
[----:B------:R-:W-:Y:S01]  /*14590*/  UMOV UR18, URZ ;  /* 0x0000003f00127c82 */ /* 0x000fe20008000000 */
[----:B------:R-:W-:Y:S01]  /*145a0*/  LEA R3, P2, R2, R10, 0x2 ;  /* 0x0000000a02037211 */ /* 0x000fe200078410ff */
[----:B------:R-:W-:Y:S01]  /*145b0*/  UMOV UR10, 0x20 ;  /* 0x00000020000a7882 */ /* 0x000fe20000000000 */
[----:B------:R-:W-:-:S02]  /*145c0*/  R2UR UR19, R18 ;  /* 0x00000000121372ca */ /* 0x000fc400000e0000 */
[----:B------:R-:W-:Y:S01]  /*145d0*/  R2UR UR26, R3 ;  /* 0x00000000031a72ca */ /* 0x000fe200000e0000 */
[----:B------:R-:W-:Y:S01]  /*145e0*/  UIADD3 UR16, UR24, 0x14000, URZ ;  /* 0x0001400018107890 */ /* 0x000fe2000fffe03f */
[----:B------:R-:W-:Y:S01]  /*145f0*/  IADD3.X R3, R17, R15, RZ, P1, !PT ;  /* 0x0000000f11037210 */ /* 0x000fe20000ffe4ff */
[----:B------:R-:W-:Y:S02]  /*14600*/  UIADD3 UR17, UR24, 0x30c18, URZ ;  /* 0x00030c1818117890 */ /* 0x000fe4000fffe03f */
[----:B------:R-:W-:Y:S01]  /*14610*/  UIADD3 UR24, UR24, 0x20200, URZ ;  /* 0x0002020018187890 */ /* 0x000fe2000fffe03f */
[----:B------:R-:W-:Y:S02]  /*14620*/  LEA.HI.X R3, R2, R9, R3, 0x2, P2 ;  /* 0x0000000902037211 */ /* 0x000fe400010f1403 */
[----:B------:R-:W-:Y:S02]  /*14630*/  IADD3 R2, P1, R8, 0xf0, RZ ;  /* 0x000000f008027810 */ /* 0x000fe40007f3e0ff */
[----:B------:R-:W-:Y:S01]  /*14640*/  R2UR UR27, R3 ;  /* 0x00000000031b72ca */ /* 0x000fe200000e0000 */
[----:B------:R-:W-:Y:S01]  /*14650*/  UMOV UR25, UR17 ;  /* 0x0000001100197c82 */ /* 0x000fe20008000000 */
[----:B------:R-:W-:Y:S01]  /*14660*/  R2UR UR8, R2 ;  /* 0x00000000020872ca */ /* 0x000fe200000e0000 */
[----:B------:R-:W-:-:S05]  /*14670*/  IMAD.X R3, RZ, RZ, R7, P1 ;  /* 0x000000ffff037224 */ /* 0x000fca00008e0607 */
[----:B------:R-:W-:-:S13]  /*14680*/  R2UR UR9, R3 ;  /* 0x00000000030972ca */ /* 0x000fda00000e0000 */
[----:B------:R3:W-:Y:S01]  /*14690*/  UTMALDG.4D [UR16], [UR8], desc[UR22] ;  /* 0x00001610080075b4 */ /* 0x0007e20008019000 */
[----:B------:R3:W-:Y:S01]  /*146a0*/  UBLKCP.S.G [UR24], [UR26], UR10 ;  /* 0x000000181a0073ba */ /* 0x0007e2000800020a */
[----:B------:R-:W4:Y:S02]  /*146b0*/  SYNCS.PHASECHK.TRANS64.TRYWAIT P1, [R16+URZ+0x30c48], R21 ;  /* 0x030c4815100075a7 */ /* 0x000f24000802017f */
[----:B---34-:R-:W-:Y:S05]  /*146c0*/  @!P1 BRA `(.L_x_1146) ;  /* 0x00000010006c9947 */ /* 0x018fea0003800000 */
.L_x_1169:
[----:B------:R-:W-:Y:S05]  /*146d0*/  @P0 BRA `(.L_x_1147) ;  /* 0x0000000000140947 */ /* 0x000fea0003800000 */
[----:B------:R-:W-:Y:S02]  /*146e0*/  ISETP.NE.AND P1, PT, R6, RZ, PT ;  /* 0x000000ff0600720c */ /* 0x000fe40003f25270 */
[----:B-123--:R-:W-:-:S04]  /*146f0*/  MOV R21, 0x4200 ;  /* 0x0000420000157802 */ /* 0x00efc80000000f00 */
[----:B------:R4:W-:Y:S07]  /*14700*/  SYNCS.ARRIVE.TRANS64 RZ, [R16+URZ+0x30c38], R21 ;  /* 0x030c381510ff79a7 */ /* 0x0009ee000800003f */
[----:B------:R-:W-:Y:S05]  /*14710*/  @!P1 BRA `(.L_x_1147) ;  /* 0x0000000000049947 */ /* 0x000fea0003800000 */
[----:B------:R-:W-:Y:S01]  /*14720*/  BPT.TRAP 0x1 ;  /* 0x000000040000795c */ /* 0x000fe20000300000 */
.L_x_1147:
[C---:B------:R-:W-:Y:S01]  /*14730*/  R2UR UR19, R18.reuse ;  /* 0x00000000121372ca */ /* 0x040fe200000e0000 */
[----:B------:R-:W-:Y:S01]  /*14740*/  UMOV UR22, 0x0 ;  /* 0x0000000000167882 */ /* 0x000fe20000000000 */
[----:B------:R-:W-:Y:S01]  /*14750*/  IADD3 R18, P1, R18, UR6, RZ ;  /* 0x0000000612127c10 */ /* 0x000fe2000ff3e0ff */
        /* <DEDUP_REMOVED lines=19> */
[----:B------:R-:W5:Y:S02]  /*14890*/  SYNCS.PHASECHK.TRANS64.TRYWAIT P1, [R16+URZ+0x30c20], R5 ;  /* 0x030c2005100075a7 */ /* 0x000f64000802017f */
[----:B-1---5:R-:W-:Y:S05]  /*148a0*/  @!P1 BRA `(.L_x_1148) ;  /* 0x0000001000089947 */ /* 0x022fea0003800000 */
.L_x_1171:
[----:B------:R-:W-:Y:S05]  /*148b0*/  @P0 BRA `(.L_x_1149) ;  /* 0x0000000000140947 */ /* 0x000fea0003800000 */
[----:B------:R-:W-:Y:S02]  /*148c0*/  ISETP.NE.AND P1, PT, R6, RZ, PT ;  /* 0x000000ff0600720c */ /* 0x000fe40003f25270 */
[----:B------:R-:W-:-:S04]  /*148d0*/  MOV R5, 0x4200 ;  /* 0x0000420000057802 */ /* 0x000fc80000000f00 */
[----:B------:R1:W-:Y:S07]  /*148e0*/  SYNCS.ARRIVE.TRANS64 RZ, [R16+URZ+0x30c10], R5 ;  /* 0x030c100510ff79a7 */ /* 0x0003ee000800003f */
[----:B------:R-:W-:Y:S05]  /*148f0*/  @!P1 BRA `(.L_x_1149) ;  /* 0x0000000000049947 */ /* 0x000fea0003800000 */
[----:B------:R-:W-:Y:S01]  /*14900*/  BPT.TRAP 0x1 ;  /* 0x000000040000795c */ /* 0x000fe20000300000 */
.L_x_1149:
[----:B------:R-:W-:Y:S01]  /*14910*/  R2UR UR10, R0 ;  /* 0x00000000000a72ca */ /* 0x000fe200000e0000 */
[----:B------:R-:W-:Y:S01]  /*14920*/  UMOV UR22, 0x0 ;  /* 0x0000000000167882 */ /* 0x000fe20000000000 */
[----:B------:R-:W-:Y:S01]  /*14930*/  R2UR UR8, R15 ;  /* 0x000000000f0872ca */ /* 0x000fe200000e0000 */
[----:B------:R-:W-:Y:S01]  /*14940*/  UMOV UR23, 0x14f00000 ;  /* 0x14f0000000177882 */ /* 0x000fe20000000000 */
[----:B------:R-:W-:Y:S01]  /*14950*/  R2UR UR24, R16 ;  /* 0x00000000101872ca */ /* 0x000fe200000e0000 */
[----:B------:R-:W-:Y:S01]  /*14960*/  UMOV UR18, URZ ;  /* 0x0000003f00127c82 */ /* 0x000fe20008000000 */
[----:B------:R-:W-:Y:S01]  /*14970*/  IADD3 R20, R20, -0x2, RZ ;  /* 0xfffffffe14147810 */ /* 0x000fe20007ffe0ff */
[----:B------:R-:W-:-:S06]  /*14980*/  UMOV UR13, 0x20 ;  /* 0x00000020000d7882 */ /* 0x000fcc0000000000 */
[----:B------:R-:W-:-:S04]  /*14990*/  UIADD3 UR10, UR10, 0x2, URZ ;  /* 0x000000020a0a7890 */ /* 0x000fc8000fffe03f */
[----:B------:R-:W-:Y:S02]  /*149a0*/  USHF.L.U32 UR19, UR10, 0x7, URZ ;  /* 0x000000070a137899 */ /* 0x000fe4000800063f */
[----:B------:R-:W-:Y:S02]  /*149b0*/  UIADD3 UR16, UR24, 0x10000, URZ ;  /* 0x0001000018107890 */ /* 0x000fe4000fffe03f */
[----:B------:R-:W-:Y:S02]  /*149c0*/  UIADD3 UR9, UP0, UR19, UR14, URZ ;  /* 0x0000000e13097290 */ /* 0x000fe4000ff1e03f */
[----:B------:R-:W-:Y:S02]  /*149d0*/  UIADD3 UR17, UR24, 0x30c10, URZ ;  /* 0x00030c1018117890 */ /* 0x000fe4000fffe03f */
[----:B------:R-:W-:Y:S02]  /*149e0*/  ULEA.HI.X.SX32 UR8, UR19, UR8, 0x1, UP0 ;  /* 0x0000000813087291 */ /* 0x000fe400080f0e3f */
[----:B-1----:R-:W-:Y:S01]  /*149f0*/  IMAD.U32 R5, RZ, RZ, UR9 ;  /* 0x00000009ff057e24 */ /* 0x002fe2000f8e00ff */
[----:B------:R-:W-:-:S02]  /*14a00*/  UIADD3 UR24, UR24, 0x20000, URZ ;  /* 0x0002000018187890 */ /* 0x000fc4000fffe03f */
[----:B------:R-:W-:Y:S01]  /*14a10*/  UMOV UR25, UR17 ;  /* 0x0000001100197c82 */ /* 0x000fe20008000000 */
[----:B------:R-:W-:Y:S01]  /*14a20*/  IMAD.U32 R4, RZ, RZ, UR8 ;  /* 0x00000008ff047e24 */ /* 0x000fe2000f8e00ff */
[----:B------:R-:W-:Y:S02]  /*14a30*/  LEA R0, P1, R5, R10, 0x2 ;  /* 0x0000000a05007211 */ /* 0x000fe400078210ff */
[----:B------:R-:W-:Y:S02]  /*14a40*/  R2UR UR8, R2 ;  /* 0x00000000020872ca */ /* 0x000fe400000e0000 */
[----:B------:R-:W-:Y:S02]  /*14a50*/  R2UR UR26, R0 ;  /* 0x00000000001a72ca */ /* 0x000fe400000e0000 */
[----:B------:R-:W-:Y:S02]  /*14a60*/  MOV R0, UR9 ;  /* 0x0000000900007c02 */ /* 0x000fe40008000f00 */
[----:B------:R-:W-:-:S02]  /*14a70*/  R2UR UR9, R3 ;  /* 0x00000000030972ca */ /* 0x000fc400000e0000 */
[----:B------:R-:W-:Y:S02]  /*14a80*/  LEA.HI.X R0, R0, R9, R4, 0x2, P1 ;  /* 0x0000000900007211 */ /* 0x000fe400008f1404 */
[----:B------:R-:W-:Y:S02]  /*14a90*/  ISETP.NE.AND P1, PT, R20, RZ, PT ;  /* 0x000000ff1400720c */ /* 0x000fe40003f25270 */
[----:B------:R-:W-:Y:S01]  /*14aa0*/  R2UR UR27, R0 ;  /* 0x00000000001b72ca */ /* 0x000fe200000e0000 */
[----:B------:R-:W-:-:S06]  /*14ab0*/  IMAD.U32 R0, RZ, RZ, UR10 ;  /* 0x0000000aff007e24 */ /* 0x000fcc000f8e00ff */
[----:B------:R1:W-:Y:S06]  /*14ac0*/  UTMALDG.4D [UR16], [UR8], desc[UR22] ;  /* 0x00001610080075b4 */ /* 0x0003ec0008019000 */
[----:B------:R1:W-:Y:S02]  /*14ad0*/  UBLKCP.S.G [UR24], [UR26], UR13 ;  /* 0x000000181a0073ba */ /* 0x0003e4000800020d */
[----:B-1----:R-:W-:Y:S05]  /*14ae0*/  @P1 BRA `(.L_x_1150) ;  /* 0xfffffff400d41947 */ /* 0x002fea000383ffff */
.L_x_1141:
[----:B------:R-:W2:Y:S02]  /*14af0*/  LDL.LU R4, [R1+0x4] ;  /* 0x0000040001047983 */ /* 0x000ea40000300800 */
[----:B--2---:R-:W-:Y:S02]  /*14b00*/  ISETP.NE.AND P1, PT, R4, RZ, PT ;  /* 0x000000ff0400720c */ /* 0x004fe40003f25270 */
[----:B------:R2:W5:Y:S11]  /*14b10*/  LDL R4, [R1] ;  /* 0x0000000001047983 */ /* 0x0005760000100800 */
[----:B--2---:R-:W-:Y:S05]  /*14b20*/  @!P1 BRA `(.L_x_1140) ;  /* 0x0000000400109947 */ /* 0x004fea0003800000 */
[----:B------:R-:W-:-:S04]  /*14b30*/  SHF.L.U32 R13, R11, 0x1f, RZ ;  /* 0x0000001f0b0d7819 */ /* 0x000fc800000006ff */
[----:B------:R-:W1:Y:S02]  /*14b40*/  SYNCS.PHASECHK.TRANS64.TRYWAIT P1, [R16+URZ+0x30c40], R13 ;  /* 0x030c400d100075a7 */ /* 0x000e64000802017f */
[----:B-1----:R-:W-:Y:S05]  /*14b50*/  @!P1 BRA `(.L_x_1151) ;  /* 0x0000000c00749947 */ /* 0x002fea0003800000 */
.L_x_1172:
[----:B------:R-:W-:Y:S05]  /*14b60*/  @P0 BRA `(.L_x_1152) ;  /* 0x0000000000140947 */ /* 0x000fea0003800000 */
[----:B------:R-:W-:Y:S02]  /*14b70*/  ISETP.NE.AND P1, PT, R6, RZ, PT ;  /* 0x000000ff0600720c */ /* 0x000fe40003f25270 */
[----:B------:R-:W-:-:S04]  /*14b80*/  MOV R5, 0x4200 ;  /* 0x0000420000057802 */ /* 0x000fc80000000f00 */
[----:B------:R2:W-:Y:S07]  /*14b90*/  SYNCS.ARRIVE.TRANS64 RZ, [R16+URZ+0x30c30], R5 ;  /* 0x030c300510ff79a7 */ /* 0x0005ee000800003f */
[----:B------:R-:W-:Y:S05]  /*14ba0*/  @!P1 BRA `(.L_x_1152) ;  /* 0x0000000000049947 */ /* 0x000fea0003800000 */
[----:B------:R-:W-:Y:S01]  /*14bb0*/  BPT.TRAP 0x1 ;  /* 0x000000040000795c */ /* 0x000fe20000300000 */
.L_x_1152:
[----:B--2--5:R-:W2:Y:S01]  /*14bc0*/  LDC.64 R4, c[0x0][0x728] ;  /* 0x0001ca00ff047b82 */ /* 0x024ea20000000a00 */
[----:B------:R-:W-:Y:S01]  /*14bd0*/  IMAD.SHL.U32 R17, R0, 0x80, RZ ;  /* 0x0000008000117824 */ /* 0x000fe200078e00ff */
[----:B------:R-:W-:Y:S01]  /*14be0*/  R2UR UR24, R16 ;  /* 0x00000000101872ca */ /* 0x000fe200000e0000 */
[----:B------:R-:W-:Y:S01]  /*14bf0*/  UMOV UR22, 0x0 ;  /* 0x0000000000167882 */ /* 0x000fe20000000000 */
[----:B------:R-:W-:Y:S01]  /*14c00*/  UMOV UR23, 0x14f00000 ;  /* 0x14f0000000177882 */ /* 0x000fe20000000000 */
[----:B------:R-:W-:Y:S01]  /*14c10*/  UMOV UR18, URZ ;  /* 0x0000003f00127c82 */ /* 0x000fe20008000000 */
[C---:B------:R-:W-:Y:S01]  /*14c20*/  IADD3 R0, P1, R17.reuse, UR6, RZ ;  /* 0x0000000611007c10 */ /* 0x040fe2000ff3e0ff */
[----:B------:R-:W-:Y:S01]  /*14c30*/  UMOV UR10, 0x20 ;  /* 0x00000020000a7882 */ /* 0x000fe20000000000 */
[----:B------:R-:W-:-:S07]  /*14c40*/  R2UR UR19, R17 ;  /* 0x00000000111372ca */ /* 0x000fce00000e0000 */
[----:B------:R-:W-:Y:S02]  /*14c50*/  UIADD3 UR16, UR24, 0x18000, URZ ;  /* 0x0001800018107890 */ /* 0x000fe4000fffe03f */
[----:B------:R-:W-:Y:S02]  /*14c60*/  UIADD3 UR17, UR24, 0x30c30, URZ ;  /* 0x00030c3018117890 */ /* 0x000fe4000fffe03f */
[----:B------:R-:W-:Y:S01]  /*14c70*/  UIADD3 UR24, UR24, 0x20400, URZ ;  /* 0x0002040018187890 */ /* 0x000fe2000fffe03f */
[----:B--2---:R-:W-:-:S04]  /*14c80*/  LEA R4, P2, R0, R4, 0x2 ;  /* 0x0000000400047211 */ /* 0x004fc800078410ff */
        /* <DEDUP_REMOVED lines=11> */
[----:B------:R-:W1:Y:S02]  /*14d40*/  SYNCS.PHASECHK.TRANS64.TRYWAIT P1, [R16+URZ+0x30c28], R13 ;  /* 0x030c280d100075a7 */ /* 0x000e64000802017f */
[----:B-12---:R-:W-:Y:S05]  /*14d50*/  @!P1 BRA `(.L_x_1153) ;  /* 0x0000000c00089947 */ /* 0x006fea0003800000 */
.L_x_1173:
[----:B------:R-:W-:Y:S05]  /*14d60*/  @P0 BRA `(.L_x_1154) ;  /* 0x0000000000140947 */ /* 0x000fea0003800000 */
[----:B------:R-:W-:Y:S01]  /*14d70*/  ISETP.NE.AND P0, PT, R6, RZ, PT ;  /* 0x000000ff0600720c */ /* 0x000fe20003f05270 */
[----:B------:R-:W-:-:S04]  /*14d80*/  IMAD.MOV.U32 R5, RZ, RZ, 0x4200 ;  /* 0x00004200ff057424 */ /* 0x000fc800078e00ff */
[----:B------:R2:W-:Y:S08]  /*14d90*/  SYNCS.ARRIVE.TRANS64 RZ, [R16+URZ+0x30c18], R5 ;  /* 0x030c180510ff79a7 */ /* 0x0005f0000800003f */
[----:B------:R-:W-:Y:S05]  /*14da0*/  @!P0 BRA `(.L_x_1154) ;  /* 0x0000000000048947 */ /* 0x000fea0003800000 */
[----:B------:R-:W-:Y:S01]  /*14db0*/  BPT.TRAP 0x1 ;  /* 0x000000040000795c */ /* 0x000fe20000300000 */
.L_x_1154:
[----:B------:R-:W-:Y:S01]  /*14dc0*/  R2UR UR19, R17 ;  /* 0x00000000111372ca */ /* 0x000fe200000e0000 */
[----:B------:R-:W-:Y:S01]  /*14dd0*/  UMOV UR22, 0x0 ;  /* 0x0000000000167882 */ /* 0x000fe20000000000 */
[----:B------:R-:W-:Y:S01]  /*14de0*/  R2UR UR8, R15 ;  /* 0x000000000f0872ca */ /* 0x000fe200000e0000 */
[----:B------:R-:W-:Y:S01]  /*14df0*/  UMOV UR23, 0x14f00000 ;  /* 0x14f0000000177882 */ /* 0x000fe20000000000 */
[----:B------:R-:W-:Y:S01]  /*14e00*/  R2UR UR24, R16 ;  /* 0x00000000101872ca */ /* 0x000fe200000e0000 */
[----:B------:R-:W-:Y:S01]  /*14e10*/  UMOV UR18, URZ ;  /* 0x0000003f00127c82 */ /* 0x000fe20008000000 */
[----:B------:R-:W-:-:S07]  /*14e20*/  UMOV UR10, 0x20 ;  /* 0x00000020000a7882 */ /* 0x000fce0000000000 */
[----:B------:R-:W-:-:S04]  /*14e30*/  UIADD3 UR19, UR19, 0x80, URZ ;  /* 0x0000008013137890 */ /* 0x000fc8000fffe03f */
[----:B------:R-:W-:Y:S02]  /*14e40*/  UIADD3 UR9, UP0, UR19, UR14, URZ ;  /* 0x0000000e13097290 */ /* 0x000fe4000ff1e03f */
[----:B------:R-:W-:Y:S02]  /*14e50*/  UIADD3 UR16, UR24, 0x14000, URZ ;  /* 0x0001400018107890 */ /* 0x000fe4000fffe03f */
[----:B------:R-:W-:Y:S02]  /*14e60*/  ULEA.HI.X.SX32 UR8, UR19, UR8, 0x1, UP0 ;  /* 0x0000000813087291 */ /* 0x000fe400080f0e3f */
[----:B--2---:R-:W-:Y:S01]  /*14e70*/  MOV R5, UR9 ;  /* 0x0000000900057c02 */ /* 0x004fe20008000f00 */
[----:B------:R-:W-:Y:S01]  /*14e80*/  IMAD.U32 R0, RZ, RZ, UR9 ;  /* 0x00000009ff007e24 */ /* 0x000fe2000f8e00ff */
[----:B------:R-:W-:Y:S01]  /*14e90*/  R2UR UR9, R3 ;  /* 0x00000000030972ca */ /* 0x000fe200000e0000 */
[----:B------:R-:W-:Y:S01]  /*14ea0*/  UIADD3 UR17, UR24, 0x30c18, URZ ;  /* 0x00030c1818117890 */ /* 0x000fe2000fffe03f */
[----:B------:R-:W-:Y:S01]  /*14eb0*/  MOV R4, UR8 ;  /* 0x0000000800047c02 */ /* 0x000fe20008000f00 */
[----:B------:R-:W-:Y:S01]  /*14ec0*/  UIADD3 UR24, UR24, 0x20200, URZ ;  /* 0x0002020018187890 */ /* 0x000fe2000fffe03f */
[----:B------:R-:W-:-:S02]  /*14ed0*/  LEA R10, P0, R5, R10, 0x2 ;  /* 0x0000000a050a7211 */ /* 0x000fc400078010ff */
[----:B------:R-:W-:Y:S02]  /*14ee0*/  R2UR UR8, R2 ;  /* 0x00000000020872ca */ /* 0x000fe400000e0000 */
[----:B------:R-:W-:Y:S01]  /*14ef0*/  LEA.HI.X R9, R0, R9, R4, 0x2, P0 ;  /* 0x0000000900097211 */ /* 0x000fe200000f1404 */
[----:B------:R-:W-:Y:S01]  /*14f00*/  UMOV UR25, UR17 ;  /* 0x0000001100197c82 */ /* 0x000fe20008000000 */
[----:B------:R2:W5:Y:S01]  /*14f10*/  LDL.LU R4, [R1] ;  /* 0x0000000001047983 */ /* 0x0005620000300800 */
[----:B------:R-:W-:Y:S02]  /*14f20*/  R2UR UR26, R10 ;  /* 0x000000000a1a72ca */ /* 0x000fe400000e0000 */
[----:B------:R-:W-:-:S06]  /*14f30*/  R2UR UR27, R9 ;  /* 0x00000000091b72ca */ /* 0x000fcc00000e0000 */
[----:B------:R2:W-:Y:S07]  /*14f40*/  UTMALDG.4D [UR16], [UR8], desc[UR22] ;  /* 0x00001610080075b4 */ /* 0x0005ee0008019000 */
[----:B------:R2:W-:Y:S02]  /*14f50*/  UBLKCP.S.G [UR24], [UR26], UR10 ;  /* 0x000000181a0073ba */ /* 0x0005e4000800020a */
[----:B--2---:R-:W-:-:S07]  /*14f60*/  IMAD.MOV.U32 R19, RZ, RZ, 0x1 ;  /* 0x00000001ff137424 */ /* 0x004fce00078e00ff */
.L_x_1140:
[----:B------:R-:W2:Y:S01]  /*14f70*/  S2R R0, SR_TID.X ;  /* 0x0000000000007919 */ /* 0x000ea20000002100 */
[----:B------:R-:W-:Y:S02]  /*14f80*/  LEA R3, R19, R16, 0x3 ;  /* 0x0000001013037211 */ /* 0x000fe400078e18ff */
[----:B--2---:R-:W-:Y:S02]  /*14f90*/  LOP3.LUT R2, R0, 0x7f, RZ, 0xc0, !PT ;  /* 0x0000007f00027812 */ /* 0x004fe400078ec0ff */
[----:B------:R-:W-:Y:S02]  /*14fa0*/  SHF.L.U32 R0, R11, 0x1f, RZ ;  /* 0x0000001f0b007819 */ /* 0x000fe400000006ff */
[----:B------:R-:W-:Y:S02]  /*14fb0*/  ISETP.NE.AND P1, PT, R2, RZ, PT ;  /* 0x000000ff0200720c */ /* 0x000fe40003f25270 */
[----:B------:R-:W2:Y:S02]  /*14fc0*/  SYNCS.PHASECHK.TRANS64.TRYWAIT P0, [R3+URZ+0x30c40], R0 ;  /* 0x030c4000030075a7 */ /* 0x000ea4000800017f */
[----:B--2---:R-:W-:Y:S09]  /*14fd0*/  @!P0 BRA `(.L_x_1155) ;  /* 0x00000008007c8947 */ /* 0x004ff20003800000 */
.L_x_1174:
[----:B------:R-:W-:Y:S05]  /*14fe0*/  @P1 BRA `(.L_x_1156) ;  /* 0x0000000000181947 */ /* 0x000fea0003800000 */
[----:B------:R-:W1:Y:S01]  /*14ff0*/  S2R R2, SR_TID.X ;  /* 0x0000000000027919 */ /* 0x000e620000002100 */
[----:B--2---:R-:W-:-:S04]  /*15000*/  IMAD.MOV.U32 R0, RZ, RZ, 0x4200 ;  /* 0x00004200ff007424 */ /* 0x004fc800078e00ff */
[----:B------:R2:W-:Y:S01]  /*15010*/  SYNCS.ARRIVE.TRANS64 RZ, [R3+URZ+0x30c30], R0 ;  /* 0x030c300003ff79a7 */ /* 0x0005e2000800003f */
[----:B-1----:R-:W-:-:S13]  /*15020*/  LOP3.LUT P0, RZ, R2, 0x1f, RZ, 0xc0, !PT ;  /* 0x0000001f02ff7812 */ /* 0x002fda000780c0ff */
[----:B--2---:R-:W-:Y:S05]  /*15030*/  @!P0 BRA `(.L_x_1156) ;  /* 0x0000000000048947 */ /* 0x004fea0003800000 */
[----:B------:R-:W-:Y:S01]  /*15040*/  BPT.TRAP 0x1 ;  /* 0x000000040000795c */ /* 0x000fe20000300000 */
.L_x_1156:
[----:B-----5:R-:W-:Y:S01]  /*15050*/  R2UR UR19, R4 ;  /* 0x00000000041372ca */ /* 0x020fe200000e0000 */
[----:B-1----:R-:W-:Y:S01]  /*15060*/  ULDC.64 UR24, c[0x0][0x728] ;  /* 0x0001ca0000187ab9 */ /* 0x002fe20000000a00 */
[C---:B--2---:R-:W-:Y:S01]  /*15070*/  LEA R0, R19.reuse, R16, 0xe ;  /* 0x0000001013007211 */ /* 0x044fe200078e70ff */
[----:B---34-:R-:W-:Y:S01]  /*15080*/  IMAD R16, R19, 0x200, R16 ;  /* 0x0000020013107824 */ /* 0x018fe200078e0210 */
[----:B------:R-:W-:Y:S01]  /*15090*/  R2UR UR9, R14 ;  /* 0x000000000e0972ca */ /* 0x000fe200000e0000 */
[----:B------:R-:W-:Y:S01]  /*150a0*/  UMOV UR18, URZ ;  /* 0x0000003f00127c82 */ /* 0x000fe20008000000 */
[----:B------:R-:W-:Y:S01]  /*150b0*/  R2UR UR17, R3 ;  /* 0x00000000031172ca */ /* 0x000fe200000e0000 */
[----:B------:R-:W-:Y:S01]  /*150c0*/  VIADD R2, R19, 0x1 ;  /* 0x0000000113027836 */ /* 0x000fe20000000000 */
[----:B------:R-:W-:Y:S02]  /*150d0*/  R2UR UR16, R0 ;  /* 0x00000000001072ca */ /* 0x000fe400000e0000 */
[----:B------:R-:W-:-:S02]  /*150e0*/  IADD3 R8, P0, R8, 0x1f0, RZ ;  /* 0x000001f008087810 */ /* 0x000fc40007f1e0ff */
[----:B------:R-:W-:Y:S01]  /*150f0*/  R2UR UR10, R16 ;  /* 0x00000000100a72ca */ /* 0x000fe200000e0000 */
[----:B------:R-:W-:Y:S01]  /*15100*/  USHF.L.U32 UR19, UR19, 0x7, URZ ;  /* 0x0000000713137899 */ /* 0x000fe2000800063f */
[----:B------:R-:W-:Y:S02]  /*15110*/  IADD3.X R7, RZ, R7, RZ, P0, !PT ;  /* 0x00000007ff077210 */ /* 0x000fe400007fe4ff */
[----:B------:R-:W-:Y:S01]  /*15120*/  R2UR UR22, R8 ;  /* 0x00000000081672ca */ /* 0x000fe200000e0000 */
[----:B------:R-:W-:Y:S01]  /*15130*/  UIADD3 UR13, UP0, UR19, UR6, URZ ;  /* 0x00000006130d7290 */ /* 0x000fe2000ff1e03f */
[----:B------:R-:W-:Y:S01]  /*15140*/  R2UR UR23, R7 ;  /* 0x00000000071772ca */ /* 0x000fe200000e0000 */
[----:B------:R-:W-:Y:S01]  /*15150*/  UIADD3 UR17, UR17, 0x30c30, URZ ;  /* 0x00030c3011117890 */ /* 0x000fe2000fffe03f */
[C---:B------:R-:W-:Y:S01]  /*15160*/  ISETP.NE.AND P0, PT, R2.reuse, 0x2, PT ;  /* 0x000000020200780c */ /* 0x040fe20003f05270 */
[----:B------:R-:W-:Y:S02]  /*15170*/  ULEA UR8, UP1, UR13, UR24, 0x2 ;  /* 0x000000180d087291 */ /* 0x000fe4000f82103f */
[----:B------:R-:W-:Y:S01]  /*15180*/  ULEA.HI.X.SX32 UR9, UR19, UR9, 0x1, UP0 ;  /* 0x0000000913097291 */ /* 0x000fe200080f0e3f */
[----:B------:R-:W-:Y:S01]  /*15190*/  SEL R0, RZ, 0x1, P0 ;  /* 0x00000001ff007807 */ /* 0x000fe20000000000 */
[----:B------:R-:W-:Y:S01]  /*151a0*/  UIADD3 UR16, UR16, 0x18000, URZ ;  /* 0x0001800010107890 */ /* 0x000fe2000fffe03f */
[----:B------:R-:W-:Y:S01]  /*151b0*/  SEL R2, R2, RZ, P0 ;  /* 0x000000ff02027207 */ /* 0x000fe20000000000 */
[----:B------:R-:W-:Y:S01]  /*151c0*/  ULEA.HI.X UR9, UR13, UR25, UR9, 0x2, UP1 ;  /* 0x000000190d097291 */ /* 0x000fe200088f1409 */
[----:B------:R-:W-:Y:S01]  /*151d0*/  LOP3.LUT R11, R11, R0, RZ, 0x3c, !PT ;  /* 0x000000000b0b7212 */ /* 0x000fe200078e3cff */
[----:B------:R-:W-:Y:S01]  /*151e0*/  UIADD3 UR26, UR10, 0x20400, URZ ;  /* 0x000204000a1a7890 */ /* 0x000fe2000fffe03f */
[----:B------:R-:W-:Y:S01]  /*151f0*/  UMOV UR24, 0x0 ;  /* 0x0000000000187882 */ /* 0x000fe20000000000 */
[----:B------:R-:W-:Y:S01]  /*15200*/  UMOV UR25, 0x14f00000 ;  /* 0x14f0000000197882 */ /* 0x000fe20000000000 */
[----:B------:R-:W-:Y:S01]  /*15210*/  UMOV UR27, UR17 ;  /* 0x00000011001b7c82 */ /* 0x000fe20008000000 */
[----:B------:R-:W-:Y:S01]  /*15220*/  UMOV UR10, 0x20 ;  /* 0x00000020000a7882 */ /* 0x000fe20000000000 */
[----:B------:R1:W-:Y:S04]  /*15230*/  UTMALDG.4D [UR16], [UR22], desc[UR24] ;  /* 0x00001810160075b4 */ /* 0x0003e80008019000 */
[----:B------:R1:W-:Y:S02]  /*15240*/  UBLKCP.S.G [UR26], [UR8], UR10 ;  /* 0x0000001a080073ba */ /* 0x0003e4000800020a */
[----:B-1----:R-:W-:Y:S01]  /*15250*/  NOP ;  /* 0x0000000000007918 */ /* 0x002fe20000000000 */
.L_x_1137:
[----:B------:R-:W-:Y:S05]  /*15260*/  BSYNC B0 ;  /* 0x0000000000007941 */ /* 0x000fea0003800000 */
.L_x_1135:
[----:B------:R-:W-:-:S03]  /*15270*/  UMOV UR8, 0xffffffff ;  /* 0xffffffff00087882 */ /* 0x000fc60000000000 */
[----:B------:R-:W-:Y:S05]  /*15280*/  BRA.DIV UR8, `(.L_x_1157) ;  /* 0x0000000608e47947 */ /* 0x000fea000b800000 */
[----:B------:R-:W-:-:S13]  /*15290*/  ELECT P6, URZ, PT ;  /* 0x00000000003f782f */ /* 0x000fda00038c0000 */
.L_x_1177:
[----:B------:R-:W-:Y:S05]  /*152a0*/  @!P6 BRA `(.L_x_1045) ;  /* 0x000000000084e947 */ /* 0x000fea0003800000 */
[----:B------:R-:W-:-:S06]  /*152b0*/  ULOP3.LUT UR8, UR36, 0x2, URZ, 0xfc, !UPT ;  /* 0x0000000224087892 */ /* 0x000fcc000f8efc3f */
[----:B------:R-:W-:-:S04]  /*152c0*/  MOV R0, UR8 ;  /* 0x0000000800007c02 */ /* 0x000fc80008000f00 */
[----:B------:R-:W-:-:S13]  /*152d0*/  ISETP.NE.AND P2, PT, R0, 0x3, PT ;  /* 0x000000030000780c */ /* 0x000fda0003f45270 */
[----:B------:R-:W-:Y:S05]  /*152e0*/  @!P2 BRA `(.L_x_1158) ;  /* 0x000000000004a947 */ /* 0x000fea0003800000 */
[----:B------:R-:W-:Y:S01]  /*152f0*/  BPT.TRAP 0x1 ;  /* 0x000000040000795c */ /* 0x000fe20000300000 */
.L_x_1158:
        /* <DEDUP_REMOVED lines=15> */
.L_x_1178:
[----:B------:R-:W2:Y:S02]  /*153f0*/  SYNCS.PHASECHK.TRANS64.TRYWAIT P0, [R3+URZ], R0 ;  /* 0x00000000030075a7 */ /* 0x000ea4000800017f */
[----:B--2---:R-:W-:Y:S05]  /*15400*/  @!P0 BRA `(.L_x_1160) ;  /* 0x0000000400b88947 */ /* 0x004fea0003800000 */
.L_x_1179:
[----:B------:R-:W-:Y:S05]  /*15410*/  @!P2 BRA `(.L_x_1161) ;  /* 0x000000000004a947 */ /* 0x000fea0003800000 */
[----:B------:R-:W-:Y:S01]  /*15420*/  BPT.TRAP 0x1 ;  /* 0x000000040000795c */ /* 0x000fe20000300000 */
.L_x_1161:
[----:B--2---:R-:W-:-:S05]  /*15430*/  VIADD R3, R7, 0x30c40 ;  /* 0x00030c4007037836 */ /* 0x004fca0000000000 */
[----:B------:R-:W-:-:S04]  /*15440*/  LEA R2, R2, R3, 0x3 ;  /* 0x0000000302027211 */ /* 0x000fc800078e18ff */
[----:B------:R-:W2:Y:S02]  /*15450*/  SYNCS.PHASECHK.TRANS64.TRYWAIT P0, [R2+URZ], R5 ;  /* 0x00000005020075a7 */ /* 0x000ea4000800017f */
[----:B--2---:R-:W-:Y:S05]  /*15460*/  @!P0 BRA `(.L_x_1162) ;  /* 0x0000000400b48947 */ /* 0x004fea0003800000 */
.L_x_1180:
[----:B------:R-:W-:-:S07]  /*15470*/  IMAD R3, R4, 0x8, R3 ;  /* 0x0000000804037824 */ /* 0x000fce00078e0203 */
.L_x_1163:
[----:B---3--:R3:W4:Y:S02]  /*15480*/  SYNCS.PHASECHK.TRANS64.TRYWAIT P0, [R3+URZ], R0 ;  /* 0x00000000030075a7 */ /* 0x008724000800017f */
[----:B----4-:R-:W-:Y:S05]  /*15490*/  @!P0 NANOSLEEP.SYNCS 0x989680 ;  /* 0x009896800000895d */ /* 0x010fea0003900000 */
[----:B------:R-:W4:Y:S02]  /*154a0*/  @!P0 SYNCS.PHASECHK.TRANS64 P0, [R3+URZ], R0 ;  /* 0x00000000030085a7 */ /* 0x000f24000800007f */
[----:B----4-:R-:W-:Y:S05]  /*154b0*/  @!P0 BRA `(.L_x_1163) ;  /* 0xfffffffc00f08947 */ /* 0x010fea000383ffff */
.L_x_1045:
[----:B------:R-:W-:Y:S05]  /*154c0*/  BSYNC B6 ;  /* 0x0000000000067941 */ /* 0x000fea0003800000 */
.L_x_1042:
[----:B------:R-:W-:Y:S05]  /*154d0*/  EXIT ;  /* 0x000000000000794d */ /* 0x000fea0003800000 */
.L_x_1052:
[----:B------:R-:W-:Y:S01]  /*154e0*/  MOV R13, R18 ;  /* 0x00000012000d7202 */ /* 0x000fe20000000f00 */
[----:B------:R-:W-:Y:S01]  /*154f0*/  IMAD.MOV.U32 R12, RZ, RZ, RZ ;  /* 0x000000ffff0c7224 */ /* 0x000fe200078e00ff */
[----:B------:R-:W-:Y:S01]  /*15500*/  MOV R11, 0x1f ;  /* 0x0000001f000b7802 */ /* 0x000fe20000000f00 */
[----:B------:R-:W-:-:S07]  /*15510*/  IMAD.MOV.U32 R15, RZ, RZ, -0x1 ;  /* 0xffffffffff0f7424 */ /* 0x000fce00078e00ff */
[----:B------:R-:W-:Y:S05]  /*15520*/  WARPSYNC.COLLECTIVE R15, `(.L_x_1164) ;  /* 0x000000000f087348 */ /* 0x000fea0003c00000 */
[----:B------:R1:W2:Y:S02]  /*15530*/  SHFL.IDX P6, R14, R13, R12, R11 ;  /* 0x0000000c0d0e7389 */ /* 0x0002a400000c000b */
[----:B-12---:R-:W-:Y:S01]  /*15540*/  ENDCOLLECTIVE ;  /* 0x000000000000791b */ /* 0x006fe20003800000 */
.L_x_1164:
[----:B------:R-:W-:Y:S05]  /*15550*/  BRA `(.L_x_1165) ;  /* 0xfffffeb800987947 */ /* 0x000fea000383ffff */
.L_x_1054:
[----:B--2---:R2:W3:Y:S02]  /*15560*/  SYNCS.PHASECHK.TRANS64.TRYWAIT P0, [R16+URZ+0x30c00], R11 ;  /* 0x030c000b100075a7 */ /* 0x0044e4000800017f */
[----:B---3--:R-:W-:Y:S05]  /*15570*/  @!P0 NANOSLEEP.SYNCS 0x989680 ;  /* 0x009896800000895d */ /* 0x008fea0003900000 */
[----:B------:R-:W3:Y:S02]  /*15580*/  @!P0 SYNCS.PHASECHK.TRANS64 P0, [R16+URZ+0x30c00], R11 ;  /* 0x030c000b100085a7 */ /* 0x000ee4000800007f */
[----:B---3--:R-:W-:Y:S05]  /*15590*/  @!P0 BRA `(.L_x_1054) ;  /* 0xfffffffc00f08947 */ /* 0x008fea000383ffff */
[----:B------:R-:W-:Y:S05]  /*155a0*/  BRA `(.L_x_1053) ;  /* 0xfffffeb800e47947 */ /* 0x000fea000383ffff */
.L_x_1059:
[----:B--2---:R2:W3:Y:S02]  /*155b0*/  SYNCS.PHASECHK.TRANS64.TRYWAIT P0, [R6+URZ+0x30c10], R23 ;  /* 0x030c1017060075a7 */ /* 0x0044e4000800017f */
[----:B---3--:R-:W-:Y:S05]  /*155c0*/  @!P0 NANOSLEEP.SYNCS 0x989680 ;  /* 0x009896800000895d */ /* 0x008fea0003900000 */
[----:B------:R-:W3:Y:S02]  /*155d0*/  @!P0 SYNCS.PHASECHK.TRANS64 P0, [R6+URZ+0x30c10], R23 ;  /* 0x030c1017060085a7 */ /* 0x000ee4000800007f */
[----:B---3--:R-:W-:Y:S05]  /*155e0*/  @!P0 BRA `(.L_x_1059) ;  /* 0xfffffffc00f08947 */ /* 0x008fea000383ffff */
[----:B------:R-:W-:Y:S05]  /*155f0*/  BRA `(.L_x_1058) ;  /* 0xfffffec4002c7947 */ /* 0x000fea000383ffff */
.L_x_1063:
[----:B------:R1:W1:Y:S02]  /*15600*/  SYNCS.PHASECHK.TRANS64.TRYWAIT P0, [R6+URZ+0x30c30], R23 ;  /* 0x030c3017060075a7 */ /* 0x000264000800017f */
[----:B-1----:R-:W-:Y:S05]  /*15610*/  @!P0 NANOSLEEP.SYNCS 0x989680 ;  /* 0x009896800000895d */ /* 0x002fea0003900000 */
[----:B------:R-:W1:Y:S02]  /*15620*/  @!P0 SYNCS.PHASECHK.TRANS64 P0, [R6+URZ+0x30c30], R23 ;  /* 0x030c3017060085a7 */ /* 0x000e64000800007f */
[----:B-1----:R-:W-:Y:S05]  /*15630*/  @!P0 BRA `(.L_x_1063) ;  /* 0xfffffffc00f08947 */ /* 0x002fea000383ffff */
[----:B------:R-:W-:Y:S05]  /*15640*/  BRA `(.L_x_1062) ;  /* 0xfffffec800347947 */ /* 0x000fea000383ffff */
.L_x_1071:
[----:B--2---:R2:W3:Y:S02]  /*15650*/  SYNCS.PHASECHK.TRANS64.TRYWAIT P1, [R6+URZ+0x30c10], R23 ;  /* 0x030c1017060075a7 */ /* 0x0044e4000802017f */
[----:B---3--:R-:W-:Y:S05]  /*15660*/  @!P1 NANOSLEEP.SYNCS 0x989680 ;  /* 0x009896800000995d */ /* 0x008fea0003900000 */
[----:B------:R-:W3:Y:S02]  /*15670*/  @!P1 SYNCS.PHASECHK.TRANS64 P1, [R6+URZ+0x30c10], R23 ;  /* 0x030c1017060095a7 */ /* 0x000ee4000802007f */
[----:B---3--:R-:W-:Y:S05]  /*15680*/  @!P1 BRA `(.L_x_1071) ;  /* 0xfffffffc00f09947 */ /* 0x008fea000383ffff */
[----:B------:R-:W-:Y:S05]  /*15690*/  BRA `(.L_x_1070) ;  /* 0xffffff1c00547947 */ /* 0x000fea000383ffff */
.L_x_1075:
[----:B------:R1:W1:Y:S02]  /*156a0*/  SYNCS.PHASECHK.TRANS64.TRYWAIT P1, [R6+URZ+0x30c30], R23 ;  /* 0x030c3017060075a7 */ /* 0x000264000802017f */
[----:B-1----:R-:W-:Y:S05]  /*156b0*/  @!P1 NANOSLEEP.SYNCS 0x989680 ;  /* 0x009896800000995d */ /* 0x002fea0003900000 */
[----:B------:R-:W1:Y:S02]  /*156c0*/  @!P1 SYNCS.PHASECHK.TRANS64 P1, [R6+URZ+0x30c30], R23 ;  /* 0x030c3017060095a7 */ /* 0x000e64000802007f */
[----:B-1----:R-:W-:Y:S05]  /*156d0*/  @!P1 BRA `(.L_x_1075) ;  /* 0xfffffffc00f09947 */ /* 0x002fea000383ffff */
[----:B------:R-:W-:Y:S05]  /*156e0*/  BRA `(.L_x_1074) ;  /* 0xffffff2000547947 */ /* 0x000fea000383ffff */
.L_x_1083:
[----:B--2---:R2:W3:Y:S02]  /*156f0*/  SYNCS.PHASECHK.TRANS64.TRYWAIT P0, [R6+URZ+0x30c10], R21 ;  /* 0x030c1015060075a7 */ /* 0x0044e4000800017f */
[----:B---3--:R-:W-:Y:S05]  /*15700*/  @!P0 NANOSLEEP.SYNCS 0x989680 ;  /* 0x009896800000895d */ /* 0x008fea0003900000 */
[----:B------:R-:W3:Y:S02]  /*15710*/  @!P0 SYNCS.PHASECHK.TRANS64 P0, [R6+URZ+0x30c10], R21 ;  /* 0x030c1015060085a7 */ /* 0x000ee4000800007f */
[----:B---3--:R-:W-:Y:S05]  /*15720*/  @!P0 BRA `(.L_x_1083) ;  /* 0xfffffffc00f08947 */ /* 0x008fea000383ffff */
[----:B------:R-:W-:Y:S05]  /*15730*/  BRA `(.L_x_1082) ;  /* 0xffffff6800b07947 */ /* 0x000fea000383ffff */
.L_x_1087:
[----:B------:R1:W1:Y:S02]  /*15740*/  SYNCS.PHASECHK.TRANS64.TRYWAIT P0, [R6+URZ+0x30c30], R21 ;  /* 0x030c3015060075a7 */ /* 0x000264000800017f */
[----:B-1----:R-:W-:Y:S05]  /*15750*/  @!P0 NANOSLEEP.SYNCS 0x989680 ;  /* 0x009896800000895d */ /* 0x002fea0003900000 */
[----:B------:R-:W1:Y:S02]  /*15760*/  @!P0 SYNCS.PHASECHK.TRANS64 P0, [R6+URZ+0x30c30], R21 ;  /* 0x030c3015060085a7 */ /* 0x000e64000800007f */
[----:B-1----:R-:W-:Y:S05]  /*15770*/  @!P0 BRA `(.L_x_1087) ;  /* 0xfffffffc00f08947 */ /* 0x002fea000383ffff */
[----:B------:R-:W-:Y:S05]  /*15780*/  BRA `(.L_x_1086) ;  /* 0xffffff6c00b07947 */ /* 0x000fea000383ffff */
.L_x_1138:
[----:B-1----:R1:W2:Y:S02]  /*15790*/  SYNCS.PHASECHK.TRANS64.TRYWAIT P0, [R16+URZ+0x30c20], R3 ;  /* 0x030c2003100075a7 */ /* 0x0022a4000800017f */
[----:B--2---:R-:W-:Y:S05]  /*157a0*/  @!P0 NANOSLEEP.SYNCS 0x989680 ;  /* 0x009896800000895d */ /* 0x004fea0003900000 */
[----:B------:R-:W2:Y:S02]  /*157b0*/  @!P0 SYNCS.PHASECHK.TRANS64 P0, [R16+URZ+0x30c20], R3 ;  /* 0x030c2003100085a7 */ /* 0x000ea4000800007f */
[----:B--2---:R-:W-:Y:S05]  /*157c0*/  @!P0 BRA `(.L_x_1138) ;  /* 0xfffffffc00f08947 */ /* 0x004fea000383ffff */
[----:B------:R-:W-:Y:S05]  /*157d0*/  BRA `(.L_x_1166) ;  /* 0xffffffe400307947 */ /* 0x000fea000383ffff */
.L_x_1142:
[----:B-1----:R1:W2:Y:S02]  /*157e0*/  SYNCS.PHASECHK.TRANS64.TRYWAIT P1, [R16+URZ+0x30c40], R21 ;  /* 0x030c4015100075a7 */ /* 0x0022a4000802017f */
[----:B--2---:R-:W-:Y:S05]  /*157f0*/  @!P1 NANOSLEEP.SYNCS 0x989680 ;  /* 0x009896800000995d */ /* 0x004fea0003900000 */
[----:B------:R-:W2:Y:S02]  /*15800*/  @!P1 SYNCS.PHASECHK.TRANS64 P1, [R16+URZ+0x30c40], R21 ;  /* 0x030c4015100095a7 */ /* 0x000ea4000802007f */
[----:B--2---:R-:W-:Y:S05]  /*15810*/  @!P1 BRA `(.L_x_1142) ;  /* 0xfffffffc00f09947 */ /* 0x004fea000383ffff */
[----:B------:R-:W-:Y:S05]  /*15820*/  BRA `(.L_x_1167) ;  /* 0xffffffe800907947 */ /* 0x000fea000383ffff */
.L_x_1144:
[----:B--2---:R2:W3:Y:S02]  /*15830*/  SYNCS.PHASECHK.TRANS64.TRYWAIT P1, [R16+URZ+0x30c28], R21 ;  /* 0x030c2815100075a7 */ /* 0x0044e4000802017f */
[----:B---3--:R-:W-:Y:S05]  /*15840*/  @!P1 NANOSLEEP.SYNCS 0x989680 ;  /* 0x009896800000995d */ /* 0x008fea0003900000 */
[----:B------:R-:W3:Y:S02]  /*15850*/  @!P1 SYNCS.PHASECHK.TRANS64 P1, [R16+URZ+0x30c28], R21 ;  /* 0x030c2815100095a7 */ /* 0x000ee4000802007f */
[----:B---3--:R-:W-:Y:S05]  /*15860*/  @!P1 BRA `(.L_x_1144) ;  /* 0xfffffffc00f09947 */ /* 0x008fea000383ffff */
[----:B------:R-:W-:Y:S05]  /*15870*/  BRA `(.L_x_1168) ;  /* 0xffffffec00087947 */ /* 0x000fea000383ffff */
.L_x_1146:
[----:B---3--:R3:W4:Y:S02]  /*15880*/  SYNCS.PHASECHK.TRANS64.TRYWAIT P1, [R16+URZ+0x30c48], R21 ;  /* 0x030c4815100075a7 */ /* 0x008724000802017f */
[----:B----4-:R-:W-:Y:S05]  /*15890*/  @!P1 NANOSLEEP.SYNCS 0x989680 ;  /* 0x009896800000995d */ /* 0x010fea0003900000 */
[----:B------:R-:W4:Y:S02]  /*158a0*/  @!P1 SYNCS.PHASECHK.TRANS64 P1, [R16+URZ+0x30c48], R21 ;  /* 0x030c4815100095a7 */ /* 0x000f24000802007f */
[----:B----4-:R-:W-:Y:S05]  /*158b0*/  @!P1 BRA `(.L_x_1146) ;  /* 0xfffffffc00f09947 */ /* 0x010fea000383ffff */
[----:B------:R-:W-:Y:S05]  /*158c0*/  BRA `(.L_x_1169) ;  /* 0xffffffec00807947 */ /* 0x000fea000383ffff */
.L_x_1148:
[----:B------:R-:W-:-:S07]  /*158d0*/  SHF.L.U32 R5, R11, 0x1f, RZ ;  /* 0x0000001f0b057819 */ /* 0x000fce00000006ff */
.L_x_1170:
[----:B------:R1:W1:Y:S02]  /*158e0*/  SYNCS.PHASECHK.TRANS64.TRYWAIT P1, [R16+URZ+0x30c20], R5 ;  /* 0x030c2005100075a7 */ /* 0x000264000802017f */
[----:B-1----:R-:W-:Y:S05]  /*158f0*/  @!P1 NANOSLEEP.SYNCS 0x989680 ;  /* 0x009896800000995d */ /* 0x002fea0003900000 */
[----:B------:R-:W1:Y:S02]  /*15900*/  @!P1 SYNCS.PHASECHK.TRANS64 P1, [R16+URZ+0x30c20], R5 ;  /* 0x030c2005100095a7 */ /* 0x000e64000802007f */
[----:B-1----:R-:W-:Y:S05]  /*15910*/  @!P1 BRA `(.L_x_1170) ;  /* 0xfffffffc00f09947 */ /* 0x002fea000383ffff */
[----:B------:R-:W-:Y:S05]  /*15920*/  BRA `(.L_x_1171) ;  /* 0xffffffec00e07947 */ /* 0x000fea000383ffff */
.L_x_1151:
[----:B-1----:R1:W2:Y:S02]  /*15930*/  SYNCS.PHASECHK.TRANS64.TRYWAIT P1, [R16+URZ+0x30c40], R13 ;  /* 0x030c400d100075a7 */ /* 0x0022a4000802017f */
[----:B--2---:R-:W-:Y:S05]  /*15940*/  @!P1 NANOSLEEP.SYNCS 0x989680 ;  /* 0x009896800000995d */ /* 0x004fea0003900000 */
[----:B------:R-:W2:Y:S02]  /*15950*/  @!P1 SYNCS.PHASECHK.TRANS64 P1, [R16+URZ+0x30c40], R13 ;  /* 0x030c400d100095a7 */ /* 0x000ea4000802007f */
[----:B--2---:R-:W-:Y:S05]  /*15960*/  @!P1 BRA `(.L_x_1151) ;  /* 0xfffffffc00f09947 */ /* 0x004fea000383ffff */
[----:B------:R-:W-:Y:S05]  /*15970*/  BRA `(.L_x_1172) ;  /* 0xfffffff000787947 */ /* 0x000fea000383ffff */
.L_x_1153:
[----:B-1----:R1:W2:Y:S02]  /*15980*/  SYNCS.PHASECHK.TRANS64.TRYWAIT P1, [R16+URZ+0x30c28], R13 ;  /* 0x030c280d100075a7 */ /* 0x0022a4000802017f */
[----:B--2---:R-:W-:Y:S05]  /*15990*/  @!P1 NANOSLEEP.SYNCS 0x989680 ;  /* 0x009896800000995d */ /* 0x004fea0003900000 */
[----:B------:R-:W2:Y:S02]  /*159a0*/  @!P1 SYNCS.PHASECHK.TRANS64 P1, [R16+URZ+0x30c28], R13 ;  /* 0x030c280d100095a7 */ /* 0x000ea4000802007f */
[----:B--2---:R-:W-:Y:S05]  /*159b0*/  @!P1 BRA `(.L_x_1153) ;  /* 0xfffffffc00f09947 */ /* 0x004fea000383ffff */
[----:B------:R-:W-:Y:S05]  /*159c0*/  BRA `(.L_x_1173) ;  /* 0xfffffff000e47947 */ /* 0x000fea000383ffff */
.L_x_1155:
[----:B--2---:R2:W1:Y:S02]  /*159d0*/  SYNCS.PHASECHK.TRANS64.TRYWAIT P0, [R3+URZ+0x30c40], R0 ;  /* 0x030c4000030075a7 */ /* 0x004464000800017f */
[----:B-1----:R-:W-:Y:S05]  /*159e0*/  @!P0 NANOSLEEP.SYNCS 0x989680 ;  /* 0x009896800000895d */ /* 0x002fea0003900000 */
[----:B------:R-:W1:Y:S02]  /*159f0*/  @!P0 SYNCS.PHASECHK.TRANS64 P0, [R3+URZ+0x30c40], R0 ;  /* 0x030c4000030085a7 */ /* 0x000e64000800007f */
[----:B-1----:R-:W-:Y:S05]  /*15a00*/  @!P0 BRA `(.L_x_1155) ;  /* 0xfffffffc00f08947 */ /* 0x002fea000383ffff */
[----:B------:R-:W-:Y:S05]  /*15a10*/  BRA `(.L_x_1174) ;  /* 0xfffffff400707947 */ /* 0x000fea000383ffff */
.L_x_1157:
[----:B------:R-:W-:Y:S01]  /*15a20*/  BSSY B0, `(.L_x_1175) ;  /* 0x0000006000007945 */ /* 0x000fe20003800000 */
[----:B------:R-:W-:-:S07]  /*15a30*/  MOV R15, 0xffffffff ;  /* 0xffffffff000f7802 */ /* 0x000fce0000000f00 */
[----:B------:R-:W-:Y:S05]  /*15a40*/  WARPSYNC.COLLECTIVE R15, `(.L_x_1176) ;  /* 0x000000000f0c7348 */ /* 0x000fea0003c00000 */
[----:B------:R-:W-:Y:S02]  /*15a50*/  ELECT P6, UR62, PT ;  /* 0x00000000003e782f */ /* 0x000fe400038c0000 */
[----:B------:R-:W-:Y:S01]  /*15a60*/  MOV R14, UR62 ;  /* 0x0000003e000e7c02 */ /* 0x000fe20008000f00 */
[----:B------:R-:W-:Y:S10]  /*15a70*/  ENDCOLLECTIVE ;  /* 0x000000000000791b */ /* 0x000ff40003800000 */
.L_x_1176:
[----:B------:R-:W-:Y:S05]  /*15a80*/  BSYNC B0 ;  /* 0x0000000000007941 */ /* 0x000fea0003800000 */
.L_x_1175:
[----:B------:R-:W-:Y:S05]  /*15a90*/  BRA `(.L_x_1177) ;  /* 0xfffffff800007947 */ /* 0x000fea000383ffff */
.L_x_1159:
[----:B-1----:R1:W2:Y:S02]  /*15aa0*/  SYNCS.PHASECHK.TRANS64.TRYWAIT P0, [R6+URZ], R5 ;  /* 0x00000005060075a7 */ /* 0x0022a4000800017f */
[----:B--2---:R-:W-:Y:S05]  /*15ab0*/  @!P0 NANOSLEEP.SYNCS 0x989680 ;  /* 0x009896800000895d */ /* 0x004fea0003900000 */
[----:B------:R-:W2:Y:S02]  /*15ac0*/  @!P0 SYNCS.PHASECHK.TRANS64 P0, [R6+URZ], R5 ;  /* 0x00000005060085a7 */ /* 0x000ea4000800007f */
[----:B--2---:R-:W-:Y:S05]  /*15ad0*/  @!P0 BRA `(.L_x_1159) ;  /* 0xfffffffc00f08947 */ /* 0x004fea000383ffff */
[----:B------:R-:W-:Y:S05]  /*15ae0*/  BRA `(.L_x_1178) ;  /* 0xfffffff800407947 */ /* 0x000fea000383ffff */
.L_x_1160:
[----:B--2---:R2:W3:Y:S02]  /*15af0*/  SYNCS.PHASECHK.TRANS64.TRYWAIT P0, [R3+URZ], R0 ;  /* 0x00000000030075a7 */ /* 0x0044e4000800017f */
[----:B---3--:R-:W-:Y:S05]  /*15b00*/  @!P0 NANOSLEEP.SYNCS 0x989680 ;  /* 0x009896800000895d */ /* 0x008fea0003900000 */
[----:B------:R-:W3:Y:S02]  /*15b10*/  @!P0 SYNCS.PHASECHK.TRANS64 P0, [R3+URZ], R0 ;  /* 0x00000000030085a7 */ /* 0x000ee4000800007f */
[----:B---3--:R-:W-:Y:S05]  /*15b20*/  @!P0 BRA `(.L_x_1160) ;  /* 0xfffffffc00f08947 */ /* 0x008fea000383ffff */
[----:B------:R-:W-:Y:S05]  /*15b30*/  BRA `(.L_x_1179) ;  /* 0xfffffff800347947 */ /* 0x000fea000383ffff */
.L_x_1162:
[----:B--2---:R2:W3:Y:S02]  /*15b40*/  SYNCS.PHASECHK.TRANS64.TRYWAIT P0, [R2+URZ], R5 ;  /* 0x00000005020075a7 */ /* 0x0044e4000800017f */
[----:B---3--:R-:W-:Y:S05]  /*15b50*/  @!P0 NANOSLEEP.SYNCS 0x989680 ;  /* 0x009896800000895d */ /* 0x008fea0003900000 */
[----:B------:R-:W3:Y:S02]  /*15b60*/  @!P0 SYNCS.PHASECHK.TRANS64 P0, [R2+URZ], R5 ;  /* 0x00000005020085a7 */ /* 0x000ee4000800007f */
[----:B---3--:R-:W-:Y:S05]  /*15b70*/  @!P0 BRA `(.L_x_1162) ;  /* 0xfffffffc00f08947 */ /* 0x008fea000383ffff */
[----:B------:R-:W-:Y:S05]  /*15b80*/  BRA `(.L_x_1180) ;  /* 0xfffffff800387947 */ /* 0x000fea000383ffff */
.L_x_1181:
        /* <DEDUP_REMOVED lines=15> */
.L_x_3726:


//--------------------- .text._ZN7cutlass13device_kernelIN5flash11enable_sm90INS1_16FlashAttnBwdSm90INS1_25CollectiveMainloopBwdSm90ILi2ELi2ELi2EN4cute5tupleIJNS5_1CILi1EEES8_S8_EEENS6_IJNS7_ILi128EEESA_NS7_ILi64EEEEEENS_10bfloat16_tEfNS_4arch4Sm90ELb0ELb1ELb1ELb0ELb1ELb1ELb0ELb0ELi2ELi1ELi2ELi2ELb0EEENS1_21CollectiveEpilogueBwdISC_SD_SF_Li256ELb0ELb0ELi1EEENS1_19SingleTileSchedulerILb0ELb0ELb0ELi128EEEEEEEEEvNT_6ParamsE --------------------------
	.section	.text._ZN7cutlass13device_kernelIN5flash11enable_sm90INS1_16FlashAttnBwdSm90INS1_25CollectiveMainloopBwdSm90ILi2ELi2ELi2EN4cute5tupleIJNS5_1CILi1EEES8_S8_EEENS6_IJNS7_ILi128EEESA_NS7_ILi64EEEEEENS_10bfloat16_tEfNS_4arch4Sm90ELb0ELb1ELb1ELb0ELb1ELb1ELb0ELb0ELi2ELi1ELi2ELi2ELb0EEENS1_21CollectiveEpilogueBwdISC_SD_SF_Li256ELb0ELb0ELi1EEENS1_19SingleTileSchedulerILb0ELb0ELb0ELi128EEEEEEEEEvNT_6ParamsE,"ax",@progbits
	.align	128
.text._ZN7cutlass13device_kernelIN5flash11enable_sm90INS1_16FlashAttnBwdSm90INS1_25CollectiveMainloopBwdSm90ILi2ELi2ELi2EN4cute5tupleIJNS5_1CILi1EEES8_S8_EEENS6_IJNS7_ILi128EEESA_NS7_ILi64EEEEEENS_10bfloat16_tEfNS_4arch4Sm90ELb0ELb1ELb1ELb0ELb1ELb1ELb0ELb0ELi2ELi1ELi2ELi2ELb0EEENS1_21CollectiveEpilogueBwdISC_SD_SF_Li256ELb0ELb0ELi1EEENS1_19SingleTileSchedulerILb0ELb0ELb0ELi128EEEEEEEEEvNT_6ParamsE:
        .type           _ZN7cutlass13device_kernelIN5flash11enable_sm90INS1_16FlashAttnBwdSm90INS1_25CollectiveMainloopBwdSm90ILi2ELi2ELi2EN4cute5tupleIJNS5_1CILi1EEES8_S8_EEENS6_IJNS7_ILi128EEESA_NS7_ILi64EEEEEENS_10bfloat16_tEfNS_4arch4Sm90ELb0ELb1ELb1ELb0ELb1ELb1ELb0ELb0ELi2ELi1ELi2ELi2ELb0EEENS1_21CollectiveEpilogueBwdISC_SD_SF_Li256ELb0ELb0ELi1EEENS1_19SingleTileSchedulerILb0ELb0ELb0ELi128EEEEEEEEEvNT_6ParamsE,@function
        .size           _ZN7cutlass13device_kernelIN5flash11enable_sm90INS1_16FlashAttnBwdSm90INS1_25CollectiveMainloopBwdSm90ILi2ELi2ELi2EN4cute5tupleIJNS5_1CILi1EEES8_S8_EEENS6_IJNS7_ILi128EEESA_NS7_ILi64EEEEEENS_10bfloat16_tEfNS_4arch4Sm90ELb0ELb1ELb1ELb0ELb1ELb1ELb0ELb0ELi2ELi1ELi2ELi2ELb0EEENS1_21CollectiveEpilogueBwdISC_SD_SF_Li256ELb0ELb0ELi1EEENS1_19SingleTileSchedulerILb0ELb0ELb0ELi128EEEEEEEEEvNT_6ParamsE,(.L_x_3727 - _ZN7cutlass13device_kernelIN5flash11enable_sm90INS1_16FlashAttnBwdSm90INS1_25CollectiveMainloopBwdSm90ILi2ELi2ELi2EN4cute5tupleIJNS5_1CILi1EEES8_S8_EEENS6_IJNS7_ILi128EEESA_NS7_ILi64EEEEEENS_10bfloat16_tEfNS_4arch4Sm90ELb0ELb1ELb1ELb0ELb1ELb1ELb0ELb0ELi2ELi1ELi2ELi2ELb0EEENS1_21CollectiveEpilogueBwdISC_SD_SF_Li256ELb0ELb0ELi1EEENS1_19SingleTileSchedulerILb0ELb0ELb0ELi128EEEEEEEEEvNT_6ParamsE)
        .other          _ZN7cutlass13device_kernelIN5flash11enable_sm90INS1_16FlashAttnBwdSm90INS1_25CollectiveMainloopBwdSm90ILi2ELi2ELi2EN4cute5tupleIJNS5_1CILi1EEES8_S8_EEENS6_IJNS7_ILi128EEESA_NS7_ILi64EEEEEENS_10bfloat16_tEfNS_4arch4Sm90ELb0ELb1ELb1ELb0ELb1ELb1ELb0ELb0ELi2ELi1ELi2ELi2ELb0EEENS1_21CollectiveEpilogueBwdISC_SD_SF_Li256ELb0ELb0ELi1EEENS1_19SingleTileSchedulerILb0ELb0ELb0ELi128EEEEEEEEEvNT_6ParamsE,@"STO_CUDA_ENTRY STV_DEFAULT"
_ZN7cutlass13device_kernelIN5flash11enable_sm90INS1_16FlashAttnBwdSm90INS1_25CollectiveMainloopBwdSm90ILi2ELi2ELi2EN4cute5tupleIJNS5_1CILi1EEES8_S8_EEENS6_IJNS7_ILi128EEESA_NS7_ILi64EEEEEENS_10bfloat16_tEfNS_4arch4Sm90ELb0ELb1ELb1ELb0ELb1ELb1ELb0ELb0ELi2ELi1ELi2ELi2ELb0EEENS1_21CollectiveEpilogueBwdISC_SD_SF_Li256ELb0ELb0ELi1EEENS1_19SingleTileSchedulerILb0ELb0ELb0ELi128EEEEEEEEEvNT_6ParamsE:
        /* <DEDUP_REMOVED lines=30> */
.L_x_1183:
[----:B------:R-:W-:Y:S05]  /*01e0*/  BSYNC B0 ;  /* 0x0000000000007941 */ /* 0x000fea0003800000 */
.L_x_1182:
        /* <DEDUP_REMOVED lines=37> */
.L_x_1184:
        /* <DEDUP_REMOVED lines=22> */
.L_x_1185:
[----:B------:R-:W-:Y:S01]  /*05a0*/  PLOP3.LUT P0, PT, PT, PT, UP0, 0x80, 0x0 ;  /* 0x000000000000781c */ /* 0x000fe20003f0f008 */
[----:B------:R-:W-:Y:S01]  /*05b0*/  NOP ;  /* 0x0000000000007918 */ /* 0x000fe20000000000 */
[----:B------:R-:W-:Y:S01]  /*05c0*/  ULDC.64 UR38, c[0x0][0x208] ;  /* 0x0000820000267ab9 */ /* 0x000fe20000000a00 */
[----:B------:R-:W-:Y:S01]  /*05d0*/  BSSY B6, `(.L_x_1186) ;  /* 0x00015ca000067945 */ /* 0x000fe20003800000 */
[----:B-12-4-:R-:W-:Y:S09]  /*05e0*/  BAR.SYNC.DEFER_BLOCKING 0x0 ;  /* 0x0000000000007b1d */ /* 0x016ff20000010000 */
[----:B------:R-:W-:Y:S05]  /*05f0*/  @!P0 BRA `(.L_x_1187) ;  /* 0x0000012000f88947 */ /* 0x000fea0003800000 */
.L_x_1188:
        /* <DEDUP_REMOVED lines=71> */
.L_x_1190:
        /* <DEDUP_REMOVED lines=28> */
.L_x_1193:
        /* <DEDUP_REMOVED lines=15> */
.L_x_1192:
        /* <DEDUP_REMOVED lines=22> */
.L_x_1195:
        /* <DEDUP_REMOVED lines=15> */
.L_x_1194:
[----:B------:R-:W-:Y:S01]  /*0f70*/  SHF.R.S32.HI R6, RZ, 0x1f, R17 ;  /* 0x0000001fff067819 */ /* 0x000fe20000011411 */
[----:B------:R-:W-:-:S03]  /*0f80*/  UMOV UR4, 0xffffffff ;  /* 0xffffffff00047882 */ /* 0x000fc60000000000 */
[----:B------:R-:W-:-:S04]  /*0f90*/  LEA.HI R0, R6, R17, RZ, 0x7 ;  /* 0x0000001106007211 */ /* 0x000fc800078f38ff */
[----:B------:R-:W-:Y:S01]  /*0fa0*/  SHF.R.S32.HI R18, RZ, 0x7, R0 ;  /* 0x00000007ff127819 */ /* 0x000fe20000011400 */
[----:B------:R-:W-:Y:S06]  /*0fb0*/  BRA.DIV UR4, `(.L_x_1196) ;  /* 0x0000015204b47947 */ /* 0x000fec000b800000 */
[----:B------:R1:W2:Y:S02]  /*0fc0*/  SHFL.IDX PT, R14, R18, RZ, 0x1f ;  /* 0x00001fff120e7589 */ /* 0x0002a400000e0000 */
.L_x_1338:
        /* <DEDUP_REMOVED lines=24> */
.L_x_1197:
        /* <DEDUP_REMOVED lines=134> */
.L_x_1210:
[----:B------:R-:W-:Y:S05]  /*19b0*/  YIELD ;  /* 0x0000000000007946 */ /* 0x000fea0003800000 */
[----:B------:R-:W-:-:S06]  /*19c0*/  ULOP3.LUT UR4, UR36, 0x1, URZ, 0xfc, !UPT ;  /* 0x0000000124047892 */ /* 0x000fcc000f8efc3f */
[----:B-1----:R-:W-:-:S05]  /*19d0*/  IMAD.U32 R5, RZ, RZ, UR4 ;  /* 0x00000004ff057e24 */ /* 0x002fca000f8e00ff */
[----:B------:R-:W-:-:S13]  /*19e0*/  ISETP.NE.AND P6, PT, R5, 0x3, PT ;  /* 0x000000030500780c */ /* 0x000fda0003fc5270 */
[----:B------:R-:W-:Y:S05]  /*19f0*/  @!P6 BRA `(.L_x_1200) ;  /* 0x000000000004e947 */ /* 0x000fea0003800000 */
[----:B------:R-:W-:Y:S01]  /*1a00*/  BPT.TRAP 0x1 ;  /* 0x000000040000795c */ /* 0x000fe20000300000 */
.L_x_1200:
[----:B------:R-:W-:Y:S02]  /*1a10*/  LEA R6, R0, R16, 0x3 ;  /* 0x0000001000067211 */ /* 0x000fe400078e18ff */
[----:B------:R-:W-:-:S04]  /*1a20*/  SHF.L.U32 R23, R4, 0x1f, RZ ;  /* 0x0000001f04177819 */ /* 0x000fc800000006ff */
[----:B------:R1:W2:Y:S01]  /*1a30*/  SYNCS.PHASECHK.TRANS64.TRYWAIT P0, [R6+URZ+0x30c10], R23 ;  /* 0x030c1017060075a7 */ /* 0x0002a2000800017f */
[----:B------:R-:W-:Y:S05]  /*1a40*/  @!P6 BRA `(.L_x_1201) ;  /* 0x000000000004e947 */ /* 0x000fea0003800000 */
[----:B------:R-:W-:Y:S01]  /*1a50*/  BPT.TRAP 0x1 ;  /* 0x000000040000795c */ /* 0x000fe20000300000 */
.L_x_1201:
[----:B------:R-:W-:-:S05]  /*1a60*/  VIADD R5, R16, 0x10000 ;  /* 0x0001000010057836 */ /* 0x000fca0000000000 */
[----:B------:R-:W-:-:S04]  /*1a70*/  SHF.R.U32.HI R5, RZ, 0x4, R5 ;  /* 0x00000004ff057819 */ /* 0x000fc80000011605 */
[----:B------:R-:W-:Y:S01]  /*1a80*/  LOP3.LUT R5, R5, 0x3fff, RZ, 0xc0, !PT ;  /* 0x00003fff05057812 */ /* 0x000fe200078ec0ff */
[----:B--2---:R-:W-:Y:S06]  /*1a90*/  @P0 BRA `(.L_x_1202) ;  /* 0x0000000000080947 */ /* 0x004fec0003800000 */
[----:B------:R-:W2:Y:S02]  /*1aa0*/  SYNCS.PHASECHK.TRANS64.TRYWAIT P0, [R6+URZ+0x30c10], R23 ;  /* 0x030c1017060075a7 */ /* 0x000ea4000800017f */
[----:B--2---:R-:W-:Y:S05]  /*1ab0*/  @!P0 BRA `(.L_x_1203) ;  /* 0x0000014800288947 */ /* 0x004fea0003800000 */
.L_x_1202:
        /* <DEDUP_REMOVED lines=65> */
.L_x_1204:
[----:B------:R1:W1:Y:S01]  /*1ed0*/  SYNCS.PHASECHK.TRANS64.TRYWAIT P0, [R6+URZ+0x30c30], R23 ;  /* 0x030c3017060075a7 */ /* 0x000262000800017f */
[----:B------:R-:W-:Y:S05]  /*1ee0*/  @!P6 BRA `(.L_x_1205) ;  /* 0x000000000004e947 */ /* 0x000fea0003800000 */
[----:B------:R-:W-:Y:S01]  /*1ef0*/  BPT.TRAP 0x1 ;  /* 0x000000040000795c */ /* 0x000fe20000300000 */
.L_x_1205:
[----:B-1----:R-:W-:Y:S05]  /*1f00*/  @P0 BRA `(.L_x_1206) ;  /* 0x0000000000080947 */ /* 0x002fea0003800000 */
[----:B------:R-:W1:Y:S02]  /*1f10*/  SYNCS.PHASECHK.TRANS64.TRYWAIT P0, [R6+URZ+0x30c30], R23 ;  /* 0x030c3017060075a7 */ /* 0x000e64000800017f */
[----:B-1----:R-:W-:Y:S05]  /*1f20*/  @!P0 BRA `(.L_x_1207) ;  /* 0x0000014400208947 */ /* 0x002fea0003800000 */
.L_x_1206:
        /* <DEDUP_REMOVED lines=1124> */
.L_x_1208:
        /* <DEDUP_REMOVED lines=68> */
.L_x_1209:
        /* <DEDUP_REMOVED lines=12> */
.L_x_1199:
        /* <DEDUP_REMOVED lines=15> */
[----:B------:R-:W2:Y:S04]  /*6b60*/  LDL R13, [R1+0x6c] ;  /* 0x00006c00010d7983 */ /* 0x000ea80000100800 */
[----:B------:R-:W3:Y:S04]  /*6b70*/  LDL R10, [R1+0x48] ;  /* 0x00004800010a7983 */ /* 0x000ee80000100800 */
[----:B------:R-:W4:Y:S01]  /*6b80*/  LDL R12, [R1+0x68] ;  /* 0x00006800010c7983 */ /* 0x000f220000100800 */
[----:B------:R-:W5:Y:S01]  /*6b90*/  S2R R5, SR_TID.X ;  /* 0x0000000000057919 */ /* 0x000f620000002100 */
[----:B------:R-:W1:Y:S01]  /*6ba0*/  S2R R11, SR_TID.X ;  /* 0x00000000000b7919 */ /* 0x000e620000002100 */
[----:B------:R-:W-:Y:S01]  /*6bb0*/  IMAD R8, R8, -0x80, R7 ;  /* 0xffffff8008087824 */ /* 0x000fe200078e0207 */
[----:B-----5:R-:W-:Y:S01]  /*6bc0*/  IADD3 R9, R5, -0x80, RZ ;  /* 0xffffff8005097810 */ /* 0x020fe20007ffe0ff */
[----:B-1----:R-:W-:Y:S01]  /*6bd0*/  VIADD R17, R11, 0xffffff80 ;  /* 0xffffff800b117836 */ /* 0x002fe20000000000 */
[----:B------:R-:W-:Y:S01]  /*6be0*/  MOV R21, 0x40000040 ;  /* 0x4000004000157802 */ /* 0x000fe20000000f00 */
[----:B------:R-:W-:-:S02]  /*6bf0*/  IMAD.MOV.U32 R23, RZ, RZ, 0x40000040 ;  /* 0x40000040ff177424 */ /* 0x000fc400078e00ff */
[----:B------:R-:W-:Y:S01]  /*6c00*/  IMAD.MOV.U32 R19, RZ, RZ, 0x40000040 ;  /* 0x40000040ff137424 */ /* 0x000fe200078e00ff */
[----:B--2---:R-:W-:Y:S01]  /*6c10*/  LEA.HI R13, R13, R15, RZ, 0x5 ;  /* 0x0000000f0d0d7211 */ /* 0x004fe200078f28ff */
[----:B------:R-:W-:Y:S02]  /*6c20*/  VIADD R15, R11, 0xffffff80 ;  /* 0xffffff800b0f7836 */ /* 0x000fe40000000000 */
[----:B---3--:R-:W-:Y:S01]  /*6c30*/  IMAD.MOV.U32 R14, RZ, RZ, R10 ;  /* 0x000000ffff0e7224 */ /* 0x008fe200078e000a */
[----:B------:R-:W-:Y:S02]  /*6c40*/  SHF.R.S32.HI R10, RZ, 0x1f, R9 ;  /* 0x0000001fff0a7819 */ /* 0x000fe40000011409 */
[----:B------:R-:W-:Y:S02]  /*6c50*/  SHF.R.S32.HI R15, RZ, 0x1f, R15 ;  /* 0x0000001fff0f7819 */ /* 0x000fe4000001140f */
[----:B------:R-:W-:Y:S02]  /*6c60*/  LEA.HI R5, R10, R9, RZ, 0x5 ;  /* 0x000000090a057211 */ /* 0x000fe400078f28ff */
[----:B----4-:R-:W-:-:S02]  /*6c70*/  SHF.R.S32.HI R11, RZ, 0x2, R12 ;  /* 0x00000002ff0b7819 */ /* 0x010fc4000001140c */
[----:B------:R-:W-:Y:S02]  /*6c80*/  LEA.HI R15, R15, R17, RZ, 0x7 ;  /* 0x000000110f0f7211 */ /* 0x000fe400078f38ff */
[----:B------:R-:W-:Y:S02]  /*6c90*/  SHF.R.S32.HI R12, RZ, 0x1f, R12 ;  /* 0x0000001fff0c7819 */ /* 0x000fe4000001140c */
[----:B------:R-:W-:Y:S02]  /*6ca0*/  LOP3.LUT R6, R5, 0xffffffe0, RZ, 0xc0, !PT ;  /* 0xffffffe005067812 */ /* 0x000fe400078ec0ff */
[----:B------:R-:W-:Y:S02]  /*6cb0*/  SHF.R.S32.HI R13, RZ, 0x5, R13 ;  /* 0x00000005ff0d7819 */ /* 0x000fe4000001140d */
[----:B------:R-:W-:Y:S02]  /*6cc0*/  SHF.R.S32.HI R15, RZ, 0x7, R15 ;  /* 0x00000007ff0f7819 */ /* 0x000fe4000001140f */
[----:B------:R-:W-:-:S02]  /*6cd0*/  LEA.HI R12, R12, R11, RZ, 0x3 ;  /* 0x0000000b0c0c7211 */ /* 0x000fc400078f18ff */
[----:B------:R-:W-:Y:S01]  /*6ce0*/  IADD3 R7, R9, -R6, RZ ;  /* 0x8000000609077210 */ /* 0x000fe20007ffe0ff */
[----:B------:R-:W-:Y:S01]  /*6cf0*/  IMAD R6, R13, -0x10, R8 ;  /* 0xfffffff00d067824 */ /* 0x000fe200078e0208 */
[----:B------:R-:W-:Y:S02]  /*6d00*/  LEA.HI R5, R15, R15, RZ, 0x1 ;  /* 0x0000000f0f057211 */ /* 0x000fe400078f08ff */
[----:B------:R-:W-:Y:S02]  /*6d10*/  LOP3.LUT R12, R12, 0xfffffff8, RZ, 0xc0, !PT ;  /* 0xfffffff80c0c7812 */ /* 0x000fe400078ec0ff */
[----:B------:R-:W-:Y:S02]  /*6d20*/  SHF.R.S32.HI R8, RZ, 0x1f, R7 ;  /* 0x0000001fff087819 */ /* 0x000fe40000011407 */
[----:B------:R-:W-:Y:S02]  /*6d30*/  LOP3.LUT R5, R5, 0xfffffffe, RZ, 0xc0, !PT ;  /* 0xfffffffe05057812 */ /* 0x000fe400078ec0ff */
[----:B------:R-:W-:-:S02]  /*6d40*/  LEA.HI R13, R10, R9, RZ, 0x2 ;  /* 0x000000090a0d7211 */ /* 0x000fc400078f10ff */
[----:B------:R-:W-:Y:S02]  /*6d50*/  IADD3 R6, R6, R12, -R11 ;  /* 0x0000000c06067210 */ /* 0x000fe40007ffe80b */
[CC--:B------:R-:W-:Y:S02]  /*6d60*/  LEA.HI R10, R8.reuse, R7.reuse, RZ, 0x3 ;  /* 0x00000007080a7211 */ /* 0x0c0fe400078f18ff */
[----:B------:R-:W-:Y:S01]  /*6d70*/  LEA.HI R12, R8, R7, RZ, 0x2 ;  /* 0x00000007080c7211 */ /* 0x000fe200078f10ff */
[----:B------:R-:W-:Y:S01]  /*6d80*/  IMAD.MOV.U32 R17, RZ, RZ, R14 ;  /* 0x000000ffff117224 */ /* 0x000fe200078e000e */
[----:B------:R-:W-:Y:S01]  /*6d90*/  LOP3.LUT R14, R13, 0xfffffffc, RZ, 0xc0, !PT ;  /* 0xfffffffc0d0e7812 */ /* 0x000fe200078ec0ff */
[----:B------:R-:W-:Y:S01]  /*6da0*/  IMAD.IADD R5, R15, 0x1, -R5 ;  /* 0x000000010f057824 */ /* 0x000fe200078e0a05 */
[----:B------:R-:W-:Y:S02]  /*6db0*/  SHF.R.S32.HI R11, RZ, 0x3, R10 ;  /* 0x00000003ff0b7819 */ /* 0x000fe4000001140a */
[----:B------:R-:W-:-:S02]  /*6dc0*/  SHF.R.S32.HI R13, RZ, 0x2, R12 ;  /* 0x00000002ff0d7819 */ /* 0x000fc4000001140c */
[----:B------:R-:W-:Y:S01]  /*6dd0*/  SHF.R.S32.HI R10, RZ, 0x1f, R10 ;  /* 0x0000001fff0a7819 */ /* 0x000fe2000001140a */
[----:B------:R-:W-:Y:S01]  /*6de0*/  IMAD R8, R5, -0x40, R6 ;  /* 0xffffffc005087824 */ /* 0x000fe200078e0206 */
[----:B------:R-:W-:Y:S01]  /*6df0*/  IADD3 R7, R9, -R14, RZ ;  /* 0x8000000e09077210 */ /* 0x000fe20007ffe0ff */
[C---:B------:R-:W-:Y:S01]  /*6e00*/  VIADD R5, R13.reuse, 0x8 ;  /* 0x000000080d057836 */ /* 0x040fe20000000000 */
[----:B------:R-:W-:Y:S01]  /*6e10*/  LEA.HI R10, R10, R11, RZ, 0x4 ;  /* 0x0000000b0a0a7211 */ /* 0x000fe200078f20ff */
[----:B------:R-:W-:Y:S01]  /*6e20*/  VIADD R9, R13, 0x10 ;  /* 0x000000100d097836 */ /* 0x000fe20000000000 */
[----:B------:R-:W-:Y:S02]  /*6e30*/  LEA.HI R12, R12, R13, RZ, 0x1 ;  /* 0x0000000d0c0c7211 */ /* 0x000fe400078f08ff */
[----:B------:R-:W-:Y:S02]  /*6e40*/  LOP3.LUT R10, R10, 0x1ffffff0, RZ, 0xc0, !PT ;  /* 0x1ffffff00a0a7812 */ /* 0x000fe400078ec0ff */
[----:B------:R-:W-:-:S02]  /*6e50*/  LOP3.LUT R12, R12, 0xfffffffe, RZ, 0xc0, !PT ;  /* 0xfffffffe0c0c7812 */ /* 0x000fc400078ec0ff */
[----:B------:R-:W-:Y:S02]  /*6e60*/  LEA.HI R6, R5, R5, RZ, 0x1 ;  /* 0x0000000505067211 */ /* 0x000fe400078f08ff */
[----:B------:R-:W-:Y:S01]  /*6e70*/  LEA.HI R14, R9, R9, RZ, 0x1 ;  /* 0x00000009090e7211 */ /* 0x000fe200078f08ff */
[----:B------:R-:W-:Y:S01]  /*6e80*/  IMAD.IADD R12, R13, 0x1, -R12 ;  /* 0x000000010d0c7824 */ /* 0x000fe200078e0a0c */
[----:B------:R-:W-:Y:S01]  /*6e90*/  IADD3 R11, R11, -R10, RZ ;  /* 0x8000000a0b0b7210 */ /* 0x000fe20007ffe0ff */
[----:B------:R-:W-:Y:S01]  /*6ea0*/  VIADD R13, R13, 0x18 ;  /* 0x000000180d0d7836 */ /* 0x000fe20000000000 */
[----:B------:R-:W-:Y:S02]  /*6eb0*/  LOP3.LUT R10, R6, 0xfffffffe, RZ, 0xc0, !PT ;  /* 0xfffffffe060a7812 */ /* 0x000fe400078ec0ff */
[----:B------:R-:W-:Y:S02]  /*6ec0*/  LOP3.LUT R18, R14, 0xfffffffe, RZ, 0xc0, !PT ;  /* 0xfffffffe0e127812 */ /* 0x000fe400078ec0ff */
[----:B------:R-:W-:Y:S01]  /*6ed0*/  LEA R11, R11, R12, 0x3 ;  /* 0x0000000c0b0b7211 */ /* 0x000fe200078e18ff */
[----:B------:R-:W-:Y:S01]  /*6ee0*/  IMAD.IADD R10, R5, 0x1, -R10 ;  /* 0x00000001050a7824 */ /* 0x000fe200078e0a0a */
[----:B------:R-:W-:Y:S01]  /*6ef0*/  SHF.R.S32.HI R5, RZ, 0x1, R6 ;  /* 0x00000001ff057819 */ /* 0x000fe20000011406 */
[----:B------:R-:W-:Y:S01]  /*6f00*/  IMAD.IADD R18, R9, 0x1, -R18 ;  /* 0x0000000109127824 */ /* 0x000fe200078e0a12 */
[----:B------:R-:W-:-:S02]  /*6f10*/  LEA.HI R9, R13, R13, RZ, 0x1 ;  /* 0x0000000d0d097211 */ /* 0x000fc400078f08ff */
[----:B------:R-:W-:Y:S01]  /*6f20*/  SHF.R.S32.HI R6, RZ, 0x1f, R6 ;  /* 0x0000001fff067819 */ /* 0x000fe20000011406 */
[----:B------:R1:W-:Y:S01]  /*6f30*/  STL [R1+0x58], R11 ;  /* 0x0000580b01007387 */ /* 0x0003e20000100800 */
[----:B------:R-:W-:Y:S02]  /*6f40*/  LOP3.LUT R12, R9, 0xfffffffe, RZ, 0xc0, !PT ;  /* 0xfffffffe090c7812 */ /* 0x000fe400078ec0ff */
[----:B------:R-:W-:Y:S02]  /*6f50*/  LEA.HI R6, R6, R5, RZ, 0x4 ;  /* 0x0000000506067211 */ /* 0x000fe400078f20ff */
[----:B------:R-:W-:Y:S02]  /*6f60*/  IADD3 R13, R13, -R12, RZ ;  /* 0x8000000c0d0d7210 */ /* 0x000fe40007ffe0ff */
[----:B------:R-:W-:Y:S02]  /*6f70*/  LOP3.LUT R12, R6, 0x1ffffff0, RZ, 0xc0, !PT ;  /* 0x1ffffff0060c7812 */ /* 0x000fe400078ec0ff */
[----:B-1----:R-:W-:-:S02]  /*6f80*/  SHF.R.S32.HI R11, RZ, 0x1, R14 ;  /* 0x00000001ff0b7819 */ /* 0x002fc4000001140e */
[----:B------:R-:W-:Y:S02]  /*6f90*/  SHF.R.S32.HI R14, RZ, 0x1f, R14 ;  /* 0x0000001fff0e7819 */ /* 0x000fe4000001140e */
[--C-:B------:R-:W-:Y:S02]  /*6fa0*/  SHF.R.S32.HI R15, RZ, 0x1, R9.reuse ;  /* 0x00000001ff0f7819 */ /* 0x100fe40000011409 */
[----:B------:R-:W-:Y:S02]  /*6fb0*/  LEA.HI R14, R14, R11, RZ, 0x4 ;  /* 0x0000000b0e0e7211 */ /* 0x000fe400078f20ff */
[----:B------:R-:W-:Y:S01]  /*6fc0*/  SHF.R.S32.HI R20, RZ, 0x1f, R9 ;  /* 0x0000001fff147819 */ /* 0x000fe20000011409 */
[----:B------:R-:W-:Y:S01]  /*6fd0*/  IMAD.IADD R9, R5, 0x1, -R12 ;  /* 0x0000000105097824 */ /* 0x000fe200078e0a0c */
[----:B------:R-:W-:Y:S01]  /*6fe0*/  LOP3.LUT R14, R14, 0x1ffffff0, RZ, 0xc0, !PT ;  /* 0x1ffffff00e0e7812 */ /* 0x000fe200078ec0ff */
[----:B------:R-:W-:Y:S01]  /*6ff0*/  IMAD R6, R17, 0x2000, R16 ;  /* 0x0000200011067824 */ /* 0x000fe200078e0210 */
[----:B------:R-:W-:Y:S01]  /*7000*/  LEA.HI R20, R20, R15, RZ, 0x4 ;  /* 0x0000000f14147211 */ /* 0x000fe200078f20ff */
[----:B------:R-:W-:Y:S01]  /*7010*/  IMAD R9, R9, 0x8, R10 ;  /* 0x0000000809097824 */ /* 0x000fe200078e020a */
[----:B------:R-:W-:Y:S01]  /*7020*/  IADD3 R11, R11, -R14, RZ ;  /* 0x8000000e0b0b7210 */ /* 0x000fe20007ffe0ff */
[----:B------:R-:W-:Y:S01]  /*7030*/  VIADD R12, R6, 0x4000 ;  /* 0x00004000060c7836 */ /* 0x000fe20000000000 */
[----:B------:R-:W-:-:S02]  /*7040*/  LOP3.LUT R20, R20, 0x1ffffff0, RZ, 0xc0, !PT ;  /* 0x1ffffff014147812 */ /* 0x000fc400078ec0ff */
[----:B------:R-:W-:Y:S01]  /*7050*/  IADD3 R5, R6, 0x20c00, RZ ;  /* 0x00020c0006057810 */ /* 0x000fe20007ffe0ff */
[----:B------:R1:W-:Y:S01]  /*7060*/  STL [R1+0x50], R9 ;  /* 0x0000500901007387 */ /* 0x0003e20000100800 */
[----:B------:R-:W-:Y:S01]  /*7070*/  SHF.R.U32.HI R6, RZ, 0x4, R6 ;  /* 0x00000004ff067819 */ /* 0x000fe20000011606 */
[----:B------:R-:W-:Y:S01]  /*7080*/  IMAD.IADD R20, R15, 0x1, -R20 ;  /* 0x000000010f147824 */ /* 0x000fe200078e0a14 */
[----:B------:R-:W-:Y:S02]  /*7090*/  SHF.R.U32.HI R5, RZ, 0x4, R5 ;  /* 0x00000004ff057819 */ /* 0x000fe40000011605 */
[----:B------:R-:W-:Y:S02]  /*70a0*/  SHF.R.U32.HI R12, RZ, 0x4, R12 ;  /* 0x00000004ff0c7819 */ /* 0x000fe4000001160c */
[----:B------:R-:W-:Y:S01]  /*70b0*/  LOP3.LUT R6, R6, 0x3fff, RZ, 0xc0, !PT ;  /* 0x00003fff06067812 */ /* 0x000fe200078ec0ff */
[----:B-1----:R-:W-:Y:S01]  /*70c0*/  IMAD R9, R11, 0x8, R18 ;  /* 0x000000080b097824 */ /* 0x002fe200078e0212 */
[----:B------:R-:W-:-:S02]  /*70d0*/  LOP3.LUT R5, R5, 0x3fff, RZ, 0xc0, !PT ;  /* 0x00003fff05057812 */ /* 0x000fc400078ec0ff */
[----:B------:R-:W-:Y:S02]  /*70e0*/  LOP3.LUT R12, R12, 0x3fff, RZ, 0xc0, !PT ;  /* 0x00003fff0c0c7812 */ /* 0x000fe400078ec0ff */
[----:B------:R1:W-:Y:S01]  /*70f0*/  STL [R1+0x4c], R9 ;  /* 0x00004c0901007387 */ /* 0x0003e20000100800 */
[----:B------:R-:W-:Y:S02]  /*7100*/  LEA R10, R20, R13, 0x3 ;  /* 0x0000000d140a7211 */ /* 0x000fe400078e18ff */
[----:B------:R-:W-:Y:S02]  /*7110*/  LOP3.LUT R5, R5, 0x10000, RZ, 0xfc, !PT ;  /* 0x0001000005057812 */ /* 0x000fe400078efcff */
[----:B-1----:R-:W-:Y:S02]  /*7120*/  LOP3.LUT R9, R6, 0x10000, RZ, 0xfc, !PT ;  /* 0x0001000006097812 */ /* 0x002fe400078efcff */
[----:B------:R-:W-:Y:S01]  /*7130*/  LOP3.LUT R6, R12, 0x10000, RZ, 0xfc, !PT ;  /* 0x000100000c067812 */ /* 0x000fe200078efcff */
[----:B------:R1:W-:Y:S02]  /*7140*/  STL [R1+0x44], R10 ;  /* 0x0000440a01007387 */ /* 0x0003e40000100800 */
[C---:B------:R-:W-:Y:S01]  /*7150*/  VIADD R22, R9.reuse, 0x2 ;  /* 0x0000000209167836 */ /* 0x040fe20000000000 */
[C---:B------:R-:W-:Y:S01]  /*7160*/  IADD3 R18, R9.reuse, 0x6, RZ ;  /* 0x0000000609127810 */ /* 0x040fe20007ffe0ff */
[----:B------:R-:W-:Y:S01]  /*7170*/  VIADD R20, R9, 0x4 ;  /* 0x0000000409147836 */ /* 0x000fe20000000000 */
[----:B------:R-:W-:Y:S01]  /*7180*/  STL [R1+0x3c], R9 ;  /* 0x00003c0901007387 */ /* 0x000fe20000100800 */
[----:B------:R-:W-:Y:S01]  /*7190*/  IMAD.MOV.U32 R11, RZ, RZ, 0x40000040 ;  /* 0x40000040ff0b7424 */ /* 0x000fe200078e00ff */
[----:B------:R-:W-:Y:S01]  /*71a0*/  MOV R13, 0x40000040 ;  /* 0x40000040000d7802 */ /* 0x000fe20000000f00 */
[C---:B------:R-:W-:Y:S01]  /*71b0*/  VIADD R14, R6.reuse, 0x2 ;  /* 0x00000002060e7836 */ /* 0x040fe20000000000 */
[----:B------:R2:W-:Y:S01]  /*71c0*/  STL [R1+0x5c], R5 ;  /* 0x00005c0501007387 */ /* 0x0005e20000100800 */
[----:B-1----:R-:W-:Y:S01]  /*71d0*/  IADD3 R10, R6, 0x6, RZ ;  /* 0x00000006060a7810 */ /* 0x002fe20007ffe0ff */
[----:B------:R-:W-:-:S02]  /*71e0*/  IMAD.MOV.U32 R15, RZ, RZ, 0x40000040 ;  /* 0x40000040ff0f7424 */ /* 0x000fc400078e00ff */
[----:B------:R1:W-:Y:S01]  /*71f0*/  STL [R1+0x38], R6 ;  /* 0x0000380601007387 */ /* 0x0003e20000100800 */
[----:B------:R-:W-:-:S03]  /*7200*/  VIADD R12, R6, 0x4 ;  /* 0x00000004060c7836 */ /* 0x000fc60000000000 */
[----:B------:R3:W-:Y:S04]  /*7210*/  STL.64 [R1+0x30], R22 ;  /* 0x0000301601007387 */ /* 0x0007e80000100a00 */
[----:B------:R3:W-:Y:S04]  /*7220*/  STL.64 [R1+0x28], R20 ;  /* 0x0000281401007387 */ /* 0x0007e80000100a00 */
[----:B------:R3:W-:Y:S04]  /*7230*/  STL.64 [R1+0x20], R18 ;  /* 0x0000201201007387 */ /* 0x0007e80000100a00 */
[----:B------:R3:W-:Y:S04]  /*7240*/  STL.64 [R1+0x8], R10 ;  /* 0x0000080a01007387 */ /* 0x0007e80000100a00 */
[----:B------:R3:W-:Y:S04]  /*7250*/  STL.64 [R1+0x18], R14 ;  /* 0x0000180e01007387 */ /* 0x0007e80000100a00 */
[----:B------:R3:W-:Y:S01]  /*7260*/  STL.64 [R1+0x10], R12 ;  /* 0x0000100c01007387 */ /* 0x0007e20000100a00 */
[C---:B--2---:R-:W-:Y:S01]  /*7270*/  VIADD R5, R7.reuse, 0x4 ;  /* 0x0000000407057836 */ /* 0x044fe20000000000 */
[C---:B-1----:R-:W-:Y:S01]  /*7280*/  IADD3 R6, R7.reuse, 0xc, RZ ;  /* 0x0000000c07067810 */ /* 0x042fe20007ffe0ff */
[C---:B------:R-:W-:Y:S01]  /*7290*/  VIADD R9, R7.reuse, 0x8 ;  /* 0x0000000807097836 */ /* 0x040fe20000000000 */
[C---:B------:R-:W-:Y:S01]  /*72a0*/  IADD3 R6, R7.reuse, 0x18, RZ ;  /* 0x0000001807067810 */ /* 0x040fe20007ffe0ff */
[----:B------:R-:W-:-:S02]  /*72b0*/  VIADD R5, R7, 0x10 ;  /* 0x0000001007057836 */ /* 0x000fc40000000000 */
[C---:B------:R-:W-:Y:S02]  /*72c0*/  VIADD R9, R7.reuse, 0x14 ;  /* 0x0000001407097836 */ /* 0x040fe40000000000 */
[----:B------:R-:W-:-:S07]  /*72d0*/  VIADD R5, R7, 0x1c ;  /* 0x0000001c07057836 */ /* 0x000fce0000000000 */
.L_x_1222:
[----:B------:R-:W-:Y:S01]  /*72e0*/  IMAD.U32 R5, RZ, RZ, UR36 ;  /* 0x00000024ff057e24 */ /* 0x000fe2000f8e00ff */
[----:B------:R-:W-:Y:S05]  /*72f0*/  YIELD ;  /* 0x0000000000007946 */ /* 0x000fea0003800000 */
[----:B------:R-:W-:-:S04]  /*7300*/  LOP3.LUT R5, R5, 0x1, RZ, 0xfc, !PT ;  /* 0x0000000105057812 */ /* 0x000fc800078efcff */
[----:B------:R-:W-:-:S13]  /*7310*/  ISETP.NE.AND P0, PT, R5, 0x3, PT ;  /* 0x000000030500780c */ /* 0x000fda0003f05270 */
[----:B------:R-:W-:Y:S05]  /*7320*/  @!P0 BRA `(.L_x_1212) ;  /* 0x0000000000048947 */ /* 0x000fea0003800000 */
[----:B------:R-:W-:Y:S01]  /*7330*/  BPT.TRAP 0x1 ;  /* 0x000000040000795c */ /* 0x000fe20000300000 */
.L_x_1212:
[----:B------:R-:W-:Y:S02]  /*7340*/  LEA R6, R0, R16, 0x3 ;  /* 0x0000001000067211 */ /* 0x000fe400078e18ff */
[----:B---3--:R-:W-:-:S04]  /*7350*/  SHF.L.U32 R23, R4, 0x1f, RZ ;  /* 0x0000001f04177819 */ /* 0x008fc800000006ff */
[----:B------:R1:W2:Y:S01]  /*7360*/  SYNCS.PHASECHK.TRANS64.TRYWAIT P1, [R6+URZ+0x30c10], R23 ;  /* 0x030c1017060075a7 */ /* 0x0002a2000802017f */
[----:B------:R-:W-:Y:S05]  /*7370*/  @!P0 BRA `(.L_x_1213) ;  /* 0x0000000000048947 */ /* 0x000fea0003800000 */
[----:B------:R-:W-:Y:S01]  /*7380*/  BPT.TRAP 0x1 ;  /* 0x000000040000795c */ /* 0x000fe20000300000 */
.L_x_1213:
[----:B------:R-:W-:-:S05]  /*7390*/  VIADD R5, R16, 0x10000 ;  /* 0x0001000010057836 */ /* 0x000fca0000000000 */
[----:B------:R-:W-:-:S04]  /*73a0*/  SHF.R.U32.HI R5, RZ, 0x4, R5 ;  /* 0x00000004ff057819 */ /* 0x000fc80000011605 */
[----:B------:R-:W-:-:S04]  /*73b0*/  LOP3.LUT R5, R5, 0x3fff, RZ, 0xc0, !PT ;  /* 0x00003fff05057812 */ /* 0x000fc800078ec0ff */
[----:B------:R-:W-:Y:S01]  /*73c0*/  LOP3.LUT R9, R5, 0x10000, RZ, 0xfc, !PT ;  /* 0x0001000005097812 */ /* 0x000fe200078efcff */
[----:B--2---:R-:W-:Y:S06]  /*73d0*/  @P1 BRA `(.L_x_1214) ;  /* 0x0000000000081947 */ /* 0x004fec0003800000 */
[----:B------:R-:W2:Y:S02]  /*73e0*/  SYNCS.PHASECHK.TRANS64.TRYWAIT P1, [R6+URZ+0x30c10], R23 ;  /* 0x030c1017060075a7 */ /* 0x000ea4000802017f */
[----:B--2---:R-:W-:Y:S05]  /*73f0*/  @!P1 BRA `(.L_x_1215) ;  /* 0x000000f000009947 */ /* 0x004fea0003800000 */
.L_x_1214:
        /* <DEDUP_REMOVED lines=63> */
.L_x_1216:
[----:B------:R1:W1:Y:S01]  /*77f0*/  SYNCS.PHASECHK.TRANS64.TRYWAIT P1, [R6+URZ+0x30c30], R23 ;  /* 0x030c3017060075a7 */ /* 0x000262000802017f */
[----:B------:R-:W-:Y:S05]  /*7800*/  @!P0 BRA `(.L_x_1217) ;  /* 0x0000000000048947 */ /* 0x000fea0003800000 */
[----:B------:R-:W-:Y:S01]  /*7810*/  BPT.TRAP 0x1 ;  /* 0x000000040000795c */ /* 0x000fe20000300000 */
.L_x_1217:
[----:B-1----:R-:W-:Y:S05]  /*7820*/  @P1 BRA `(.L_x_1218) ;  /* 0x0000000000081947 */ /* 0x002fea0003800000 */
[----:B------:R-:W1:Y:S02]  /*7830*/  SYNCS.PHASECHK.TRANS64.TRYWAIT P1, [R6+URZ+0x30c30], R23 ;  /* 0x030c3017060075a7 */ /* 0x000e64000802017f */
[----:B-1----:R-:W-:Y:S05]  /*7840*/  @!P1 BRA `(.L_x_1219) ;  /* 0x000000ec00009947 */ /* 0x002fea0003800000 */
.L_x_1218:
        /* <DEDUP_REMOVED lines=83> */
[----:B------:R-:W-:Y:S01]  /*7d80*/  UMOV UR11, 0x40000040 ;  /* 0x40000040000b7882 */ /* 0x000fe20000000000 */
[C---:B------:R-:W-:Y:S01]  /*7d90*/  VIADD R227, R7.reuse, 0x4 ;  /* 0x0000000407e37836 */ /* 0x040fe20000000000 */
[----:B------:R-:W-:Y:S01]  /*7da0*/  MUFU.TANH R18, R18 ;  /* 0x0000001200127308 */ /* 0x000fe20000002400 */
[----:B------:R-:W-:Y:S04]  /*7db0*/  STL [R1+0x90], R143 ;  /* 0x0000908f01007387 */ /* 0x000fe80000100800 */
[----:B------:R-:W-:Y:S03]  /*7dc0*/  STL [R1+0x8c], R142 ;  /* 0x00008c8e01007387 */ /* 0x000fe60000100800 */
[----:B------:R-:W1:Y:S01]  /*7dd0*/  MUFU.TANH R20, R20 ;  /* 0x0000001400147308 */ /* 0x000e620000002400 */
[----:B------:R-:W-:Y:S04]  /*7de0*/  STL [R1+0x88], R141 ;  /* 0x0000888d01007387 */ /* 0x000fe80000100800 */
[----:B------:R-:W-:Y:S01]  /*7df0*/  STL [R1+0x84], R140 ;  /* 0x0000848c01007387 */ /* 0x000fe20000100800 */
[----:B------:R-:W-:-:S02]  /*7e00*/  VIADD R229, R7, 0x8 ;  /* 0x0000000807e57836 */ /* 0x000fc40000000000 */
[----:B------:R-:W2:Y:S01]  /*7e10*/  MUFU.TANH R21, R21 ;  /* 0x0000001500157308 */ /* 0x000ea20000002400 */
[----:B------:R-:W-:Y:S04]  /*7e20*/  STL [R1+0x80], R6 ;  /* 0x0000800601007387 */ /* 0x000fe80000100800 */
[----:B------:R-:W-:Y:S03]  /*7e30*/  STL [R1+0x7c], R5 ;  /* 0x00007c0501007387 */ /* 0x000fe60000100800 */
[----:B------:R-:W3:Y:S01]  /*7e40*/  MUFU.TANH R19, R19 ;  /* 0x0000001300137308 */ /* 0x000ee20000002400 */
[----:B------:R-:W-:Y:S04]  /*7e50*/  STL [R1+0x78], R4 ;  /* 0x0000780401007387 */ /* 0x000fe80000100800 */
[----:B------:R-:W-:Y:S01]  /*7e60*/  STL [R1+0x74], R3 ;  /* 0x0000740301007387 */ /* 0x000fe20000100800 */
[----:B------:R-:W-:-:S02]  /*7e70*/  IADD3 R213, R7, 0xc, RZ ;  /* 0x0000000c07d57810 */ /* 0x000fc40007ffe0ff */
[----:B------:R-:W4:Y:S01]  /*7e80*/  MUFU.TANH R22, R22 ;  /* 0x0000001600167308 */ /* 0x000f220000002400 */
[----:B------:R1:W-:Y:S01]  /*7e90*/  STL [R1+0x70], R2 ;  /* 0x0000700201007387 */ /* 0x0003e20000100800 */
[C---:B------:R-:W-:Y:S02]  /*7ea0*/  ISETP.GT.AND P2, PT, R8.reuse, RZ, PT ;  /* 0x000000ff0800720c */ /* 0x040fe40003f44270 */
[----:B------:R-:W-:-:S04]  /*7eb0*/  ISETP.GT.AND P1, PT, R8, 0x8, PT ;  /* 0x000000080800780c */ /* 0x000fc80003f24270 */
[----:B------:R-:W4:Y:S01]  /*7ec0*/  MUFU.TANH R204, R204 ;  /* 0x000000cc00cc7308 */ /* 0x000f220000002400 */
[----:B-1----:R-:W2:Y:S01]  /*7ed0*/  LDL.64 R2, [R1+0x18] ;  /* 0x0000180001027983 */ /* 0x002ea20000100a00 */
[----:B------:R-:W-:Y:S01]  /*7ee0*/  WARPGROUP.ARRIVE ;  /* 0x00000000000079c5 */ /* 0x000fe20000000000 */
[C---:B------:R-:W-:Y:S02]  /*7ef0*/  VIADD R222, R7.reuse, 0x14 ;  /* 0x0000001407de7836 */ /* 0x040fe40000000000 */
[----:B------:R-:W-:-:S03]  /*7f00*/  VIADD R220, R7, 0x10 ;  /* 0x0000001007dc7836 */ /* 0x000fc60000000000 */
[----:B------:R-:W1:Y:S01]  /*7f10*/  MUFU.TANH R23, R23 ;  /* 0x0000001700177308 */ /* 0x000e620000002400 */
        /* <DEDUP_REMOVED lines=8> */
[----:B------:R-:W-:Y:S01]  /*7fa0*/  FMUL.FTZ R116, R136, UR8 ;  /* 0x0000000888747c20 */ /* 0x000fe20008410000 */
[----:B------:R-:W-:Y:S01]  /*7fb0*/  ULDC UR5, c[0x0][0x744] ;  /* 0x0001d10000057ab9 */ /* 0x000fe20000000800 */
[----:B------:R-:W1:Y:S01]  /*7fc0*/  MUFU.TANH R205, R205 ;  /* 0x000000cd00cd7308 */ /* 0x000e620000002400 */
[----:B---3--:R-:W3:Y:S01]  /*7fd0*/  LDL.64 R108, [R1+0x8] ;  /* 0x00000800016c7983 */ /* 0x008ee20000100a00 */
[----:B------:R-:W-:Y:S01]  /*7fe0*/  UIADD3 UR4, UR6, 0x2, URZ ;  /* 0x0000000206047890 */ /* 0x000fe2000fffe03f */
[----:B------:R-:W-:-:S05]  /*7ff0*/  IADD3 R214, R7, 0x18, RZ ;  /* 0x0000001807d67810 */ /* 0x000fca0007ffe0ff */
[----:B------:R-:W-:Y:S01]  /*8000*/  MUFU.TANH R207, R207 ;  /* 0x000000cf00cf7308 */ /* 0x000fe20000002400 */
[----:B------:R-:W-:-:S07]  /*8010*/  UMOV UR14, UR4 ;  /* 0x00000004000e7c82 */ /* 0x000fce0008000000 */
[----:B------:R-:W1:Y:S08]  /*8020*/  MUFU.TANH R206, R206 ;  /* 0x000000ce00ce7308 */ /* 0x000e700000002400 */
[----:B------:R-:W1:Y:S08]  /*8030*/  MUFU.TANH R228, R228 ;  /* 0x000000e400e47308 */ /* 0x000e700000002400 */
[----:B------:R-:W1:Y:S01]  /*8040*/  MUFU.TANH R208, R208 ;  /* 0x000000d000d07308 */ /* 0x000e620000002400 */
        /* <DEDUP_REMOVED lines=9> */
[----:B------:R4:W-:Y:S01]  /*80e0*/  MUFU.TANH R153, R112 ;  /* 0x0000007000997308 */ /* 0x0009e20000002400 */
[----:B------:R-:W-:Y:S01]  /*80f0*/  FMUL.FTZ R94, R102, UR8 ;  /* 0x00000008665e7c20 */ /* 0x000fe20008410000 */
[----:B------:R-:W-:Y:S01]  /*8100*/  UIADD3 UR6, UR6, 0x6, URZ ;  /* 0x0000000606067890 */ /* 0x000fe2000fffe03f */
[----:B---3--:R-:W-:-:S05]  /*8110*/  R2UR UR9, R109 ;  /* 0x000000006d0972ca */ /* 0x008fca00000e0000 */
[----:B------:R3:W-:Y:S01]  /*8120*/  MUFU.TANH R151, R113 ;  /* 0x0000007100977308 */ /* 0x0007e20000002400 */
[----:B----4-:R-:W-:Y:S01]  /*8130*/  FMUL.FTZ R112, R118, UR8 ;  /* 0x0000000876707c20 */ /* 0x010fe20008410000 */
[----:B------:R-:W-:-:S06]  /*8140*/  FMUL.FTZ R118, R138, UR8 ;  /* 0x000000088a767c20 */ /* 0x000fcc0008410000 */
[----:B------:R4:W-:Y:S01]  /*8150*/  MUFU.TANH R152, R114 ;  /* 0x0000007200987308 */ /* 0x0009e20000002400 */
[----:B---3--:R-:W-:Y:S01]  /*8160*/  FMUL.FTZ R113, R133, UR8 ;  /* 0x0000000885717c20 */ /* 0x008fe20008410000 */
[----:B------:R-:W-:Y:S02]  /*8170*/  WARPGROUP.DEPBAR.LE gsb0, 0x0 ;  /* 0x00008000000079c5 */ /* 0x000fe40000010000 */
[----:B------:R-:W-:-:S04]  /*8180*/  WARPGROUP.ARRIVE ;  /* 0x00000000000079c5 */ /* 0x000fc80000000000 */
[----:B------:R3:W-:Y:S01]  /*8190*/  MUFU.TANH R150, R115 ;  /* 0x0000007300967308 */ /* 0x0007e20000002400 */
[----:B----4-:R-:W-:-:S07]  /*81a0*/  FMUL.FTZ R114, R134, UR8 ;  /* 0x0000000886727c20 */ /* 0x010fce0008410000 */
[----:B------:R4:W-:Y:S01]  /*81b0*/  MUFU.TANH R149, R117 ;  /* 0x0000007500957308 */ /* 0x0009e20000002400 */
[----:B---3--:R-:W-:-:S07]  /*81c0*/  FMUL.FTZ R115, R135, UR8 ;  /* 0x0000000887737c20 */ /* 0x008fce0008410000 */
[----:B------:R3:W-:Y:S01]  /*81d0*/  MUFU.TANH R145, R121 ;  /* 0x0000007900917308 */ /* 0x0007e20000002400 */
[----:B----4-:R-:W-:Y:S01]  /*81e0*/  FMUL.FTZ R117, R137, UR8 ;  /* 0x0000000889757c20 */ /* 0x010fe20008410000 */
[----:B---3--:R-:W-:Y:S01]  /*81f0*/  FMUL.FTZ R121, R139, UR8 ;  /* 0x000000088b797c20 */ /* 0x008fe20008410000 */
[----:B------:R-:W-:Y:S02]  /*8200*/  R2UR UR8, R108 ;  /* 0x000000006c0872ca */ /* 0x000fe400000e0000 */
[----:B--2---:R-:W-:Y:S02]  /*8210*/  R2UR UR12, R2 ;  /* 0x00000000020c72ca */ /* 0x004fe400000e0000 */
[----:B------:R-:W-:-:S13]  /*8220*/  R2UR UR13, R3 ;  /* 0x00000000030d72ca */ /* 0x000fda00000e0000 */
[----:B------:R-:W-:Y:S01]  /*8230*/  HGMMA.64x128x16.F32.BF16 R24, gdesc[UR12], R24, gsb0 ;  /* 0x01e000000c1879f0 */ /* 0x000fe20008001818 */
[----:B------:R-:W-:Y:S01]  /*8240*/  UMOV UR10, UR6 ;  /* 0x00000006000a7c82 */ /* 0x000fe20008000000 */
[----:B------:R2:W-:Y:S01]  /*8250*/  MUFU.TANH R164, R96 ;  /* 0x0000006000a47308 */ /* 0x0005e20000002400 */
[----:B------:R-:W-:Y:S04]  /*8260*/  SHFL.IDX PT, R97, R17, R227, 0x1f ;  /* 0x00001fe311617589 */ /* 0x000fe800000e0000 */
[----:B--2---:R-:W2:Y:S04]  /*8270*/  SHFL.IDX PT, R96, R17, R7, 0x1f ;  /* 0x00001f0711607589 */ /* 0x004ea800000e0000 */
[----:B------:R-:W3:Y:S01]  /*8280*/  SHFL.IDX PT, R95, R17, R229, 0x1f ;  /* 0x00001fe5115f7589 */ /* 0x000ee200000e0000 */
[----:B------:R4:W-:Y:S01]  /*8290*/  MUFU.TANH R163, R99 ;  /* 0x0000006300a37308 */ /* 0x0009e20000002400 */
[----:B------:R-:W-:-:S07]  /*82a0*/  FSEL R98, R20, -INF , P1 ;  /* 0xff80000014627808 */ /* 0x000fce0000800000 */
[----:B------:R1:W-:Y:S01]  /*82b0*/  MUFU.TANH R161, R104 ;  /* 0x0000006800a17308 */ /* 0x0003e20000002400 */
[----:B----4-:R-:W-:Y:S01]  /*82c0*/  FSEL R99, R18, -INF , P2 ;  /* 0xff80000012637808 */ /* 0x010fe20001000000 */
[----:B------:R-:W-:Y:S04]  /*82d0*/  SHFL.IDX PT, R101, R17, R222, 0x1f ;  /* 0x00001fde11657589 */ /* 0x000fe800000e0000 */
[----:B-1----:R-:W1:Y:S02]  /*82e0*/  SHFL.IDX PT, R104, R17, R213, 0x1f ;  /* 0x00001fd511687589 */ /* 0x002e6400000e0000 */
[----:B------:R4:W-:Y:S01]  /*82f0*/  MUFU.TANH R148, R119 ;  /* 0x0000007700947308 */ /* 0x0009e20000002400 */
[--C-:B--2---:R-:W-:Y:S01]  /*8300*/  FFMA.FTZ R99, R99, UR5, -R96.reuse ;  /* 0x0000000563637c23 */ /* 0x104fe20008010860 */
[----:B------:R-:W-:Y:S01]  /*8310*/  FFMA.FTZ R98, R98, UR5, -R96 ;  /* 0x0000000562627c23 */ /* 0x000fe20008010860 */
[----:B------:R-:W-:-:S02]  /*8320*/  WARPGROUP.DEPBAR.LE gsb0, 0x0 ;  /* 0x00008000000079c5 */ /* 0x000fc40000010000 */
[----:B------:R-:W-:-:S06]  /*8330*/  WARPGROUP.ARRIVE ;  /* 0x00000000000079c5 */ /* 0x000fcc0000000000 */
[----:B------:R-:W-:Y:S01]  /*8340*/  HGMMA.64x128x16.F32.BF16 R24, gdesc[UR8], R24, gsb0 ;  /* 0x01e00000081879f0 */ /* 0x000fe20008001818 */
[----:B------:R-:W-:Y:S01]  /*8350*/  FSEL R96, R21, -INF , P1 ;  /* 0xff80000015607808 */ /* 0x000fe20000800000 */
[----:B------:R-:W2:Y:S01]  /*8360*/  SHFL.IDX PT, R100, R17, R220, 0x1f ;  /* 0x00001fdc11647589 */ /* 0x000ea200000e0000 */
[----:B----4-:R-:W-:Y:S01]  /*8370*/  FSEL R119, R19, -INF , P2 ;  /* 0xff80000013777808 */ /* 0x010fe20001000000 */
[----:B------:R-:W-:Y:S04]  /*8380*/  MUFU.TANH R147, R120 ;  /* 0x0000007800937308 */ /* 0x000fe80000002400 */
[----:B------:R-:W-:-:S04]  /*8390*/  FFMA.FTZ R119, R119, UR5, -R97 ;  /* 0x0000000577777c23 */ /* 0x000fc80008010861 */
[----:B------:R4:W-:Y:S08]  /*83a0*/  MUFU.EX2 R120, R99 ;  /* 0x0000006300787308 */ /* 0x0009f00000000800 */
[----:B------:R3:W-:Y:S01]  /*83b0*/  MUFU.TANH R160, R106 ;  /* 0x0000006a00a07308 */ /* 0x0007e20000002400 */
[----:B----4-:R-:W-:Y:S01]  /*83c0*/  FFMA.FTZ R99, R96, UR5, -R97 ;  /* 0x0000000560637c23 */ /* 0x010fe20008010861 */
[----:B------:R-:W-:-:S02]  /*83d0*/  FSEL R96, R22, -INF , P2 ;  /* 0xff80000016607808 */ /* 0x000fc40001000000 */
[----:B------:R-:W-:Y:S01]  /*83e0*/  FSEL R97, R204, -INF , P1 ;  /* 0xff800000cc617808 */ /* 0x000fe20000800000 */
[----:B---3--:R-:W3:Y:S03]  /*83f0*/  SHFL.IDX PT, R106, R17, R214, 0x1f ;  /* 0x00001fd6116a7589 */ /* 0x008ee600000e0000 */
[----:B------:R-:W4:Y:S01]  /*8400*/  MUFU.TANH R88, R88 ;  /* 0x0000005800587308 */ /* 0x000f220000002400 */
[--C-:B------:R-:W-:Y:S01]  /*8410*/  FFMA.FTZ R96, R96, UR5, -R95.reuse ;  /* 0x0000000560607c23 */ /* 0x100fe2000801085f */
[----:B------:R-:W-:Y:S01]  /*8420*/  FFMA.FTZ R95, R97, UR5, -R95 ;  /* 0x00000005615f7c23 */ /* 0x000fe2000801085f */
[----:B------:R-:W-:-:S05]  /*8430*/  FSEL R97, R23, -INF , P2 ;  /* 0xff80000017617808 */ /* 0x000fca0001000000 */
[----:B------:R1:W-:Y:S01]  /*8440*/  MUFU.TANH R4, R129 ;  /* 0x0000008100047308 */ /* 0x0003e20000002400 */
[----:B------:R-:W-:-:S07]  /*8450*/  FSEL R102, R205, -INF , P1 ;  /* 0xff800000cd667808 */ /* 0x000fce0000800000 */
[----:B------:R-:W3:Y:S01]  /*8460*/  MUFU.TANH R226, R226 ;  /* 0x000000e200e27308 */ /* 0x000ee20000002400 */
[----:B-1----:R-:W-:Y:S02]  /*8470*/  VIADD R129, R7, 0x1c ;  /* 0x0000001c07817836 */ /* 0x002fe40000000000 */
[----:B------:R-:W-:-:S05]  /*8480*/  FFMA.FTZ R97, R97, UR5, -R104 ;  /* 0x0000000561617c23 */ /* 0x000fca0008010868 */
[----:B------:R1:W-:Y:S01]  /*8490*/  MUFU.TANH R146, R122 ;  /* 0x0000007a00927308 */ /* 0x0003e20000002400 */
[----:B------:R-:W-:Y:S01]  /*84a0*/  FFMA.FTZ R104, R102, UR5, -R104 ;  /* 0x0000000566687c23 */ /* 0x000fe20008010868 */
[----:B------:R-:W-:-:S06]  /*84b0*/  FSEL R102, R206, -INF , P2 ;  /* 0xff800000ce667808 */ /* 0x000fcc0001000000 */
[----:B------:R2:W-:Y:S01]  /*84c0*/  MUFU.TANH R158, R107 ;  /* 0x0000006b009e7308 */ /* 0x0005e20000002400 */
[----:B-1----:R-:W1:Y:S07]  /*84d0*/  SHFL.IDX PT, R122, R13, R7, 0x1f ;  /* 0x00001f070d7a7589 */ /* 0x002e6e00000e0000 */
[----:B------:R-:W1:Y:S01]  /*84e0*/  MUFU.TANH R230, R230 ;  /* 0x000000e600e67308 */ /* 0x000e620000002400 */
[----:B--2---:R2:W1:Y:S07]  /*84f0*/  SHFL.IDX PT, R107, R17, R129, 0x1f ;  /* 0x00001f81116b7589 */ /* 0x00446e00000e0000 */
[----:B------:R-:W1:Y:S01]  /*8500*/  MUFU.TANH R235, R235 ;  /* 0x000000eb00eb7308 */ /* 0x000e620000002400 */
[----:B------:R-:W1:Y:S01]  /*8510*/  SHFL.IDX PT, R212, R13, R213, 0x1f ;  /* 0x00001fd50dd47589 */ /* 0x000e6200000e0000 */
[----:B--2---:R-:W-:-:S06]  /*8520*/  FSEL R17, R228, -INF , P1 ;  /* 0xff800000e4117808 */ /* 0x004fcc0000800000 */
[----:B------:R-:W2:Y:S01]  /*8530*/  MUFU.TANH R89, R89 ;  /* 0x0000005900597308 */ /* 0x000ea20000002400 */
[----:B------:R-:W-:-:S07]  /*8540*/  FFMA.FTZ R102, R102, UR5, -R100 ;  /* 0x0000000566667c23 */ /* 0x000fce0008010864 */
[----:B------:R-:W-:Y:S08]  /*8550*/  MUFU.TANH R225, R225 ;  /* 0x000000e100e17308 */ /* 0x000ff00000002400 */
[----:B------:R4:W-:Y:S01]  /*8560*/  MUFU.TANH R162, R103 ;  /* 0x0000006700a27308 */ /* 0x0009e20000002400 */
[----:B------:R-:W-:-:S07]  /*8570*/  IMAD R209, R0, 0x400, R209 ;  /* 0x0000040000d17824 */ /* 0x000fce00078e02d1 */
[----:B------:R3:W-:Y:S01]  /*8580*/  MUFU.TANH R159, R105 ;  /* 0x00000069009f7308 */ /* 0x0007e20000002400 */
[----:B----4-:R-:W-:Y:S01]  /*8590*/  FSEL R103, R207, -INF , P2 ;  /* 0xff800000cf677808 */ /* 0x010fe20001000000 */
[----:B------:R-:W-:Y:S06]  /*85a0*/  SHFL.IDX PT, R217, R13, R222, 0x1f ;  /* 0x00001fde0dd97589 */ /* 0x000fec00000e0000 */
[----:B------:R4:W-:Y:S01]  /*85b0*/  MUFU.TANH R143, R124 ;  /* 0x0000007c008f7308 */ /* 0x0009e20000002400 */
[----:B---3--:R-:W-:Y:S01]  /*85c0*/  FSEL R105, R208, -INF , P1 ;  /* 0xff800000d0697808 */ /* 0x008fe20000800000 */
[--C-:B------:R-:W-:Y:S01]  /*85d0*/  FFMA.FTZ R103, R103, UR5, -R101.reuse ;  /* 0x0000000567677c23 */ /* 0x100fe20008010865 */
[----:B------:R-:W-:Y:S01]  /*85e0*/  FFMA.FTZ R101, R17, UR5, -R101 ;  /* 0x0000000511657c23 */ /* 0x000fe20008010865 */
[----:B------:R-:W-:-:S04]  /*85f0*/  FSEL R17, R88, -INF , P2 ;  /* 0xff80000058117808 */ /* 0x000fc80001000000 */
[----:B------:R-:W3:Y:S01]  /*8600*/  MUFU.TANH R91, R91 ;  /* 0x0000005b005b7308 */ /* 0x000ee20000002400 */
[----:B----4-:R-:W4:Y:S01]  /*8610*/  SHFL.IDX PT, R124, R13, R229, 0x1f ;  /* 0x00001fe50d7c7589 */ /* 0x010f2200000e0000 */
[----:B------:R-:W-:-:S03]  /*8620*/  WARPGROUP.DEPBAR.LE gsb0, 0x0 ;  /* 0x00008000000079c5 */ /* 0x000fc60000010000 */
[----:B------:R-:W-:Y:S03]  /*8630*/  LDS R224, [R12+0x400] ;  /* 0x000400000ce07984 */ /* 0x000fe60000000800 */
[----:B------:R-:W-:Y:S01]  /*8640*/  MUFU.TANH R92, R92 ;  /* 0x0000005c005c7308 */ /* 0x000fe20000002400 */
[----:B------:R-:W-:Y:S01]  /*8650*/  FFMA.FTZ R100, R105, UR5, -R100 ;  /* 0x0000000569647c23 */ /* 0x000fe20008010864 */
[----:B------:R-:W-:Y:S01]  /*8660*/  FSEL R105, R226, -INF , P1 ;  /* 0xff800000e2697808 */ /* 0x000fe20000800000 */
[----:B------:R-:W4:Y:S01]  /*8670*/  SHFL.IDX PT, R211, R13, R220, 0x1f ;  /* 0x00001fdc0dd37589 */ /* 0x000f2200000e0000 */
[----:B------:R-:W-:Y:S01]  /*8680*/  FFMA.FTZ R17, R17, UR5, -R106 ;  /* 0x0000000511117c23 */ /* 0x000fe2000801086a */
[----:B------:R-:W-:-:S03]  /*8690*/  R2UR UR4, R209 ;  /* 0x00000000d10472ca */ /* 0x000fc600000e0000 */
[----:B------:R-:W4:Y:S01]  /*86a0*/  MUFU.TANH R93, R93 ;  /* 0x0000005d005d7308 */ /* 0x000f220000002400 */
[----:B------:R-:W-:Y:S01]  /*86b0*/  FFMA.FTZ R106, R105, UR5, -R106 ;  /* 0x00000005696a7c23 */ /* 0x000fe2000801086a */
[----:B-1----:R-:W-:Y:S01]  /*86c0*/  FSEL R105, R230, -INF , P2 ;  /* 0xff800000e6697808 */ /* 0x002fe20001000000 */
[----:B------:R-:W1:Y:S01]  /*86d0*/  SHFL.IDX PT, R209, R13, R214, 0x1f ;  /* 0x00001fd60dd17589 */ /* 0x000e6200000e0000 */
[----:B------:R-:W-:-:S04]  /*86e0*/  FSEL R108, R235, -INF , P2 ;  /* 0xff800000eb6c7808 */ /* 0x000fc80001000000 */
[----:B------:R-:W1:Y:S01]  /*86f0*/  MUFU.TANH R237, R237 ;  /* 0x000000ed00ed7308 */ /* 0x000e620000002400 */
[----:B--2---:R-:W-:-:S07]  /*8700*/  FSEL R109, R89, -INF , P1 ;  /* 0xff800000596d7808 */ /* 0x004fce0000800000 */
[----:B------:R-:W2:Y:S01]  /*8710*/  MUFU.TANH R94, R94 ;  /* 0x0000005e005e7308 */ /* 0x000ea20000002400 */
[----:B------:R-:W-:Y:S01]  /*8720*/  FFMA.FTZ R105, R105, UR5, -R122 ;  /* 0x0000000569697c23 */ /* 0x000fe2000801087a */
[----:B------:R-:W-:-:S06]  /*8730*/  FFMA.FTZ R108, R108, UR5, -R107 ;  /* 0x000000056c6c7c23 */ /* 0x000fcc000801086b */
[----:B------:R3:W-:Y:S01]  /*8740*/  MUFU.TANH R2, R132 ;  /* 0x0000008400027308 */ /* 0x0007e20000002400 */
[----:B------:R-:W-:Y:S01]  /*8750*/  FFMA.FTZ R122, R109, UR5, -R122 ;  /* 0x000000056d7a7c23 */ /* 0x000fe2000801087a */
[----:B------:R-:W-:Y:S06]  /*8760*/  SHFL.IDX PT, R136, R15, R7, 0x1f ;  /* 0x00001f070f887589 */ /* 0x000fec00000e0000 */
[----:B------:R4:W2:Y:S01]  /*8770*/  MUFU.TANH R156, R110 ;  /* 0x0000006e009c7308 */ /* 0x0008a20000002400 */
[----:B---3--:R-:W3:Y:S01]  /*8780*/  SHFL.IDX PT, R132, R15, R229, 0x1f ;  /* 0x00001fe50f847589 */ /* 0x008ee200000e0000 */
[----:B------:R-:W-:-:S06]  /*8790*/  FSEL R109, R91, -INF , P2 ;  /* 0xff8000005b6d7808 */ /* 0x000fcc0001000000 */
[----:B------:R1:W-:Y:S01]  /*87a0*/  MUFU.TANH R154, R111 ;  /* 0x0000006f009a7308 */ /* 0x0003e20000002400 */
[----:B----4-:R-:W-:Y:S01]  /*87b0*/  FSEL R110, R225, -INF , P1 ;  /* 0xff800000e16e7808 */ /* 0x010fe20000800000 */
[----:B------:R-:W-:Y:S04]  /*87c0*/  SHFL.IDX PT, R134, R15, R227, 0x1f ;  /* 0x00001fe30f867589 */ /* 0x000fe800000e0000 */
[----:B------:R-:W-:Y:S01]  /*87d0*/  FFMA.FTZ R107, R110, UR5, -R107 ;  /* 0x000000056e6b7c23 */ /* 0x000fe2000801086b */
[----:B------:R-:W-:Y:S01]  /*87e0*/  FSEL R110, R164, -INF , P2 ;  /* 0xff800000a46e7808 */ /* 0x000fe20001000000 */
[----:B------:R4:W-:Y:S01]  /*87f0*/  MUFU.TANH R141, R125 ;  /* 0x0000007d008d7308 */ /* 0x0009e20000002400 */
[----:B-1----:R-:W-:Y:S04]  /*8800*/  SHFL.IDX PT, R111, R13, R227, 0x1f ;  /* 0x00001fe30d6f7589 */ /* 0x002fe800000e0000 */
[----:B------:R-:W1:Y:S03]  /*8810*/  SHFL.IDX PT, R13, R13, R129, 0x1f ;  /* 0x00001f810d0d7589 */ /* 0x000e6600000e0000 */
[----:B------:R2:W-:Y:S01]  /*8820*/  MUFU.TANH R142, R126 ;  /* 0x0000007e008e7308 */ /* 0x0005e20000002400 */
[----:B----4-:R-:W-:Y:S01]  /*8830*/  FSEL R125, R163, -INF , P1 ;  /* 0xff800000a37d7808 */ /* 0x010fe20000800000 */
[----:B------:R-:W-:Y:S01]  /*8840*/  FFMA.FTZ R109, R109, UR5, -R212 ;  /* 0x000000056d6d7c23 */ /* 0x000fe200080108d4 */
[----:B------:R-:W-:Y:S01]  /*8850*/  FFMA.FTZ R110, R110, UR5, -R124 ;  /* 0x000000056e6e7c23 */ /* 0x000fe2000801087c */
[----:B------:R-:W-:-:S04]  /*8860*/  FSEL R210, R93, -INF , P2 ;  /* 0xff8000005dd27808 */ /* 0x000fc80001000000 */
[----:B------:R4:W-:Y:S01]  /*8870*/  MUFU.TANH R5, R130 ;  /* 0x0000008200057308 */ /* 0x0009e20000002400 */
[----:B--2---:R-:W-:Y:S01]  /*8880*/  FSEL R126, R92, -INF , P1 ;  /* 0xff8000005c7e7808 */ /* 0x004fe20000800000 */
[----:B------:R-:W-:Y:S01]  /*8890*/  FFMA.FTZ R212, R125, UR5, -R212 ;  /* 0x000000057dd47c23 */ /* 0x000fe200080108d4 */
[----:B------:R-:W-:-:S05]  /*88a0*/  FSEL R234, R237, -INF , P2 ;  /* 0xff800000edea7808 */ /* 0x000fca0001000000 */
[----:B------:R-:W2:Y:S01]  /*88b0*/  MUFU.TANH R231, R231 ;  /* 0x000000e700e77308 */ /* 0x000ea20000002400 */
[----:B----4-:R-:W4:Y:S01]  /*88c0*/  SHFL.IDX PT, R130, R15, R213, 0x1f ;  /* 0x00001fd50f827589 */ /* 0x010f2200000e0000 */
[----:B------:R-:W-:Y:S01]  /*88d0*/  FFMA.FTZ R124, R126, UR5, -R124 ;  /* 0x000000057e7c7c23 */ /* 0x000fe2000801087c */
[----:B------:R-:W-:Y:S02]  /*88e0*/  FSEL R125, R162, -INF , P1 ;  /* 0xff800000a27d7808 */ /* 0x000fe40000800000 */
[----:B------:R-:W-:Y:S01]  /*88f0*/  FSEL R126, R94, -INF , P1 ;  /* 0xff8000005e7e7808 */ /* 0x000fe20000800000 */
[----:B------:R-:W-:Y:S01]  /*8900*/  FFMA.FTZ R210, R210, UR5, -R217 ;  /* 0x00000005d2d27c23 */ /* 0x000fe200080108d9 */
[----:B------:R-:W-:Y:S01]  /*8910*/  FSEL R216, R161, -INF , P2 ;  /* 0xff800000a1d87808 */ /* 0x000fe20001000000 */
[----:B------:R3:W-:Y:S01]  /*8920*/  MUFU.TANH R6, R128 ;  /* 0x0000008000067308 */ /* 0x0007e20000002400 */
[----:B------:R-:W-:Y:S01]  /*8930*/  FFMA.FTZ R234, R234, UR5, -R211 ;  /* 0x00000005eaea7c23 */ /* 0x000fe200080108d3 */
[----:B------:R-:W-:Y:S01]  /*8940*/  FFMA.FTZ R217, R125, UR5, -R217 ;  /* 0x000000057dd97c23 */ /* 0x000fe200080108d9 */
[----:B------:R-:W-:Y:S01]  /*8950*/  FSEL R12, R160, -INF , P1 ;  /* 0xff800000a00c7808 */ /* 0x000fe20000800000 */
[----:B------:R-:W-:Y:S01]  /*8960*/  FFMA.FTZ R211, R126, UR5, -R211 ;  /* 0x000000057ed37c23 */ /* 0x000fe200080108d3 */
[----:B------:R-:W-:Y:S01]  /*8970*/  SHFL.IDX PT, R125, R15, R222, 0x1f ;  /* 0x00001fde0f7d7589 */ /* 0x000fe200000e0000 */
[----:B------:R-:W-:-:S02]  /*8980*/  FSEL R133, R153, -INF , P2 ;  /* 0xff80000099857808 */ /* 0x000fc40001000000 */
[----:B------:R-:W-:Y:S01]  /*8990*/  FSEL R126, R152, -INF , P1 ;  /* 0xff800000987e7808 */ /* 0x000fe20000800000 */
[----:B---3--:R-:W3:Y:S01]  /*89a0*/  SHFL.IDX PT, R128, R15, R220, 0x1f ;  /* 0x00001fdc0f807589 */ /* 0x008ee200000e0000 */
[----:B------:R-:W4:Y:S01]  /*89b0*/  MUFU.TANH R236, R236 ;  /* 0x000000ec00ec7308 */ /* 0x000f220000002400 */
[--C-:B------:R-:W-:Y:S02]  /*89c0*/  FFMA.FTZ R216, R216, UR5, -R209.reuse ;  /* 0x00000005d8d87c23 */ /* 0x100fe400080108d1 */
[----:B------:R-:W-:Y:S01]  /*89d0*/  SHFL.IDX PT, R215, R15, R214, 0x1f ;  /* 0x00001fd60fd77589 */ /* 0x000fe200000e0000 */
[----:B------:R-:W-:Y:S01]  /*89e0*/  FFMA.FTZ R209, R12, UR5, -R209 ;  /* 0x000000050cd17c23 */ /* 0x000fe200080108d1 */
[----:B------:R-:W-:Y:S01]  /*89f0*/  FSEL R137, R157, -INF , P2 ;  /* 0xff8000009d897808 */ /* 0x000fe20001000000 */
[----:B------:R-:W-:Y:S01]  /*8a00*/  FFMA.FTZ R133, R133, UR5, -R132 ;  /* 0x0000000585857c23 */ /* 0x000fe20008010884 */
[----:B------:R-:W3:Y:S01]  /*8a10*/  SHFL.IDX PT, R218, R224, R7, 0x1f ;  /* 0x00001f07e0da7589 */ /* 0x000ee200000e0000 */
[----:B------:R-:W3:Y:S01]  /*8a20*/  MUFU.TANH R112, R112 ;  /* 0x0000007000707308 */ /* 0x000ee20000002400 */
[----:B------:R-:W-:-:S02]  /*8a30*/  FSEL R12, R156, -INF , P1 ;  /* 0xff8000009c0c7808 */ /* 0x000fc40000800000 */
[----:B------:R-:W-:Y:S01]  /*8a40*/  SHFL.IDX PT, R221, R224, R227, 0x1f ;  /* 0x00001fe3e0dd7589 */ /* 0x000fe200000e0000 */
[----:B------:R-:W-:Y:S01]  /*8a50*/  FFMA.FTZ R132, R126, UR5, -R132 ;  /* 0x000000057e847c23 */ /* 0x000fe20008010884 */
[----:B------:R-:W-:Y:S02]  /*8a60*/  FSEL R139, R159, -INF , P2 ;  /* 0xff8000009f8b7808 */ /* 0x000fe40001000000 */
[----:B------:R-:W-:Y:S01]  /*8a70*/  FSEL R138, R158, -INF , P1 ;  /* 0xff8000009e8a7808 */ /* 0x000fe20000800000 */
[----:B------:R4:W3:Y:S01]  /*8a80*/  SHFL.IDX PT, R126, R15, R129, 0x1f ;  /* 0x00001f810f7e7589 */ /* 0x0008e200000e0000 */
[----:B------:R2:W3:Y:S01]  /*8a90*/  MUFU.TANH R144, R123 ;  /* 0x0000007b00907308 */ /* 0x0004e20000002400 */
[--C-:B------:R-:W-:Y:S02]  /*8aa0*/  FFMA.FTZ R137, R137, UR5, -R136.reuse ;  /* 0x0000000589897c23 */ /* 0x100fe40008010888 */
[----:B------:R3:W3:Y:S01]  /*8ab0*/  SHFL.IDX PT, R223, R224, R213, 0x1f ;  /* 0x00001fd5e0df7589 */ /* 0x0006e200000e0000 */
[----:B------:R-:W-:Y:S01]  /*8ac0*/  FFMA.FTZ R136, R12, UR5, -R136 ;  /* 0x000000050c887c23 */ /* 0x000fe20008010888 */
[--C-:B-1----:R-:W-:Y:S01]  /*8ad0*/  FFMA.FTZ R139, R139, UR5, -R13.reuse ;  /* 0x000000058b8b7c23 */ /* 0x102fe2000801080d */
[----:B------:R-:W-:Y:S01]  /*8ae0*/  FFMA.FTZ R138, R138, UR5, -R13 ;  /* 0x000000058a8a7c23 */ /* 0x000fe2000801080d */
[----:B------:R-:W-:Y:S01]  /*8af0*/  FSEL R135, R155, -INF , P2 ;  /* 0xff8000009b877808 */ /* 0x000fe20001000000 */
[----:B------:R1:W-:Y:S01]  /*8b00*/  MUFU.TANH R3, R131 ;  /* 0x0000008300037308 */ /* 0x0003e20000002400 */
[----:B--2---:R-:W-:-:S02]  /*8b10*/  FSEL R123, R231, -INF , P2 ;  /* 0xff800000e77b7808 */ /* 0x004fc40001000000 */
[----:B------:R-:W-:Y:S01]  /*8b20*/  FSEL R219, R146, -INF , P1 ;  /* 0xff80000092db7808 */ /* 0x000fe20000800000 */
[----:B------:R-:W-:Y:S01]  /*8b30*/  SHFL.IDX PT, R232, R14, R227, 0x1f ;  /* 0x00001fe30ee87589 */ /* 0x000fe200000e0000 */
[----:B------:R-:W-:-:S03]  /*8b40*/  FSEL R13, R154, -INF , P1 ;  /* 0xff8000009a0d7808 */ /* 0x000fc60000800000 */
[----:B------:R2:W-:Y:S01]  /*8b50*/  MUFU.EX2 R12, R122 ;  /* 0x0000007a000c7308 */ /* 0x0005e20000000800 */
[----:B-1----:R-:W-:Y:S01]  /*8b60*/  FSEL R131, R151, -INF , P2 ;  /* 0xff80000097837808 */ /* 0x002fe20001000000 */
[----:B------:R-:W-:Y:S01]  /*8b70*/  FFMA.FTZ R123, R123, UR5, -R111 ;  /* 0x000000057b7b7c23 */ /* 0x000fe2000801086f */
[----:B------:R-:W-:Y:S01]  /*8b80*/  FFMA.FTZ R135, R135, UR5, -R134 ;  /* 0x0000000587877c23 */ /* 0x000fe20008010886 */
[----:B------:R-:W1:Y:S04]  /*8b90*/  SHFL.IDX PT, R222, R224, R222, 0x1f ;  /* 0x00001fdee0de7589 */ /* 0x000e6800000e0000 */
[----:B------:R-:W1:Y:S01]  /*8ba0*/  MUFU.TANH R90, R90 ;  /* 0x0000005a005a7308 */ /* 0x000e620000002400 */
[----:B--2---:R-:W-:Y:S01]  /*8bb0*/  FSEL R122, R150, -INF , P1 ;  /* 0xff800000967a7808 */ /* 0x004fe20000800000 */
[----:B----4-:R-:W-:Y:S01]  /*8bc0*/  FFMA.FTZ R131, R131, UR5, -R130 ;  /* 0x0000000583837c23 */ /* 0x010fe20008010882 */
[----:B------:R-:W-:Y:S01]  /*8bd0*/  FFMA.FTZ R134, R13, UR5, -R134 ;  /* 0x000000050d867c23 */ /* 0x000fe20008010886 */
[----:B------:R-:W-:Y:S01]  /*8be0*/  FSEL R129, R236, -INF , P2 ;  /* 0xff800000ec817808 */ /* 0x000fe20001000000 */
[----:B------:R-:W-:Y:S01]  /*8bf0*/  SHFL.IDX PT, R233, R14, R7, 0x1f ;  /* 0x00001f070ee97589 */ /* 0x000fe200000e0000 */
[----:B------:R-:W-:Y:S01]  /*8c00*/  FFMA.FTZ R130, R122, UR5, -R130 ;  /* 0x000000057a827c23 */ /* 0x000fe20008010882 */
[----:B------:R-:W-:Y:S01]  /*8c10*/  FSEL R122, R149, -INF , P2 ;  /* 0xff800000957a7808 */ /* 0x000fe20001000000 */
[----:B------:R2:W-:Y:S01]  /*8c20*/  MUFU.EX2 R13, R123 ;  /* 0x0000007b000d7308 */ /* 0x0005e20000000800 */
[----:B------:R-:W-:Y:S01]  /*8c30*/  FSEL R15, R148, -INF , P1 ;  /* 0xff800000940f7808 */ /* 0x000fe20000800000 */
[----:B---3--:R-:W-:Y:S01]  /*8c40*/  FFMA.FTZ R129, R129, UR5, -R128 ;  /* 0x0000000581817c23 */ /* 0x008fe20008010880 */
[----:B------:R3:W4:Y:S01]  /*8c50*/  SHFL.IDX PT, R227, R224, R220, 0x1f ;  /* 0x00001fdce0e37589 */ /* 0x00072200000e0000 */
[----:B------:R-:W-:-:S04]  /*8c60*/  FFMA.FTZ R122, R122, UR5, -R125 ;  /* 0x000000057a7a7c23 */ /* 0x000fc8000801087d */
[----:B------:R-:W4:Y:S01]  /*8c70*/  MUFU.TANH R140, R127 ;  /* 0x0000007f008c7308 */ /* 0x000f220000002400 */
[----:B--2---:R-:W-:Y:S01]  /*8c80*/  FSEL R123, R112, -INF , P1 ;  /* 0xff800000707b7808 */ /* 0x004fe20000800000 */
[----:B------:R-:W-:Y:S01]  /*8c90*/  FFMA.FTZ R125, R15, UR5, -R125 ;  /* 0x000000050f7d7c23 */ /* 0x000fe2000801087d */
[----:B------:R-:W-:-:S05]  /*8ca0*/  FSEL R213, R144, -INF , P1 ;  /* 0xff80000090d57808 */ /* 0x000fca0000800000 */
[----:B------:R-:W-:Y:S01]  /*8cb0*/  MUFU.EX2 R98, R98 ;  /* 0x0000006200627308 */ /* 0x000fe20000000800 */
[----:B------:R-:W-:Y:S01]  /*8cc0*/  FFMA.FTZ R128, R123, UR5, -R128 ;  /* 0x000000057b807c23 */ /* 0x000fe20008010880 */
[----:B------:R-:W-:Y:S01]  /*8cd0*/  FSEL R123, R145, -INF , P2 ;  /* 0xff800000917b7808 */ /* 0x000fe20001000000 */
[--C-:B---3--:R-:W-:Y:S01]  /*8ce0*/  FADD.FTZ R220, R24, -R218.reuse ;  /* 0x800000da18dc7221 */ /* 0x108fe20000010000 */
[----:B------:R-:W-:-:S04]  /*8cf0*/  FADD.FTZ R218, R26, -R218 ;  /* 0x800000da1ada7221 */ /* 0x000fc80000010000 */
[----:B------:R-:W2:Y:S01]  /*8d00*/  MUFU.EX2 R119, R119 ;  /* 0x0000007700777308 */ /* 0x000ea20000000800 */
[----:B------:R-:W-:Y:S01]  /*8d10*/  SHFL.IDX PT, R214, R224, R229, 0x1f ;  /* 0x00001fe5e0d67589 */ /* 0x000fe200000e0000 */
[----:B------:R-:W-:Y:S02]  /*8d20*/  VIADD R26, R7, 0x1c ;  /* 0x0000001c071a7836 */ /* 0x000fe40000000000 */
[----:B------:R-:W-:-:S04]  /*8d30*/  FFMA.FTZ R123, R123, UR5, -R126 ;  /* 0x000000057b7b7c23 */ /* 0x000fc8000801087e */
[----:B------:R-:W-:Y:S01]  /*8d40*/  MUFU.TANH R114, R114 ;  /* 0x0000007200727308 */ /* 0x000fe20000002400 */
[----:B------:R-:W3:Y:S01]  /*8d50*/  SHFL.IDX PT, R229, R14, R229, 0x1f ;  /* 0x00001fe50ee57589 */ /* 0x000ee200000e0000 */
[----:B------:R-:W-:-:S06]  /*8d60*/  FFMA.FTZ R126, R213, UR5, -R126 ;  /* 0x00000005d57e7c23 */ /* 0x000fcc000801087e */
[----:B------:R-:W2:Y:S01]  /*8d70*/  MUFU.EX2 R99, R99 ;  /* 0x0000006300637308 */ /* 0x000ea20000000800 */
[----:B------:R-:W-:-:S07]  /*8d80*/  FADD.FTZ R213, R29, -R223 ;  /* 0x800000df1dd57221 */ /* 0x000fce0000010000 */
[----:B------:R-:W2:Y:S08]  /*8d90*/  MUFU.TANH R113, R113 ;  /* 0x0000007100717308 */ /* 0x000eb00000002400 */
[----:B------:R-:W2:Y:S08]  /*8da0*/  MUFU.TANH R115, R115 ;  /* 0x0000007300737308 */ /* 0x000eb00000002400 */
[----:B------:R-:W2:Y:S01]  /*8db0*/  MUFU.EX2 R96, R96 ;  /* 0x0000006000607308 */ /* 0x000ea20000000800 */
[----:B------:R-:W-:-:S07]  /*8dc0*/  FFMA.FTZ R21, -R21, R21, 1 ;  /* 0x3f80000015157423 */ /* 0x000fce0000010115 */
[----:B------:R-:W2:Y:S08]  /*8dd0*/  MUFU.TANH R118, R118 ;  /* 0x0000007600767308 */ /* 0x000eb00000002400 */
[----:B------:R-:W-:Y:S08]  /*8de0*/  MUFU.TANH R116, R116 ;  /* 0x0000007400747308 */ /* 0x000ff00000002400 */
[----:B------:R-:W-:Y:S08]  /*8df0*/  MUFU.TANH R121, R121 ;  /* 0x0000007900797308 */ /* 0x000ff00000002400 */
[----:B------:R-:W2:Y:S01]  /*8e00*/  MUFU.EX2 R95, R95 ;  /* 0x0000005f005f7308 */ /* 0x000ea20000000800 */
[----:B------:R-:W-:-:S07]  /*8e10*/  FFMA.FTZ R22, -R22, R22, 1 ;  /* 0x3f80000016167423 */ /* 0x000fce0000010116 */
[----:B------:R-:W-:Y:S08]  /*8e20*/  MUFU.TANH R117, R117 ;  /* 0x0000007500757308 */ /* 0x000ff00000002400 */
[----:B------:R-:W-:Y:S08]  /*8e30*/  MUFU.EX2 R97, R97 ;  /* 0x0000006100617308 */ /* 0x000ff00000000800 */
[----:B------:R-:W2:Y:S08]  /*8e40*/  MUFU.EX2 R102, R102 ;  /* 0x0000006600667308 */ /* 0x000eb00000000800 */
[----:B------:R-:W2:Y:S01]  /*8e50*/  MUFU.EX2 R104, R104 ;  /* 0x0000006800687308 */ /* 0x000ea20000000800 */
[----:B------:R-:W-:Y:S01]  /*8e60*/  FFMA.FTZ R206, -R206, R206, 1 ;  /* 0x3f800000cece7423 */ /* 0x000fe200000101ce */
[----:B------:R-:W-:Y:S01]  /*8e70*/  FFMA.FTZ R23, -R23, R23, 1 ;  /* 0x3f80000017177423 */ /* 0x000fe20000010117 */
[----:B------:R-:W-:Y:S01]  /*8e80*/  FFMA.FTZ R208, -R208, R208, 1 ;  /* 0x3f800000d0d07423 */ /* 0x000fe200000101d0 */
[----:B------:R-:W-:Y:S01]  /*8e90*/  FFMA.FTZ R205, -R205, R205, 1 ;  /* 0x3f800000cdcd7423 */ /* 0x000fe200000101cd */
[----:B------:R-:W-:Y:S01]  /*8ea0*/  FFMA.FTZ R228, -R228, R228, 1 ;  /* 0x3f800000e4e47423 */ /* 0x000fe200000101e4 */
[----:B------:R-:W-:Y:S02]  /*8eb0*/  LDS R9, [R9+0x400] ;  /* 0x0004000009097984 */ /* 0x000fe40000000800 */
[----:B------:R1:W-:Y:S02]  /*8ec0*/  MUFU.EX2 R15, R124 ;  /* 0x0000007c000f7308 */ /* 0x0003e40000000800 */
[----:B-1----:R-:W-:Y:S01]  /*8ed0*/  FFMA.FTZ R124, R219, UR5, -R215 ;  /* 0x00000005db7c7c23 */ /* 0x002fe200080108d7 */
[----:B------:R-:W-:Y:S01]  /*8ee0*/  FADD.FTZ R219, R25, -R221 ;  /* 0x800000dd19db7221 */ /* 0x000fe20000010000 */
[----:B------:R-:W-:-:S04]  /*8ef0*/  IADD3 R25, R7, 0x18, RZ ;  /* 0x0000001807197810 */ /* 0x000fc80007ffe0ff */
[----:B------:R1:W-:Y:S01]  /*8f00*/  MUFU.EX2 R24, R212 ;  /* 0x000000d400187308 */ /* 0x0003e20000000800 */
[----:B------:R-:W-:Y:S01]  /*8f10*/  FADD.FTZ R221, R27, -R221 ;  /* 0x800000dd1bdd7221 */ /* 0x000fe20000010000 */
[----:B------:R-:W-:Y:S02]  /*8f20*/  VIADD R27, R7, 0xc ;  /* 0x0000000c071b7836 */ /* 0x000fe40000000000 */
[----:B-1----:R-:W-:Y:S02]  /*8f30*/  FADD.FTZ R212, R31, -R223 ;  /* 0x800000df1fd47221 */ /* 0x002fe40000010000 */
[----:B------:R-:W1:Y:S04]  /*8f40*/  SHFL.IDX PT, R223, R224, R25, 0x1f ;  /* 0x00001f19e0df7589 */ /* 0x000e6800000e0000 */
[----:B------:R3:W2:Y:S01]  /*8f50*/  SHFL.IDX PT, R224, R224, R26, 0x1f ;  /* 0x00001f1ae0e07589 */ /* 0x0006a200000e0000 */
[--C-:B------:R-:W-:Y:S01]  /*8f60*/  FADD.FTZ R33, R33, -R222.reuse ;  /* 0x800000de21217221 */ /* 0x100fe20000010000 */
[----:B------:R-:W-:-:S02]  /*8f70*/  FADD.FTZ R35, R35, -R222 ;  /* 0x800000de23237221 */ /* 0x000fc40000010000 */
[----:B------:R1:W2:Y:S01]  /*8f80*/  SHFL.IDX PT, R222, R14, R27, 0x1f ;  /* 0x00001f1b0ede7589 */ /* 0x0002a200000e0000 */
[----:B------:R-:W-:Y:S01]  /*8f90*/  FSEL R127, R90, -INF , P1 ;  /* 0xff8000005a7f7808 */ /* 0x000fe20000800000 */
[--C-:B----4-:R-:W-:Y:S01]  /*8fa0*/  FADD.FTZ R32, R32, -R227.reuse ;  /* 0x800000e320207221 */ /* 0x110fe20000010000 */
[----:B------:R-:W-:Y:S01]  /*8fb0*/  FADD.FTZ R34, R34, -R227 ;  /* 0x800000e322227221 */ /* 0x000fe20000010000 */
[----:B------:R-:W-:Y:S01]  /*8fc0*/  FSEL R227, R5, -INF , P1 ;  /* 0xff80000005e37808 */ /* 0x000fe20000800000 */
[----:B---3--:R3:W-:Y:S01]  /*8fd0*/  MUFU.EX2 R26, R211 ;  /* 0x000000d3001a7308 */ /* 0x0087e20000000800 */
[----:B------:R-:W-:Y:S01]  /*8fe0*/  FFMA.FTZ R111, R127, UR5, -R111 ;  /* 0x000000057f6f7c23 */ /* 0x000fe2000801086f */
[----:B------:R-:W-:Y:S02]  /*8ff0*/  FSEL R127, R147, -INF , P2 ;  /* 0xff800000937f7808 */ /* 0x000fe40001000000 */
[----:B---3--:R-:W-:-:S04]  /*9000*/  FSEL R211, R6, -INF , P2 ;  /* 0xff80000006d37808 */ /* 0x008fc80001000000 */
[----:B------:R3:W-:Y:S01]  /*9010*/  MUFU.EX2 R25, R234 ;  /* 0x000000ea00197308 */ /* 0x0007e20000000800 */
[----:B------:R-:W-:Y:S01]  /*9020*/  FFMA.FTZ R127, R127, UR5, -R215 ;  /* 0x000000057f7f7c23 */ /* 0x000fe200080108d7 */
[----:B------:R-:W-:-:S06]  /*9030*/  FFMA.FTZ R211, R211, UR5, -R229 ;  /* 0x00000005d3d37c23 */ /* 0x000fcc00080108e5 */
[----:B-1----:R1:W-:Y:S01]  /*9040*/  MUFU.EX2 R27, R210 ;  /* 0x000000d2001b7308 */ /* 0x0023e20000000800 */
[----:B---3--:R-:W-:Y:S01]  /*9050*/  IADD3 R234, R7, 0x10, RZ ;  /* 0x0000001007ea7810 */ /* 0x008fe20007ffe0ff */
[--C-:B------:R-:W-:Y:S01]  /*9060*/  FADD.FTZ R215, R28, -R214.reuse ;  /* 0x800000d61cd77221 */ /* 0x100fe20000010000 */
[--C-:B------:R-:W-:Y:S01]  /*9070*/  FADD.FTZ R36, R36, -R223.reuse ;  /* 0x800000df24247221 */ /* 0x100fe20000010000 */
[----:B------:R-:W-:Y:S01]  /*9080*/  FADD.FTZ R38, R38, -R223 ;  /* 0x800000df26267221 */ /* 0x000fe20000010000 */
[----:B------:R-:W-:Y:S01]  /*9090*/  FADD.FTZ R214, R30, -R214 ;  /* 0x800000d61ed67221 */ /* 0x000fe20000010000 */
[----:B-1----:R-:W-:Y:S01]  /*90a0*/  FFMA.FTZ R210, R227, UR5, -R229 ;  /* 0x00000005e3d27c23 */ /* 0x002fe200080108e5 */
[----:B------:R-:W-:Y:S01]  /*90b0*/  FFMA.FTZ R227, -R18, R18, 1 ;  /* 0x3f80000012e37423 */ /* 0x000fe20000010112 */
[----:B------:R-:W-:Y:S01]  /*90c0*/  FMUL.FTZ R229, R120, R220 ;  /* 0x000000dc78e57220 */ /* 0x000fe20000410000 */
[----:B------:R1:W-:Y:S01]  /*90d0*/  MUFU.EX2 R18, R217 ;  /* 0x000000d900127308 */ /* 0x0003e20000000800 */
[----:B------:R-:W-:Y:S01]  /*90e0*/  FSEL R29, R141, -INF , P2 ;  /* 0xff8000008d1d7808 */ /* 0x000fe20001000000 */
[----:B------:R3:W4:Y:S01]  /*90f0*/  SHFL.IDX PT, R223, R14, R234, 0x1f ;  /* 0x00001fea0edf7589 */ /* 0x00072200000e0000 */
[----:B------:R-:W-:Y:S01]  /*9100*/  FSEL R31, R140, -INF , P1 ;  /* 0xff8000008c1f7808 */ /* 0x000fe20000800000 */
[----:B--2---:R-:W-:Y:S01]  /*9110*/  FADD.FTZ R220, R39, -R224 ;  /* 0x800000e027dc7221 */ /* 0x004fe20000010000 */
[----:B------:R-:W-:-:S02]  /*9120*/  FSEL R28, R143, -INF , P2 ;  /* 0xff8000008f1c7808 */ /* 0x000fc40001000000 */
[----:B------:R-:W-:Y:S01]  /*9130*/  FSEL R30, R142, -INF , P1 ;  /* 0xff8000008e1e7808 */ /* 0x000fe20000800000 */
[----:B-1----:R-:W-:Y:S01]  /*9140*/  FADD.FTZ R217, R37, -R224 ;  /* 0x800000e025d97221 */ /* 0x002fe20000010000 */
[----:B------:R-:W-:Y:S01]  /*9150*/  FMUL.FTZ R37, R227, R229 ;  /* 0x000000e5e3257220 */ /* 0x000fe20000410000 */
[----:B------:R-:W-:Y:S01]  /*9160*/  FSEL R227, R4, -INF , P2 ;  /* 0xff80000004e37808 */ /* 0x000fe20001000000 */
[----:B---3--:R-:W-:Y:S01]  /*9170*/  VIADD R234, R7, 0x14 ;  /* 0x0000001407ea7836 */ /* 0x008fe20000000000 */
[----:B------:R-:W-:Y:S01]  /*9180*/  FSEL R224, R3, -INF , P1 ;  /* 0xff80000003e07808 */ /* 0x000fe20000800000 */
[----:B------:R-:W-:Y:S01]  /*9190*/  FFMA.FTZ R39, -R20, R20, 1 ;  /* 0x3f80000014277423 */ /* 0x000fe20000010114 */
[----:B------:R-:W-:Y:S01]  /*91a0*/  FFMA.FTZ R20, -R19, R19, 1 ;  /* 0x3f80000013147423 */ /* 0x000fe20000010113 */
[--C-:B------:R-:W-:Y:S01]  /*91b0*/  FFMA.FTZ R29, R29, UR5, -R232.reuse ;  /* 0x000000051d1d7c23 */ /* 0x100fe200080108e8 */
[----:B------:R-:W-:Y:S01]  /*91c0*/  FFMA.FTZ R31, R31, UR5, -R232 ;  /* 0x000000051f1f7c23 */ /* 0x000fe200080108e8 */
[----:B------:R1:W-:Y:S01]  /*91d0*/  MUFU.EX2 R19, R216 ;  /* 0x000000d800137308 */ /* 0x0003e20000000800 */
[--C-:B------:R-:W-:Y:S01]  /*91e0*/  FFMA.FTZ R28, R28, UR5, -R233.reuse ;  /* 0x000000051c1c7c23 */ /* 0x100fe200080108e9 */
[----:B------:R-:W-:Y:S01]  /*91f0*/  FFMA.FTZ R30, R30, UR5, -R233 ;  /* 0x000000051e1e7c23 */ /* 0x000fe200080108e9 */
[----:B------:R2:W3:Y:S01]  /*9200*/  SHFL.IDX PT, R229, R14, R234, 0x1f ;  /* 0x00001fea0ee57589 */ /* 0x0004e200000e0000 */
[----:B------:R-:W-:Y:S01]  /*9210*/  FMUL.FTZ R232, R119, R219 ;  /* 0x000000db77e87220 */ /* 0x000fe20000410000 */
[----:B------:R-:W-:Y:S01]  /*9220*/  FFMA.FTZ R219, R227, UR5, -R222 ;  /* 0x00000005e3db7c23 */ /* 0x000fe200080108de */
[----:B------:R-:W-:-:S02]  /*9230*/  VIADD R233, R7, 0x18 ;  /* 0x0000001807e97836 */ /* 0x000fc40000000000 */
[----:B-1----:R-:W-:Y:S01]  /*9240*/  FMUL.FTZ R216, R98, R218 ;  /* 0x000000da62d87220 */ /* 0x002fe20000410000 */
[----:B------:R-:W-:Y:S02]  /*9250*/  FFMA.FTZ R218, R224, UR5, -R222 ;  /* 0x00000005e0da7c23 */ /* 0x000fe400080108de */
[----:B------:R-:W-:Y:S01]  /*9260*/  LDS R222, [R10+0x400] ;  /* 0x000400000ade7984 */ /* 0x000fe20000000800 */
[----:B--2---:R-:W-:-:S03]  /*9270*/  IADD3 R234, R7, 0x1c, RZ ;  /* 0x0000001c07ea7810 */ /* 0x004fc60007ffe0ff */
[----:B------:R-:W1:Y:S01]  /*9280*/  SHFL.IDX PT, R224, R14, R233, 0x1f ;  /* 0x00001fe90ee07589 */ /* 0x000e6200000e0000 */
[----:B------:R-:W-:Y:S01]  /*9290*/  FMUL.FTZ R39, R39, R216 ;  /* 0x000000d827277220 */ /* 0x000fe20000410000 */
[----:B------:R-:W-:Y:S02]  /*92a0*/  FMUL.FTZ R216, R20, R232 ;  /* 0x000000e814d87220 */ /* 0x000fe40000410000 */
[----:B------:R2:W-:Y:S01]  /*92b0*/  MUFU.EX2 R20, R209 ;  /* 0x000000d100147308 */ /* 0x0005e20000000800 */
[----:B------:R4:W1:Y:S01]  /*92c0*/  SHFL.IDX PT, R227, R14, R234, 0x1f ;  /* 0x00001fea0ee37589 */ /* 0x00086200000e0000 */
[----:B------:R-:W-:Y:S01]  /*92d0*/  FMUL.FTZ R232, R99, R221 ;  /* 0x000000dd63e87220 */ /* 0x000fe20000410000 */
[----:B--2---:R-:W-:Y:S02]  /*92e0*/  FSEL R209, R114, -INF , P1 ;  /* 0xff80000072d17808 */ /* 0x004fe40000800000 */
[----:B----4-:R-:W-:-:S03]  /*92f0*/  FSEL R14, R2, -INF , P2 ;  /* 0xff800000020e7808 */ /* 0x010fc60001000000 */
[----:B------:R2:W-:Y:S01]  /*9300*/  MUFU.EX2 R10, R139 ;  /* 0x0000008b000a7308 */ /* 0x0005e20000000800 */
[--C-:B------:R-:W-:Y:S01]  /*9310*/  FFMA.FTZ R209, R209, UR5, -R223.reuse ;  /* 0x00000005d1d17c23 */ /* 0x100fe200080108df */
[----:B------:R-:W-:Y:S01]  /*9320*/  FFMA.FTZ R221, R14, UR5, -R223 ;  /* 0x000000050edd7c23 */ /* 0x000fe200080108df */
[----:B------:R-:W-:Y:S01]  /*9330*/  FSEL R223, R113, -INF , P2 ;  /* 0xff80000071df7808 */ /* 0x000fe20001000000 */
[----:B--2---:R-:W-:Y:S01]  /*9340*/  FMUL.FTZ R139, R21, R232 ;  /* 0x000000e8158b7220 */ /* 0x004fe20000410000 */
[----:B------:R-:W-:Y:S01]  /*9350*/  FSEL R21, R115, -INF , P1 ;  /* 0xff80000073157808 */ /* 0x000fe20000800000 */
[----:B------:R-:W-:Y:S02]  /*9360*/  FMUL.FTZ R232, R96, R215 ;  /* 0x000000d760e87220 */ /* 0x000fe40000410000 */
[----:B------:R-:W2:Y:S01]  /*9370*/  MUFU.EX2 R100, R100 ;  /* 0x0000006400647308 */ /* 0x000ea20000000800 */
[--C-:B---3--:R-:W-:Y:S01]  /*9380*/  FFMA.FTZ R223, R223, UR5, -R229.reuse ;  /* 0x00000005dfdf7c23 */ /* 0x108fe200080108e5 */
[----:B------:R-:W-:Y:S01]  /*9390*/  FFMA.FTZ R215, R21, UR5, -R229 ;  /* 0x0000000515d77c23 */ /* 0x000fe200080108e5 */
[----:B------:R-:W-:-:S05]  /*93a0*/  FSEL R229, R118, -INF , P1 ;  /* 0xff80000076e57808 */ /* 0x000fca0000800000 */
[----:B------:R-:W3:Y:S01]  /*93b0*/  MUFU.EX2 R103, R103 ;  /* 0x0000006700677308 */ /* 0x000ee20000000800 */
[----:B------:R-:W-:-:S07]  /*93c0*/  FMUL.FTZ R233, R95, R214 ;  /* 0x000000d65fe97220 */ /* 0x000fce0000410000 */
[----:B------:R4:W-:Y:S01]  /*93d0*/  MUFU.EX2 R14, R138 ;  /* 0x0000008a000e7308 */ /* 0x0009e20000000800 */
[----:B------:R-:W-:Y:S01]  /*93e0*/  FMUL.FTZ R32, R102, R32 ;  /* 0x0000002066207220 */ /* 0x000fe20000410000 */
[----:B----4-:R-:W-:Y:S01]  /*93f0*/  FMUL.FTZ R138, R22, R232 ;  /* 0x000000e8168a7220 */ /* 0x010fe20000410000 */
[----:B------:R-:W-:Y:S01]  /*9400*/  FSEL R232, R116, -INF , P2 ;  /* 0xff80000074e87808 */ /* 0x000fe20001000000 */
[----:B------:R-:W-:Y:S01]  /*9410*/  FFMA.FTZ R22, -R204, R204, 1 ;  /* 0x3f800000cc167423 */ /* 0x000fe200000101cc */
[----:B-1----:R-:W-:-:S03]  /*9420*/  FFMA.FTZ R204, R229, UR5, -R224 ;  /* 0x00000005e5cc7c23 */ /* 0x002fc600080108e0 */
[----:B------:R-:W1:Y:S01]  /*9430*/  MUFU.EX2 R101, R101 ;  /* 0x0000006500657308 */ /* 0x000e620000000800 */
[----:B------:R-:W-:Y:S01]  /*9440*/  FSEL R229, R121, -INF , P1 ;  /* 0xff80000079e57808 */ /* 0x000fe20000800000 */
[----:B------:R-:W-:Y:S01]  /*9450*/  FFMA.FTZ R214, R232, UR5, -R224 ;  /* 0x00000005e8d67c23 */ /* 0x000fe200080108e0 */
[----:B------:R-:W-:Y:S01]  /*9460*/  FSEL R224, R117, -INF , P2 ;  /* 0xff80000075e07808 */ /* 0x000fe20001000000 */
[----:B------:R-:W-:Y:S02]  /*9470*/  FMUL.FTZ R232, R97, R213 ;  /* 0x000000d561e87220 */ /* 0x000fe40000410000 */
[--C-:B------:R-:W-:Y:S02]  /*9480*/  FFMA.FTZ R213, R229, UR5, -R227.reuse ;  /* 0x00000005e5d57c23 */ /* 0x100fe400080108e3 */
[----:B------:R4:W-:Y:S01]  /*9490*/  MUFU.EX2 R21, R137 ;  /* 0x0000008900157308 */ /* 0x0009e20000000800 */
[----:B------:R-:W-:Y:S02]  /*94a0*/  VIADD R229, R7, 0x4 ;  /* 0x0000000407e57836 */ /* 0x000fe40000000000 */
[----:B------:R-:W-:Y:S01]  /*94b0*/  FFMA.FTZ R224, R224, UR5, -R227 ;  /* 0x00000005e0e07c23 */ /* 0x000fe200080108e3 */
[----:B------:R-:W-:Y:S01]  /*94c0*/  FFMA.FTZ R227, -R207, R207, 1 ;  /* 0x3f800000cfe37423 */ /* 0x000fe200000101cf */
[----:B------:R-:W-:Y:S01]  /*94d0*/  FMUL.FTZ R206, R206, R32 ;  /* 0x00000020cece7220 */ /* 0x000fe20000410000 */
[----:B----4-:R-:W-:Y:S01]  /*94e0*/  FMUL.FTZ R137, R22, R233 ;  /* 0x000000e916897220 */ /* 0x010fe20000410000 */
[----:B------:R-:W-:-:S02]  /*94f0*/  VIADD R233, R7, 0x8 ;  /* 0x0000000807e97836 */ /* 0x000fc40000000000 */
[----:B------:R-:W-:Y:S01]  /*9500*/  FMUL.FTZ R207, R104, R212 ;  /* 0x000000d468cf7220 */ /* 0x000fe20000410000 */
[----:B--2---:R-:W-:Y:S01]  /*9510*/  FMUL.FTZ R34, R100, R34 ;  /* 0x0000002264227220 */ /* 0x004fe20000410000 */
[----:B------:R2:W-:Y:S01]  /*9520*/  MUFU.EX2 R32, R134 ;  /* 0x0000008600207308 */ /* 0x0005e20000000800 */
[----:B---3--:R-:W-:Y:S01]  /*9530*/  FMUL.FTZ R33, R103, R33 ;  /* 0x0000002167217220 */ /* 0x008fe20000410000 */
[----:B------:R3:W-:Y:S01]  /*9540*/  SHFL.IDX PT, R212, R222, R233, 0x1f ;  /* 0x00001fe9ded47589 */ /* 0x0007e200000e0000 */
[----:B------:R-:W-:-:S05]  /*9550*/  FMUL.FTZ R207, R205, R207 ;  /* 0x000000cfcdcf7220 */ /* 0x000fca0000410000 */
[----:B------:R4:W-:Y:S01]  /*9560*/  MUFU.EX2 R22, R136 ;  /* 0x0000008800167308 */ /* 0x0009e20000000800 */
[----:B--2---:R2:W-:Y:S01]  /*9570*/  SHFL.IDX PT, R134, R222, R229, 0x1f ;  /* 0x00001fe5de867589 */ /* 0x0045e200000e0000 */
[----:B---3--:R-:W-:Y:S01]  /*9580*/  IADD3 R233, R7, 0xc, RZ ;  /* 0x0000000c07e97810 */ /* 0x008fe20007ffe0ff */
[----:B------:R-:W-:Y:S01]  /*9590*/  FMUL.FTZ R205, R227, R33 ;  /* 0x00000021e3cd7220 */ /* 0x000fe20000410000 */
[----:B----4-:R-:W-:Y:S01]  /*95a0*/  FMUL.FTZ R136, R23, R232 ;  /* 0x000000e817887220 */ /* 0x010fe20000410000 */
[----:B--2---:R-:W-:-:S03]  /*95b0*/  VIADD R229, R7, 0x14 ;  /* 0x0000001407e57836 */ /* 0x004fc60000000000 */
[----:B------:R2:W-:Y:S01]  /*95c0*/  MUFU.EX2 R23, R135 ;  /* 0x0000008700177308 */ /* 0x0005e20000000800 */
[----:B-1----:R-:W-:Y:S01]  /*95d0*/  FMUL.FTZ R35, R101, R35 ;  /* 0x0000002365237220 */ /* 0x002fe20000410000 */
[----:B------:R1:W-:Y:S01]  /*95e0*/  SHFL.IDX PT, R232, R222, R233, 0x1f ;  /* 0x00001fe9dee87589 */ /* 0x0003e200000e0000 */
[C---:B------:R-:W-:Y:S02]  /*95f0*/  VIADD R227, R7.reuse, 0x10 ;  /* 0x0000001007e37836 */ /* 0x040fe40000000000 */
[----:B--2---:R-:W-:Y:S02]  /*9600*/  FMUL.FTZ R135, R208, R34 ;  /* 0x00000022d0877220 */ /* 0x004fe40000410000 */
[----:B------:R-:W2:Y:S01]  /*9610*/  SHFL.IDX PT, R208, R222, R7, 0x1f ;  /* 0x00001f07ded07589 */ /* 0x000ea200000e0000 */
[----:B------:R-:W3:Y:S01]  /*9620*/  MUFU.EX2 R17, R17 ;  /* 0x0000001100117308 */ /* 0x000ee20000000800 */
[----:B-1----:R-:W-:Y:S02]  /*9630*/  IADD3 R233, R7, 0x18, RZ ;  /* 0x0000001807e97810 */ /* 0x002fe40007ffe0ff */
[----:B------:R-:W1:Y:S01]  /*9640*/  SHFL.IDX PT, R229, R222, R229, 0x1f ;  /* 0x00001fe5dee57589 */ /* 0x000e6200000e0000 */
[----:B------:R-:W-:Y:S01]  /*9650*/  FFMA.FTZ R34, -R88, R88, 1 ;  /* 0x3f80000058227423 */ /* 0x000fe20000010158 */
[----:B------:R-:W-:-:S02]  /*9660*/  FMUL.FTZ R88, R228, R35 ;  /* 0x00000023e4587220 */ /* 0x000fc40000410000 */
[----:B------:R-:W-:Y:S01]  /*9670*/  SHFL.IDX PT, R228, R222, R227, 0x1f ;  /* 0x00001fe3dee47589 */ /* 0x000fe200000e0000 */
[----:B------:R-:W4:Y:S03]  /*9680*/  MUFU.EX2 R105, R105 ;  /* 0x0000006900697308 */ /* 0x000f260000000800 */
[----:B------:R-:W4:Y:S05]  /*9690*/  SHFL.IDX PT, R227, R222, R233, 0x1f ;  /* 0x00001fe9dee37589 */ /* 0x000f2a00000e0000 */
[----:B------:R-:W4:Y:S01]  /*96a0*/  MUFU.EX2 R111, R111 ;  /* 0x0000006f006f7308 */ /* 0x000f220000000800 */
[----:B---3--:R-:W-:-:S07]  /*96b0*/  FMUL.FTZ R36, R17, R36 ;  /* 0x0000002411247220 */ /* 0x008fce0000410000 */
[----:B------:R-:W3:Y:S01]  /*96c0*/  MUFU.EX2 R107, R107 ;  /* 0x0000006b006b7308 */ /* 0x000ee20000000800 */
[----:B--2---:R-:W-:Y:S01]  /*96d0*/  FADD.FTZ R40, R40, -R208 ;  /* 0x800000d028287221 */ /* 0x004fe20000010000 */
[--C-:B------:R-:W-:Y:S01]  /*96e0*/  FADD.FTZ R41, R41, -R134.reuse ;  /* 0x8000008629297221 */ /* 0x100fe20000010000 */
[----:B------:R-:W-:-:S05]  /*96f0*/  FADD.FTZ R43, R43, -R134 ;  /* 0x800000862b2b7221 */ /* 0x000fca0000010000 */
[----:B------:R-:W2:Y:S01]  /*9700*/  MUFU.EX2 R110, R110 ;  /* 0x0000006e006e7308 */ /* 0x000ea20000000800 */
[----:B-1----:R-:W-:Y:S01]  /*9710*/  FADD.FTZ R134, R49, -R229 ;  /* 0x800000e531867221 */ /* 0x002fe20000010000 */
[----:B----4-:R-:W-:-:S06]  /*9720*/  FMUL.FTZ R49, R105, R40 ;  /* 0x0000002869317220 */ /* 0x010fcc0000410000 */
[----:B------:R-:W1:Y:S01]  /*9730*/  MUFU.EX2 R109, R109 ;  /* 0x0000006d006d7308 */ /* 0x000e620000000800 */
[----:B------:R-:W-:-:S07]  /*9740*/  FADD.FTZ R42, R42, -R208 ;  /* 0x800000d02a2a7221 */ /* 0x000fce0000010000 */
[----:B------:R4:W-:Y:S01]  /*9750*/  MUFU.EX2 R33, R133 ;  /* 0x0000008500217308 */ /* 0x0009e20000000800 */
[----:B------:R-:W-:Y:S01]  /*9760*/  FADD.FTZ R208, R52, -R227 ;  /* 0x800000e334d07221 */ /* 0x000fe20000010000 */
[----:B----4-:R-:W-:-:S06]  /*9770*/  FMUL.FTZ R133, R34, R36 ;  /* 0x0000002422857220 */ /* 0x010fcc0000410000 */
[----:B------:R4:W-:Y:S01]  /*9780*/  MUFU.EX2 R36, R130 ;  /* 0x0000008200247308 */ /* 0x0009e20000000800 */
[----:B------:R-:W-:Y:S01]  /*9790*/  FMUL.FTZ R52, R111, R43 ;  /* 0x0000002b6f347220 */ /* 0x000fe20000410000 */
[----:B------:R-:W-:Y:S01]  /*97a0*/  FADD.FTZ R44, R44, -R212 ;  /* 0x800000d42c2c7221 */ /* 0x000fe20000010000 */
[----:B----4-:R-:W-:Y:S01]  /*97b0*/  FADD.FTZ R130, R45, -R232 ;  /* 0x800000e82d827221 */ /* 0x010fe20000010000 */
[----:B------:R-:W-:Y:S01]  /*97c0*/  FFMA.FTZ R45, -R230, R230, 1 ;  /* 0x3f800000e62d7423 */ /* 0x000fe200000101e6 */
[----:B------:R-:W-:-:S03]  /*97d0*/  FFMA.FTZ R225, -R225, R225, 1 ;  /* 0x3f800000e1e17423 */ /* 0x000fc600000101e1 */
[----:B------:R-:W-:Y:S01]  /*97e0*/  FMUL.FTZ R45, R45, R49 ;  /* 0x000000312d2d7220 */ /* 0x000fe20000410000 */
[----:B------:R-:W-:Y:S01]  /*97f0*/  FFMA.FTZ R49, -R90, R90, 1 ;  /* 0x3f8000005a317423 */ /* 0x000fe2000001015a */
[----:B---3--:R-:W-:Y:S01]  /*9800*/  FMUL.FTZ R220, R107, R220 ;  /* 0x000000dc6bdc7220 */ /* 0x008fe20000410000 */
[----:B------:R-:W-:Y:S01]  /*9810*/  FADD.FTZ R46, R46, -R212 ;  /* 0x800000d42e2e7221 */ /* 0x000fe20000010000 */
[----:B------:R3:W-:Y:S01]  /*9820*/  MUFU.EX2 R35, R131 ;  /* 0x0000008300237308 */ /* 0x0007e20000000800 */
[----:B------:R-:W-:Y:S01]  /*9830*/  FMUL.FTZ R49, R49, R52 ;  /* 0x0000003431317220 */ /* 0x000fe20000410000 */
[----:B------:R-:W-:Y:S01]  /*9840*/  FFMA.FTZ R52, -R164, R164, 1 ;  /* 0x3f800000a4347423 */ /* 0x000fe200000101a4 */
[----:B--2---:R-:W-:Y:S01]  /*9850*/  FMUL.FTZ R44, R110, R44 ;  /* 0x0000002c6e2c7220 */ /* 0x004fe20000410000 */
[----:B------:R-:W-:Y:S01]  /*9860*/  FFMA.FTZ R92, -R92, R92, 1 ;  /* 0x3f8000005c5c7423 */ /* 0x000fe2000001015c */
[----:B------:R-:W-:Y:S01]  /*9870*/  FFMA.FTZ R91, -R91, R91, 1 ;  /* 0x3f8000005b5b7423 */ /* 0x000fe2000001015b */
[----:B------:R-:W-:Y:S01]  /*9880*/  FMUL.FTZ R46, R15, R46 ;  /* 0x0000002e0f2e7220 */ /* 0x000fe20000410000 */
[----:B-1----:R-:W-:Y:S01]  /*9890*/  FMUL.FTZ R130, R109, R130 ;  /* 0x000000826d827220 */ /* 0x002fe20000410000 */
        /* <DEDUP_REMOVED lines=10> */
[----:B------:R-:W-:Y:S01]  /*9940*/  FMUL.FTZ R41, R13, R41 ;  /* 0x000000290d297220 */ /* 0x000fe20000410000 */
[----:B------:R-:W-:Y:S01]  /*9950*/  FFMA.FTZ R226, -R226, R226, 1 ;  /* 0x3f800000e2e27423 */ /* 0x000fe200000101e2 */
[----:B------:R-:W-:Y:S01]  /*9960*/  FADD.FTZ R47, R47, -R232 ;  /* 0x800000e82f2f7221 */ /* 0x000fe20000010000 */
[--C-:B------:R-:W-:Y:S01]  /*9970*/  FADD.FTZ R48, R48, -R228.reuse ;  /* 0x800000e430307221 */ /* 0x100fe20000010000 */
[----:B------:R-:W-:Y:S01]  /*9980*/  FADD.FTZ R50, R50, -R228 ;  /* 0x800000e432327221 */ /* 0x000fe20000010000 */
[----:B------:R-:W-:Y:S01]  /*9990*/  FFMA.FTZ R237, -R237, R237, 1 ;  /* 0x3f800000eded7423 */ /* 0x000fe200000101ed */
[----:B------:R3:W4:Y:S01]  /*99a0*/  MUFU.EX2 R34, R132 ;  /* 0x0000008400227308 */ /* 0x0007220000000800 */
[----:B--2---:R-:W-:Y:S01]  /*99b0*/  FMUL.FTZ R38, R106, R38 ;  /* 0x000000266a267220 */ /* 0x004fe20000410000 */
[----:B------:R-:W-:Y:S01]  /*99c0*/  FMUL.FTZ R43, R231, R41 ;  /* 0x00000029e72b7220 */ /* 0x000fe20000410000 */
[----:B------:R-:W-:Y:S01]  /*99d0*/  FFMA.FTZ R93, -R93, R93, 1 ;  /* 0x3f8000005d5d7423 */ /* 0x000fe2000001015d */
[----:B-1----:R-:W-:Y:S01]  /*99e0*/  FADD.FTZ R40, R53, -R222 ;  /* 0x800000de35287221 */ /* 0x002fe20000010000 */
[----:B------:R-:W-:Y:S01]  /*99f0*/  FMUL.FTZ R38, R226, R38 ;  /* 0x00000026e2267220 */ /* 0x000fe20000410000 */
[----:B------:R-:W-:Y:S01]  /*9a00*/  FFMA.FTZ R53, -R163, R163, 1 ;  /* 0x3f800000a3357423 */ /* 0x000fe200000101a3 */
[----:B------:R-:W-:Y:S01]  /*9a10*/  FMUL.FTZ R47, R24, R47 ;  /* 0x0000002f182f7220 */ /* 0x000fe20000410000 */
[----:B------:R-:W-:Y:S01]  /*9a20*/  FMUL.FTZ R48, R25, R48 ;  /* 0x0000003019307220 */ /* 0x000fe20000410000 */
[----:B---3--:R-:W-:Y:S01]  /*9a30*/  FFMA.FTZ R132, -R235, R235, 1 ;  /* 0x3f800000eb847423 */ /* 0x008fe200000101eb */
[----:B----4-:R-:W-:Y:S01]  /*9a40*/  FMUL.FTZ R217, R108, R217 ;  /* 0x000000d96cd97220 */ /* 0x010fe20000410000 */
[----:B------:R-:W-:Y:S01]  /*9a50*/  FMUL.FTZ R41, R26, R50 ;  /* 0x000000321a297220 */ /* 0x000fe20000410000 */
[----:B------:R-:W-:Y:S01]  /*9a60*/  FFMA.FTZ R94, -R94, R94, 1 ;  /* 0x3f8000005e5e7423 */ /* 0x000fe2000001015e */
[----:B------:R-:W-:Y:S01]  /*9a70*/  FMUL.FTZ R134, R27, R134 ;  /* 0x000000861b867220 */ /* 0x000fe20000410000 */
[----:B------:R-:W-:-:S02]  /*9a80*/  VIADD R225, R7, 0x4 ;  /* 0x0000000407e17836 */ /* 0x000fc40000000000 */
[--C-:B------:R-:W-:Y:S01]  /*9a90*/  FADD.FTZ R60, R60, -R91.reuse ;  /* 0x8000005b3c3c7221 */ /* 0x100fe20000010000 */
[C---:B------:R-:W-:Y:S02]  /*9aa0*/  VIADD R226, R7.reuse, 0x10 ;  /* 0x0000001007e27836 */ /* 0x040fe40000000000 */
[----:B------:R-:W-:Y:S01]  /*9ab0*/  FADD.FTZ R62, R62, -R91 ;  /* 0x8000005b3e3e7221 */ /* 0x000fe20000010000 */
[----:B------:R-:W-:Y:S01]  /*9ac0*/  VIADD R235, R7, 0x14 ;  /* 0x0000001407eb7836 */ /* 0x000fe20000000000 */
[----:B------:R-:W-:Y:S01]  /*9ad0*/  LDS R91, [R11+0x400] ;  /* 0x000400000b5b7984 */ /* 0x000fe20000000800 */
[----:B------:R-:W-:Y:S01]  /*9ae0*/  FMUL.FTZ R132, R132, R217 ;  /* 0x000000d984847220 */ /* 0x000fe20000410000 */
[----:B------:R-:W-:Y:S01]  /*9af0*/  FMUL.FTZ R53, R53, R47 ;  /* 0x0000002f35357220 */ /* 0x000fe20000410000 */
[----:B------:R-:W-:Y:S01]  /*9b00*/  FMUL.FTZ R50, R237, R48 ;  /* 0x00000030ed327220 */ /* 0x000fe20000410000 */
[----:B------:R-:W-:Y:S01]  /*9b10*/  FMUL.FTZ R47, R94, R41 ;  /* 0x000000295e2f7220 */ /* 0x000fe20000410000 */
[----:B------:R-:W-:Y:S01]  /*9b20*/  FMUL.FTZ R48, R93, R134 ;  /* 0x000000865d307220 */ /* 0x000fe20000410000 */
[----:B------:R-:W-:Y:S01]  /*9b30*/  IADD3 R217, R7, 0xc, RZ ;  /* 0x0000000c07d97810 */ /* 0x000fe20007ffe0ff */
[----:B------:R-:W1:Y:S04]  /*9b40*/  SHFL.IDX PT, R41, R9, R7, 0x1f ;  /* 0x00001f0709297589 */ /* 0x000e6800000e0000 */
[----:B------:R-:W2:Y:S04]  /*9b50*/  SHFL.IDX PT, R90, R9, R225, 0x1f ;  /* 0x00001fe1095a7589 */ /* 0x000ea800000e0000 */
[----:B------:R-:W3:Y:S04]  /*9b60*/  SHFL.IDX PT, R93, R9, R226, 0x1f ;  /* 0x00001fe2095d7589 */ /* 0x000ee800000e0000 */
[----:B------:R-:W4:Y:S04]  /*9b70*/  SHFL.IDX PT, R130, R9, R235, 0x1f ;  /* 0x00001feb09827589 */ /* 0x000f2800000e0000 */
[----:B------:R-:W4:Y:S04]  /*9b80*/  SHFL.IDX PT, R92, R9, R233, 0x1f ;  /* 0x00001fe9095c7589 */ /* 0x000f2800000e0000 */
[----:B------:R-:W4:Y:S04]  /*9b90*/  SHFL.IDX PT, R134, R9, R217, 0x1f ;  /* 0x00001fd909867589 */ /* 0x000f2800000e0000 */
[----:B------:R1:W4:Y:S01]  /*9ba0*/  SHFL.IDX PT, R94, R9, R234, 0x1f ;  /* 0x00001fea095e7589 */ /* 0x00032200000e0000 */
[----:B------:R-:W-:Y:S01]  /*9bb0*/  FADD.FTZ R222, R55, -R222 ;  /* 0x800000de37de7221 */ /* 0x000fe20000010000 */
[----:B------:R-:W4:Y:S01]  /*9bc0*/  MUFU.EX2 R128, R128 ;  /* 0x0000008000807308 */ /* 0x000f220000000800 */
[----:B------:R-:W-:Y:S01]  /*9bd0*/  FFMA.FTZ R55, -R161, R161, 1 ;  /* 0x3f800000a1377423 */ /* 0x000fe200000101a1 */
[----:B------:R-:W-:Y:S01]  /*9be0*/  FMUL.FTZ R208, R19, R208 ;  /* 0x000000d013d07220 */ /* 0x000fe20000410000 */
[----:B------:R-:W-:Y:S01]  /*9bf0*/  FADD.FTZ R54, R54, -R227 ;  /* 0x800000e336367221 */ /* 0x000fe20000010000 */
[----:B------:R-:W-:Y:S01]  /*9c00*/  FFMA.FTZ R89, -R89, R89, 1 ;  /* 0x3f80000059597423 */ /* 0x000fe20000010159 */
[----:B------:R-:W-:Y:S01]  /*9c10*/  FMUL.FTZ R42, R12, R42 ;  /* 0x0000002a0c2a7220 */ /* 0x000fe20000410000 */
[----:B------:R-:W-:Y:S01]  /*9c20*/  FMUL.FTZ R55, R55, R208 ;  /* 0x000000d037377220 */ /* 0x000fe20000410000 */
[----:B------:R-:W-:Y:S01]  /*9c30*/  FMUL.FTZ R54, R20, R54 ;  /* 0x0000003614367220 */ /* 0x000fe20000410000 */
[----:B-1----:R-:W-:Y:S01]  /*9c40*/  FFMA.FTZ R9, -R160, R160, 1 ;  /* 0x3f800000a0097423 */ /* 0x002fe200000101a0 */
[----:B------:R-:W-:Y:S01]  /*9c50*/  FMUL.FTZ R208, R10, R40 ;  /* 0x000000280ad07220 */ /* 0x000fe20000410000 */
[----:B------:R-:W-:Y:S01]  /*9c60*/  FFMA.FTZ R40, -R158, R158, 1 ;  /* 0x3f8000009e287423 */ /* 0x000fe2000001019e */
[----:B------:R-:W-:Y:S01]  /*9c70*/  FMUL.FTZ R222, R14, R222 ;  /* 0x000000de0ede7220 */ /* 0x000fe20000410000 */
[----:B------:R-:W-:Y:S01]  /*9c80*/  FADD.FTZ R51, R51, -R229 ;  /* 0x800000e533337221 */ /* 0x000fe20000010000 */
[----:B------:R-:W-:Y:S01]  /*9c90*/  FMUL.FTZ R54, R9, R54 ;  /* 0x0000003609367220 */ /* 0x000fe20000410000 */
[----:B------:R-:W-:Y:S01]  /*9ca0*/  FADD.FTZ R56, R56, -R41 ;  /* 0x8000002938387221 */ /* 0x000fe20000010000 */
[----:B--2---:R-:W-:Y:S01]  /*9cb0*/  FADD.FTZ R57, R57, -R90 ;  /* 0x8000005a39397221 */ /* 0x004fe20000010000 */
        /* <DEDUP_REMOVED lines=9> */
[----:B------:R-:W2:Y:S01]  /*9d50*/  MUFU.EX2 R122, R122 ;  /* 0x0000007a007a7308 */ /* 0x000ea20000000800 */
[----:B-1----:R-:W-:Y:S01]  /*9d60*/  FMUL.FTZ R28, R40, R222 ;  /* 0x000000de281c7220 */ /* 0x002fe20000410000 */
[----:B------:R-:W-:Y:S01]  /*9d70*/  FFMA.FTZ R68, -R157, R157, 1 ;  /* 0x3f8000009d447423 */ /* 0x000fe2000001019d */
[----:B------:R-:W-:Y:S01]  /*9d80*/  FMUL.FTZ R56, R21, R56 ;  /* 0x0000003815387220 */ /* 0x000fe20000410000 */
[----:B------:R-:W-:Y:S01]  /*9d90*/  FMUL.FTZ R57, R23, R57 ;  /* 0x0000003917397220 */ /* 0x000fe20000410000 */
[----:B------:R-:W-:Y:S01]  /*9da0*/  FADD.FTZ R59, R59, -R90 ;  /* 0x8000005a3b3b7221 */ /* 0x000fe20000010000 */
[----:B------:R1:W5:Y:S02]  /*9db0*/  LDL.LU R164, [R1+0xe4] ;  /* 0x0000e40001a47983 */ /* 0x0003640000300800 */
[----:B------:R3:W-:Y:S01]  /*9dc0*/  MUFU.EX2 R40, R30 ;  /* 0x0000001e00287308 */ /* 0x0007e20000000800 */
[--C-:B------:R-:W-:Y:S01]  /*9dd0*/  FADD.FTZ R90, R69, -R94.reuse ;  /* 0x8000005e455a7221 */ /* 0x100fe20000010000 */
[----:B------:R-:W-:Y:S01]  /*9de0*/  FADD.FTZ R94, R71, -R94 ;  /* 0x8000005e475e7221 */ /* 0x000fe20000010000 */
[----:B------:R-:W-:Y:S01]  /*9df0*/  FMUL.FTZ R62, R34, R62 ;  /* 0x0000003e223e7220 */ /* 0x000fe20000410000 */
[----:B------:R-:W-:Y:S01]  /*9e00*/  FMUL.FTZ R51, R89, R51 ;  /* 0x0000003359337220 */ /* 0x000fe20000410000 */
[----:B------:R-:W-:Y:S01]  /*9e10*/  FMUL.FTZ R68, R68, R56 ;  /* 0x0000003844447220 */ /* 0x000fe20000410000 */
[----:B------:R-:W-:Y:S01]  /*9e20*/  FMUL.FTZ R63, R36, R63 ;  /* 0x0000003f243f7220 */ /* 0x000fe20000410000 */
[----:B------:R-:W-:Y:S01]  /*9e30*/  FMUL.FTZ R93, R128, R93 ;  /* 0x0000005d805d7220 */ /* 0x000fe20000410000 */
[----:B------:R-:W4:Y:S01]  /*9e40*/  MUFU.EX2 R125, R125 ;  /* 0x0000007d007d7308 */ /* 0x000f220000000800 */
[----:B---3--:R-:W-:Y:S01]  /*9e50*/  FFMA.FTZ R30, -R155, R155, 1 ;  /* 0x3f8000009b1e7423 */ /* 0x008fe2000001019b */
[----:B------:R-:W-:Y:S01]  /*9e60*/  FFMA.FTZ R71, -R152, R152, 1 ;  /* 0x3f80000098477423 */ /* 0x000fe20000010198 */
[----:B------:R-:W-:Y:S01]  /*9e70*/  FFMA.FTZ R89, -R159, R159, 1 ;  /* 0x3f8000009f597423 */ /* 0x000fe2000001019f */
[----:B------:R-:W-:Y:S01]  /*9e80*/  FFMA.FTZ R56, -R112, R112, 1 ;  /* 0x3f80000070387423 */ /* 0x000fe20000010170 */
[----:B------:R-:W-:Y:S01]  /*9e90*/  FMUL.FTZ R30, R30, R57 ;  /* 0x000000391e1e7220 */ /* 0x000fe20000410000 */
[----:B------:R-:W-:Y:S01]  /*9ea0*/  FFMA.FTZ R57, -R150, R150, 1 ;  /* 0x3f80000096397423 */ /* 0x000fe20000010196 */
[----:B------:R-:W-:Y:S01]  /*9eb0*/  FMUL.FTZ R71, R71, R62 ;  /* 0x0000003e47477220 */ /* 0x000fe20000410000 */
[----:B------:R-:W-:Y:S01]  /*9ec0*/  FMUL.FTZ R89, R89, R208 ;  /* 0x000000d059597220 */ /* 0x000fe20000410000 */
[----:B------:R-:W-:Y:S01]  /*9ed0*/  FADD.FTZ R61, R61, -R134 ;  /* 0x800000863d3d7221 */ /* 0x000fe20000010000 */
[----:B------:R-:W-:Y:S01]  /*9ee0*/  FADD.FTZ R67, R67, -R130 ;  /* 0x8000008243437221 */ /* 0x000fe20000010000 */
[----:B------:R-:W-:Y:S01]  /*9ef0*/  FMUL.FTZ R57, R57, R63 ;  /* 0x0000003f39397220 */ /* 0x000fe20000410000 */
[----:B------:R-:W-:Y:S01]  /*9f00*/  FMUL.FTZ R56, R56, R93 ;  /* 0x0000005d38387220 */ /* 0x000fe20000410000 */
[----:B------:R-:W3:Y:S04]  /*9f10*/  SHFL.IDX PT, R62, R91, R225, 0x1f ;  /* 0x00001fe15b3e7589 */ /* 0x000ee800000e0000 */
[----:B------:R-:W-:Y:S04]  /*9f20*/  SHFL.IDX PT, R208, R91, R7, 0x1f ;  /* 0x00001f075bd07589 */ /* 0x000fe800000e0000 */
[----:B------:R-:W1:Y:S04]  /*9f30*/  SHFL.IDX PT, R63, R91, R220, 0x1f ;  /* 0x00001fdc5b3f7589 */ /* 0x000e6800000e0000 */
[----:B------:R-:W-:Y:S04]  /*9f40*/  SHFL.IDX PT, R93, R91, R217, 0x1f ;  /* 0x00001fd95b5d7589 */ /* 0x000fe800000e0000 */
[----:B------:R-:W-:Y:S04]  /*9f50*/  SHFL.IDX PT, R112, R91, R226, 0x1f ;  /* 0x00001fe25b707589 */ /* 0x000fe800000e0000 */
[----:B------:R-:W-:Y:S04]  /*9f60*/  SHFL.IDX PT, R130, R91, R235, 0x1f ;  /* 0x00001feb5b827589 */ /* 0x000fe800000e0000 */
[----:B------:R-:W-:Y:S04]  /*9f70*/  SHFL.IDX PT, R134, R91, R233, 0x1f ;  /* 0x00001fe95b867589 */ /* 0x000fe800000e0000 */
[----:B------:R-:W1:Y:S01]  /*9f80*/  SHFL.IDX PT, R91, R91, R234, 0x1f ;  /* 0x00001fea5b5b7589 */ /* 0x000e6200000e0000 */
[----:B------:R-:W3:Y:S01]  /*9f90*/  MUFU.EX2 R123, R123 ;  /* 0x0000007b007b7308 */ /* 0x000ee20000000800 */
[----:B------:R-:W-:-:S02]  /*9fa0*/  FADD.FTZ R58, R58, -R41 ;  /* 0x800000293a3a7221 */ /* 0x000fc40000010000 */
[----:B------:R1:W5:Y:S04]  /*9fb0*/  LDL.LU R163, [R1+0xe0] ;  /* 0x0000e00001a37983 */ /* 0x0003680000300800 */
[----:B------:R1:W5:Y:S01]  /*9fc0*/  LDL.LU R162, [R1+0xdc] ;  /* 0x0000dc0001a27983 */ /* 0x0003620000300800 */
[----:B------:R-:W1:Y:S03]  /*9fd0*/  MUFU.EX2 R126, R126 ;  /* 0x0000007e007e7308 */ /* 0x000e660000000800 */
[----:B------:R1:W5:Y:S01]  /*9fe0*/  LDL.LU R161, [R1+0xd8] ;  /* 0x0000d80001a17983 */ /* 0x0003620000300800 */
[----:B------:R-:W-:-:S03]  /*9ff0*/  FMUL.FTZ R59, R32, R59 ;  /* 0x0000003b203b7220 */ /* 0x000fc60000410000 */
[----:B------:R1:W5:Y:S01]  /*a000*/  LDL.LU R160, [R1+0xd4] ;  /* 0x0000d40001a07983 */ /* 0x0003620000300800 */
[----:B------:R2:W-:Y:S01]  /*a010*/  MUFU.EX2 R41, R29 ;  /* 0x0000001d00297308 */ /* 0x0005e20000000800 */
[----:B------:R-:W-:Y:S02]  /*a020*/  FFMA.FTZ R69, -R156, R156, 1 ;  /* 0x3f8000009c457423 */ /* 0x000fe4000001019c */
[----:B------:R1:W5:Y:S01]  /*a030*/  LDL.LU R159, [R1+0xd0] ;  /* 0x0000d000019f7983 */ /* 0x0003620000300800 */
[----:B------:R-:W-:-:S03]  /*a040*/  FMUL.FTZ R58, R22, R58 ;  /* 0x0000003a163a7220 */ /* 0x000fc60000410000 */
[----:B------:R1:W5:Y:S01]  /*a050*/  LDL.LU R158, [R1+0xcc] ;  /* 0x0000cc00019e7983 */ /* 0x0003620000300800 */
[----:B--2---:R-:W-:-:S03]  /*a060*/  FFMA.FTZ R29, -R154, R154, 1 ;  /* 0x3f8000009a1d7423 */ /* 0x004fc6000001019a */
[----:B------:R2:W5:Y:S01]  /*a070*/  LDL.LU R157, [R1+0xc8] ;  /* 0x0000c800019d7983 */ /* 0x0005620000300800 */
[----:B------:R-:W-:Y:S01]  /*a080*/  FADD.FTZ R92, R70, -R92 ;  /* 0x8000005c465c7221 */ /* 0x000fe20000010000 */
[----:B------:R-:W-:Y:S02]  /*a090*/  FMUL.FTZ R29, R29, R59 ;  /* 0x0000003b1d1d7220 */ /* 0x000fe40000410000 */
[----:B------:R2:W5:Y:S01]  /*a0a0*/  LDL.LU R156, [R1+0xc4] ;  /* 0x0000c400019c7983 */ /* 0x0005620000300800 */
[----:B------:R-:W-:Y:S01]  /*a0b0*/  FFMA.FTZ R70, -R153, R153, 1 ;  /* 0x3f80000099467423 */ /* 0x000fe20000010199 */
[----:B------:R3:W-:Y:S02]  /*a0c0*/  MUFU.EX2 R11, R31 ;  /* 0x0000001f000b7308 */ /* 0x0007e40000000800 */
[----:B------:R2:W5:Y:S01]  /*a0d0*/  LDL.LU R155, [R1+0xc0] ;  /* 0x0000c000019b7983 */ /* 0x0005620000300800 */
[----:B------:R-:W-:Y:S01]  /*a0e0*/  FMUL.FTZ R69, R69, R58 ;  /* 0x0000003a45457220 */ /* 0x000fe20000410000 */
[----:B------:R-:W-:Y:S01]  /*a0f0*/  FFMA.FTZ R59, -R149, R149, 1 ;  /* 0x3f800000953b7423 */ /* 0x000fe20000010195 */
[----:B------:R-:W-:Y:S01]  /*a100*/  FMUL.FTZ R66, R122, R66 ;  /* 0x000000427a427220 */ /* 0x000fe20000410000 */
[----:B------:R2:W5:Y:S01]  /*a110*/  LDL.LU R154, [R1+0xbc] ;  /* 0x0000bc00019a7983 */ /* 0x0005620000300800 */
[----:B------:R-:W-:Y:S01]  /*a120*/  FFMA.FTZ R58, -R148, R148, 1 ;  /* 0x3f800000943a7423 */ /* 0x000fe20000010194 */
[----:B----4-:R-:W-:Y:S01]  /*a130*/  FMUL.FTZ R67, R125, R67 ;  /* 0x000000437d437220 */ /* 0x010fe20000410000 */
[----:B---3--:R-:W-:Y:S01]  /*a140*/  FFMA.FTZ R31, -R151, R151, 1 ;  /* 0x3f800000971f7423 */ /* 0x008fe20000010197 */
[----:B------:R2:W5:Y:S01]  /*a150*/  LDL.LU R153, [R1+0xb8] ;  /* 0x0000b80001997983 */ /* 0x0005620000300800 */
[----:B------:R-:W-:Y:S01]  /*a160*/  FMUL.FTZ R61, R35, R61 ;  /* 0x0000003d233d7220 */ /* 0x000fe20000410000 */
[----:B------:R-:W-:-:S02]  /*a170*/  FMUL.FTZ R60, R33, R60 ;  /* 0x0000003c213c7220 */ /* 0x000fc40000410000 */
[----:B------:R2:W5:Y:S01]  /*a180*/  LDL.LU R152, [R1+0xb4] ;  /* 0x0000b40001987983 */ /* 0x0005620000300800 */
[----:B------:R-:W-:-:S03]  /*a190*/  FMUL.FTZ R59, R59, R66 ;  /* 0x000000423b3b7220 */ /* 0x000fc60000410000 */
[----:B------:R2:W5:Y:S01]  /*a1a0*/  LDL.LU R151, [R1+0xb0] ;  /* 0x0000b00001977983 */ /* 0x0005620000300800 */
[----:B------:R-:W-:Y:S01]  /*a1b0*/  FMUL.FTZ R58, R58, R67 ;  /* 0x000000433a3a7220 */ /* 0x000fe20000410000 */
[----:B------:R-:W-:Y:S02]  /*a1c0*/  FFMA.FTZ R66, -R147, R147, 1 ;  /* 0x3f80000093427423 */ /* 0x000fe40000010193 */
        /* <DEDUP_REMOVED lines=10> */
[--C-:B------:R-:W-:Y:S01]  /*a270*/  FADD.FTZ R73, R73, -R62.reuse ;  /* 0x8000003e49497221 */ /* 0x100fe20000010000 */
[----:B------:R-:W-:Y:S02]  /*a280*/  FADD.FTZ R75, R75, -R62 ;  /* 0x8000003e4b4b7221 */ /* 0x000fe40000010000 */
[----:B------:R2:W5:Y:S01]  /*a290*/  LDL.LU R146, [R1+0x9c] ;  /* 0x00009c0001927983 */ /* 0x0005620000300800 */
[--C-:B-1----:R-:W-:Y:S01]  /*a2a0*/  FADD.FTZ R76, R76, -R63.reuse ;  /* 0x8000003f4c4c7221 */ /* 0x102fe20000010000 */
        /* <DEDUP_REMOVED lines=68> */
[----:B------:R-:W-:Y:S01]  /*a6f0*/  F2FP.BF16.F32.PACK_AB R69, R29, R69 ;  /* 0x000000451d45723e */ /* 0x000fe200000010ff */
[----:B------:R-:W-:Y:S01]  /*a700*/  FMUL.FTZ R92, R124, R92 ;  /* 0x0000005c7c5c7220 */ /* 0x000fe20000410000 */
[----:B------:R-:W-:Y:S01]  /*a710*/  FFMA.FTZ R116, -R118, R118, 1 ;  /* 0x3f80000076747423 */ /* 0x000fe20000010176 */
[----:B------:R-:W-:Y:S01]  /*a720*/  FFMA.FTZ R117, -R121, R121, 1 ;  /* 0x3f80000079757423 */ /* 0x000fe20000010179 */
        /* <DEDUP_REMOVED lines=65> */
[----:B---3--:R-:W-:-:S05]  /*ab40*/  LEA R29, R0, R208, 0xe ;  /* 0x000000d0001d7211 */ /* 0x008fca00078e70ff */
        /* <DEDUP_REMOVED lines=74> */
[----:B------:R-:W-:Y:S01]  /*aff0*/  R2UR UR5, R16 ;  /* 0x00000000100572ca */ /* 0x000fe200000e0000 */
[----:B--2---:R-:W-:-:S05]  /*b000*/  IMAD R9, R0, 0x800, R38 ;  /* 0x0000080000097824 */ /* 0x004fca00078e0226 */
        /* <DEDUP_REMOVED lines=9> */
[----:B--2---:R-:W2:Y:S02]  /*b0a0*/  FENCE.VIEW.ASYNC.S ;  /* 0x00000000000073c6 */ /* 0x004ea40000000000 */
[----:B--2---:R-:W-:Y:S06]  /*b0b0*/  BAR.SYNC.DEFER_BLOCKING 0x9, 0x100 ;  /* 0x0244000000007b1d */ /* 0x004fec0000010000 */
[----:B-1----:R-:W-:-:S06]  /*b0c0*/  WARPGROUP.ARRIVE ;  /* 0x00000000000079c5 */ /* 0x002fcc0000000000 */
        /* <DEDUP_REMOVED lines=53> */
.L_x_1220:
        /* <DEDUP_REMOVED lines=13> */
[C---:B--2---:R-:W-:Y:S01]  /*b4f0*/  VIADD R5, R9.reuse, 0x9 ;  /* 0x0000000909057836 */ /* 0x044fe20000000000 */
        /* <DEDUP_REMOVED lines=54> */
.L_x_1221:
[----:B-1----:R-:W2:Y:S01]  /*b860*/  LDL R5, [R1+0x40] ;  /* 0x0000400001057983 */ /* 0x002ea20000100800 */
[----:B------:R-:W-:Y:S01]  /*b870*/  UIADD3 UR40, UR40, 0x1, URZ ;  /* 0x0000000128287890 */ /* 0x000fe2000fffe03f */
[----:B------:R-:W-:Y:S02]  /*b880*/  VIADD R0, R0, 0x1 ;  /* 0x0000000100007836 */ /* 0x000fe40000000000 */
[----:B------:R-:W-:-:S03]  /*b890*/  VIADD R6, R6, 0x30c20 ;  /* 0x00030c2006067836 */ /* 0x000fc60000000000 */
[C---:B------:R-:W-:Y:S02]  /*b8a0*/  ISETP.NE.AND P0, PT, R0.reuse, 0x2, PT ;  /* 0x000000020000780c */ /* 0x040fe40003f05270 */
[----:B------:R-:W-:Y:S02]  /*b8b0*/  PRMT R6, RZ, 0x654, R6 ;  /* 0x00000654ff067816 */ /* 0x000fe40000000006 */
[----:B------:R-:W-:Y:S02]  /*b8c0*/  SEL R0, R0, RZ, P0 ;  /* 0x000000ff00007207 */ /* 0x000fe40000000000 */
[----:B------:R4:W-:Y:S01]  /*b8d0*/  SYNCS.ARRIVE.TRANS64.RED.A1T0 RZ, [R6+URZ], RZ ;  /* 0x000000ff06ff79a7 */ /* 0x0009e2000810043f */
[----:B--2---:R-:W-:Y:S02]  /*b8e0*/  ISETP.LE.AND P1, PT, R5, UR40, PT ;  /* 0x0000002805007c0c */ /* 0x004fe4000bf23270 */
[----:B------:R-:W-:-:S04]  /*b8f0*/  SEL R5, RZ, 0x1, P0 ;  /* 0x00000001ff057807 */ /* 0x000fc80000000000 */
[----:B------:R-:W-:-:S07]  /*b900*/  LOP3.LUT R4, R4, R5, RZ, 0x3c, !PT ;  /* 0x0000000504047212 */ /* 0x000fce00078e3cff */
[----:B----4-:R-:W-:Y:S05]  /*b910*/  @!P1 BRA `(.L_x_1222) ;  /* 0xffffffb800709947 */ /* 0x010fea000383ffff */
.L_x_1211:
[----:B------:R-:W-:-:S06]  /*b920*/  UISETP.GE.AND UP0, UPT, UR40, UR37, UPT ;  /* 0x000000252800728c */ /* 0x000fcc000bf06270 */
[----:B------:R-:W-:-:S13]  /*b930*/  PLOP3.LUT P0, PT, PT, PT, UP0, 0x80, 0x0 ;  /* 0x000000000000781c */ /* 0x000fda0003f0f008 */
[----:B------:R-:W-:Y:S05]  /*b940*/  @P0 BRA `(.L_x_1223) ;  /* 0x00000058000c0947 */ /* 0x000fea0003800000 */
[----:B------:R-:W2:Y:S01]  /*b950*/  LDL.LU R21, [R1+0x48] ;  /* 0x0000480001157983 */ /* 0x000ea20000300800 */
[----:B------:R-:W3:Y:S01]  /*b960*/  LDC R22, c[0x0][0x290] ;  /* 0x0000a400ff167b82 */ /* 0x000ee20000000800 */
[----:B------:R-:W-:Y:S01]  /*b970*/  IMAD.MOV.U32 R19, RZ, RZ, 0x40000040 ;  /* 0x40000040ff137424 */ /* 0x000fe200078e00ff */
[----:B------:R-:W4:Y:S01]  /*b980*/  S2R R5, SR_TID.X ;  /* 0x0000000000057919 */ /* 0x000f220000002100 */
[----:B------:R-:W5:Y:S01]  /*b990*/  S2R R6, SR_TID.X ;  /* 0x0000000000067919 */ /* 0x000f620000002100 */
[----:B----4-:R-:W-:Y:S01]  /*b9a0*/  VIADD R5, R5, 0xffffff80 ;  /* 0xffffff8005057836 */ /* 0x010fe20000000000 */
[----:B-----5:R-:W-:-:S04]  /*b9b0*/  IADD3 R9, R6, -0x80, RZ ;  /* 0xffffff8006097810 */ /* 0x020fc80007ffe0ff */
[----:B------:R-:W-:Y:S02]  /*b9c0*/  SHF.R.S32.HI R6, RZ, 0x1f, R5 ;  /* 0x0000001fff067819 */ /* 0x000fe40000011405 */
[----:B------:R-:W-:Y:S02]  /*b9d0*/  SHF.R.S32.HI R8, RZ, 0x1f, R9 ;  /* 0x0000001fff087819 */ /* 0x000fe40000011409 */
[----:B------:R-:W-:Y:S02]  /*b9e0*/  LEA.HI R7, R6, R5, RZ, 0x5 ;  /* 0x0000000506077211 */ /* 0x000fe400078f28ff */
[----:B------:R-:W-:Y:S02]  /*b9f0*/  LEA.HI R11, R8, R9, RZ, 0x7 ;  /* 0x00000009080b7211 */ /* 0x000fe400078f38ff */
[----:B------:R-:W-:Y:S02]  /*ba00*/  LOP3.LUT R8, R7, 0xffffffe0, RZ, 0xc0, !PT ;  /* 0xffffffe007087812 */ /* 0x000fe400078ec0ff */
[----:B------:R-:W-:-:S02]  /*ba10*/  LEA.HI R6, R6, R5, RZ, 0x2 ;  /* 0x0000000506067211 */ /* 0x000fc400078f10ff */
[----:B------:R-:W-:Y:S02]  /*ba20*/  IADD3 R8, R5, -R8, RZ ;  /* 0x8000000805087210 */ /* 0x000fe40007ffe0ff */
[----:B------:R-:W-:Y:S02]  /*ba30*/  LOP3.LUT R10, R11, 0xffffff80, RZ, 0xc0, !PT ;  /* 0xffffff800b0a7812 */ /* 0x000fe400078ec0ff */
[----:B------:R-:W-:Y:S02]  /*ba40*/  LOP3.LUT R6, R6, 0xfffffffc, RZ, 0xc0, !PT ;  /* 0xfffffffc06067812 */ /* 0x000fe400078ec0ff */
[----:B------:R-:W-:Y:S01]  /*ba50*/  SHF.R.S32.HI R7, RZ, 0x1f, R8 ;  /* 0x0000001fff077819 */ /* 0x000fe20000011408 */
[----:B------:R-:W-:Y:S01]  /*ba60*/  IMAD.IADD R9, R9, 0x1, -R10 ;  /* 0x0000000109097824 */ /* 0x000fe200078e0a0a */
[----:B------:R-:W-:Y:S01]  /*ba70*/  SHF.R.S32.HI R20, RZ, 0x7, R11 ;  /* 0x00000007ff147819 */ /* 0x000fe2000001140b */
[----:B------:R-:W-:Y:S01]  /*ba80*/  IMAD.IADD R10, R5, 0x1, -R6 ;  /* 0x00000001050a7824 */ /* 0x000fe200078e0a06 */
[----:B------:R-:W-:-:S02]  /*ba90*/  LEA.HI R5, R7, R8, RZ, 0x3 ;  /* 0x0000000807057211 */ /* 0x000fc400078f18ff */
[----:B------:R-:W-:Y:S02]  /*baa0*/  SHF.R.S32.HI R14, RZ, 0x1f, R9 ;  /* 0x0000001fff0e7819 */ /* 0x000fe40000011409 */
[--C-:B------:R-:W-:Y:S02]  /*bab0*/  SHF.R.S32.HI R6, RZ, 0x3, R5.reuse ;  /* 0x00000003ff067819 */ /* 0x100fe40000011405 */
[----:B------:R-:W-:Y:S02]  /*bac0*/  SHF.R.S32.HI R5, RZ, 0x1f, R5 ;  /* 0x0000001fff057819 */ /* 0x000fe40000011405 */
[----:B------:R-:W-:Y:S02]  /*bad0*/  LEA.HI R7, R7, R8, RZ, 0x2 ;  /* 0x0000000807077211 */ /* 0x000fe400078f10ff */
[----:B------:R-:W-:Y:S02]  /*bae0*/  LEA.HI R5, R5, R6, RZ, 0x4 ;  /* 0x0000000605057211 */ /* 0x000fe400078f20ff */
[----:B------:R-:W-:-:S02]  /*baf0*/  LEA.HI R12, R14, R9, RZ, 0x2 ;  /* 0x000000090e0c7211 */ /* 0x000fc400078f10ff */
[----:B------:R-:W-:Y:S02]  /*bb00*/  SHF.R.S32.HI R8, RZ, 0x2, R7 ;  /* 0x00000002ff087819 */ /* 0x000fe40000011407 */
[----:B------:R-:W-:Y:S02]  /*bb10*/  LEA.HI R14, R14, R9, RZ, 0x5 ;  /* 0x000000090e0e7211 */ /* 0x000fe400078f28ff */
[----:B------:R-:W-:Y:S02]  /*bb20*/  LOP3.LUT R5, R5, 0x1ffffff0, RZ, 0xc0, !PT ;  /* 0x1ffffff005057812 */ /* 0x000fe400078ec0ff */
[--C-:B------:R-:W-:Y:S02]  /*bb30*/  SHF.R.S32.HI R9, RZ, 0x2, R12.reuse ;  /* 0x00000002ff097819 */ /* 0x100fe4000001140c */
[----:B------:R-:W-:Y:S01]  /*bb40*/  LEA.HI R11, R20, R20, RZ, 0x1 ;  /* 0x00000014140b7211 */ /* 0x000fe200078f08ff */
[----:B------:R-:W-:Y:S01]  /*bb50*/  IMAD.IADD R6, R6, 0x1, -R5 ;  /* 0x0000000106067824 */ /* 0x000fe200078e0a05 */
[----:B------:R-:W-:Y:S01]  /*bb60*/  LEA.HI R7, R7, R8, RZ, 0x1 ;  /* 0x0000000807077211 */ /* 0x000fe200078f08ff */
[----:B------:R-:W-:Y:S01]  /*bb70*/  VIADD R5, R8, 0x8 ;  /* 0x0000000808057836 */ /* 0x000fe20000000000 */
[----:B------:R-:W-:-:S02]  /*bb80*/  SHF.R.S32.HI R12, RZ, 0x1f, R12 ;  /* 0x0000001fff0c7819 */ /* 0x000fc4000001140c */
[----:B------:R-:W-:Y:S02]  /*bb90*/  LOP3.LUT R11, R11, 0x3fffffe, RZ, 0xc0, !PT ;  /* 0x03fffffe0b0b7812 */ /* 0x000fe400078ec0ff */
[----:B------:R-:W-:Y:S02]  /*bba0*/  LOP3.LUT R7, R7, 0xfffffffe, RZ, 0xc0, !PT ;  /* 0xfffffffe07077812 */ /* 0x000fe400078ec0ff */
[----:B------:R-:W-:Y:S01]  /*bbb0*/  LEA.HI R12, R12, R9, RZ, 0x3 ;  /* 0x000000090c0c7211 */ /* 0x000fe200078f18ff */
[----:B------:R-:W-:Y:S01]  /*bbc0*/  IMAD.IADD R20, R20, 0x1, -R11 ;  /* 0x0000000114147824 */ /* 0x000fe200078e0a0b */
[C---:B------:R-:W-:Y:S01]  /*bbd0*/  IADD3 R13, R8.reuse, 0x10, RZ ;  /* 0x00000010080d7810 */ /* 0x040fe20007ffe0ff */
[----:B------:R-:W-:Y:S01]  /*bbe0*/  IMAD.IADD R7, R8, 0x1, -R7 ;  /* 0x0000000108077824 */ /* 0x000fe200078e0a07 */
[----:B------:R-:W-:Y:S01]  /*bbf0*/  LOP3.LUT R12, R12, 0xfffffff8, RZ, 0xc0, !PT ;  /* 0xfffffff80c0c7812 */ /* 0x000fe200078ec0ff */
[----:B------:R-:W-:Y:S01]  /*bc00*/  VIADD R8, R8, 0x18 ;  /* 0x0000001808087836 */ /* 0x000fe20000000000 */
[----:B------:R-:W-:-:S02]  /*bc10*/  LEA.HI R11, R5, R5, RZ, 0x1 ;  /* 0x00000005050b7211 */ /* 0x000fc400078f08ff */
[----:B-1----:R-:W-:Y:S02]  /*bc20*/  SHF.R.S32.HI R18, RZ, 0x5, R14 ;  /* 0x00000005ff127819 */ /* 0x002fe4000001140e */
[----:B------:R-:W-:Y:S02]  /*bc30*/  LEA.HI R14, R13, R13, RZ, 0x1 ;  /* 0x0000000d0d0e7211 */ /* 0x000fe400078f08ff */
[----:B------:R-:W-:Y:S02]  /*bc40*/  IADD3 R15, R9, -R12, RZ ;  /* 0x8000000c090f7210 */ /* 0x000fe40007ffe0ff */
[----:B------:R-:W-:Y:S01]  /*bc50*/  LOP3.LUT R12, R11, 0xfffffffe, RZ, 0xc0, !PT ;  /* 0xfffffffe0b0c7812 */ /* 0x000fe200078ec0ff */
[----:B------:R-:W3:Y:S01]  /*bc60*/  S2R R9, SR_CTAID.X ;  /* 0x0000000000097919 */ /* 0x000ee20000002500 */
[----:B------:R-:W-:Y:S01]  /*bc70*/  LEA R7, R6, R7, 0x3 ;  /* 0x0000000706077211 */ /* 0x000fe200078e18ff */
[----:B------:R-:W-:Y:S01]  /*bc80*/  IMAD R17, R18, 0x10, R15 ;  /* 0x0000001012117824 */ /* 0x000fe200078e020f */
[----:B------:R-:W-:Y:S01]  /*bc90*/  LOP3.LUT R6, R14, 0xfffffffe, RZ, 0xc0, !PT ;  /* 0xfffffffe0e067812 */ /* 0x000fe200078ec0ff */
[----:B------:R-:W-:Y:S01]  /*bca0*/  IMAD.IADD R12, R5, 0x1, -R12 ;  /* 0x00000001050c7824 */ /* 0x000fe200078e0a0c */
[----:B------:R-:W-:Y:S01]  /*bcb0*/  SHF.R.S32.HI R5, RZ, 0x1, R11 ;  /* 0x00000001ff057819 */ /* 0x000fe2000001140b */
[----:B------:R1:W-:Y:S01]  /*bcc0*/  STL [R1+0x64], R7 ;  /* 0x0000640701007387 */ /* 0x0003e20000100800 */
[----:B------:R-:W-:-:S02]  /*bcd0*/  IADD3 R13, R13, -R6, RZ ;  /* 0x800000060d0d7210 */ /* 0x000fc40007ffe0ff */
[----:B------:R-:W-:Y:S02]  /*bce0*/  SHF.R.S32.HI R6, RZ, 0x1f, R11 ;  /* 0x0000001fff067819 */ /* 0x000fe4000001140b */
[----:B------:R-:W-:Y:S02]  /*bcf0*/  LEA.HI R11, R8, R8, RZ, 0x1 ;  /* 0x00000008080b7211 */ /* 0x000fe400078f08ff */
[----:B------:R-:W-:Y:S02]  /*bd00*/  LEA.HI R6, R6, R5, RZ, 0x4 ;  /* 0x0000000506067211 */ /* 0x000fe400078f20ff */
[----:B------:R-:W-:Y:S02]  /*bd10*/  SHF.R.S32.HI R15, RZ, 0x1, R11 ;  /* 0x00000001ff0f7819 */ /* 0x000fe4000001140b */
[--C-:B-1----:R-:W-:Y:S02]  /*bd20*/  SHF.R.S32.HI R7, RZ, 0x1, R14.reuse ;  /* 0x00000001ff077819 */ /* 0x102fe4000001140e */
[----:B------:R-:W-:-:S02]  /*bd30*/  SHF.R.S32.HI R14, RZ, 0x1f, R14 ;  /* 0x0000001fff0e7819 */ /* 0x000fc4000001140e */
[----:B------:R-:W-:Y:S02]  /*bd40*/  SHF.R.S32.HI R18, RZ, 0x1f, R11 ;  /* 0x0000001fff127819 */ /* 0x000fe4000001140b */
[----:B------:R-:W-:Y:S02]  /*bd50*/  LOP3.LUT R6, R6, 0x1ffffff0, RZ, 0xc0, !PT ;  /* 0x1ffffff006067812 */ /* 0x000fe400078ec0ff */
[----:B------:R-:W-:Y:S02]  /*bd60*/  LEA.HI R14, R14, R7, RZ, 0x4 ;  /* 0x000000070e0e7211 */ /* 0x000fe400078f20ff */
[----:B------:R-:W-:Y:S01]  /*bd70*/  LEA.HI R18, R18, R15, RZ, 0x4 ;  /* 0x0000000f12127211 */ /* 0x000fe200078f20ff */
[----:B------:R-:W-:Y:S01]  /*bd80*/  IMAD.IADD R5, R5, 0x1, -R6 ;  /* 0x0000000105057824 */ /* 0x000fe200078e0a06 */
[----:B------:R-:W-:Y:S02]  /*bd90*/  LOP3.LUT R11, R11, 0xfffffffe, RZ, 0xc0, !PT ;  /* 0xfffffffe0b0b7812 */ /* 0x000fe400078ec0ff */
[----:B------:R-:W-:-:S02]  /*bda0*/  LOP3.LUT R14, R14, 0x1ffffff0, RZ, 0xc0, !PT ;  /* 0x1ffffff00e0e7812 */ /* 0x000fc400078ec0ff */
[----:B------:R-:W-:Y:S01]  /*bdb0*/  LOP3.LUT R18, R18, 0x1ffffff0, RZ, 0xc0, !PT ;  /* 0x1ffffff012127812 */ /* 0x000fe200078ec0ff */
[----:B------:R-:W-:Y:S01]  /*bdc0*/  IMAD.IADD R11, R8, 0x1, -R11 ;  /* 0x00000001080b7824 */ /* 0x000fe200078e0a0b */
[----:B------:R-:W-:Y:S01]  /*bdd0*/  LEA R5, R5, R12, 0x3 ;  /* 0x0000000c05057211 */ /* 0x000fe200078e18ff */
[----:B------:R-:W-:Y:S01]  /*bde0*/  IMAD.IADD R14, R7, 0x1, -R14 ;  /* 0x00000001070e7824 */ /* 0x000fe200078e0a0e */
[----:B------:R-:W-:Y:S01]  /*bdf0*/  LEA R20, R20, R17, 0x6 ;  /* 0x0000001114147211 */ /* 0x000fe200078e30ff */
[----:B------:R-:W-:Y:S01]  /*be00*/  IMAD.IADD R18, R15, 0x1, -R18 ;  /* 0x000000010f127824 */ /* 0x000fe200078e0a12 */
[----:B------:R-:W-:Y:S01]  /*be10*/  MOV R15, 0x40000040 ;  /* 0x40000040000f7802 */ /* 0x000fe20000000f00 */
[----:B------:R-:W-:Y:S01]  /*be20*/  IMAD R8, R14, 0x8, R13 ;  /* 0x000000080e087824 */ /* 0x000fe200078e020d */
[----:B------:R-:W-:Y:S01]  /*be30*/  STL [R1+0x60], R5 ;  /* 0x0000600501007387 */ /* 0x000fe20000100800 */
[C---:B---3--:R-:W-:Y:S01]  /*be40*/  IMAD R7, R9.reuse, -0x80, R22 ;  /* 0xffffff8009077824 */ /* 0x048fe200078e0216 */
[----:B------:R-:W-:Y:S01]  /*be50*/  LEA R6, R18, R11, 0x3 ;  /* 0x0000000b12067211 */ /* 0x000fe200078e18ff */
[----:B------:R-:W-:Y:S01]  /*be60*/  IMAD.MOV.U32 R13, RZ, RZ, 0x40000040 ;  /* 0x40000040ff0d7424 */ /* 0x000fe200078e00ff */
[----:B------:R1:W-:Y:S01]  /*be70*/  STL [R1+0x5c], R8 ;  /* 0x00005c0801007387 */ /* 0x0003e20000100800 */
[----:B------:R-:W-:-:S03]  /*be80*/  IMAD R9, R9, -0x80, -R20 ;  /* 0xffffff8009097824 */ /* 0x000fc600078e0a14 */
[----:B------:R3:W-:Y:S01]  /*be90*/  STL [R1+0x58], R6 ;  /* 0x0000580601007387 */ /* 0x0007e20000100800 */
[----:B-1----:R-:W-:Y:S02]  /*bea0*/  IMAD.IADD R8, R7, 0x1, -R20 ;  /* 0x0000000107087824 */ /* 0x002fe400078e0a14 */
[----:B--2---:R-:W-:-:S04]  /*beb0*/  IMAD R5, R21, 0x2000, R16 ;  /* 0x0000200015057824 */ /* 0x004fc800078e0210 */
[C---:B---3--:R-:W-:Y:S01]  /*bec0*/  VIADD R6, R5.reuse, 0x4000 ;  /* 0x0000400005067836 */ /* 0x048fe20000000000 */
[----:B------:R-:W-:Y:S02]  /*bed0*/  IADD3 R7, R5, 0x20c00, RZ ;  /* 0x00020c0005077810 */ /* 0x000fe40007ffe0ff */
[----:B------:R-:W-:Y:S02]  /*bee0*/  SHF.R.U32.HI R5, RZ, 0x4, R5 ;  /* 0x00000004ff057819 */ /* 0x000fe40000011605 */
[----:B------:R-:W-:Y:S02]  /*bef0*/  SHF.R.U32.HI R6, RZ, 0x4, R6 ;  /* 0x00000004ff067819 */ /* 0x000fe40000011606 */
[----:B------:R-:W-:Y:S02]  /*bf00*/  SHF.R.U32.HI R7, RZ, 0x4, R7 ;  /* 0x00000004ff077819 */ /* 0x000fe40000011607 */
[----:B------:R-:W-:Y:S02]  /*bf10*/  LOP3.LUT R6, R6, 0x3fff, RZ, 0xc0, !PT ;  /* 0x00003fff06067812 */ /* 0x000fe400078ec0ff */
[----:B------:R-:W-:-:S02]  /*bf20*/  LOP3.LUT R5, R5, 0x3fff, RZ, 0xc0, !PT ;  /* 0x00003fff05057812 */ /* 0x000fc400078ec0ff */
[----:B------:R-:W-:Y:S02]  /*bf30*/  LOP3.LUT R11, R7, 0x3fff, RZ, 0xc0, !PT ;  /* 0x00003fff070b7812 */ /* 0x000fe400078ec0ff */
[----:B------:R-:W-:Y:S02]  /*bf40*/  LOP3.LUT R6, R6, 0x10000, RZ, 0xfc, !PT ;  /* 0x0001000006067812 */ /* 0x000fe400078efcff */
[----:B------:R-:W-:Y:S02]  /*bf50*/  LOP3.LUT R7, R5, 0x10000, RZ, 0xfc, !PT ;  /* 0x0001000005077812 */ /* 0x000fe400078efcff */
[----:B------:R-:W-:Y:S01]  /*bf60*/  LOP3.LUT R5, R11, 0x10000, RZ, 0xfc, !PT ;  /* 0x000100000b057812 */ /* 0x000fe200078efcff */
[C---:B------:R-:W-:Y:S01]  /*bf70*/  VIADD R18, R6.reuse, 0x2 ;  /* 0x0000000206127836 */ /* 0x040fe20000000000 */
[C---:B------:R-:W-:Y:S01]  /*bf80*/  IADD3 R12, R6.reuse, 0x6, RZ ;  /* 0x00000006060c7810 */ /* 0x040fe20007ffe0ff */
[----:B------:R-:W-:Y:S01]  /*bf90*/  VIADD R14, R6, 0x4 ;  /* 0x00000004060e7836 */ /* 0x000fe20000000000 */
[----:B------:R1:W-:Y:S01]  /*bfa0*/  STL [R1+0x34], R6 ;  /* 0x0000340601007387 */ /* 0x0003e20000100800 */
[----:B------:R-:W-:-:S02]  /*bfb0*/  VIADD R11, R10, 0x8 ;  /* 0x000000080a0b7836 */ /* 0x000fc40000000000 */
[C---:B------:R-:W-:Y:S01]  /*bfc0*/  VIADD R11, R10.reuse, 0x14 ;  /* 0x000000140a0b7836 */ /* 0x040fe20000000000 */
[----:B------:R2:W-:Y:S04]  /*bfd0*/  STL [R1+0x50], R5 ;  /* 0x0000500501007387 */ /* 0x0005e80000100800 */
[----:B------:R3:W-:Y:S01]  /*bfe0*/  STL.64 [R1+0x38], R12 ;  /* 0x0000380c01007387 */ /* 0x0007e20000100a00 */
[----:B-1----:R-:W-:-:S03]  /*bff0*/  IADD3 R6, R10, 0xc, RZ ;  /* 0x0000000c0a067810 */ /* 0x002fc60007ffe0ff */
[----:B------:R3:W-:Y:S01]  /*c000*/  STL.64 [R1+0x48], R18 ;  /* 0x0000481201007387 */ /* 0x0007e20000100a00 */
[C---:B------:R-:W-:Y:S01]  /*c010*/  IADD3 R6, R10.reuse, 0x18, RZ ;  /* 0x000000180a067810 */ /* 0x040fe20007ffe0ff */
[C---:B--2---:R-:W-:Y:S02]  /*c020*/  VIADD R5, R10.reuse, 0x4 ;  /* 0x000000040a057836 */ /* 0x044fe40000000000 */
[----:B------:R3:W-:Y:S01]  /*c030*/  STL.64 [R1+0x40], R14 ;  /* 0x0000400e01007387 */ /* 0x0007e20000100a00 */
[C---:B------:R-:W-:Y:S02]  /*c040*/  VIADD R5, R10.reuse, 0x10 ;  /* 0x000000100a057836 */ /* 0x040fe40000000000 */
[----:B------:R-:W-:-:S07]  /*c050*/  VIADD R5, R10, 0x1c ;  /* 0x0000001c0a057836 */ /* 0x000fce0000000000 */
.L_x_1234:
[----:B------:R-:W-:Y:S01]  /*c060*/  IMAD.U32 R5, RZ, RZ, UR36 ;  /* 0x00000024ff057e24 */ /* 0x000fe2000f8e00ff */
[----:B------:R-:W-:Y:S05]  /*c070*/  YIELD ;  /* 0x0000000000007946 */ /* 0x000fea0003800000 */
[----:B------:R-:W-:-:S04]  /*c080*/  LOP3.LUT R5, R5, 0x1, RZ, 0xfc, !PT ;  /* 0x0000000105057812 */ /* 0x000fc800078efcff */
[----:B------:R-:W-:-:S13]  /*c090*/  ISETP.NE.AND P6, PT, R5, 0x3, PT ;  /* 0x000000030500780c */ /* 0x000fda0003fc5270 */
[----:B------:R-:W-:Y:S05]  /*c0a0*/  @!P6 BRA `(.L_x_1224) ;  /* 0x000000000004e947 */ /* 0x000fea0003800000 */
[----:B------:R-:W-:Y:S01]  /*c0b0*/  BPT.TRAP 0x1 ;  /* 0x000000040000795c */ /* 0x000fe20000300000 */
.L_x_1224:
[----:B------:R-:W-:Y:S02]  /*c0c0*/  LEA R6, R0, R16, 0x3 ;  /* 0x0000001000067211 */ /* 0x000fe400078e18ff */
[----:B---3--:R-:W-:-:S04]  /*c0d0*/  SHF.L.U32 R19, R4, 0x1f, RZ ;  /* 0x0000001f04137819 */ /* 0x008fc800000006ff */
[----:B------:R1:W2:Y:S01]  /*c0e0*/  SYNCS.PHASECHK.TRANS64.TRYWAIT P0, [R6+URZ+0x30c10], R19 ;  /* 0x030c1013060075a7 */ /* 0x0002a2000800017f */
[----:B------:R-:W-:Y:S05]  /*c0f0*/  @!P6 BRA `(.L_x_1225) ;  /* 0x000000000004e947 */ /* 0x000fea0003800000 */
[----:B------:R-:W-:Y:S01]  /*c100*/  BPT.TRAP 0x1 ;  /* 0x000000040000795c */ /* 0x000fe20000300000 */
.L_x_1225:
[----:B------:R-:W-:-:S05]  /*c110*/  VIADD R5, R16, 0x10000 ;  /* 0x0001000010057836 */ /* 0x000fca0000000000 */
[----:B------:R-:W-:-:S04]  /*c120*/  SHF.R.U32.HI R5, RZ, 0x4, R5 ;  /* 0x00000004ff057819 */ /* 0x000fc80000011605 */
[----:B------:R-:W-:-:S04]  /*c130*/  LOP3.LUT R5, R5, 0x3fff, RZ, 0xc0, !PT ;  /* 0x00003fff05057812 */ /* 0x000fc800078ec0ff */
[----:B------:R-:W-:Y:S01]  /*c140*/  LOP3.LUT R11, R5, 0x10000, RZ, 0xfc, !PT ;  /* 0x00010000050b7812 */ /* 0x000fe200078efcff */
[----:B--2---:R-:W-:Y:S06]  /*c150*/  @P0 BRA `(.L_x_1226) ;  /* 0x0000000000080947 */ /* 0x004fec0003800000 */
[----:B------:R-:W2:Y:S02]  /*c160*/  SYNCS.PHASECHK.TRANS64.TRYWAIT P0, [R6+URZ+0x30c10], R19 ;  /* 0x030c1013060075a7 */ /* 0x000ea4000800017f */
[----:B--2---:R-:W-:Y:S05]  /*c170*/  @!P0 BRA `(.L_x_1227) ;  /* 0x000000a000c88947 */ /* 0x004fea0003800000 */
.L_x_1226:
[----:B------:R-:W-:Y:S01]  /*c180*/  IMAD R11, R0, 0x400, R11 ;  /* 0x00000400000b7824 */ /* 0x000fe200078e020b */
[----:B------:R-:W-:Y:S05]  /*c190*/  WARPSYNC.ALL ;  /* 0x0000000000007948 */ /* 0x000fea0003800000 */
[----:B------:R-:W-:Y:S01]  /*c1a0*/  R2UR UR4, R7 ;  /* 0x00000000070472ca */ /* 0x000fe200000e0000 */
[----:B------:R-:W3:Y:S01]  /*c1b0*/  LDL R18, [R1+0x64] ;  /* 0x0000640001127983 */ /* 0x000ee20000100800 */
[----:B------:R-:W-:Y:S01]  /*c1c0*/  R2UR UR6, R11 ;  /* 0x000000000b0672ca */ /* 0x000fe200000e0000 */
[----:B------:R-:W-:Y:S01]  /*c1d0*/  WARPGROUP.ARRIVE ;  /* 0x00000000000079c5 */ /* 0x000fe20000000000 */
[----:B------:R-:W-:Y:S01]  /*c1e0*/  UMOV UR5, 0x40000040 ;  /* 0x4000004000057882 */ /* 0x000fe20000000000 */
[----:B------:R-:W-:Y:S01]  /*c1f0*/  UMOV UR7, 0x40000040 ;  /* 0x4000004000077882 */ /* 0x000fe20000000000 */
[----:B------:R-:W4:Y:S04]  /*c200*/  LDL R14, [R1+0x60] ;  /* 0x00006000010e7983 */ /* 0x000f280000100800 */
[----:B------:R-:W5:Y:S04]  /*c210*/  LDL R17, [R1+0x5c] ;  /* 0x00005c0001117983 */ /* 0x000f680000100800 */
[----:B------:R-:W2:Y:S01]  /*c220*/  LDL R15, [R1+0x58] ;  /* 0x00005800010f7983 */ /* 0x000ea20000100800 */
[----:B------:R-:W-:Y:S01]  /*c230*/  HGMMA.64x128x16.F32.BF16 R72, gdesc[UR4], RZ, !UPT, gsb0 ;  /* 0x01e00000044879f0 */ /* 0x000fe2000c0018ff */
[----:B------:R-:W-:Y:S01]  /*c240*/  IMAD.MOV.U32 R13, RZ, RZ, 0x40000040 ;  /* 0x40000040ff0d7424 */ /* 0x000fe200078e00ff */
[----:B------:R-:W-:Y:S01]  /*c250*/  IADD3 R12, R7, 0x2, RZ ;  /* 0x00000002070c7810 */ /* 0x000fe20007ffe0ff */
[----:B------:R-:W-:Y:S01]  /*c260*/  UIADD3 UR4, UR6, 0x2, URZ ;  /* 0x0000000206047890 */ /* 0x000fe2000fffe03f */
[----:B------:R-:W-:-:S02]  /*c270*/  UMOV UR11, 0x40000040 ;  /* 0x40000040000b7882 */ /* 0x000fc40000000000 */
[----:B------:R-:W-:Y:S01]  /*c280*/  R2UR UR8, R12 ;  /* 0x000000000c0872ca */ /* 0x000fe200000e0000 */
[----:B------:R-:W-:Y:S01]  /*c290*/  VIADD R12, R7, 0x4 ;  /* 0x00000004070c7836 */ /* 0x000fe20000000000 */
[----:B------:R-:W-:Y:S01]  /*c2a0*/  R2UR UR9, R13 ;  /* 0x000000000d0972ca */ /* 0x000fe200000e0000 */
[----:B------:R-:W-:Y:S01]  /*c2b0*/  UMOV UR7, 0x40000040 ;  /* 0x4000004000077882 */ /* 0x000fe20000000000 */
[----:B------:R-:W-:Y:S01]  /*c2c0*/  UMOV UR10, UR4 ;  /* 0x00000004000a7c82 */ /* 0x000fe20008000000 */
[----:B------:R-:W-:Y:S01]  /*c2d0*/  MOV R13, 0x40000040 ;  /* 0x40000040000d7802 */ /* 0x000fe20000000f00 */
[----:B------:R-:W-:Y:S02]  /*c2e0*/  UIADD3 UR4, UR6, 0x4, URZ ;  /* 0x0000000406047890 */ /* 0x000fe4000fffe03f */
[----:B------:R-:W-:Y:S01]  /*c2f0*/  UIADD3 UR6, UR6, 0x6, URZ ;  /* 0x0000000606067890 */ /* 0x000fe2000fffe03f */
[----:B------:R-:W-:Y:S02]  /*c300*/  WARPGROUP.DEPBAR.LE gsb0, 0x0 ;  /* 0x00008000000079c5 */ /* 0x000fe40000010000 */
[----:B------:R-:W-:-:S06]  /*c310*/  WARPGROUP.ARRIVE ;  /* 0x00000000000079c5 */ /* 0x000fcc0000000000 */
[----:B------:R-:W-:Y:S01]  /*c320*/  HGMMA.64x128x16.F32.BF16 R72, gdesc[UR8], R72, gsb0 ;  /* 0x01e00000084879f0 */ /* 0x000fe20008001848 */
[----:B------:R-:W-:Y:S01]  /*c330*/  R2UR UR8, R12 ;  /* 0x000000000c0872ca */ /* 0x000fe200000e0000 */
[----:B------:R-:W-:Y:S01]  /*c340*/  UMOV UR10, UR4 ;  /* 0x00000004000a7c82 */ /* 0x000fe20008000000 */
[----:B------:R-:W-:Y:S01]  /*c350*/  R2UR UR9, R13 ;  /* 0x000000000d0972ca */ /* 0x000fe200000e0000 */
[----:B------:R-:W-:Y:S01]  /*c360*/  UMOV UR11, 0x40000040 ;  /* 0x40000040000b7882 */ /* 0x000fe20000000000 */
[----:B------:R-:W-:Y:S02]  /*c370*/  VIADD R12, R7, 0x6 ;  /* 0x00000006070c7836 */ /* 0x000fe40000000000 */
[----:B------:R-:W-:-:S03]  /*c380*/  IMAD.MOV.U32 R13, RZ, RZ, 0x40000040 ;  /* 0x40000040ff0d7424 */ /* 0x000fc600078e00ff */
[----:B------:R-:W-:Y:S02]  /*c390*/  R2UR UR4, R12 ;  /* 0x000000000c0472ca */ /* 0x000fe400000e0000 */
[----:B------:R-:W-:Y:S01]  /*c3a0*/  R2UR UR5, R13 ;  /* 0x000000000d0572ca */ /* 0x000fe200000e0000 */
[----:B------:R-:W-:Y:S02]  /*c3b0*/  WARPGROUP.DEPBAR.LE gsb0, 0x0 ;  /* 0x00008000000079c5 */ /* 0x000fe40000010000 */
[----:B------:R-:W-:-:S06]  /*c3c0*/  WARPGROUP.ARRIVE ;  /* 0x00000000000079c5 */ /* 0x000fcc0000000000 */
[----:B------:R-:W-:Y:S01]  /*c3d0*/  HGMMA.64x128x16.F32.BF16 R72, gdesc[UR8], R72, gsb0 ;  /* 0x01e00000084879f0 */ /* 0x000fe20008001848 */
[----:B---3--:R-:W-:-:S04]  /*c3e0*/  LEA R12, R0, R18, 0x7 ;  /* 0x00000012000c7211 */ /* 0x008fc800078e38ff */
[----:B------:R-:W-:Y:S01]  /*c3f0*/  LEA R227, R3, R12, 0x1 ;  /* 0x0000000c03e37211 */ /* 0x000fe200078e08ff */
[C---:B----4-:R-:W-:Y:S01]  /*c400*/  IMAD R14, R0.reuse, 0x80, R14 ;  /* 0x00000080000e7824 */ /* 0x050fe200078e020e */
[----:B-----5:R-:W-:-:S03]  /*c410*/  LEA R18, R0, R17, 0x7 ;  /* 0x0000001100127211 */ /* 0x020fc600078e38ff */
[C---:B------:R-:W-:Y:S02]  /*c420*/  IMAD R17, R3.reuse, 0x2, R14 ;  /* 0x0000000203117824 */ /* 0x040fe400078e020e */
[----:B--2---:R-:W-:Y:S01]  /*c430*/  IMAD R20, R0, 0x80, R15 ;  /* 0x0000008000147824 */ /* 0x004fe200078e020f */
[----:B------:R-:W-:Y:S01]  /*c440*/  LEA R13, R3, R18, 0x1 ;  /* 0x00000012030d7211 */ /* 0x000fe200078e08ff */
[----:B------:R-:W-:Y:S01]  /*c450*/  IMAD R12, R17, 0x4, R16 ;  /* 0x00000004110c7824 */ /* 0x000fe200078e0210 */
[-C--:B------:R-:W-:Y:S01]  /*c460*/  LEA R18, R227, R16.reuse, 0x2 ;  /* 0x00000010e3127211 */ /* 0x080fe200078e10ff */
        /* <DEDUP_REMOVED lines=18> */
.L_x_1228:
[----:B------:R1:W1:Y:S01]  /*c590*/  SYNCS.PHASECHK.TRANS64.TRYWAIT P0, [R6+URZ+0x30c30], R19 ;  /* 0x030c3013060075a7 */ /* 0x000262000800017f */
[----:B------:R-:W-:Y:S05]  /*c5a0*/  @!P6 BRA `(.L_x_1229) ;  /* 0x000000000004e947 */ /* 0x000fea0003800000 */
[----:B------:R-:W-:Y:S01]  /*c5b0*/  BPT.TRAP 0x1 ;  /* 0x000000040000795c */ /* 0x000fe20000300000 */
.L_x_1229:
[----:B-1----:R-:W-:Y:S05]  /*c5c0*/  @P0 BRA `(.L_x_1230) ;  /* 0x0000000000080947 */ /* 0x002fea0003800000 */
[----:B------:R-:W1:Y:S02]  /*c5d0*/  SYNCS.PHASECHK.TRANS64.TRYWAIT P0, [R6+URZ+0x30c30], R19 ;  /* 0x030c3013060075a7 */ /* 0x000e64000800017f */
[----:B-1----:R-:W-:Y:S05]  /*c5e0*/  @!P0 BRA `(.L_x_1231) ;  /* 0x0000009c00c08947 */ /* 0x002fea0003800000 */
.L_x_1230:
        /* <DEDUP_REMOVED lines=16> */
[----:B-1----:R-:W-:Y:S01]  /*c6f0*/  MUFU.TANH R200, R75 ;  /* 0x0000004b00c87308 */ /* 0x002fe20000002400 */
        /* <DEDUP_REMOVED lines=12> */
[----:B---3--:R-:W-:Y:S01]  /*c7c0*/  MUFU.TANH R201, R83 ;  /* 0x0000005300c97308 */ /* 0x008fe20000002400 */
[----:B------:R-:W-:Y:S01]  /*c7d0*/  FMUL.FTZ R23, R84, UR9 ;  /* 0x0000000954177c20 */ /* 0x000fe20008410000 */
[----:B------:R-:W-:Y:S01]  /*c7e0*/  STL [R1+0xf4], R168 ;  /* 0x0000f4a801007387 */ /* 0x000fe20000100800 */
[----:B------:R-:W-:-:S03]  /*c7f0*/  FMUL.FTZ R138, R86, UR9 ;  /* 0x00000009568a7c20 */ /* 0x000fc60008410000 */
[----:B------:R-:W-:Y:S01]  /*c800*/  STL [R1+0xf0], R167 ;  /* 0x0000f0a701007387 */ /* 0x000fe20000100800 */
[----:B------:R-:W-:Y:S01]  /*c810*/  FMUL.FTZ R136, R87, UR9 ;  /* 0x0000000957887c20 */ /* 0x000fe20008410000 */
[----:B----4-:R1:W-:Y:S02]  /*c820*/  MUFU.TANH R202, R85 ;  /* 0x0000005500ca7308 */ /* 0x0103e40000002400 */
[----:B------:R-:W-:Y:S04]  /*c830*/  STL [R1+0xec], R166 ;  /* 0x0000eca601007387 */ /* 0x000fe80000100800 */
[----:B------:R-:W-:Y:S01]  /*c840*/  STL [R1+0xe8], R165 ;  /* 0x0000e8a501007387 */ /* 0x000fe20000100800 */
[----:B------:R-:W-:Y:S01]  /*c850*/  UMOV UR5, 0x40000040 ;  /* 0x4000004000057882 */ /* 0x000fe20000000000 */
[----:B------:R-:W-:Y:S01]  /*c860*/  UMOV UR7, 0x40000040 ;  /* 0x4000004000077882 */ /* 0x000fe20000000000 */
[----:B------:R-:W-:Y:S01]  /*c870*/  UMOV UR15, 0x40000040 ;  /* 0x40000040000f7882 */ /* 0x000fe20000000000 */
[----:B------:R-:W-:Y:S01]  /*c880*/  STL [R1+0xe4], R164 ;  /* 0x0000e4a401007387 */ /* 0x000fe20000100800 */
[----:B------:R-:W-:Y:S01]  /*c890*/  FMUL.FTZ R204, R91, UR9 ;  /* 0x000000095bcc7c20 */ /* 0x000fe20008410000 */
[----:B------:R3:W-:Y:S02]  /*c8a0*/  MUFU.TANH R203, R138 ;  /* 0x0000008a00cb7308 */ /* 0x0007e40000002400 */
[----:B------:R-:W-:Y:S04]  /*c8b0*/  STL [R1+0xe0], R163 ;  /* 0x0000e0a301007387 */ /* 0x000fe80000100800 */
[----:B------:R-:W-:Y:S01]  /*c8c0*/  STL [R1+0xdc], R162 ;  /* 0x0000dca201007387 */ /* 0x000fe20000100800 */
[----:B--2---:R-:W-:-:S03]  /*c8d0*/  R2UR UR4, R26 ;  /* 0x000000001a0472ca */ /* 0x004fc600000e0000 */
[----:B------:R-:W-:Y:S01]  /*c8e0*/  STL [R1+0xd8], R161 ;  /* 0x0000d8a101007387 */ /* 0x000fe20000100800 */
[----:B------:R-:W-:Y:S01]  /*c8f0*/  FMUL.FTZ R139, R89, UR9 ;  /* 0x00000009598b7c20 */ /* 0x000fe20008410000 */
[----:B------:R-:W-:Y:S01]  /*c900*/  FMUL.FTZ R126, R126, UR9 ;  /* 0x000000097e7e7c20 */ /* 0x000fe20008410000 */
[----:B------:R-:W2:Y:S01]  /*c910*/  MUFU.TANH R19, R19 ;  /* 0x0000001300137308 */ /* 0x000ea20000002400 */
[----:B------:R-:W-:Y:S04]  /*c920*/  STL [R1+0xd4], R160 ;  /* 0x0000d4a001007387 */ /* 0x000fe80000100800 */
[----:B------:R-:W-:Y:S01]  /*c930*/  STL [R1+0xd0], R159 ;  /* 0x0000d09f01007387 */ /* 0x000fe20000100800 */
[----:B------:R-:W-:Y:S02]  /*c940*/  ISETP.GT.AND P2, PT, R9, RZ, PT ;  /* 0x000000ff0900720c */ /* 0x000fe40003f44270 */
[----:B------:R-:W4:Y:S01]  /*c950*/  MUFU.TANH R230, R230 ;  /* 0x000000e600e67308 */ /* 0x000f220000002400 */
[----:B------:R-:W-:Y:S04]  /*c960*/  STL [R1+0xcc], R158 ;  /* 0x0000cc9e01007387 */ /* 0x000fe80000100800 */
[----:B------:R-:W-:Y:S01]  /*c970*/  STL [R1+0xc8], R157 ;  /* 0x0000c89d01007387 */ /* 0x000fe20000100800 */
[----:B------:R-:W-:-:S02]  /*c980*/  ISETP.GT.AND P3, PT, R8, 0x8, PT ;  /* 0x000000080800780c */ /* 0x000fc40003f64270 */
[----:B------:R-:W-:Y:S01]  /*c990*/  MUFU.TANH R237, R237 ;  /* 0x000000ed00ed7308 */ /* 0x000fe20000002400 */
[----:B------:R-:W-:Y:S04]  /*c9a0*/  STL [R1+0xc4], R156 ;  /* 0x0000c49c01007387 */ /* 0x000fe80000100800 */
[----:B------:R-:W-:Y:S03]  /*c9b0*/  STL [R1+0xc0], R155 ;  /* 0x0000c09b01007387 */ /* 0x000fe60000100800 */
[----:B------:R-:W4:Y:S01]  /*c9c0*/  MUFU.TANH R236, R236 ;  /* 0x000000ec00ec7308 */ /* 0x000f220000002400 */
[----:B------:R-:W-:Y:S04]  /*c9d0*/  STL [R1+0xbc], R154 ;  /* 0x0000bc9a01007387 */ /* 0x000fe80000100800 */
[----:B------:R-:W-:Y:S01]  /*c9e0*/  STL [R1+0xb8], R153 ;  /* 0x0000b89901007387 */ /* 0x000fe20000100800 */
[----:B------:R-:W-:Y:S01]  /*c9f0*/  ISETP.GT.AND P1, PT, R8, RZ, PT ;  /* 0x000000ff0800720c */ /* 0x000fe20003f24270 */
[----:B------:R-:W-:Y:S01]  /*ca00*/  FMUL.FTZ R128, R128, UR9 ;  /* 0x0000000980807c20 */ /* 0x000fe20008410000 */
[----:B------:R-:W-:Y:S01]  /*ca10*/  ISETP.GT.AND P0, PT, R9, 0x8, PT ;  /* 0x000000080900780c */ /* 0x000fe20003f04270 */
[----:B------:R-:W-:Y:S01]  /*ca20*/  STL [R1+0xb4], R152 ;  /* 0x0000b49801007387 */ /* 0x000fe20000100800 */
[----:B------:R-:W4:Y:S03]  /*ca30*/  MUFU.TANH R233, R233 ;  /* 0x000000e900e97308 */ /* 0x000f260000002400 */
[----:B------:R-:W-:Y:S04]  /*ca40*/  STL [R1+0xb0], R151 ;  /* 0x0000b09701007387 */ /* 0x000fe80000100800 */
        /* <DEDUP_REMOVED lines=19> */
[----:B------:R1:W-:Y:S04]  /*cb80*/  STL [R1+0x7c], R6 ;  /* 0x00007c0601007387 */ /* 0x0003e80000100800 */
[----:B------:R-:W-:Y:S04]  /*cb90*/  STL [R1+0x78], R5 ;  /* 0x0000780501007387 */ /* 0x000fe80000100800 */
[----:B------:R3:W-:Y:S04]  /*cba0*/  STL [R1+0x74], R4 ;  /* 0x0000740401007387 */ /* 0x0007e80000100800 */
[----:B------:R2:W-:Y:S04]  /*cbb0*/  STL [R1+0x70], R2 ;  /* 0x0000700201007387 */ /* 0x0005e80000100800 */
[----:B-1----:R-:W4:Y:S04]  /*cbc0*/  LDL.64 R6, [R1+0x40] ;  /* 0x0000400001067983 */ /* 0x002f280000100a00 */
[----:B---3--:R-:W3:Y:S01]  /*cbd0*/  LDL.64 R4, [R1+0x48] ;  /* 0x0000480001047983 */ /* 0x008ee20000100a00 */
[----:B------:R-:W-:Y:S01]  /*cbe0*/  WARPGROUP.ARRIVE ;  /* 0x00000000000079c5 */ /* 0x000fe20000000000 */
[----:B------:R-:W-:Y:S01]  /*cbf0*/  FMUL.FTZ R91, R96, UR9 ;  /* 0x00000009605b7c20 */ /* 0x000fe20008410000 */
[----:B------:R-:W-:Y:S01]  /*cc00*/  FMUL.FTZ R138, R90, UR9 ;  /* 0x000000095a8a7c20 */ /* 0x000fe20008410000 */
[----:B------:R-:W-:Y:S01]  /*cc10*/  FMUL.FTZ R89, R94, UR9 ;  /* 0x000000095e597c20 */ /* 0x000fe20008410000 */
[----:B------:R-:W-:Y:S01]  /*cc20*/  FMUL.FTZ R90, R95, UR9 ;  /* 0x000000095f5a7c20 */ /* 0x000fe20008410000 */
[----:B--2---:R-:W1:Y:S01]  /*cc30*/  LDC R2, c[0x0][0x74c] ;  /* 0x0001d300ff027b82 */ /* 0x004e620000000800 */
[----:B------:R-:W-:Y:S01]  /*cc40*/  HGMMA.64x128x16.F32.BF16 R24, gdesc[UR4], RZ, !UPT, gsb0 ;  /* 0x01e00000041879f0 */ /* 0x000fe2000c0018ff */
[----:B------:R-:W-:Y:S01]  /*cc50*/  UIADD3 UR4, UR6, 0x2, URZ ;  /* 0x0000000206047890 */ /* 0x000fe2000fffe03f */
[----:B------:R-:W2:Y:S01]  /*cc60*/  MUFU.TANH R136, R136 ;  /* 0x0000008800887308 */ /* 0x000ea20000002400 */
[----:B------:R-:W-:Y:S01]  /*cc70*/  FMUL.FTZ R205, R92, UR9 ;  /* 0x000000095ccd7c20 */ /* 0x000fe20008410000 */
[----:B------:R-:W-:Y:S01]  /*cc80*/  FMUL.FTZ R92, R97, UR9 ;  /* 0x00000009615c7c20 */ /* 0x000fe20008410000 */
[----:B------:R-:W-:Y:S01]  /*cc90*/  FMUL.FTZ R100, R100, UR9 ;  /* 0x0000000964647c20 */ /* 0x000fe20008410000 */
[----:B------:R-:W-:Y:S01]  /*cca0*/  FMUL.FTZ R101, R101, UR9 ;  /* 0x0000000965657c20 */ /* 0x000fe20008410000 */
[----:B------:R-:W2:Y:S01]  /*ccb0*/  LDC.64 R94, c[0x0][0x748] ;  /* 0x0001d200ff5e7b82 */ /* 0x000ea20000000a00 */
[----:B------:R-:W-:Y:S01]  /*ccc0*/  UMOV UR14, UR4 ;  /* 0x00000004000e7c82 */ /* 0x000fe20008000000 */
[----:B------:R-:W-:Y:S01]  /*ccd0*/  ULDC UR4, c[0x0][0x280] ;  /* 0x0000a00000047ab9 */ /* 0x000fe20000000800 */
[----:B------:R1:W2:Y:S01]  /*cce0*/  MUFU.TANH R171, R88 ;  /* 0x0000005800ab7308 */ /* 0x0002a20000002400 */
[----:B------:R-:W-:Y:S01]  /*ccf0*/  ULEA UR4, UR40, -UR4, 0x7 ;  /* 0x8000000428047291 */ /* 0x000fe2000f8e383f */
[----:B------:R-:W-:Y:S01]  /*cd00*/  FMUL.FTZ R120, R120, UR9 ;  /* 0x0000000978787c20 */ /* 0x000fe20008410000 */
[----:B------:R-:W-:Y:S01]  /*cd10*/  FMUL.FTZ R122, R122, UR9 ;  /* 0x000000097a7a7c20 */ /* 0x000fe20008410000 */
[----:B------:R-:W-:Y:S01]  /*cd20*/  FMUL.FTZ R123, R123, UR9 ;  /* 0x000000097b7b7c20 */ /* 0x000fe20008410000 */
[----:B------:R-:W-:Y:S01]  /*cd30*/  FMUL.FTZ R99, R99, UR9 ;  /* 0x0000000963637c20 */ /* 0x000fe20008410000 */
[----:B------:R-:W-:Y:S01]  /*cd40*/  FMUL.FTZ R102, R102, UR9 ;  /* 0x0000000966667c20 */ /* 0x000fe20008410000 */
[----:B------:R-:W-:Y:S01]  /*cd50*/  LEA R96, R3, UR4, 0x1 ;  /* 0x0000000403607c11 */ /* 0x000fe2000f8e08ff */
[----:B------:R-:W-:Y:S01]  /*cd60*/  UIADD3 UR4, UR6, 0x4, URZ ;  /* 0x0000000406047890 */ /* 0x000fe2000fffe03f */
[----:B-1----:R-:W-:Y:S01]  /*cd70*/  FMUL.FTZ R88, R93, UR9 ;  /* 0x000000095d587c20 */ /* 0x002fe20008410000 */
[----:B------:R-:W1:Y:S01]  /*cd80*/  MUFU.TANH R170, R139 ;  /* 0x0000008b00aa7308 */ /* 0x000e620000002400 */
[----:B------:R-:W-:Y:S01]  /*cd90*/  FMUL.FTZ R103, R103, UR9 ;  /* 0x0000000967677c20 */ /* 0x000fe20008410000 */
[----:B------:R-:W-:Y:S01]  /*cda0*/  FMUL.FTZ R109, R109, UR9 ;  /* 0x000000096d6d7c20 */ /* 0x000fe20008410000 */
[----:B------:R-:W-:Y:S01]  /*cdb0*/  FMUL.FTZ R104, R104, UR9 ;  /* 0x0000000968687c20 */ /* 0x000fe20008410000 */
[----:B------:R-:W-:Y:S01]  /*cdc0*/  FMUL.FTZ R105, R105, UR9 ;  /* 0x0000000969697c20 */ /* 0x000fe20008410000 */
[----:B------:R-:W-:Y:S01]  /*cdd0*/  FMUL.FTZ R112, R112, UR9 ;  /* 0x0000000970707c20 */ /* 0x000fe20008410000 */
[----:B------:R-:W-:Y:S01]  /*cde0*/  FMUL.FTZ R124, R124, UR9 ;  /* 0x000000097c7c7c20 */ /* 0x000fe20008410000 */
[----:B------:R-:W-:Y:S01]  /*cdf0*/  FMUL.FTZ R108, R108, UR9 ;  /* 0x000000096c6c7c20 */ /* 0x000fe20008410000 */
[----:B------:R-:W-:Y:S01]  /*ce00*/  MUFU.TANH R91, R91 ;  /* 0x0000005b005b7308 */ /* 0x000fe20000002400 */
        /* <DEDUP_REMOVED lines=8> */
[----:B------:R-:W-:-:S07]  /*ce90*/  FMUL.FTZ R106, R106, UR9 ;  /* 0x000000096a6a7c20 */ /* 0x000fce0008410000 */
[----:B------:R-:W-:Y:S08]  /*cea0*/  MUFU.TANH R168, R204 ;  /* 0x000000cc00a87308 */ /* 0x000ff00000002400 */
[----:B------:R-:W-:Y:S08]  /*ceb0*/  MUFU.TANH R89, R89 ;  /* 0x0000005900597308 */ /* 0x000ff00000002400 */
[----:B------:R-:W-:Y:S01]  /*cec0*/  MUFU.TANH R90, R90 ;  /* 0x0000005a005a7308 */ /* 0x000fe20000002400 */
[----:B------:R-:W-:-:S02]  /*ced0*/  WARPGROUP.DEPBAR.LE gsb0, 0x0 ;  /* 0x00008000000079c5 */ /* 0x000fc40000010000 */
[----:B------:R-:W-:Y:S01]  /*cee0*/  WARPGROUP.ARRIVE ;  /* 0x00000000000079c5 */ /* 0x000fe20000000000 */
[----:B---3--:R-:W-:Y:S02]  /*cef0*/  R2UR UR12, R4 ;  /* 0x00000000040c72ca */ /* 0x008fe400000e0000 */
[----:B------:R-:W-:Y:S02]  /*cf00*/  R2UR UR13, R5 ;  /* 0x00000000050d72ca */ /* 0x000fe400000e0000 */
[----:B------:R-:W-:Y:S01]  /*cf10*/  IADD3 R2, -R2, 0x8, RZ ;  /* 0x0000000802027810 */ /* 0x000fe20007ffe1ff */
[----:B------:R-:W3:Y:S01]  /*cf20*/  LDL.64 R4, [R1+0x38] ;  /* 0x0000380001047983 */ /* 0x000ee20000100a00 */
[----:B------:R-:W-:Y:S01]  /*cf30*/  IADD3 R96, R8, R96, RZ ;  /* 0x0000006008607210 */ /* 0x000fe20007ffe0ff */
[----:B------:R-:W-:Y:S01]  /*cf40*/  UIADD3 UR6, UR6, 0x6, URZ ;  /* 0x0000000606067890 */ /* 0x000fe2000fffe03f */
[----:B------:R-:W1:Y:S01]  /*cf50*/  MUFU.TANH R167, R205 ;  /* 0x000000cd00a77308 */ /* 0x000e620000002400 */
[----:B------:R-:W-:Y:S01]  /*cf60*/  UMOV UR7, 0x40000040 ;  /* 0x4000004000077882 */ /* 0x000fe20000000000 */
[----:B------:R-:W-:-:S05]  /*cf70*/  FMUL.FTZ R93, R98, UR9 ;  /* 0x00000009625d7c20 */ /* 0x000fca0008410000 */
[----:B------:R-:W-:Y:S01]  /*cf80*/  HGMMA.64x128x16.F32.BF16 R24, gdesc[UR12], R24, gsb0 ;  /* 0x01e000000c1879f0 */ /* 0x000fe20008001818 */
[----:B----4-:R-:W-:Y:S01]  /*cf90*/  R2UR UR12, R6 ;  /* 0x00000000060c72ca */ /* 0x010fe200000e0000 */
[----:B------:R-:W4:Y:S01]  /*cfa0*/  MUFU.TANH R88, R88 ;  /* 0x0000005800587308 */ /* 0x000f220000002400 */
[----:B------:R-:W-:Y:S01]  /*cfb0*/  R2UR UR13, R7 ;  /* 0x00000000070d72ca */ /* 0x000fe200000e0000 */
[----:B------:R-:W-:Y:S01]  /*cfc0*/  UMOV UR14, UR4 ;  /* 0x00000004000e7c82 */ /* 0x000fe20008000000 */
[----:B------:R-:W-:-:S05]  /*cfd0*/  UMOV UR15, 0x40000040 ;  /* 0x40000040000f7882 */ /* 0x000fca0000000000 */
[----:B------:R1:W-:Y:S01]  /*cfe0*/  MUFU.TANH R7, R126 ;  /* 0x0000007e00077308 */ /* 0x0003e20000002400 */
[-C--:B------:R-:W-:Y:S02]  /*cff0*/  IADD3 R221, R2, -R96.reuse, RZ ;  /* 0x8000006002dd7210 */ /* 0x080fe40007ffe0ff */
[----:B--2---:R-:W-:-:S05]  /*d000*/  IADD3 R95, RZ, -R96, -R95 ;  /* 0x80000060ff5f7210 */ /* 0x004fca0007ffe85f */
[----:B------:R-:W2:Y:S01]  /*d010*/  MUFU.TANH R92, R92 ;  /* 0x0000005c005c7308 */ /* 0x000ea20000002400 */
[C-C-:B-1----:R-:W-:Y:S01]  /*d020*/  IMAD.IADD R126, R94.reuse, 0x1, -R96.reuse ;  /* 0x000000015e7e7824 */ /* 0x142fe200078e0a60 */
[----:B------:R-:W-:-:S04]  /*d030*/  IADD3 R94, R94, 0x8, -R96 ;  /* 0x000000085e5e7810 */ /* 0x000fc80007ffe860 */
[----:B------:R-:W-:Y:S02]  /*d040*/  SEL R126, R126, 0x80, !P2 ;  /* 0x000000807e7e7807 */ /* 0x000fe40005000000 */
[----:B------:R-:W-:Y:S01]  /*d050*/  SEL R221, R221, 0x80, P3 ;  /* 0x00000080dddd7807 */ /* 0x000fe20001800000 */
[----:B------:R-:W1:Y:S01]  /*d060*/  MUFU.TANH R165, R100 ;  /* 0x0000006400a57308 */ /* 0x000e620000002400 */
[----:B------:R-:W-:-:S07]  /*d070*/  SEL R218, R95, 0x80, P1 ;  /* 0x000000805fda7807 */ /* 0x000fce0000800000 */
[----:B------:R-:W1:Y:S08]  /*d080*/  MUFU.TANH R164, R101 ;  /* 0x0000006500a47308 */ /* 0x000e700000002400 */
[----:B------:R-:W-:Y:S08]  /*d090*/  MUFU.TANH R145, R120 ;  /* 0x0000007800917308 */ /* 0x000ff00000002400 */
[----:B------:R-:W-:Y:S08]  /*d0a0*/  MUFU.TANH R143, R122 ;  /* 0x0000007a008f7308 */ /* 0x000ff00000002400 */
[----:B------:R-:W-:Y:S08]  /*d0b0*/  MUFU.TANH R142, R123 ;  /* 0x0000007b008e7308 */ /* 0x000ff00000002400 */
[----:B------:R-:W1:Y:S08]  /*d0c0*/  MUFU.TANH R93, R93 ;  /* 0x0000005d005d7308 */ /* 0x000e700000002400 */
[----:B------:R-:W1:Y:S08]  /*d0d0*/  MUFU.TANH R166, R99 ;  /* 0x0000006300a67308 */ /* 0x000e700000002400 */
[----:B------:R-:W1:Y:S08]  /*d0e0*/  MUFU.TANH R163, R102 ;  /* 0x0000006600a37308 */ /* 0x000e700000002400 */
[----:B------:R-:W1:Y:S08]  /*d0f0*/  MUFU.TANH R162, R103 ;  /* 0x0000006700a27308 */ /* 0x000e700000002400 */
[----:B------:R-:W-:Y:S08]  /*d100*/  MUFU.TANH R156, R109 ;  /* 0x0000006d009c7308 */ /* 0x000ff00000002400 */
[----:B------:R-:W1:Y:S08]  /*d110*/  MUFU.TANH R161, R104 ;  /* 0x0000006800a17308 */ /* 0x000e700000002400 */
[----:B------:R-:W1:Y:S01]  /*d120*/  MUFU.TANH R160, R105 ;  /* 0x0000006900a07308 */ /* 0x000e620000002400 */
[----:B------:R-:W-:-:S07]  /*d130*/  FMUL.FTZ R110, R110, UR9 ;  /* 0x000000096e6e7c20 */ /* 0x000fce0008410000 */
[----:B------:R-:W-:Y:S01]  /*d140*/  MUFU.TANH R153, R112 ;  /* 0x0000007000997308 */ /* 0x000fe20000002400 */
[----:B------:R-:W-:-:S07]  /*d150*/  FMUL.FTZ R111, R111, UR9 ;  /* 0x000000096f6f7c20 */ /* 0x000fce0008410000 */
[----:B------:R-:W-:Y:S01]  /*d160*/  MUFU.TANH R141, R124 ;  /* 0x0000007c008d7308 */ /* 0x000fe20000002400 */
[----:B------:R-:W-:Y:S02]  /*d170*/  WARPGROUP.DEPBAR.LE gsb0, 0x0 ;  /* 0x00008000000079c5 */ /* 0x000fe40000010000 */
[----:B------:R-:W-:-:S05]  /*d180*/  WARPGROUP.ARRIVE ;  /* 0x00000000000079c5 */ /* 0x000fca0000000000 */
[----:B------:R-:W1:Y:S01]  /*d190*/  MUFU.TANH R157, R108 ;  /* 0x0000006c009d7308 */ /* 0x000e620000002400 */
[----:B------:R-:W-:Y:S01]  /*d1a0*/  HGMMA.64x128x16.F32.BF16 R24, gdesc[UR12], R24, gsb0 ;  /* 0x01e000000c1879f0 */ /* 0x000fe20008001818 */
[C---:B------:R-:W-:Y:S02]  /*d1b0*/  ISETP.GE.AND P3, PT, R126.reuse, RZ, PT ;  /* 0x000000ff7e00720c */ /* 0x040fe40003f66270 */
[C---:B------:R-:W-:Y:S02]  /*d1c0*/  ISETP.GE.AND P4, PT, R126.reuse, 0x1, PT ;  /* 0x000000017e00780c */ /* 0x040fe40003f86270 */
[----:B------:R-:W-:Y:S02]  /*d1d0*/  ISETP.GE.AND P1, PT, R126, 0x9, PT ;  /* 0x000000097e00780c */ /* 0x000fe40003f26270 */
[----:B------:R-:W1:Y:S01]  /*d1e0*/  MUFU.TANH R152, R113 ;  /* 0x0000007100987308 */ /* 0x000e620000002400 */
[C---:B------:R-:W-:Y:S02]  /*d1f0*/  ISETP.GT.OR P3, PT, R218.reuse, RZ, !P3 ;  /* 0x000000ffda00720c */ /* 0x040fe40005f64670 */
[----:B------:R-:W-:-:S02]  /*d200*/  ISETP.GT.OR P4, PT, R218, 0x1, !P4 ;  /* 0x00000001da00780c */ /* 0x000fc40006784670 */
[----:B------:R-:W-:Y:S02]  /*d210*/  ISETP.GT.OR P1, PT, R218, 0x9, !P1 ;  /* 0x00000009da00780c */ /* 0x000fe40004f24670 */
[----:B------:R-:W-:Y:S01]  /*d220*/  FSEL R216, R19, -INF , !P3 ;  /* 0xff80000013d87808 */ /* 0x000fe20005800000 */
[----:B------:R-:W-:Y:S01]  /*d230*/  MUFU.TANH R144, R121 ;  /* 0x0000007900907308 */ /* 0x000fe20000002400 */
[----:B------:R-:W-:Y:S02]  /*d240*/  FSEL R219, R230, -INF , !P4 ;  /* 0xff800000e6db7808 */ /* 0x000fe40006000000 */
[C---:B------:R-:W-:Y:S02]  /*d250*/  ISETP.GE.AND P2, PT, R126.reuse, 0x10, PT ;  /* 0x000000107e00780c */ /* 0x040fe40003f46270 */
[C---:B------:R-:W-:Y:S02]  /*d260*/  ISETP.GE.AND P3, PT, R126.reuse, 0x11, PT ;  /* 0x000000117e00780c */ /* 0x040fe40003f66270 */
[C---:B------:R-:W-:Y:S01]  /*d270*/  ISETP.GE.AND P5, PT, R126.reuse, 0x18, PT ;  /* 0x000000187e00780c */ /* 0x040fe20003fa6270 */
[----:B------:R-:W-:Y:S01]  /*d280*/  MUFU.TANH R140, R125 ;  /* 0x0000007d008c7308 */ /* 0x000fe20000002400 */
[----:B------:R-:W-:-:S02]  /*d290*/  ISETP.GE.AND P4, PT, R126, 0x19, PT ;  /* 0x000000197e00780c */ /* 0x000fc40003f86270 */
[----:B------:R-:W-:Y:S02]  /*d2a0*/  FSEL R220, R236, -INF , !P1 ;  /* 0xff800000ecdc7808 */ /* 0x000fe40004800000 */
[C---:B------:R-:W-:Y:S02]  /*d2b0*/  ISETP.GT.OR P2, PT, R218.reuse, 0x10, !P2 ;  /* 0x00000010da00780c */ /* 0x040fe40005744670 */
[C---:B------:R-:W-:Y:S01]  /*d2c0*/  ISETP.GT.OR P3, PT, R218.reuse, 0x11, !P3 ;  /* 0x00000011da00780c */ /* 0x040fe20005f64670 */
[----:B------:R-:W1:Y:S01]  /*d2d0*/  MUFU.TANH R150, R116 ;  /* 0x0000007400967308 */ /* 0x000e620000002400 */
[C---:B------:R-:W-:Y:S02]  /*d2e0*/  ISETP.GT.OR P5, PT, R218.reuse, 0x18, !P5 ;  /* 0x00000018da00780c */ /* 0x040fe40006fa4670 */
[----:B------:R-:W-:Y:S02]  /*d2f0*/  ISETP.GT.OR P4, PT, R218, 0x19, !P4 ;  /* 0x00000019da00780c */ /* 0x000fe40006784670 */
[----:B------:R-:W-:-:S02]  /*d300*/  FSEL R215, R233, -INF , !P2 ;  /* 0xff800000e9d77808 */ /* 0x000fc40005000000 */
[----:B------:R-:W-:Y:S01]  /*d310*/  FSEL R211, R21, -INF , !P3 ;  /* 0xff80000015d37808 */ /* 0x000fe20005800000 */
[----:B------:R-:W1:Y:S01]  /*d320*/  MUFU.TANH R148, R117 ;  /* 0x0000007500947308 */ /* 0x000e620000002400 */
[----:B------:R-:W-:Y:S02]  /*d330*/  FSEL R208, R23, -INF , !P5 ;  /* 0xff80000017d07808 */ /* 0x000fe40006800000 */
[----:B------:R-:W-:Y:S01]  /*d340*/  FSEL R206, R202, -INF , !P4 ;  /* 0xff800000cace7808 */ /* 0x000fe20006000000 */
[----:B------:R-:W-:Y:S01]  /*d350*/  FMUL.FTZ R119, R119, UR9 ;  /* 0x0000000977777c20 */ /* 0x000fe20008410000 */
[----:B------:R-:W-:-:S03]  /*d360*/  FMUL.FTZ R115, R115, UR9 ;  /* 0x0000000973737c20 */ /* 0x000fc60008410000 */
[----:B------:R-:W-:Y:S01]  /*d370*/  MUFU.TANH R158, R107 ;  /* 0x0000006b009e7308 */ /* 0x000fe20000002400 */
[----:B------:R-:W-:-:S07]  /*d380*/  FMUL.FTZ R118, R118, UR9 ;  /* 0x0000000976767c20 */ /* 0x000fce0008410000 */
[----:B------:R-:W-:Y:S08]  /*d390*/  MUFU.TANH R151, R114 ;  /* 0x0000007200977308 */ /* 0x000ff00000002400 */
[----:B------:R-:W1:Y:S08]  /*d3a0*/  MUFU.TANH R159, R106 ;  /* 0x0000006a009f7308 */ /* 0x000e700000002400 */
[----:B------:R-:W1:Y:S08]  /*d3b0*/  MUFU.TANH R155, R110 ;  /* 0x0000006e009b7308 */ /* 0x000e700000002400 */
[----:B------:R-:W1:Y:S08]  /*d3c0*/  MUFU.TANH R154, R111 ;  /* 0x0000006f009a7308 */ /* 0x000e700000002400 */
[----:B------:R-:W-:Y:S01]  /*d3d0*/  MUFU.TANH R146, R119 ;  /* 0x0000007700927308 */ /* 0x000fe20000002400 */
[----:B------:R-:W-:-:S02]  /*d3e0*/  WARPGROUP.DEPBAR.LE gsb0, 0x0 ;  /* 0x00008000000079c5 */ /* 0x000fc40000010000 */
[----:B------:R-:W4:Y:S01]  /*d3f0*/  LDS R227, [R227+0x400] ;  /* 0x00040000e3e37984 */ /* 0x000f220000000800 */
[----:B---3--:R-:W-:-:S04]  /*d400*/  R2UR UR5, R5 ;  /* 0x00000000050572ca */ /* 0x008fc800000e0000 */
[----:B------:R3:W-:Y:S01]  /*d410*/  MUFU.TANH R5, R128 ;  /* 0x0000008000057308 */ /* 0x0007e20000002400 */
[----:B------:R-:W-:Y:S02]  /*d420*/  R2UR UR4, R4 ;  /* 0x00000000040472ca */ /* 0x000fe400000e0000 */
[----:B---3--:R-:W-:Y:S02]  /*d430*/  SEL R128, R94, 0x80, !P0 ;  /* 0x000000805e807807 */ /* 0x008fe40004000000 */
[----:B------:R-:W-:-:S04]  /*d440*/  ISETP.GE.AND P0, PT, R126, 0x8, PT ;  /* 0x000000087e00780c */ /* 0x000fc80003f06270 */
[----:B------:R-:W-:Y:S01]  /*d450*/  ISETP.GT.OR P0, PT, R218, 0x8, !P0 ;  /* 0x00000008da00780c */ /* 0x000fe20004704670 */
[----:B------:R-:W-:Y:S01]  /*d460*/  WARPGROUP.ARRIVE ;  /* 0x00000000000079c5 */ /* 0x000fe20000000000 */
[C---:B------:R-:W-:Y:S02]  /*d470*/  ISETP.GE.AND P1, PT, R128.reuse, 0x1, PT ;  /* 0x000000018000780c */ /* 0x040fe40003f26270 */
[----:B------:R-:W-:Y:S02]  /*d480*/  FSEL R224, R237, -INF , !P0 ;  /* 0xff800000ede07808 */ /* 0x000fe40004000000 */
[----:B------:R-:W-:Y:S01]  /*d490*/  ISETP.GE.AND P0, PT, R128, RZ, PT ;  /* 0x000000ff8000720c */ /* 0x000fe20003f06270 */
[----:B------:R-:W-:Y:S01]  /*d4a0*/  HGMMA.64x128x16.F32.BF16 R24, gdesc[UR4], R24, gsb0 ;  /* 0x01e00000041879f0 */ /* 0x000fe20008001818 */
[C---:B------:R-:W-:Y:S01]  /*d4b0*/  ISETP.GT.OR P1, PT, R221.reuse, 0x1, !P1 ;  /* 0x00000001dd00780c */ /* 0x040fe20004f24670 */
[----:B------:R-:W3:Y:S01]  /*d4c0*/  MUFU.TANH R149, R115 ;  /* 0x0000007300957308 */ /* 0x000ee20000002400 */
[----:B------:R-:W-:-:S07]  /*d4d0*/  ISETP.GT.OR P0, PT, R221, RZ, !P0 ;  /* 0x000000ffdd00720c */ /* 0x000fce0004704670 */
[----:B------:R-:W3:Y:S01]  /*d4e0*/  MUFU.TANH R147, R118 ;  /* 0x0000007600937308 */ /* 0x000ee20000002400 */
[C---:B------:R-:W-:Y:S01]  /*d4f0*/  ISETP.GE.AND P2, PT, R128.reuse, 0x8, PT ;  /* 0x000000088000780c */ /* 0x040fe20003f46270 */
[----:B------:R-:W-:Y:S01]  /*d500*/  FMUL.FTZ R127, R127, UR9 ;  /* 0x000000097f7f7c20 */ /* 0x000fe20008410000 */
[----:B------:R-:W-:Y:S01]  /*d510*/  ISETP.GE.AND P3, PT, R128, 0x9, PT ;  /* 0x000000098000780c */ /* 0x000fe20003f66270 */
[----:B------:R-:W-:Y:S01]  /*d520*/  FMUL.FTZ R130, R130, UR9 ;  /* 0x0000000982827c20 */ /* 0x000fe20008410000 */
[C---:B------:R-:W-:Y:S01]  /*d530*/  ISETP.GE.AND P5, PT, R128.reuse, 0x10, PT ;  /* 0x000000108000780c */ /* 0x040fe20003fa6270 */
[----:B------:R-:W-:Y:S01]  /*d540*/  FMUL.FTZ R212, R131, UR9 ;  /* 0x0000000983d47c20 */ /* 0x000fe20008410000 */
[----:B------:R-:W-:Y:S01]  /*d550*/  ISETP.GE.AND P4, PT, R128, 0x11, PT ;  /* 0x000000118000780c */ /* 0x000fe20003f86270 */
[----:B------:R-:W-:Y:S01]  /*d560*/  IMAD R137, R0, 0x400, R137 ;  /* 0x0000040000897824 */ /* 0x000fe200078e0289 */
[----:B------:R-:W-:Y:S01]  /*d570*/  FSEL R214, R20, -INF , !P0 ;  /* 0xff80000014d67808 */ /* 0x000fe20004000000 */
[----:B------:R-:W-:Y:S01]  /*d580*/  FMUL.FTZ R129, R129, UR9 ;  /* 0x0000000981817c20 */ /* 0x000fe20008410000 */
[----:B------:R-:W-:Y:S01]  /*d590*/  FSEL R228, R200, -INF , !P1 ;  /* 0xff800000c8e47808 */ /* 0x000fe20004800000 */
[----:B------:R-:W-:Y:S01]  /*d5a0*/  VIADD R223, R10, 0x4 ;  /* 0x000000040adf7836 */ /* 0x000fe20000000000 */
[C---:B------:R-:W-:Y:S01]  /*d5b0*/  ISETP.GE.AND P0, PT, R128.reuse, 0x18, PT ;  /* 0x000000188000780c */ /* 0x040fe20003f06270 */
[----:B----4-:R-:W4:Y:S01]  /*d5c0*/  SHFL.IDX PT, R225, R227, R10, 0x1f ;  /* 0x00001f0ae3e17589 */ /* 0x010f2200000e0000 */
[----:B------:R-:W-:-:S02]  /*d5d0*/  ISETP.GE.AND P1, PT, R128, 0x19, PT ;  /* 0x000000198000780c */ /* 0x000fc40003f26270 */
[C---:B------:R-:W-:Y:S01]  /*d5e0*/  IADD3 R231, R10.reuse, 0x8, RZ ;  /* 0x000000080ae77810 */ /* 0x040fe20007ffe0ff */
[----:B------:R-:W-:Y:S01]  /*d5f0*/  VIADD R232, R10, 0xc ;  /* 0x0000000c0ae87836 */ /* 0x000fe20000000000 */
[C---:B------:R-:W-:Y:S01]  /*d600*/  ISETP.GT.OR P2, PT, R221.reuse, 0x8, !P2 ;  /* 0x00000008dd00780c */ /* 0x040fe20005744670 */
[----:B------:R-:W-:Y:S01]  /*d610*/  ULDC UR4, c[0x0][0x744] ;  /* 0x0001d10000047ab9 */ /* 0x000fe20000000800 */
[C---:B------:R-:W-:Y:S02]  /*d620*/  ISETP.GT.OR P3, PT, R221.reuse, 0x9, !P3 ;  /* 0x00000009dd00780c */ /* 0x040fe40005f64670 */
[C---:B------:R-:W-:Y:S02]  /*d630*/  ISETP.GT.OR P5, PT, R221.reuse, 0x10, !P5 ;  /* 0x00000010dd00780c */ /* 0x040fe40006fa4670 */
[C---:B------:R-:W-:Y:S02]  /*d640*/  ISETP.GT.OR P4, PT, R221.reuse, 0x11, !P4 ;  /* 0x00000011dd00780c */ /* 0x040fe40006784670 */
[----:B------:R-:W-:-:S02]  /*d650*/  ISETP.GT.OR P0, PT, R221, 0x18, !P0 ;  /* 0x00000018dd00780c */ /* 0x000fc40004704670 */
[----:B------:R-:W-:Y:S02]  /*d660*/  ISETP.GT.OR P1, PT, R221, 0x19, !P1 ;  /* 0x00000019dd00780c */ /* 0x000fe40004f24670 */
[----:B------:R-:W-:Y:S02]  /*d670*/  FSEL R222, R235, -INF , !P2 ;  /* 0xff800000ebde7808 */ /* 0x000fe40005000000 */
[----:B------:R-:W-:Y:S02]  /*d680*/  FSEL R217, R234, -INF , !P3 ;  /* 0xff800000ead97808 */ /* 0x000fe40005800000 */
[----:B------:R-:W-:Y:S02]  /*d690*/  FSEL R213, R22, -INF , !P5 ;  /* 0xff80000016d57808 */ /* 0x000fe40006800000 */
[----:B------:R-:W-:Y:S02]  /*d6a0*/  FSEL R210, R201, -INF , !P4 ;  /* 0xff800000c9d27808 */ /* 0x000fe40006000000 */
[----:B------:R-:W-:-:S02]  /*d6b0*/  ISETP.GE.AND P2, PT, R126, 0x20, PT ;  /* 0x000000207e00780c */ /* 0x000fc40003f46270 */
[C---:B------:R-:W-:Y:S02]  /*d6c0*/  ISETP.GE.AND P3, PT, R126.reuse, 0x21, PT ;  /* 0x000000217e00780c */ /* 0x040fe40003f66270 */
[C---:B------:R-:W-:Y:S02]  /*d6d0*/  ISETP.GE.AND P5, PT, R126.reuse, 0x28, PT ;  /* 0x000000287e00780c */ /* 0x040fe40003fa6270 */
[----:B------:R-:W-:Y:S02]  /*d6e0*/  ISETP.GE.AND P4, PT, R126, 0x29, PT ;  /* 0x000000297e00780c */ /* 0x000fe40003f86270 */
[----:B------:R-:W-:Y:S02]  /*d6f0*/  FSEL R209, R203, -INF , !P0 ;  /* 0xff800000cbd17808 */ /* 0x000fe40004000000 */
[----:B------:R-:W-:Y:S02]  /*d700*/  FSEL R207, R136, -INF , !P1 ;  /* 0xff80000088cf7808 */ /* 0x000fe40004800000 */
[----:B------:R-:W-:-:S02]  /*d710*/  ISETP.GE.AND P0, PT, R126, 0x30, PT ;  /* 0x000000307e00780c */ /* 0x000fc40003f06270 */
[----:B------:R-:W-:Y:S02]  /*d720*/  ISETP.GE.AND P1, PT, R126, 0x31, PT ;  /* 0x000000317e00780c */ /* 0x000fe40003f26270 */
[C---:B------:R-:W-:Y:S02]  /*d730*/  ISETP.GT.OR P2, PT, R218.reuse, 0x20, !P2 ;  /* 0x00000020da00780c */ /* 0x040fe40005744670 */
        /* <DEDUP_REMOVED lines=10> */
[----:B------:R-:W-:Y:S02]  /*d7e0*/  ISETP.GE.AND P3, PT, R126, 0x39, PT ;  /* 0x000000397e00780c */ /* 0x000fe40003f66270 */
[C---:B------:R-:W-:Y:S02]  /*d7f0*/  ISETP.GE.AND P5, PT, R128.reuse, 0x20, PT ;  /* 0x000000208000780c */ /* 0x040fe40003fa6270 */
[----:B------:R-:W-:Y:S02]  /*d800*/  ISETP.GE.AND P4, PT, R128, 0x21, PT ;  /* 0x000000218000780c */ /* 0x000fe40003f86270 */
[----:B------:R-:W-:Y:S02]  /*d810*/  FSEL R103, R91, -INF , !P0 ;  /* 0xff8000005b677808 */ /* 0x000fe40004000000 */
[----:B--2---:R-:W-:Y:S02]  /*d820*/  FSEL R109, R92, -INF , !P1 ;  /* 0xff8000005c6d7808 */ /* 0x004fe40004800000 */
[----:B------:R-:W-:-:S02]  /*d830*/  ISETP.GE.AND P0, PT, R128, 0x28, PT ;  /* 0x000000288000780c */ /* 0x000fc40003f06270 */
[----:B------:R-:W-:Y:S02]  /*d840*/  ISETP.GE.AND P1, PT, R128, 0x29, PT ;  /* 0x000000298000780c */ /* 0x000fe40003f26270 */
[C---:B------:R-:W-:Y:S02]  /*d850*/  ISETP.GT.OR P2, PT, R218.reuse, 0x38, !P2 ;  /* 0x00000038da00780c */ /* 0x040fe40005744670 */
[----:B------:R-:W-:Y:S02]  /*d860*/  ISETP.GT.OR P3, PT, R218, 0x39, !P3 ;  /* 0x00000039da00780c */ /* 0x000fe40005f64670 */
[C---:B------:R-:W-:Y:S02]  /*d870*/  ISETP.GT.OR P5, PT, R221.reuse, 0x20, !P5 ;  /* 0x00000020dd00780c */ /* 0x040fe40006fa4670 */
[C---:B------:R-:W-:Y:S02]  /*d880*/  ISETP.GT.OR P4, PT, R221.reuse, 0x21, !P4 ;  /* 0x00000021dd00780c */ /* 0x040fe40006784670 */
[----:B------:R-:W-:-:S02]  /*d890*/  ISETP.GT.OR P0, PT, R221, 0x28, !P0 ;  /* 0x00000028dd00780c */ /* 0x000fc40004704670 */
[----:B------:R-:W-:Y:S02]  /*d8a0*/  ISETP.GT.OR P1, PT, R221, 0x29, !P1 ;  /* 0x00000029dd00780c */ /* 0x000fe40004f24670 */
[----:B-1----:R-:W-:Y:S02]  /*d8b0*/  FSEL R112, R165, -INF , !P2 ;  /* 0xff800000a5707808 */ /* 0x002fe40005000000 */
        /* <DEDUP_REMOVED lines=14> */
[----:B------:R-:W-:Y:S02]  /*d9a0*/  ISETP.GT.OR P4, PT, R221, 0x39, !P4 ;  /* 0x00000039dd00780c */ /* 0x000fe40006784670 */
        /* <DEDUP_REMOVED lines=45> */
[C---:B------:R-:W-:Y:S02]  /*dc80*/  ISETP.GE.AND P4, PT, R126.reuse, 0x61, PT ;  /* 0x000000617e00780c */ /* 0x040fe40003f86270 */
[----:B------:R-:W-:Y:S02]  /*dc90*/  FSEL R100, R151, -INF , !P0 ;  /* 0xff80000097647808 */ /* 0x000fe40004000000 */
[----:B---3--:R-:W-:Y:S02]  /*dca0*/  FSEL R115, R149, -INF , !P1 ;  /* 0xff80000095737808 */ /* 0x008fe40004800000 */
[----:B------:R-:W-:-:S02]  /*dcb0*/  ISETP.GE.AND P0, PT, R126, 0x68, PT ;  /* 0x000000687e00780c */ /* 0x000fc40003f06270 */
[----:B------:R-:W-:Y:S02]  /*dcc0*/  ISETP.GE.AND P1, PT, R126, 0x69, PT ;  /* 0x000000697e00780c */ /* 0x000fe40003f26270 */
[C---:B------:R-:W-:Y:S02]  /*dcd0*/  ISETP.GT.OR P2, PT, R221.reuse, 0x58, !P2 ;  /* 0x00000058dd00780c */ /* 0x040fe40005744670 */
[----:B------:R-:W-:Y:S02]  /*dce0*/  ISETP.GT.OR P3, PT, R221, 0x59, !P3 ;  /* 0x00000059dd00780c */ /* 0x000fe40005f64670 */
[C---:B------:R-:W-:Y:S02]  /*dcf0*/  ISETP.GT.OR P5, PT, R218.reuse, 0x60, !P5 ;  /* 0x00000060da00780c */ /* 0x040fe40006fa4670 */
[C---:B------:R-:W-:Y:S02]  /*dd00*/  ISETP.GT.OR P4, PT, R218.reuse, 0x61, !P4 ;  /* 0x00000061da00780c */ /* 0x040fe40006784670 */
[----:B------:R-:W-:-:S02]  /*dd10*/  ISETP.GT.OR P0, PT, R218, 0x68, !P0 ;  /* 0x00000068da00780c */ /* 0x000fc40004704670 */
[----:B------:R-:W-:Y:S01]  /*dd20*/  ISETP.GT.OR P1, PT, R218, 0x69, !P1 ;  /* 0x00000069da00780c */ /* 0x000fe20004f24670 */
[----:B------:R1:W2:Y:S01]  /*dd30*/  MUFU.TANH R6, R127 ;  /* 0x0000007f00067308 */ /* 0x0002a20000002400 */
[----:B------:R-:W-:Y:S02]  /*dd40*/  FSEL R95, R147, -INF , !P2 ;  /* 0xff800000935f7808 */ /* 0x000fe40005000000 */
[----:B------:R-:W-:Y:S02]  /*dd50*/  FSEL R118, R146, -INF , !P3 ;  /* 0xff80000092767808 */ /* 0x000fe40005800000 */
[----:B------:R-:W-:Y:S02]  /*dd60*/  FSEL R113, R145, -INF , !P5 ;  /* 0xff80000091717808 */ /* 0x000fe40006800000 */
[----:B------:R-:W-:Y:S02]  /*dd70*/  FSEL R108, R144, -INF , !P4 ;  /* 0xff800000906c7808 */ /* 0x000fe40006000000 */
[----:B------:R-:W-:-:S02]  /*dd80*/  ISETP.GE.AND P2, PT, R126, 0x70, PT ;  /* 0x000000707e00780c */ /* 0x000fc40003f46270 */
[C---:B------:R-:W-:Y:S02]  /*dd90*/  ISETP.GE.AND P3, PT, R126.reuse, 0x71, PT ;  /* 0x000000717e00780c */ /* 0x040fe40003f66270 */
[C---:B------:R-:W-:Y:S02]  /*dda0*/  ISETP.GE.AND P5, PT, R126.reuse, 0x78, PT ;  /* 0x000000787e00780c */ /* 0x040fe40003fa6270 */
[----:B------:R-:W-:Y:S01]  /*ddb0*/  ISETP.GE.AND P4, PT, R126, 0x79, PT ;  /* 0x000000797e00780c */ /* 0x000fe20003f86270 */
[----:B------:R3:W4:Y:S01]  /*ddc0*/  MUFU.TANH R2, R130 ;  /* 0x0000008200027308 */ /* 0x0007220000002400 */
[----:B-1----:R-:W-:Y:S02]  /*ddd0*/  FSEL R127, R141, -INF , !P0 ;  /* 0xff8000008d7f7808 */ /* 0x002fe40004000000 */
[----:B------:R-:W-:Y:S02]  /*dde0*/  FSEL R126, R140, -INF , !P1 ;  /* 0xff8000008c7e7808 */ /* 0x000fe40004800000 */
[----:B------:R-:W-:-:S02]  /*ddf0*/  ISETP.GE.AND P0, PT, R128, 0x60, PT ;  /* 0x000000608000780c */ /* 0x000fc40003f06270 */
[----:B------:R-:W-:Y:S02]  /*de00*/  ISETP.GE.AND P1, PT, R128, 0x61, PT ;  /* 0x000000618000780c */ /* 0x000fe40003f26270 */
[----:B------:R-:W-:Y:S02]  /*de10*/  ISETP.GT.OR P2, PT, R218, 0x70, !P2 ;  /* 0x00000070da00780c */ /* 0x000fe40005744670 */
[C---:B------:R-:W-:Y:S02]  /*de20*/  ISETP.GT.OR P0, PT, R221.reuse, 0x60, !P0 ;  /* 0x00000060dd00780c */ /* 0x040fe40004704670 */
[----:B------:R-:W-:Y:S02]  /*de30*/  ISETP.GT.OR P1, PT, R221, 0x61, !P1 ;  /* 0x00000061dd00780c */ /* 0x000fe40004f24670 */
[----:B---3--:R-:W-:Y:S02]  /*de40*/  FSEL R130, R5, -INF , !P2 ;  /* 0xff80000005827808 */ /* 0x008fe40005000000 */
[----:B------:R-:W-:-:S02]  /*de50*/  FSEL R131, R143, -INF , !P0 ;  /* 0xff8000008f837808 */ /* 0x000fc40004000000 */
[----:B------:R-:W-:Y:S02]  /*de60*/  FSEL R138, R142, -INF , !P1 ;  /* 0xff8000008e8a7808 */ /* 0x000fe40004800000 */
[C---:B------:R-:W-:Y:S02]  /*de70*/  ISETP.GE.AND P2, PT, R128.reuse, 0x68, PT ;  /* 0x000000688000780c */ /* 0x040fe40003f46270 */
[C---:B------:R-:W-:Y:S02]  /*de80*/  ISETP.GE.AND P0, PT, R128.reuse, 0x69, PT ;  /* 0x000000698000780c */ /* 0x040fe40003f06270 */
[----:B------:R-:W-:Y:S02]  /*de90*/  ISETP.GE.AND P1, PT, R128, 0x70, PT ;  /* 0x000000708000780c */ /* 0x000fe40003f26270 */
[C---:B------:R-:W-:Y:S02]  /*dea0*/  ISETP.GT.OR P2, PT, R221.reuse, 0x68, !P2 ;  /* 0x00000068dd00780c */ /* 0x040fe40005744670 */
[----:B------:R-:W-:-:S02]  /*deb0*/  ISETP.GT.OR P0, PT, R221, 0x69, !P0 ;  /* 0x00000069dd00780c */ /* 0x000fc40004704670 */
[----:B------:R-:W-:Y:S01]  /*dec0*/  ISETP.GT.OR P1, PT, R221, 0x70, !P1 ;  /* 0x00000070dd00780c */ /* 0x000fe20004f24670 */
[----:B------:R1:W-:Y:S01]  /*ded0*/  MUFU.TANH R4, R129 ;  /* 0x0000008100047308 */ /* 0x0003e20000002400 */
[----:B------:R-:W-:Y:S02]  /*dee0*/  R2UR UR8, R137 ;  /* 0x00000000890872ca */ /* 0x000fe400000e0000 */
[----:B--2---:R-:W-:Y:S02]  /*def0*/  FSEL R139, R6, -INF , !P0 ;  /* 0xff800000068b7808 */ /* 0x004fe40004000000 */
[----:B----4-:R-:W-:Y:S02]  /*df00*/  FSEL R137, R2, -INF , !P1 ;  /* 0xff80000002897808 */ /* 0x010fe40004800000 */
[----:B------:R-:W-:Y:S02]  /*df10*/  ISETP.GE.AND P0, PT, R128, 0x78, PT ;  /* 0x000000788000780c */ /* 0x000fe40003f06270 */
[----:B-1----:R-:W-:-:S02]  /*df20*/  FSEL R129, R7, -INF , !P2 ;  /* 0xff80000007817808 */ /* 0x002fc40005000000 */
[C---:B------:R-:W-:Y:S02]  /*df30*/  ISETP.GE.AND P2, PT, R128.reuse, 0x71, PT ;  /* 0x000000718000780c */ /* 0x040fe40003f46270 */
[----:B------:R-:W-:Y:S02]  /*df40*/  ISETP.GE.AND P1, PT, R128, 0x79, PT ;  /* 0x000000798000780c */ /* 0x000fe40003f26270 */
[----:B------:R1:W-:Y:S02]  /*df50*/  MUFU.TANH R128, R212 ;  /* 0x000000d400807308 */ /* 0x0003e40000002400 */
[----:B-1----:R-:W1:Y:S01]  /*df60*/  SHFL.IDX PT, R212, R227, R223, 0x1f ;  /* 0x00001fdfe3d47589 */ /* 0x002e6200000e0000 */
[C---:B------:R-:W-:Y:S02]  /*df70*/  ISETP.GT.OR P3, PT, R218.reuse, 0x71, !P3 ;  /* 0x00000071da00780c */ /* 0x040fe40005f64670 */
[C---:B------:R-:W-:Y:S02]  /*df80*/  ISETP.GT.OR P5, PT, R218.reuse, 0x78, !P5 ;  /* 0x00000078da00780c */ /* 0x040fe40006fa4670 */
[----:B------:R-:W-:-:S02]  /*df90*/  ISETP.GT.OR P4, PT, R218, 0x79, !P4 ;  /* 0x00000079da00780c */ /* 0x000fc40006784670 */
[----:B------:R-:W2:Y:S01]  /*dfa0*/  SHFL.IDX PT, R218, R18, R10, 0x1f ;  /* 0x00001f0a12da7589 */ /* 0x000ea200000e0000 */
[----:B------:R-:W-:Y:S02]  /*dfb0*/  WARPGROUP.DEPBAR.LE gsb0, 0x0 ;  /* 0x00008000000079c5 */ /* 0x000fe40000010000 */
[----:B------:R-:W-:Y:S01]  /*dfc0*/  FADD.FTZ R229, R24, -R225 ;  /* 0x800000e118e57221 */ /* 0x000fe20000010000 */
[C---:B------:R-:W-:Y:S01]  /*dfd0*/  ISETP.GT.OR P2, PT, R221.reuse, 0x71, !P2 ;  /* 0x00000071dd00780c */ /* 0x040fe20005744670 */
[----:B------:R-:W3:Y:S01]  /*dfe0*/  SHFL.IDX PT, R24, R227, R231, 0x1f ;  /* 0x00001fe7e3187589 */ /* 0x000ee200000e0000 */
[C---:B------:R-:W-:Y:S02]  /*dff0*/  ISETP.GT.OR P0, PT, R221.reuse, 0x78, !P0 ;  /* 0x00000078dd00780c */ /* 0x040fe40004704670 */
[----:B------:R-:W-:Y:S01]  /*e000*/  ISETP.GT.OR P1, PT, R221, 0x79, !P1 ;  /* 0x00000079dd00780c */ /* 0x000fe20004f24670 */
[----:B------:R-:W-:Y:S01]  /*e010*/  LDS R17, [R17+0x400] ;  /* 0x0004000011117984 */ /* 0x000fe20000000800 */
[----:B-1----:R-:W-:-:S03]  /*e020*/  FADD.FTZ R226, R25, -R212 ;  /* 0x800000d419e27221 */ /* 0x002fc60000010000 */
[----:B------:R-:W-:Y:S04]  /*e030*/  SHFL.IDX PT, R25, R18, R223, 0x1f ;  /* 0x00001fdf12197589 */ /* 0x000fe800000e0000 */
[----:B------:R-:W1:Y:S01]  /*e040*/  SHFL.IDX PT, R223, R227, R232, 0x1f ;  /* 0x00001fe8e3df7589 */ /* 0x000e6200000e0000 */
[----:B------:R-:W-:Y:S01]  /*e050*/  FADD.FTZ R212, R27, -R212 ;  /* 0x800000d41bd47221 */ /* 0x000fe20000010000 */
[--C-:B--2---:R-:W-:Y:S01]  /*e060*/  FFMA.FTZ R216, R216, UR4, -R218.reuse ;  /* 0x00000004d8d87c23 */ /* 0x104fe200080108da */
[----:B------:R-:W-:Y:S01]  /*e070*/  IADD3 R27, R10, 0x10, RZ ;  /* 0x000000100a1b7810 */ /* 0x000fe20007ffe0ff */
[----:B------:R-:W-:Y:S01]  /*e080*/  FADD.FTZ R225, R26, -R225 ;  /* 0x800000e11ae17221 */ /* 0x000fe20000010000 */
[----:B------:R-:W-:Y:S02]  /*e090*/  VIADD R221, R10, 0x14 ;  /* 0x000000140add7836 */ /* 0x000fe40000000000 */
[----:B------:R-:W-:-:S02]  /*e0a0*/  FFMA.FTZ R26, R214, UR4, -R218 ;  /* 0x00000004d61a7c23 */ /* 0x000fc400080108da */
[----:B------:R2:W4:Y:S01]  /*e0b0*/  MUFU.EX2 R214, R216 ;  /* 0x000000d800d67308 */ /* 0x0005220000000800 */
[----:B------:R-:W4:Y:S01]  /*e0c0*/  SHFL.IDX PT, R231, R18, R231, 0x1f ;  /* 0x00001fe712e77589 */ /* 0x000f2200000e0000 */
[--C-:B---3--:R-:W-:Y:S01]  /*e0d0*/  FADD.FTZ R218, R30, -R24.reuse ;  /* 0x800000181eda7221 */ /* 0x108fe20000010000 */
[----:B--2---:R-:W-:Y:S02]  /*e0e0*/  FADD.FTZ R216, R28, -R24 ;  /* 0x800000181cd87221 */ /* 0x004fe40000010000 */
[----:B------:R-:W2:Y:S04]  /*e0f0*/  SHFL.IDX PT, R28, R227, R27, 0x1f ;  /* 0x00001f1be31c7589 */ /* 0x000ea800000e0000 */
[----:B------:R1:W-:Y:S04]  /*e100*/  SHFL.IDX PT, R27, R227, R221, 0x1f ;  /* 0x00001fdde31b7589 */ /* 0x0003e800000e0000 */
[----:B------:R-:W3:Y:S01]  /*e110*/  SHFL.IDX PT, R30, R18, R232, 0x1f ;  /* 0x00001fe8121e7589 */ /* 0x000ee200000e0000 */
[--C-:B-1----:R-:W-:Y:S01]  /*e120*/  FADD.FTZ R221, R29, -R223.reuse ;  /* 0x800000df1ddd7221 */ /* 0x102fe20000010000 */
[C---:B------:R-:W-:Y:S01]  /*e130*/  IADD3 R29, R10.reuse, 0x18, RZ ;  /* 0x000000180a1d7810 */ /* 0x040fe20007ffe0ff */
[----:B------:R-:W-:Y:S01]  /*e140*/  FADD.FTZ R223, R31, -R223 ;  /* 0x800000df1fdf7221 */ /* 0x000fe20000010000 */
[----:B------:R-:W-:-:S04]  /*e150*/  IADD3 R31, R10, 0x10, RZ ;  /* 0x000000100a1f7810 */ /* 0x000fc80007ffe0ff */
[----:B------:R-:W1:Y:S04]  /*e160*/  SHFL.IDX PT, R29, R227, R29, 0x1f ;  /* 0x00001f1de31d7589 */ /* 0x000e6800000e0000 */
[----:B------:R-:W1:Y:S01]  /*e170*/  SHFL.IDX PT, R31, R18, R31, 0x1f ;  /* 0x00001f1f121f7589 */ /* 0x000e6200000e0000 */
[----:B------:R4:W1:Y:S01]  /*e180*/  MUFU.EX2 R24, R26 ;  /* 0x0000001a00187308 */ /* 0x0008620000000800 */
[--C-:B------:R-:W-:Y:S01]  /*e190*/  FFMA.FTZ R219, R219, UR4, -R25.reuse ;  /* 0x00000004dbdb7c23 */ /* 0x100fe20008010819 */
[----:B----4-:R-:W-:Y:S01]  /*e1a0*/  FFMA.FTZ R26, R228, UR4, -R25 ;  /* 0x00000004e41a7c23 */ /* 0x010fe20008010819 */
[--C-:B------:R-:W-:Y:S01]  /*e1b0*/  FFMA.FTZ R25, R224, UR4, -R231.reuse ;  /* 0x00000004e0197c23 */ /* 0x100fe200080108e7 */
[----:B------:R-:W-:Y:S01]  /*e1c0*/  FFMA.FTZ R231, R222, UR4, -R231 ;  /* 0x00000004dee77c23 */ /* 0x000fe200080108e7 */
[--C-:B--2---:R-:W-:Y:S01]  /*e1d0*/  FADD.FTZ R222, R32, -R28.reuse ;  /* 0x8000001c20de7221 */ /* 0x104fe20000010000 */
[----:B------:R-:W-:Y:S01]  /*e1e0*/  FADD.FTZ R224, R34, -R28 ;  /* 0x8000001c22e07221 */ /* 0x000fe20000010000 */
[--C-:B---3--:R-:W-:Y:S01]  /*e1f0*/  FFMA.FTZ R28, R220, UR4, -R30.reuse ;  /* 0x00000004dc1c7c23 */ /* 0x108fe2000801081e */
[----:B------:R-:W-:Y:S01]  /*e200*/  FFMA.FTZ R30, R217, UR4, -R30 ;  /* 0x00000004d91e7c23 */ /* 0x000fe2000801081e */
[----:B------:R-:W-:-:S02]  /*e210*/  VIADD R32, R10, 0x14 ;  /* 0x000000140a207836 */ /* 0x000fc40000000000 */
[--C-:B-1----:R-:W-:Y:S01]  /*e220*/  FADD.FTZ R217, R36, -R29.reuse ;  /* 0x8000001d24d97221 */ /* 0x102fe20000010000 */
[----:B------:R-:W-:Y:S01]  /*e230*/  FADD.FTZ R220, R38, -R29 ;  /* 0x8000001d26dc7221 */ /* 0x000fe20000010000 */
[----:B------:R-:W-:Y:S01]  /*e240*/  FMUL.FTZ R229, R214, R229 ;  /* 0x000000e5d6e57220 */ /* 0x000fe20000410000 */
[--C-:B------:R-:W-:Y:S01]  /*e250*/  FFMA.FTZ R29, R215, UR4, -R31.reuse ;  /* 0x00000004d71d7c23 */ /* 0x100fe2000801081f */
[----:B------:R-:W-:Y:S01]  /*e260*/  FFMA.FTZ R31, R213, UR4, -R31 ;  /* 0x00000004d51f7c23 */ /* 0x000fe2000801081f */
[----:B------:R-:W-:Y:S01]  /*e270*/  FFMA.FTZ R213, -R19, R19, 1 ;  /* 0x3f80000013d57423 */ /* 0x000fe20000010113 */
[C---:B------:R-:W-:Y:S01]  /*e280*/  VIADD R232, R10.reuse, 0x1c ;  /* 0x0000001c0ae87836 */ /* 0x040fe20000000000 */
[----:B------:R-:W1:Y:S01]  /*e290*/  SHFL.IDX PT, R32, R18, R32, 0x1f ;  /* 0x00001f2012207589 */ /* 0x000e6200000e0000 */
[C---:B------:R-:W-:Y:S01]  /*e2a0*/  IADD3 R34, R10.reuse, 0x18, RZ ;  /* 0x000000180a227810 */ /* 0x040fe20007ffe0ff */
[----:B------:R-:W-:Y:S01]  /*e2b0*/  FMUL.FTZ R213, R213, R229 ;  /* 0x000000e5d5d57220 */ /* 0x000fe20000410000 */
[----:B------:R-:W-:-:S02]  /*e2c0*/  VIADD R229, R10, 0x1c ;  /* 0x0000001c0ae57836 */ /* 0x000fc40000000000 */
[----:B------:R2:W-:Y:S02]  /*e2d0*/  SHFL.IDX PT, R232, R227, R232, 0x1f ;  /* 0x00001fe8e3e87589 */ /* 0x0005e400000e0000 */
[--C-:B--2---:R-:W-:Y:S02]  /*e2e0*/  FADD.FTZ R227, R33, -R27.reuse ;  /* 0x8000001b21e37221 */ /* 0x104fe40000010000 */
[----:B------:R-:W2:Y:S04]  /*e2f0*/  SHFL.IDX PT, R33, R18, R34, 0x1f ;  /* 0x00001f2212217589 */ /* 0x000ea800000e0000 */
[----:B------:R-:W3:Y:S01]  /*e300*/  SHFL.IDX PT, R34, R18, R229, 0x1f ;  /* 0x00001fe512227589 */ /* 0x000ee200000e0000 */
[----:B------:R-:W-:Y:S01]  /*e310*/  FADD.FTZ R228, R35, -R27 ;  /* 0x8000001b23e47221 */ /* 0x000fe20000010000 */
[--C-:B-1----:R-:W-:Y:S01]  /*e320*/  FFMA.FTZ R211, R211, UR4, -R32.reuse ;  /* 0x00000004d3d37c23 */ /* 0x102fe20008010820 */
[----:B------:R-:W-:Y:S01]  /*e330*/  FFMA.FTZ R32, R210, UR4, -R32 ;  /* 0x00000004d2207c23 */ /* 0x000fe20008010820 */
[----:B------:R-:W1:Y:S01]  /*e340*/  SHFL.IDX PT, R35, R12, R10, 0x1f ;  /* 0x00001f0a0c237589 */ /* 0x000e6200000e0000 */
[----:B------:R-:W-:Y:S01]  /*e350*/  IADD3 R215, R10, 0x4, RZ ;  /* 0x000000040ad77810 */ /* 0x000fe20007ffe0ff */
[----:B------:R-:W-:Y:S01]  /*e360*/  FFMA.FTZ R210, -R20, R20, 1 ;  /* 0x3f80000014d27423 */ /* 0x000fe20000010114 */
[----:B------:R2:W-:Y:S08]  /*e370*/  MUFU.EX2 R19, R31 ;  /* 0x0000001f00137308 */ /* 0x0005f00000000800 */
[----:B------:R4:W-:Y:S01]  /*e380*/  MUFU.EX2 R20, R32 ;  /* 0x0000002000147308 */ /* 0x0009e20000000800 */
[--C-:B--2---:R-:W-:Y:S01]  /*e390*/  FFMA.FTZ R31, R208, UR4, -R33.reuse ;  /* 0x00000004d01f7c23 */ /* 0x104fe20008010821 */
[----:B----4-:R-:W-:Y:S01]  /*e3a0*/  FFMA.FTZ R32, R209, UR4, -R33 ;  /* 0x00000004d1207c23 */ /* 0x010fe20008010821 */
[----:B---3--:R-:W-:-:S05]  /*e3b0*/  FFMA.FTZ R33, R206, UR4, -R34 ;  /* 0x00000004ce217c23 */ /* 0x008fca0008010822 */
[----:B------:R-:W2:Y:S01]  /*e3c0*/  MUFU.EX2 R219, R219 ;  /* 0x000000db00db7308 */ /* 0x000ea20000000800 */
[----:B------:R-:W3:Y:S01]  /*e3d0*/  SHFL.IDX PT, R206, R12, R215, 0x1f ;  /* 0x00001fd70cce7589 */ /* 0x000ee200000e0000 */
[----:B------:R-:W-:Y:S01]  /*e3e0*/  FMUL.FTZ R225, R24, R225 ;  /* 0x000000e118e17220 */ /* 0x000fe20000410000 */
[----:B------:R-:W-:Y:S01]  /*e3f0*/  FFMA.FTZ R208, -R230, R230, 1 ;  /* 0x3f800000e6d07423 */ /* 0x000fe200000101e6 */
[--C-:B-1----:R-:W-:Y:S01]  /*e400*/  FFMA.FTZ R204, R204, UR4, -R35.reuse ;  /* 0x00000004cccc7c23 */ /* 0x102fe20008010823 */
[----:B------:R-:W-:Y:S01]  /*e410*/  FFMA.FTZ R36, R205, UR4, -R35 ;  /* 0x00000004cd247c23 */ /* 0x000fe20008010823 */
[----:B------:R-:W-:Y:S01]  /*e420*/  FMUL.FTZ R210, R210, R225 ;  /* 0x000000e1d2d27220 */ /* 0x000fe20000410000 */
[C---:B------:R-:W-:Y:S01]  /*e430*/  IADD3 R209, R10.reuse, 0xc, RZ ;  /* 0x0000000c0ad17810 */ /* 0x040fe20007ffe0ff */
[----:B------:R1:W-:Y:S01]  /*e440*/  MUFU.EX2 R18, R211 ;  /* 0x000000d300127308 */ /* 0x0003e20000000800 */
[C---:B------:R-:W-:Y:S02]  /*e450*/  VIADD R225, R10.reuse, 0x10 ;  /* 0x000000100ae17836 */ /* 0x040fe40000000000 */
[----:B------:R-:W-:-:S02]  /*e460*/  VIADD R230, R10, 0x18 ;  /* 0x000000180ae67836 */ /* 0x000fc40000000000 */
[----:B--2---:R-:W-:Y:S01]  /*e470*/  FMUL.FTZ R226, R219, R226 ;  /* 0x000000e2dbe27220 */ /* 0x004fe20000410000 */
[----:B-1----:R-:W-:Y:S02]  /*e480*/  IADD3 R211, R10, 0x14, RZ ;  /* 0x000000140ad37810 */ /* 0x002fe40007ffe0ff */
[----:B------:R3:W-:Y:S01]  /*e490*/  MUFU.EX2 R35, R204 ;  /* 0x000000cc00237308 */ /* 0x0007e20000000800 */
[----:B------:R-:W-:Y:S01]  /*e4a0*/  FMUL.FTZ R208, R208, R226 ;  /* 0x000000e2d0d07220 */ /* 0x000fe20000410000 */
[----:B------:R-:W-:Y:S02]  /*e4b0*/  VIADD R226, R10, 0x8 ;  /* 0x000000080ae27836 */ /* 0x000fe40000000000 */
[----:B------:R-:W-:Y:S01]  /*e4c0*/  FFMA.FTZ R34, R207, UR4, -R34 ;  /* 0x00000004cf227c23 */ /* 0x000fe20008010822 */
[----:B------:R-:W-:Y:S03]  /*e4d0*/  SHFL.IDX PT, R38, R12, R211, 0x1f ;  /* 0x00001fd30c267589 */ /* 0x000fe600000e0000 */
[----:B------:R1:W-:Y:S01]  /*e4e0*/  MUFU.EX2 R27, R231 ;  /* 0x000000e7001b7308 */ /* 0x0003e20000000800 */
[--C-:B---3--:R-:W-:Y:S01]  /*e4f0*/  FFMA.FTZ R204, R122, UR4, -R206.reuse ;  /* 0x000000047acc7c23 */ /* 0x108fe200080108ce */
[----:B------:R-:W-:Y:S01]  /*e500*/  FFMA.FTZ R206, R124, UR4, -R206 ;  /* 0x000000047cce7c23 */ /* 0x000fe200080108ce */
[----:B------:R-:W-:Y:S04]  /*e510*/  SHFL.IDX PT, R207, R12, R226, 0x1f ;  /* 0x00001fe20ccf7589 */ /* 0x000fe800000e0000 */
[----:B------:R-:W2:Y:S01]  /*e520*/  SHFL.IDX PT, R122, R12, R230, 0x1f ;  /* 0x00001fe60c7a7589 */ /* 0x000ea200000e0000 */
[--C-:B-1----:R-:W-:Y:S01]  /*e530*/  FADD.FTZ R231, R37, -R232.reuse ;  /* 0x800000e825e77221 */ /* 0x102fe20000010000 */
[----:B------:R-:W-:-:S02]  /*e540*/  FADD.FTZ R232, R39, -R232 ;  /* 0x800000e827e87221 */ /* 0x000fc40000010000 */
[----:B------:R-:W-:Y:S04]  /*e550*/  SHFL.IDX PT, R37, R12, R209, 0x1f ;  /* 0x00001fd10c257589 */ /* 0x000fe800000e0000 */
[----:B------:R-:W-:Y:S04]  /*e560*/  SHFL.IDX PT, R39, R12, R225, 0x1f ;  /* 0x00001fe10c277589 */ /* 0x000fe800000e0000 */
[----:B------:R1:W3:Y:S02]  /*e570*/  SHFL.IDX PT, R124, R12, R229, 0x1f ;  /* 0x00001fe50c7c7589 */ /* 0x0002e400000e0000 */
[----:B-1----:R1:W-:Y:S02]  /*e580*/  MUFU.EX2 R12, R204 ;  /* 0x000000cc000c7308 */ /* 0x0023e40000000800 */
[----:B-1----:R-:W1:Y:S01]  /*e590*/  SHFL.IDX PT, R204, R11, R215, 0x1f ;  /* 0x00001fd70bcc7589 */ /* 0x002e6200000e0000 */
[--C-:B--2---:R-:W-:Y:S01]  /*e5a0*/  FFMA.FTZ R112, R112, UR4, -R122.reuse ;  /* 0x0000000470707c23 */ /* 0x104fe2000801087a */
[----:B------:R-:W-:-:S02]  /*e5b0*/  FFMA.FTZ R107, R107, UR4, -R122 ;  /* 0x000000046b6b7c23 */ /* 0x000fc4000801087a */
[----:B------:R-:W2:Y:S01]  /*e5c0*/  SHFL.IDX PT, R205, R11, R10, 0x1f ;  /* 0x00001f0a0bcd7589 */ /* 0x000ea200000e0000 */
[----:B---3--:R-:W-:-:S03]  /*e5d0*/  FFMA.FTZ R122, R97, UR4, -R124 ;  /* 0x00000004617a7c23 */ /* 0x008fc6000801087c */
[----:B------:R-:W3:Y:S01]  /*e5e0*/  SHFL.IDX PT, R97, R11, R225, 0x1f ;  /* 0x00001fe10b617589 */ /* 0x000ee200000e0000 */
[--C-:B------:R-:W-:Y:S01]  /*e5f0*/  FFMA.FTZ R123, R123, UR4, -R207.reuse ;  /* 0x000000047b7b7c23 */ /* 0x100fe200080108cf */
[----:B------:R-:W-:Y:S02]  /*e600*/  FFMA.FTZ R125, R125, UR4, -R207 ;  /* 0x000000047d7d7c23 */ /* 0x000fe400080108cf */
[----:B------:R-:W-:Y:S01]  /*e610*/  SHFL.IDX PT, R207, R11, R226, 0x1f ;  /* 0x00001fe20bcf7589 */ /* 0x000fe200000e0000 */
[--C-:B-1----:R-:W-:Y:S01]  /*e620*/  FFMA.FTZ R119, R119, UR4, -R204.reuse ;  /* 0x0000000477777c23 */ /* 0x102fe200080108cc */
[----:B------:R-:W-:Y:S02]  /*e630*/  FFMA.FTZ R204, R98, UR4, -R204 ;  /* 0x0000000462cc7c23 */ /* 0x000fe400080108cc */
[----:B------:R-:W1:Y:S01]  /*e640*/  SHFL.IDX PT, R98, R11, R230, 0x1f ;  /* 0x00001fe60b627589 */ /* 0x000e6200000e0000 */
[--C-:B------:R-:W-:Y:S01]  /*e650*/  FFMA.FTZ R120, R120, UR4, -R37.reuse ;  /* 0x0000000478787c23 */ /* 0x100fe20008010825 */
[----:B------:R-:W-:Y:S01]  /*e660*/  FFMA.FTZ R121, R121, UR4, -R37 ;  /* 0x0000000479797c23 */ /* 0x000fe20008010825 */
[--C-:B------:R-:W-:Y:S01]  /*e670*/  FFMA.FTZ R109, R109, UR4, -R38.reuse ;  /* 0x000000046d6d7c23 */ /* 0x100fe20008010826 */
[----:B------:R4:W-:Y:S01]  /*e680*/  MUFU.EX2 R37, R206 ;  /* 0x000000ce00257308 */ /* 0x0009e20000000800 */
[--C-:B------:R-:W-:Y:S01]  /*e690*/  FFMA.FTZ R103, R103, UR4, -R39.reuse ;  /* 0x0000000467677c23 */ /* 0x100fe20008010827 */
[----:B------:R-:W-:Y:S01]  /*e6a0*/  FFMA.FTZ R114, R114, UR4, -R39 ;  /* 0x0000000472727c23 */ /* 0x000fe20008010827 */
[--C-:B--2---:R-:W-:Y:S01]  /*e6b0*/  FFMA.FTZ R117, R117, UR4, -R205.reuse ;  /* 0x0000000475757c23 */ /* 0x104fe200080108cd */
[----:B------:R-:W-:Y:S01]  /*e6c0*/  FFMA.FTZ R106, R106, UR4, -R205 ;  /* 0x000000046a6a7c23 */ /* 0x000fe200080108cd */
[----:B----4-:R-:W-:-:S03]  /*e6d0*/  FFMA.FTZ R206, R94, UR4, -R38 ;  /* 0x000000045ece7c23 */ /* 0x010fc60008010826 */
[----:B------:R2:W-:Y:S01]  /*e6e0*/  MUFU.EX2 R38, R123 ;  /* 0x0000007b00267308 */ /* 0x0005e20000000800 */
[----:B------:R-:W-:Y:S01]  /*e6f0*/  SHFL.IDX PT, R205, R11, R229, 0x1f ;  /* 0x00001fe50bcd7589 */ /* 0x000fe200000e0000 */
[--C-:B---3--:R-:W-:Y:S01]  /*e700*/  FFMA.FTZ R101, R101, UR4, -R97.reuse ;  /* 0x0000000465657c23 */ /* 0x108fe20008010861 */
[----:B------:R-:W-:Y:S02]  /*e710*/  FFMA.FTZ R100, R100, UR4, -R97 ;  /* 0x0000000464647c23 */ /* 0x000fe40008010861 */
[----:B--2---:R-:W2:Y:S03]  /*e720*/  SHFL.IDX PT, R123, R11, R209, 0x1f ;  /* 0x00001fd10b7b7589 */ /* 0x004ea600000e0000 */
[----:B------:R3:W-:Y:S02]  /*e730*/  MUFU.EX2 R39, R125 ;  /* 0x0000007d00277308 */ /* 0x0007e40000000800 */
[----:B---3--:R3:W-:Y:S06]  /*e740*/  SHFL.IDX PT, R125, R11, R211, 0x1f ;  /* 0x00001fd30b7d7589 */ /* 0x0087ec00000e0000 */
[----:B------:R1:W-:Y:S08]  /*e750*/  MUFU.EX2 R97, R114 ;  /* 0x0000007200617308 */ /* 0x0003f00000000800 */
[----:B---3--:R3:W-:Y:S01]  /*e760*/  MUFU.EX2 R11, R121 ;  /* 0x00000079000b7308 */ /* 0x0087e20000000800 */
[----:B-1----:R-:W-:Y:S01]  /*e770*/  FFMA.FTZ R114, R95, UR4, -R98 ;  /* 0x000000045f727c23 */ /* 0x002fe20008010862 */
[----:B---3--:R-:W1:Y:S06]  /*e780*/  SHFL.IDX PT, R121, R14, R215, 0x1f ;  /* 0x00001fd70e797589 */ /* 0x008e6c00000e0000 */
[----:B------:R3:W-:Y:S01]  /*e790*/  MUFU.EX2 R95, R109 ;  /* 0x0000006d005f7308 */ /* 0x0007e20000000800 */
[----:B------:R-:W-:-:S07]  /*e7a0*/  FFMA.FTZ R124, R96, UR4, -R124 ;  /* 0x00000004607c7c23 */ /* 0x000fce000801087c */
[----:B------:R4:W-:Y:S01]  /*e7b0*/  MUFU.EX2 R94, R120 ;  /* 0x00000078005e7308 */ /* 0x0009e20000000800 */
[----:B---3--:R-:W3:Y:S01]  /*e7c0*/  SHFL.IDX PT, R109, R14, R225, 0x1f ;  /* 0x00001fe10e6d7589 */ /* 0x008ee200000e0000 */
[----:B----4-:R-:W-:-:S03]  /*e7d0*/  FFMA.FTZ R120, R99, UR4, -R207 ;  /* 0x0000000463787c23 */ /* 0x010fc600080108cf */
[----:B------:R-:W4:Y:S03]  /*e7e0*/  SHFL.IDX PT, R99, R14, R10, 0x1f ;  /* 0x00001f0a0e637589 */ /* 0x000f2600000e0000 */
[----:B------:R-:W3:Y:S01]  /*e7f0*/  MUFU.EX2 R25, R25 ;  /* 0x0000001900197308 */ /* 0x000ee20000000800 */
[----:B--2---:R-:W-:-:S07]  /*e800*/  FFMA.FTZ R105, R105, UR4, -R123 ;  /* 0x0000000469697c23 */ /* 0x004fce000801087b */
[----:B------:R2:W-:Y:S01]  /*e810*/  MUFU.EX2 R96, R103 ;  /* 0x0000006700607308 */ /* 0x0005e20000000800 */
[----:B------:R-:W-:Y:S01]  /*e820*/  FFMA.FTZ R104, R104, UR4, -R123 ;  /* 0x0000000468687c23 */ /* 0x000fe2000801087b */
[----:B--2---:R-:W2:Y:S04]  /*e830*/  SHFL.IDX PT, R103, R14, R209, 0x1f ;  /* 0x00001fd10e677589 */ /* 0x004ea800000e0000 */
[----:B------:R-:W2:Y:S01]  /*e840*/  SHFL.IDX PT, R123, R14, R226, 0x1f ;  /* 0x00001fe20e7b7589 */ /* 0x000ea200000e0000 */
[--C-:B-1----:R-:W-:Y:S01]  /*e850*/  FFMA.FTZ R108, R108, UR4, -R121.reuse ;  /* 0x000000046c6c7c23 */ /* 0x102fe20008010879 */
[----:B------:R-:W-:Y:S02]  /*e860*/  FFMA.FTZ R138, R138, UR4, -R121 ;  /* 0x000000048a8a7c23 */ /* 0x000fe40008010879 */
[----:B------:R-:W1:Y:S01]  /*e870*/  SHFL.IDX PT, R121, R14, R211, 0x1f ;  /* 0x00001fd30e797589 */ /* 0x000e6200000e0000 */
[--C-:B---3--:R-:W-:Y:S01]  /*e880*/  FFMA.FTZ R130, R130, UR4, -R109.reuse ;  /* 0x0000000482827c23 */ /* 0x108fe2000801086d */
[----:B------:R-:W-:Y:S01]  /*e890*/  FFMA.FTZ R137, R137, UR4, -R109 ;  /* 0x0000000489897c23 */ /* 0x000fe2000801086d */
[----:B------:R-:W-:Y:S01]  /*e8a0*/  FMUL.FTZ R216, R25, R216 ;  /* 0x000000d819d87220 */ /* 0x000fe20000410000 */
[----:B------:R-:W-:Y:S01]  /*e8b0*/  FMUL.FTZ R132, R132, UR9 ;  /* 0x0000000984847c20 */ /* 0x000fe20008410000 */
[----:B------:R-:W-:Y:S01]  /*e8c0*/  FMUL.FTZ R134, R134, UR9 ;  /* 0x0000000986867c20 */ /* 0x000fe20008410000 */
[----:B------:R-:W-:Y:S01]  /*e8d0*/  FFMA.FTZ R109, -R237, R237, 1 ;  /* 0x3f800000ed6d7423 */ /* 0x000fe200000101ed */
[--C-:B----4-:R-:W-:Y:S01]  /*e8e0*/  FFMA.FTZ R113, R113, UR4, -R99.reuse ;  /* 0x0000000471717c23 */ /* 0x110fe20008010863 */
[----:B------:R-:W-:-:S02]  /*e8f0*/  FFMA.FTZ R131, R131, UR4, -R99 ;  /* 0x0000000483837c23 */ /* 0x000fc40008010863 */
[----:B------:R3:W-:Y:S01]  /*e900*/  MUFU.EX2 R99, R112 ;  /* 0x0000007000637308 */ /* 0x0007e20000000800 */
[----:B------:R-:W-:Y:S01]  /*e910*/  FMUL.FTZ R109, R109, R216 ;  /* 0x000000d86d6d7220 */ /* 0x000fe20000410000 */
[----:B------:R-:W-:Y:S01]  /*e920*/  FMUL.FTZ R133, R133, UR9 ;  /* 0x0000000985857c20 */ /* 0x000fe20008410000 */
[----:B------:R-:W-:Y:S01]  /*e930*/  FMUL.FTZ R135, R135, UR9 ;  /* 0x0000000987877c20 */ /* 0x000fe20008410000 */
[----:B------:R-:W-:Y:S04]  /*e940*/  SHFL.IDX PT, R216, R17, R10, 0x1f ;  /* 0x00001f0a11d87589 */ /* 0x000fe800000e0000 */
[----:B------:R-:W4:Y:S01]  /*e950*/  MUFU.EX2 R26, R26 ;  /* 0x0000001a001a7308 */ /* 0x000f220000000800 */
[----:B---3--:R-:W3:Y:S01]  /*e960*/  SHFL.IDX PT, R112, R14, R230, 0x1f ;  /* 0x00001fe60e707589 */ /* 0x008ee200000e0000 */
[--C-:B--2---:R-:W-:Y:S01]  /*e970*/  FFMA.FTZ R126, R126, UR4, -R103.reuse ;  /* 0x000000047e7e7c23 */ /* 0x104fe20008010867 */
[----:B------:R-:W-:-:S02]  /*e980*/  FFMA.FTZ R139, R139, UR4, -R103 ;  /* 0x000000048b8b7c23 */ /* 0x000fc40008010867 */
[----:B------:R2:W3:Y:S03]  /*e990*/  SHFL.IDX PT, R103, R14, R229, 0x1f ;  /* 0x00001fe50e677589 */ /* 0x0004e600000e0000 */
[----:B------:R-:W4:Y:S08]  /*e9a0*/  MUFU.TANH R132, R132 ;  /* 0x0000008400847308 */ /* 0x000f300000002400 */
[----:B------:R-:W3:Y:S01]  /*e9b0*/  MUFU.TANH R134, R134 ;  /* 0x0000008600867308 */ /* 0x000ee20000002400 */
[--C-:B------:R-:W-:Y:S01]  /*e9c0*/  FFMA.FTZ R127, R127, UR4, -R123.reuse ;  /* 0x000000047f7f7c23 */ /* 0x100fe2000801087b */
[----:B------:R-:W-:Y:S01]  /*e9d0*/  FFMA.FTZ R129, R129, UR4, -R123 ;  /* 0x0000000481817c23 */ /* 0x000fe2000801087b */
[----:B------:R-:W-:-:S05]  /*e9e0*/  FFMA.FTZ R102, R102, UR4, -R125 ;  /* 0x0000000466667c23 */ /* 0x000fca000801087d */
[----:B------:R-:W-:Y:S01]  /*e9f0*/  MUFU.TANH R133, R133 ;  /* 0x0000008500857308 */ /* 0x000fe20000002400 */
[----:B------:R-:W-:Y:S01]  /*ea00*/  FFMA.FTZ R115, R115, UR4, -R125 ;  /* 0x0000000473737c23 */ /* 0x000fe2000801087d */
[----:B------:R-:W-:-:S06]  /*ea10*/  FSEL R123, R4, -INF , !P3 ;  /* 0xff800000047b7808 */ /* 0x000fcc0005800000 */
[----:B------:R-:W3:Y:S01]  /*ea20*/  MUFU.TANH R135, R135 ;  /* 0x0000008700877308 */ /* 0x000ee20000002400 */
[----:B------:R-:W-:-:S07]  /*ea30*/  FSEL R125, R128, -INF , !P2 ;  /* 0xff800000807d7808 */ /* 0x000fce0005000000 */
[----:B------:R-:W3:Y:S08]  /*ea40*/  MUFU.EX2 R28, R28 ;  /* 0x0000001c001c7308 */ /* 0x000ef00000000800 */
[----:B------:R-:W3:Y:S01]  /*ea50*/  MUFU.EX2 R29, R29 ;  /* 0x0000001d001d7308 */ /* 0x000ee20000000800 */
[----:B-1----:R-:W-:-:S07]  /*ea60*/  FFMA.FTZ R123, R123, UR4, -R121 ;  /* 0x000000047b7b7c23 */ /* 0x002fce0008010879 */
[----:B------:R-:W1:Y:S01]  /*ea70*/  MUFU.EX2 R32, R32 ;  /* 0x0000002000207308 */ /* 0x000e620000000800 */
[--C-:B------:R-:W-:Y:S01]  /*ea80*/  FFMA.FTZ R110, R110, UR4, -R205.reuse ;  /* 0x000000046e6e7c23 */ /* 0x100fe200080108cd */
[----:B------:R-:W-:Y:S01]  /*ea90*/  FFMA.FTZ R118, R118, UR4, -R205 ;  /* 0x0000000476767c23 */ /* 0x000fe200080108cd */
[----:B--2---:R-:W-:-:S05]  /*eaa0*/  FFMA.FTZ R14, -R200, R200, 1 ;  /* 0x3f800000c80e7423 */ /* 0x004fca00000101c8 */
[----:B------:R-:W2:Y:S01]  /*eab0*/  MUFU.EX2 R31, R31 ;  /* 0x0000001f001f7308 */ /* 0x000ea20000000800 */
[----:B----4-:R-:W-:Y:S01]  /*eac0*/  FMUL.FTZ R212, R26, R212 ;  /* 0x000000d41ad47220 */ /* 0x010fe20000410000 */
[----:B------:R-:W-:Y:S01]  /*ead0*/  FFMA.FTZ R121, R125, UR4, -R121 ;  /* 0x000000047d797c23 */ /* 0x000fe20008010879 */
[----:B------:R-:W-:Y:S01]  /*eae0*/  FSEL R125, R132, -INF , !P5 ;  /* 0xff800000847d7808 */ /* 0x000fe20006800000 */
[----:B------:R-:W-:Y:S01]  /*eaf0*/  FMUL.FTZ R218, R27, R218 ;  /* 0x000000da1bda7220 */ /* 0x000fe20000410000 */
[----:B---3--:R-:W-:Y:S01]  /*eb00*/  FSEL R205, R134, -INF , !P0 ;  /* 0xff80000086cd7808 */ /* 0x008fe20004000000 */
[----:B------:R-:W-:Y:S01]  /*eb10*/  FFMA.FTZ R235, -R235, R235, 1 ;  /* 0x3f800000ebeb7423 */ /* 0x000fe200000101eb */
[----:B------:R-:W-:Y:S01]  /*eb20*/  FFMA.FTZ R116, R116, UR4, -R98 ;  /* 0x0000000474747c23 */ /* 0x000fe20008010862 */
[----:B------:R-:W-:Y:S01]  /*eb30*/  FMUL.FTZ R14, R14, R212 ;  /* 0x000000d40e0e7220 */ /* 0x000fe20000410000 */
[----:B------:R-:W-:Y:S01]  /*eb40*/  FFMA.FTZ R111, R111, UR4, -R207 ;  /* 0x000000046f6f7c23 */ /* 0x000fe200080108cf */
[----:B------:R3:W-:Y:S01]  /*eb50*/  MUFU.EX2 R98, R206 ;  /* 0x000000ce00627308 */ /* 0x0007e20000000800 */
[----:B------:R-:W-:Y:S01]  /*eb60*/  FFMA.FTZ R212, -R21, R21, 1 ;  /* 0x3f80000015d47423 */ /* 0x000fe20000010115 */
[--C-:B------:R-:W-:Y:S01]  /*eb70*/  FFMA.FTZ R125, R125, UR4, -R112.reuse ;  /* 0x000000047d7d7c23 */ /* 0x100fe20008010870 */
[----:B------:R-:W-:Y:S01]  /*eb80*/  FFMA.FTZ R205, R205, UR4, -R112 ;  /* 0x00000004cdcd7c23 */ /* 0x000fe20008010870 */
[----:B------:R-:W-:Y:S01]  /*eb90*/  FSEL R207, R135, -INF , !P1 ;  /* 0xff80000087cf7808 */ /* 0x000fe20004800000 */
[----:B------:R-:W-:Y:S01]  /*eba0*/  FFMA.FTZ R21, -R22, R22, 1 ;  /* 0x3f80000016157423 */ /* 0x000fe20000010116 */
[----:B------:R-:W-:Y:S01]  /*ebb0*/  FMUL.FTZ R112, R235, R218 ;  /* 0x000000daeb707220 */ /* 0x000fe20000410000 */
[----:B------:R-:W-:Y:S01]  /*ebc0*/  FMUL.FTZ R221, R28, R221 ;  /* 0x000000dd1cdd7220 */ /* 0x000fe20000410000 */
[----:B------:R-:W-:Y:S01]  /*ebd0*/  FFMA.FTZ R209, -R233, R233, 1 ;  /* 0x3f800000e9d17423 */ /* 0x000fe200000101e9 */
[----:B---3--:R-:W-:Y:S01]  /*ebe0*/  FSEL R206, R133, -INF , !P4 ;  /* 0xff80000085ce7808 */ /* 0x008fe20006000000 */
[----:B------:R-:W-:Y:S01]  /*ebf0*/  FFMA.FTZ R211, -R234, R234, 1 ;  /* 0x3f800000ead37423 */ /* 0x000fe200000101ea */
[----:B------:R-:W-:Y:S01]  /*ec00*/  FMUL.FTZ R222, R29, R222 ;  /* 0x000000de1dde7220 */ /* 0x000fe20000410000 */
[----:B------:R-:W-:Y:S01]  /*ec10*/  FMUL.FTZ R22, R18, R227 ;  /* 0x000000e312167220 */ /* 0x000fe20000410000 */
[--C-:B------:R-:W-:Y:S01]  /*ec20*/  FADD.FTZ R40, R40, -R216.reuse ;  /* 0x800000d828287221 */ /* 0x100fe20000010000 */
[----:B------:R-:W-:Y:S01]  /*ec30*/  FADD.FTZ R42, R42, -R216 ;  /* 0x800000d82a2a7221 */ /* 0x000fe20000010000 */
[----:B------:R-:W3:Y:S01]  /*ec40*/  MUFU.EX2 R30, R30 ;  /* 0x0000001e001e7308 */ /* 0x000ee20000000800 */
[----:B------:R-:W-:Y:S01]  /*ec50*/  FFMA.FTZ R236, -R236, R236, 1 ;  /* 0x3f800000ecec7423 */ /* 0x000fe200000101ec */
[----:B------:R-:W4:Y:S01]  /*ec60*/  SHFL.IDX PT, R218, R17, R215, 0x1f ;  /* 0x00001fd711da7589 */ /* 0x000f2200000e0000 */
[C---:B------:R-:W-:Y:S01]  /*ec70*/  IADD3 R227, R10.reuse, 0x8, RZ ;  /* 0x000000080ae37810 */ /* 0x040fe20007ffe0ff */
[----:B------:R-:W-:-:S02]  /*ec80*/  VIADD R234, R10, 0xc ;  /* 0x0000000c0aea7836 */ /* 0x000fc40000000000 */
[----:B------:R3:W-:Y:S01]  /*ec90*/  LDS R216, [R13+0x400] ;  /* 0x000400000dd87984 */ /* 0x0007e20000000800 */
[----:B-1----:R-:W-:Y:S01]  /*eca0*/  FMUL.FTZ R226, R32, R220 ;  /* 0x000000dc20e27220 */ /* 0x002fe20000410000 */
[--C-:B------:R-:W-:Y:S01]  /*ecb0*/  FFMA.FTZ R206, R206, UR4, -R103.reuse ;  /* 0x00000004cece7c23 */ /* 0x100fe20008010867 */
[----:B------:R-:W-:Y:S01]  /*ecc0*/  FFMA.FTZ R207, R207, UR4, -R103 ;  /* 0x00000004cfcf7c23 */ /* 0x000fe20008010867 */
[----:B------:R-:W-:Y:S01]  /*ecd0*/  FMUL.FTZ R209, R209, R222 ;  /* 0x000000ded1d17220 */ /* 0x000fe20000410000 */
[----:B------:R-:W1:Y:S01]  /*ece0*/  SHFL.IDX PT, R220, R17, R229, 0x1f ;  /* 0x00001fe511dc7589 */ /* 0x000e6200000e0000 */
[----:B------:R-:W-:Y:S01]  /*ecf0*/  FMUL.FTZ R103, R236, R221 ;  /* 0x000000ddec677220 */ /* 0x000fe20000410000 */
[----:B--2---:R-:W-:Y:S02]  /*ed00*/  FMUL.FTZ R222, R31, R217 ;  /* 0x000000d91fde7220 */ /* 0x004fe40000410000 */
[----:B------:R-:W2:Y:S04]  /*ed10*/  SHFL.IDX PT, R221, R17, R227, 0x1f ;  /* 0x00001fe311dd7589 */ /* 0x000ea800000e0000 */
[----:B------:R-:W2:Y:S01]  /*ed20*/  SHFL.IDX PT, R217, R17, R234, 0x1f ;  /* 0x00001fea11d97589 */ /* 0x000ea200000e0000 */
[----:B------:R-:W1:Y:S01]  /*ed30*/  MUFU.EX2 R36, R36 ;  /* 0x0000002400247308 */ /* 0x000e620000000800 */
[----:B---3--:R-:W-:Y:S01]  /*ed40*/  FMUL.FTZ R223, R30, R223 ;  /* 0x000000df1edf7220 */ /* 0x008fe20000410000 */
[C---:B------:R-:W-:Y:S01]  /*ed50*/  IADD3 R233, R10.reuse, 0x10, RZ ;  /* 0x000000100ae97810 */ /* 0x040fe20007ffe0ff */
[----:B------:R-:W-:Y:S01]  /*ed60*/  FMUL.FTZ R224, R19, R224 ;  /* 0x000000e013e07220 */ /* 0x000fe20000410000 */
[----:B------:R-:W-:-:S02]  /*ed70*/  VIADD R235, R10, 0x14 ;  /* 0x000000140aeb7836 */ /* 0x000fc40000000000 */
[----:B------:R-:W-:Y:S01]  /*ed80*/  FMUL.FTZ R211, R211, R223 ;  /* 0x000000dfd3d37220 */ /* 0x000fe20000410000 */
[----:B------:R-:W-:Y:S01]  /*ed90*/  FFMA.FTZ R13, -R171, R171, 1 ;  /* 0x3f800000ab0d7423 */ /* 0x000fe200000101ab */
[----:B------:R-:W3:Y:S01]  /*eda0*/  SHFL.IDX PT, R223, R17, R233, 0x1f ;  /* 0x00001fe911df7589 */ /* 0x000ee200000e0000 */
[----:B------:R-:W-:Y:S01]  /*edb0*/  FMUL.FTZ R40, R35, R40 ;  /* 0x0000002823287220 */ /* 0x000fe20000410000 */
[--C-:B----4-:R-:W-:Y:S01]  /*edc0*/  FADD.FTZ R41, R41, -R218.reuse ;  /* 0x800000da29297221 */ /* 0x110fe20000010000 */
[----:B------:R-:W-:Y:S01]  /*edd0*/  FMUL.FTZ R21, R21, R224 ;  /* 0x000000e015157220 */ /* 0x000fe20000410000 */
[----:B------:R-:W-:Y:S01]  /*ede0*/  FMUL.FTZ R22, R212, R22 ;  /* 0x00000016d4167220 */ /* 0x000fe20000410000 */
[----:B------:R-:W-:Y:S01]  /*edf0*/  FFMA.FTZ R212, -R23, R23, 1 ;  /* 0x3f80000017d47423 */ /* 0x000fe20000010117 */
[----:B------:R-:W4:Y:S01]  /*ee00*/  SHFL.IDX PT, R224, R17, R235, 0x1f ;  /* 0x00001feb11e07589 */ /* 0x000f2200000e0000 */
[----:B------:R-:W-:Y:S01]  /*ee10*/  FADD.FTZ R43, R43, -R218 ;  /* 0x800000da2b2b7221 */ /* 0x000fe20000010000 */
[--C-:B-1----:R-:W-:Y:S01]  /*ee20*/  FADD.FTZ R53, R53, -R220.reuse ;  /* 0x800000dc35357221 */ /* 0x102fe20000010000 */
[----:B------:R-:W-:Y:S01]  /*ee30*/  FADD.FTZ R55, R55, -R220 ;  /* 0x800000dc37377221 */ /* 0x000fe20000010000 */
[----:B------:R-:W-:Y:S01]  /*ee40*/  FMUL.FTZ R13, R13, R40 ;  /* 0x000000280d0d7220 */ /* 0x000fe20000410000 */
[----:B------:R-:W-:Y:S01]  /*ee50*/  FFMA.FTZ R218, -R169, R169, 1 ;  /* 0x3f800000a9da7423 */ /* 0x000fe200000101a9 */
[----:B------:R-:W-:Y:S01]  /*ee60*/  FMUL.FTZ R42, R36, R42 ;  /* 0x0000002a242a7220 */ /* 0x000fe20000410000 */
[----:B------:R-:W-:Y:S01]  /*ee70*/  FFMA.FTZ R40, -R170, R170, 1 ;  /* 0x3f800000aa287423 */ /* 0x000fe200000101aa */
[----:B------:R-:W-:Y:S01]  /*ee80*/  FMUL.FTZ R220, R12, R41 ;  /* 0x000000290cdc7220 */ /* 0x000fe20000410000 */
[----:B--2---:R-:W-:Y:S01]  /*ee90*/  FADD.FTZ R44, R44, -R221 ;  /* 0x800000dd2c2c7221 */ /* 0x004fe20000010000 */
[--C-:B------:R-:W-:Y:S01]  /*eea0*/  FADD.FTZ R45, R45, -R217.reuse ;  /* 0x800000d92d2d7221 */ /* 0x100fe20000010000 */
[----:B------:R-:W-:Y:S01]  /*eeb0*/  FADD.FTZ R47, R47, -R217 ;  /* 0x800000d92f2f7221 */ /* 0x000fe20000010000 */
[----:B------:R-:W-:Y:S01]  /*eec0*/  FFMA.FTZ R215, -R201, R201, 1 ;  /* 0x3f800000c9d77423 */ /* 0x000fe200000101c9 */
[----:B------:R-:W-:Y:S01]  /*eed0*/  FMUL.FTZ R228, R20, R228 ;  /* 0x000000e414e47220 */ /* 0x000fe20000410000 */
[----:B------:R-:W-:Y:S01]  /*eee0*/  FMUL.FTZ R212, R212, R222 ;  /* 0x000000ded4d47220 */ /* 0x000fe20000410000 */
[----:B------:R-:W-:Y:S01]  /*eef0*/  FADD.FTZ R46, R46, -R221 ;  /* 0x800000dd2e2e7221 */ /* 0x000fe20000010000 */
[----:B------:R-:W-:Y:S01]  /*ef00*/  FFMA.FTZ R217, -R168, R168, 1 ;  /* 0x3f800000a8d97423 */ /* 0x000fe200000101a8 */
[----:B------:R-:W-:Y:S01]  /*ef10*/  FMUL.FTZ R43, R37, R43 ;  /* 0x0000002b252b7220 */ /* 0x000fe20000410000 */
[----:B------:R-:W1:Y:S01]  /*ef20*/  SHFL.IDX PT, R222, R17, R230, 0x1f ;  /* 0x00001fe611de7589 */ /* 0x000e6200000e0000 */
[----:B------:R-:W-:Y:S01]  /*ef30*/  FMUL.FTZ R41, R218, R42 ;  /* 0x0000002ada297220 */ /* 0x000fe20000410000 */
[----:B------:R-:W-:Y:S01]  /*ef40*/  FMUL.FTZ R42, R40, R220 ;  /* 0x000000dc282a7220 */ /* 0x000fe20000410000 */
[----:B------:R-:W-:Y:S01]  /*ef50*/  FFMA.FTZ R40, -R167, R167, 1 ;  /* 0x3f800000a7287423 */ /* 0x000fe200000101a7 */
[----:B------:R-:W-:Y:S01]  /*ef60*/  FMUL.FTZ R44, R38, R44 ;  /* 0x0000002c262c7220 */ /* 0x000fe20000410000 */
[----:B------:R-:W-:Y:S01]  /*ef70*/  FMUL.FTZ R23, R215, R228 ;  /* 0x000000e4d7177220 */ /* 0x000fe20000410000 */
[----:B------:R-:W-:Y:S01]  /*ef80*/  FMUL.FTZ R43, R217, R43 ;  /* 0x0000002bd92b7220 */ /* 0x000fe20000410000 */
[----:B------:R-:W-:Y:S01]  /*ef90*/  FFMA.FTZ R88, -R88, R88, 1 ;  /* 0x3f80000058587423 */ /* 0x000fe20000010158 */
[----:B------:R-:W-:Y:S01]  /*efa0*/  FFMA.FTZ R89, -R89, R89, 1 ;  /* 0x3f80000059597423 */ /* 0x000fe20000010159 */
[----:B------:R-:W-:Y:S01]  /*efb0*/  FMUL.FTZ R46, R39, R46 ;  /* 0x0000002e272e7220 */ /* 0x000fe20000410000 */
[----:B------:R-:W-:Y:S01]  /*efc0*/  FMUL.FTZ R217, R94, R45 ;  /* 0x0000002d5ed97220 */ /* 0x000fe20000410000 */
[----:B------:R-:W-:Y:S01]  /*efd0*/  IADD3 R228, R10, 0x4, RZ ;  /* 0x000000040ae47810 */ /* 0x000fe20007ffe0ff */
[----:B------:R-:W-:Y:S01]  /*efe0*/  FMUL.FTZ R45, R40, R44 ;  /* 0x0000002c282d7220 */ /* 0x000fe20000410000 */
[----:B------:R-:W-:Y:S01]  /*eff0*/  FMUL.FTZ R44, R89, R46 ;  /* 0x0000002e592c7220 */ /* 0x000fe20000410000 */
[----:B------:R-:W-:Y:S01]  /*f000*/  FMUL.FTZ R46, R88, R217 ;  /* 0x000000d9582e7220 */ /* 0x000fe20000410000 */
[----:B------:R-:W-:Y:S01]  /*f010*/  FFMA.FTZ R90, -R90, R90, 1 ;  /* 0x3f8000005a5a7423 */ /* 0x000fe2000001015a */
[----:B------:R-:W2:Y:S01]  /*f020*/  SHFL.IDX PT, R88, R216, R228, 0x1f ;  /* 0x00001fe4d8587589 */ /* 0x000ea200000e0000 */
[--C-:B---3--:R-:W-:Y:S01]  /*f030*/  FADD.FTZ R48, R48, -R223.reuse ;  /* 0x800000df30307221 */ /* 0x108fe20000010000 */
[----:B------:R-:W-:Y:S01]  /*f040*/  FADD.FTZ R50, R50, -R223 ;  /* 0x800000df32327221 */ /* 0x000fe20000010000 */
[--C-:B----4-:R-:W-:Y:S01]  /*f050*/  FADD.FTZ R49, R49, -R224.reuse ;  /* 0x800000e031317221 */ /* 0x110fe20000010000 */
[----:B------:R-:W-:Y:S01]  /*f060*/  FMUL.FTZ R47, R11, R47 ;  /* 0x0000002f0b2f7220 */ /* 0x000fe20000410000 */
[----:B------:R-:W-:Y:S01]  /*f070*/  FFMA.FTZ R91, -R91, R91, 1 ;  /* 0x3f8000005b5b7423 */ /* 0x000fe2000001015b */
[----:B------:R-:W-:Y:S01]  /*f080*/  FMUL.FTZ R48, R96, R48 ;  /* 0x0000003060307220 */ /* 0x000fe20000410000 */
[----:B------:R-:W-:Y:S01]  /*f090*/  FMUL.FTZ R40, R97, R50 ;  /* 0x0000003261287220 */ /* 0x000fe20000410000 */
[----:B------:R-:W-:Y:S01]  /*f0a0*/  FADD.FTZ R51, R51, -R224 ;  /* 0x800000e033337221 */ /* 0x000fe20000010000 */
[----:B------:R-:W-:Y:S01]  /*f0b0*/  FFMA.FTZ R93, -R93, R93, 1 ;  /* 0x3f8000005d5d7423 */ /* 0x000fe2000001015d */
[----:B------:R-:W-:Y:S01]  /*f0c0*/  FFMA.FTZ R92, -R92, R92, 1 ;  /* 0x3f8000005c5c7423 */ /* 0x000fe2000001015c */
[----:B------:R-:W-:Y:S01]  /*f0d0*/  FMUL.FTZ R49, R95, R49 ;  /* 0x000000315f317220 */ /* 0x000fe20000410000 */
[----:B------:R-:W-:Y:S01]  /*f0e0*/  FMUL.FTZ R50, R90, R47 ;  /* 0x0000002f5a327220 */ /* 0x000fe20000410000 */
[----:B-1----:R-:W-:Y:S01]  /*f0f0*/  FADD.FTZ R52, R52, -R222 ;  /* 0x800000de34347221 */ /* 0x002fe20000010000 */
[----:B------:R-:W-:Y:S01]  /*f100*/  FMUL.FTZ R48, R91, R48 ;  /* 0x000000305b307220 */ /* 0x000fe20000410000 */
[----:B------:R-:W-:Y:S01]  /*f110*/  FFMA.FTZ R90, -R166, R166, 1 ;  /* 0x3f800000a65a7423 */ /* 0x000fe200000101a6 */
[----:B------:R-:W-:Y:S01]  /*f120*/  FMUL.FTZ R47, R93, R40 ;  /* 0x000000285d2f7220 */ /* 0x000fe20000410000 */
[----:B------:R-:W-:Y:S01]  /*f130*/  FMUL.FTZ R91, R98, R51 ;  /* 0x00000033625b7220 */ /* 0x000fe20000410000 */
[----:B------:R-:W1:Y:S01]  /*f140*/  SHFL.IDX PT, R40, R216, R227, 0x1f ;  /* 0x00001fe3d8287589 */ /* 0x000e6200000e0000 */
[----:B------:R-:W-:Y:S01]  /*f150*/  FMUL.FTZ R49, R92, R49 ;  /* 0x000000315c317220 */ /* 0x000fe20000410000 */
[----:B------:R-:W-:-:S02]  /*f160*/  FMUL.FTZ R93, R99, R52 ;  /* 0x00000034635d7220 */ /* 0x000fc40000410000 */
[----:B------:R-:W3:Y:S01]  /*f170*/  SHFL.IDX PT, R89, R216, R10, 0x1f ;  /* 0x00001f0ad8597589 */ /* 0x000ee200000e0000 */
[----:B------:R-:W-:-:S03]  /*f180*/  FMUL.FTZ R52, R90, R91 ;  /* 0x0000005b5a347220 */ /* 0x000fc60000410000 */
[----:B------:R-:W4:Y:S01]  /*f190*/  SHFL.IDX PT, R92, R216, R234, 0x1f ;  /* 0x00001fead85c7589 */ /* 0x000f2200000e0000 */
[----:B------:R-:W-:-:S03]  /*f1a0*/  FFMA.FTZ R51, -R165, R165, 1 ;  /* 0x3f800000a5337423 */ /* 0x000fc600000101a5 */
[----:B------:R-:W4:Y:S01]  /*f1b0*/  SHFL.IDX PT, R90, R216, R230, 0x1f ;  /* 0x00001fe6d85a7589 */ /* 0x000f2200000e0000 */
[--C-:B--2---:R-:W-:Y:S01]  /*f1c0*/  FADD.FTZ R57, R57, -R88.reuse ;  /* 0x8000005839397221 */ /* 0x104fe20000010000 */
[----:B------:R-:W-:Y:S01]  /*f1d0*/  FADD.FTZ R59, R59, -R88 ;  /* 0x800000583b3b7221 */ /* 0x000fe20000010000 */
[----:B------:R-:W-:Y:S01]  /*f1e0*/  FMUL.FTZ R51, R51, R93 ;  /* 0x0000005d33337220 */ /* 0x000fe20000410000 */
[----:B------:R2:W-:Y:S01]  /*f1f0*/  LDS R88, [R15+0x400] ;  /* 0x000400000f587984 */ /* 0x0005e20000000800 */
[----:B------:R-:W2:Y:S03]  /*f200*/  MUFU.EX2 R117, R117 ;  /* 0x0000007500757308 */ /* 0x000ea60000000800 */
[----:B------:R-:W2:Y:S04]  /*f210*/  SHFL.IDX PT, R93, R216, R233, 0x1f ;  /* 0x00001fe9d85d7589 */ /* 0x000ea800000e0000 */
[----:B------:R-:W-:Y:S01]  /*f220*/  SHFL.IDX PT, R91, R216, R235, 0x1f ;  /* 0x00001febd85b7589 */ /* 0x000fe200000e0000 */
[----:B------:R-:W2:Y:S03]  /*f230*/  MUFU.EX2 R106, R106 ;  /* 0x0000006a006a7308 */ /* 0x000ea60000000800 */
[----:B------:R-:W2:Y:S05]  /*f240*/  SHFL.IDX PT, R216, R216, R229, 0x1f ;  /* 0x00001fe5d8d87589 */ /* 0x000eaa00000e0000 */
[----:B------:R-:W2:Y:S01]  /*f250*/  MUFU.EX2 R119, R119 ;  /* 0x0000007700777308 */ /* 0x000ea20000000800 */
[----:B-1----:R-:W-:-:S07]  /*f260*/  FADD.FTZ R60, R60, -R40 ;  /* 0x800000283c3c7221 */ /* 0x002fce0000010000 */
[----:B------:R-:W1:Y:S01]  /*f270*/  MUFU.EX2 R204, R204 ;  /* 0x000000cc00cc7308 */ /* 0x000e620000000800 */
[----:B---3--:R-:W-:Y:S01]  /*f280*/  FADD.FTZ R56, R56, -R89 ;  /* 0x8000005938387221 */ /* 0x008fe20000010000 */
[----:B------:R-:W-:-:S06]  /*f290*/  FADD.FTZ R40, R62, -R40 ;  /* 0x800000283e287221 */ /* 0x000fcc0000010000 */
[----:B------:R-:W3:Y:S01]  /*f2a0*/  MUFU.EX2 R120, R120 ;  /* 0x0000007800787308 */ /* 0x000ee20000000800 */
[--C-:B----4-:R-:W-:Y:S01]  /*f2b0*/  FADD.FTZ R62, R61, -R92.reuse ;  /* 0x8000005c3d3e7221 */ /* 0x110fe20000010000 */
[----:B------:R-:W-:Y:S01]  /*f2c0*/  FADD.FTZ R58, R58, -R89 ;  /* 0x800000593a3a7221 */ /* 0x000fe20000010000 */
[----:B------:R-:W4:Y:S05]  /*f2d0*/  LDL.LU R200, [R1+0x110] ;  /* 0x0001100001c87983 */ /* 0x000f2a0000300800 */
[----:B------:R-:W3:Y:S01]  /*f2e0*/  MUFU.EX2 R111, R111 ;  /* 0x0000006f006f7308 */ /* 0x000ee20000000800 */
[----:B------:R-:W-:-:S07]  /*f2f0*/  FADD.FTZ R92, R63, -R92 ;  /* 0x8000005c3f5c7221 */ /* 0x000fce0000010000 */
[----:B------:R-:W3:Y:S01]  /*f300*/  MUFU.EX2 R100, R100 ;  /* 0x0000006400647308 */ /* 0x000ee20000000800 */
[----:B------:R-:W-:Y:S01]  /*f310*/  FADD.FTZ R63, R68, -R90 ;  /* 0x8000005a443f7221 */ /* 0x000fe20000010000 */
[----:B------:R-:W-:Y:S01]  /*f320*/  FFMA.FTZ R68, -R161, R161, 1 ;  /* 0x3f800000a1447423 */ /* 0x000fe200000101a1 */
[----:B--2---:R-:W-:-:S05]  /*f330*/  FMUL.FTZ R56, R117, R56 ;  /* 0x0000003875387220 */ /* 0x004fca0000410000 */
[----:B------:R-:W2:Y:S01]  /*f340*/  MUFU.EX2 R102, R102 ;  /* 0x0000006600667308 */ /* 0x000ea20000000800 */
[----:B------:R-:W-:Y:S01]  /*f350*/  FFMA.FTZ R15, -R159, R159, 1 ;  /* 0x3f8000009f0f7423 */ /* 0x000fe2000001019f */
[----:B------:R-:W-:-:S06]  /*f360*/  FMUL.FTZ R58, R106, R58 ;  /* 0x0000003a6a3a7220 */ /* 0x000fcc0000410000 */
[----:B------:R-:W2:Y:S01]  /*f370*/  MUFU.EX2 R116, R116 ;  /* 0x0000007400747308 */ /* 0x000ea20000000800 */
[----:B------:R-:W-:-:S07]  /*f380*/  FMUL.FTZ R68, R68, R56 ;  /* 0x0000003844447220 */ /* 0x000fce0000410000 */
[----:B------:R-:W2:Y:S01]  /*f390*/  MUFU.EX2 R104, R104 ;  /* 0x0000006800687308 */ /* 0x000ea20000000800 */
[----:B------:R-:W-:Y:S01]  /*f3a0*/  FFMA.FTZ R61, -R160, R160, 1 ;  /* 0x3f800000a03d7423 */ /* 0x000fe200000101a0 */
[----:B------:R-:W-:-:S06]  /*f3b0*/  FMUL.FTZ R57, R119, R57 ;  /* 0x0000003977397220 */ /* 0x000fcc0000410000 */
[----:B------:R-:W2:Y:S01]  /*f3c0*/  MUFU.EX2 R107, R107 ;  /* 0x0000006b006b7308 */ /* 0x000ea20000000800 */
[----:B------:R-:W-:-:S07]  /*f3d0*/  FADD.FTZ R66, R66, -R93 ;  /* 0x8000005d42427221 */ /* 0x000fce0000010000 */
[----:B------:R-:W2:Y:S01]  /*f3e0*/  MUFU.EX2 R122, R122 ;  /* 0x0000007a007a7308 */ /* 0x000ea20000000800 */
[----:B-1----:R-:W-:-:S07]  /*f3f0*/  FMUL.FTZ R56, R204, R59 ;  /* 0x0000003bcc387220 */ /* 0x002fce0000410000 */
[----:B------:R-:W1:Y:S01]  /*f400*/  MUFU.EX2 R101, R101 ;  /* 0x0000006500657308 */ /* 0x000e620000000800 */
[----:B------:R-:W-:Y:S01]  /*f410*/  FMUL.FTZ R59, R15, R58 ;  /* 0x0000003a0f3b7220 */ /* 0x000fe20000410000 */
[----:B------:R-:W-:-:S06]  /*f420*/  FADD.FTZ R89, R69, -R216 ;  /* 0x800000d845597221 */ /* 0x000fcc0000010000 */
[----:B------:R-:W1:Y:S01]  /*f430*/  MUFU.EX2 R124, R124 ;  /* 0x0000007c007c7308 */ /* 0x000e620000000800 */
[----:B------:R-:W-:Y:S01]  /*f440*/  FFMA.FTZ R58, -R157, R157, 1 ;  /* 0x3f8000009d3a7423 */ /* 0x000fe2000001019d */
[----:B---3--:R-:W-:Y:S01]  /*f450*/  FMUL.FTZ R60, R120, R60 ;  /* 0x0000003c783c7220 */ /* 0x008fe20000410000 */
[----:B------:R-:W-:Y:S01]  /*f460*/  FADD.FTZ R65, R65, -R91 ;  /* 0x8000005b41417221 */ /* 0x000fe20000010000 */
[----:B------:R-:W-:Y:S01]  /*f470*/  FADD.FTZ R216, R71, -R216 ;  /* 0x800000d847d87221 */ /* 0x000fe20000010000 */
[----:B------:R-:W-:Y:S01]  /*f480*/  FMUL.FTZ R61, R61, R57 ;  /* 0x000000393d3d7220 */ /* 0x000fe20000410000 */
[----:B------:R-:W-:Y:S01]  /*f490*/  FFMA.FTZ R71, -R155, R155, 1 ;  /* 0x3f8000009b477423 */ /* 0x000fe2000001019b */
[----:B------:R-:W-:Y:S01]  /*f4a0*/  FMUL.FTZ R40, R111, R40 ;  /* 0x000000286f287220 */ /* 0x000fe20000410000 */
[----:B------:R-:W-:Y:S01]  /*f4b0*/  FFMA.FTZ R57, -R151, R151, 1 ;  /* 0x3f80000097397423 */ /* 0x000fe20000010197 */
[----:B------:R-:W-:Y:S01]  /*f4c0*/  FMUL.FTZ R66, R100, R66 ;  /* 0x0000004264427220 */ /* 0x000fe20000410000 */
[----:B------:R-:W-:Y:S01]  /*f4d0*/  FADD.FTZ R54, R54, -R222 ;  /* 0x800000de36367221 */ /* 0x000fe20000010000 */
[----:B------:R-:W-:Y:S01]  /*f4e0*/  FADD.FTZ R64, R64, -R93 ;  /* 0x8000005d40407221 */ /* 0x000fe20000010000 */
[----:B------:R-:W-:Y:S01]  /*f4f0*/  FMUL.FTZ R58, R58, R60 ;  /* 0x0000003c3a3a7220 */ /* 0x000fe20000410000 */
[----:B--2---:R-:W-:Y:S01]  /*f500*/  FMUL.FTZ R60, R102, R65 ;  /* 0x00000041663c7220 */ /* 0x004fe20000410000 */
[----:B------:R-:W-:Y:S01]  /*f510*/  FMUL.FTZ R71, R71, R40 ;  /* 0x0000002847477220 */ /* 0x000fe20000410000 */
        /* <DEDUP_REMOVED lines=9> */
[----:B------:R-:W-:Y:S01]  /*f5b0*/  FFMA.FTZ R15, -R154, R154, 1 ;  /* 0x3f8000009a0f7423 */ /* 0x000fe2000001019a */
[----:B-1----:R-:W-:Y:S01]  /*f5c0*/  FMUL.FTZ R64, R101, R64 ;  /* 0x0000004065407220 */ /* 0x002fe20000410000 */
[----:B------:R-:W4:Y:S01]  /*f5d0*/  LDL.LU R201, [R1+0x10c] ;  /* 0x00010c0001c97983 */ /* 0x000f220000300800 */
[----:B------:R-:W-:Y:S01]  /*f5e0*/  FFMA.FTZ R215, -R202, R202, 1 ;  /* 0x3f800000cad77423 */ /* 0x000fe200000101ca */
[----:B------:R-:W-:Y:S01]  /*f5f0*/  FFMA.FTZ R225, -R203, R203, 1 ;  /* 0x3f800000cbe17423 */ /* 0x000fe200000101cb */
[----:B------:R-:W1:Y:S01]  /*f600*/  MUFU.EX2 R115, R115 ;  /* 0x0000007300737308 */ /* 0x000e620000000800 */
[----:B------:R-:W4:Y:S01]  /*f610*/  LDL.LU R202, [R1+0x108] ;  /* 0x0001080001ca7983 */ /* 0x000f220000300800 */
[----:B------:R-:W-:Y:S01]  /*f620*/  FMUL.FTZ R222, R124, R55 ;  /* 0x000000377cde7220 */ /* 0x000fe20000410000 */
[----:B------:R-:W-:Y:S01]  /*f630*/  FMUL.FTZ R66, R66, R63 ;  /* 0x0000003f42427220 */ /* 0x000fe20000410000 */
[----:B------:R-:W-:Y:S01]  /*f640*/  FMUL.FTZ R53, R218, R220 ;  /* 0x000000dcda357220 */ /* 0x000fe20000410000 */
[----:B------:R-:W4:Y:S01]  /*f650*/  LDL.LU R203, [R1+0x104] ;  /* 0x0001040001cb7983 */ /* 0x000f220000300800 */
[----:B------:R-:W-:Y:S01]  /*f660*/  FMUL.FTZ R55, R217, R221 ;  /* 0x000000ddd9377220 */ /* 0x000fe20000410000 */
[----:B------:R-:W-:Y:S01]  /*f670*/  FADD.FTZ R67, R67, -R91 ;  /* 0x8000005b43437221 */ /* 0x000fe20000010000 */
[----:B------:R-:W2:Y:S01]  /*f680*/  MUFU.EX2 R105, R105 ;  /* 0x0000006900697308 */ /* 0x000ea20000000800 */
[----:B------:R3:W5:Y:S01]  /*f690*/  LDL.LU R171, [R1+0x100] ;  /* 0x0001000001ab7983 */ /* 0x0007620000300800 */
[----:B------:R-:W-:Y:S01]  /*f6a0*/  FMUL.FTZ R15, R15, R92 ;  /* 0x0000005c0f0f7220 */ /* 0x000fe20000410000 */
[----:B------:R-:W-:-:S02]  /*f6b0*/  FMUL.FTZ R64, R40, R64 ;  /* 0x0000004028407220 */ /* 0x000fc40000410000 */
[----:B------:R-:W3:Y:S04]  /*f6c0*/  SHFL.IDX PT, R63, R88, R235, 0x1f ;  /* 0x00001feb583f7589 */ /* 0x000ee800000e0000 */
[----:B------:R1:W5:Y:S01]  /*f6d0*/  LDL.LU R170, [R1+0xfc] ;  /* 0x0000fc0001aa7983 */ /* 0x0003620000300800 */
[----:B------:R-:W3:Y:S03]  /*f6e0*/  MUFU.EX2 R114, R114 ;  /* 0x0000007200727308 */ /* 0x000ee60000000800 */
[----:B------:R-:W-:Y:S04]  /*f6f0*/  SHFL.IDX PT, R91, R88, R10, 0x1f ;  /* 0x00001f0a585b7589 */ /* 0x000fe800000e0000 */
[----:B------:R-:W3:Y:S04]  /*f700*/  SHFL.IDX PT, R40, R88, R228, 0x1f ;  /* 0x00001fe458287589 */ /* 0x000ee800000e0000 */
[----:B------:R-:W-:Y:S04]  /*f710*/  SHFL.IDX PT, R93, R88, R227, 0x1f ;  /* 0x00001fe3585d7589 */ /* 0x000fe800000e0000 */
[----:B------:R-:W-:Y:S04]  /*f720*/  SHFL.IDX PT, R217, R88, R234, 0x1f ;  /* 0x00001fea58d97589 */ /* 0x000fe800000e0000 */
[----:B------:R-:W-:Y:S04]  /*f730*/  SHFL.IDX PT, R218, R88, R233, 0x1f ;  /* 0x00001fe958da7589 */ /* 0x000fe800000e0000 */
[----:B------:R-:W-:Y:S04]  /*f740*/  SHFL.IDX PT, R92, R88, R230, 0x1f ;  /* 0x00001fe6585c7589 */ /* 0x000fe800000e0000 */
[----:B------:R1:W5:Y:S04]  /*f750*/  LDL.LU R169, [R1+0xf8] ;  /* 0x0000f80001a97983 */ /* 0x0003680000300800 */
[----:B------:R-:W3:Y:S01]  /*f760*/  SHFL.IDX PT, R88, R88, R229, 0x1f ;  /* 0x00001fe558587589 */ /* 0x000ee200000e0000 */
[----:B------:R-:W3:Y:S03]  /*f770*/  MUFU.EX2 R110, R110 ;  /* 0x0000006e006e7308 */ /* 0x000ee60000000800 */
[----:B------:R1:W5:Y:S04]  /*f780*/  LDL.LU R168, [R1+0xf4] ;  /* 0x0000f40001a87983 */ /* 0x0003680000300800 */
[----:B------:R1:W5:Y:S01]  /*f790*/  LDL.LU R167, [R1+0xf0] ;  /* 0x0000f00001a77983 */ /* 0x0003620000300800 */
[----:B------:R-:W-:-:S03]  /*f7a0*/  FFMA.FTZ R54, -R162, R162, 1 ;  /* 0x3f800000a2367423 */ /* 0x000fc600000101a2 */
[----:B------:R1:W5:Y:S01]  /*f7b0*/  LDL.LU R166, [R1+0xec] ;  /* 0x0000ec0001a67983 */ /* 0x0003620000300800 */
[----:B------:R-:W3:Y:S03]  /*f7c0*/  MUFU.EX2 R118, R118 ;  /* 0x0000007600767308 */ /* 0x000ee60000000800 */
[----:B------:R1:W5:Y:S04]  /*f7d0*/  LDL.LU R165, [R1+0xe8] ;  /* 0x0000e80001a57983 */ /* 0x0003680000300800 */
[----:B------:R1:W5:Y:S04]  /*f7e0*/  LDL.LU R164, [R1+0xe4] ;  /* 0x0000e40001a47983 */ /* 0x0003680000300800 */
[----:B------:R1:W5:Y:S01]  /*f7f0*/  LDL.LU R163, [R1+0xe0] ;  /* 0x0000e00001a37983 */ /* 0x0003620000300800 */
[----:B------:R-:W-:-:S03]  /*f800*/  FFMA.FTZ R69, -R158, R158, 1 ;  /* 0x3f8000009e457423 */ /* 0x000fc6000001019e */
[----:B------:R1:W5:Y:S01]  /*f810*/  LDL.LU R162, [R1+0xdc] ;  /* 0x0000dc0001a27983 */ /* 0x0003620000300800 */
[----:B------:R-:W-:-:S03]  /*f820*/  FADD.FTZ R90, R70, -R90 ;  /* 0x8000005a465a7221 */ /* 0x000fc60000010000 */
[----:B------:R1:W5:Y:S01]  /*f830*/  LDL.LU R161, [R1+0xd8] ;  /* 0x0000d80001a17983 */ /* 0x0003620000300800 */
[----:B------:R-:W3:Y:S03]  /*f840*/  MUFU.EX2 R138, R138 ;  /* 0x0000008a008a7308 */ /* 0x000ee60000000800 */
[----:B------:R1:W5:Y:S01]  /*f850*/  LDL.LU R160, [R1+0xd4] ;  /* 0x0000d40001a07983 */ /* 0x0003620000300800 */
[----:B------:R-:W-:-:S03]  /*f860*/  FFMA.FTZ R70, -R156, R156, 1 ;  /* 0x3f8000009c467423 */ /* 0x000fc6000001019c */
[----:B------:R2:W5:Y:S01]  /*f870*/  LDL.LU R159, [R1+0xd0] ;  /* 0x0000d000019f7983 */ /* 0x0005620000300800 */
[----:B------:R-:W-:-:S03]  /*f880*/  FFMA.FTZ R57, -R149, R149, 1 ;  /* 0x3f80000095397423 */ /* 0x000fc60000010195 */
[----:B------:R3:W5:Y:S01]  /*f890*/  LDL.LU R158, [R1+0xcc] ;  /* 0x0000cc00019e7983 */ /* 0x0007620000300800 */
[----:B-1----:R-:W-:-:S03]  /*f8a0*/  FMUL.FTZ R67, R115, R67 ;  /* 0x0000004373437220 */ /* 0x002fc60000410000 */
[----:B------:R1:W5:Y:S01]  /*f8b0*/  LDL.LU R157, [R1+0xc8] ;  /* 0x0000c800019d7983 */ /* 0x0003620000300800 */
[----:B------:R-:W-:Y:S01]  /*f8c0*/  FMUL.FTZ R69, R69, R56 ;  /* 0x0000003845457220 */ /* 0x000fe20000410000 */
[----:B--2---:R-:W-:Y:S02]  /*f8d0*/  FMUL.FTZ R62, R105, R62 ;  /* 0x0000003e693e7220 */ /* 0x004fe40000410000 */
[----:B------:R1:W5:Y:S01]  /*f8e0*/  LDL.LU R156, [R1+0xc4] ;  /* 0x0000c400019c7983 */ /* 0x0003620000300800 */
[----:B------:R-:W-:-:S03]  /*f8f0*/  FFMA.FTZ R56, -R152, R152, 1 ;  /* 0x3f80000098387423 */ /* 0x000fc60000010198 */
[----:B------:R1:W5:Y:S01]  /*f900*/  LDL.LU R155, [R1+0xc0] ;  /* 0x0000c000019b7983 */ /* 0x0003620000300800 */
[----:B------:R-:W-:-:S03]  /*f910*/  FMUL.FTZ R57, R57, R67 ;  /* 0x0000004339397220 */ /* 0x000fc60000410000 */
[----:B------:R1:W5:Y:S01]  /*f920*/  LDL.LU R154, [R1+0xbc] ;  /* 0x0000bc00019a7983 */ /* 0x0003620000300800 */
[----:B------:R-:W-:-:S03]  /*f930*/  FMUL.FTZ R70, R70, R62 ;  /* 0x0000003e46467220 */ /* 0x000fc60000410000 */
[----:B------:R1:W5:Y:S01]  /*f940*/  LDL.LU R153, [R1+0xb8] ;  /* 0x0000b80001997983 */ /* 0x0003620000300800 */
[----:B------:R-:W-:Y:S01]  /*f950*/  FFMA.FTZ R67, -R147, R147, 1 ;  /* 0x3f80000093437423 */ /* 0x000fe20000010193 */
[----:B---3--:R-:W-:Y:S02]  /*f960*/  FMUL.FTZ R90, R114, R90 ;  /* 0x0000005a725a7220 */ /* 0x008fe40000410000 */
[----:B------:R1:W5:Y:S01]  /*f970*/  LDL.LU R152, [R1+0xb4] ;  /* 0x0000b40001987983 */ /* 0x0003620000300800 */
[----:B------:R-:W-:-:S03]  /*f980*/  FFMA.FTZ R62, -R148, R148, 1 ;  /* 0x3f800000943e7423 */ /* 0x000fc60000010194 */
[----:B------:R1:W5:Y:S01]  /*f990*/  LDL.LU R151, [R1+0xb0] ;  /* 0x0000b00001977983 */ /* 0x0003620000300800 */
[----:B------:R-:W-:Y:S01]  /*f9a0*/  FMUL.FTZ R56, R56, R60 ;  /* 0x0000003c38387220 */ /* 0x000fe20000410000 */
[----:B------:R-:W-:Y:S02]  /*f9b0*/  FMUL.FTZ R89, R110, R89 ;  /* 0x000000596e597220 */ /* 0x000fe40000410000 */
[----:B------:R1:W5:Y:S01]  /*f9c0*/  LDL.LU R150, [R1+0xac] ;  /* 0x0000ac0001967983 */ /* 0x0003620000300800 */
[----:B------:R-:W-:Y:S01]  /*f9d0*/  FFMA.FTZ R60, -R146, R146, 1 ;  /* 0x3f800000923c7423 */ /* 0x000fe20000010192 */
[--C-:B------:R-:W-:Y:S02]  /*f9e0*/  FADD.FTZ R81, R81, -R63.reuse ;  /* 0x8000003f51517221 */ /* 0x100fe40000010000 */
[----:B------:R1:W5:Y:S01]  /*f9f0*/  LDL.LU R149, [R1+0xa8] ;  /* 0x0000a80001957983 */ /* 0x0003620000300800 */
[----:B------:R-:W-:Y:S01]  /*fa00*/  FADD.FTZ R83, R83, -R63 ;  /* 0x8000003f53537221 */ /* 0x000fe20000010000 */
[----:B------:R-:W-:-:S02]  /*fa10*/  FMUL.FTZ R216, R118, R216 ;  /* 0x000000d876d87220 */ /* 0x000fc40000410000 */
[----:B------:R1:W5:Y:S01]  /*fa20*/  LDL.LU R148, [R1+0xa4] ;  /* 0x0000a40001947983 */ /* 0x0003620000300800 */
[----:B------:R-:W-:Y:S01]  /*fa30*/  FMUL.FTZ R67, R67, R90 ;  /* 0x0000005a43437220 */ /* 0x000fe20000410000 */
[--C-:B------:R-:W-:Y:S01]  /*fa40*/  FADD.FTZ R73, R73, -R40.reuse ;  /* 0x8000002849497221 */ /* 0x100fe20000010000 */
[----:B------:R-:W-:Y:S01]  /*fa50*/  FFMA.FTZ R63, -R145, R145, 1 ;  /* 0x3f800000913f7423 */ /* 0x000fe20000010191 */
[----:B------:R1:W5:Y:S01]  /*fa60*/  LDL.LU R147, [R1+0xa0] ;  /* 0x0000a00001937983 */ /* 0x0003620000300800 */
[----:B------:R-:W-:Y:S01]  /*fa70*/  FADD.FTZ R40, R75, -R40 ;  /* 0x800000284b287221 */ /* 0x000fe20000010000 */
[--C-:B------:R-:W-:Y:S01]  /*fa80*/  FADD.FTZ R85, R85, -R88.reuse ;  /* 0x8000005855557221 */ /* 0x100fe20000010000 */
[----:B------:R-:W-:Y:S01]  /*fa90*/  FADD.FTZ R87, R87, -R88 ;  /* 0x8000005857577221 */ /* 0x000fe20000010000 */
[----:B------:R1:W5:Y:S01]  /*faa0*/  LDL.LU R146, [R1+0x9c] ;  /* 0x00009c0001927983 */ /* 0x0003620000300800 */
[----:B------:R-:W-:Y:S01]  /*fab0*/  FFMA.FTZ R90, -R144, R144, 1 ;  /* 0x3f800000905a7423 */ /* 0x000fe20000010190 */
[----:B------:R-:W-:Y:S01]  /*fac0*/  FMUL.FTZ R62, R62, R89 ;  /* 0x000000593e3e7220 */ /* 0x000fe20000410000 */
        /* <DEDUP_REMOVED lines=11> */
[----:B------:R-:W-:Y:S01]  /*fb80*/  FMUL.FTZ R40, R138, R40 ;  /* 0x000000288a287220 */ /* 0x000fe20000410000 */
[----:B------:R1:W5:Y:S01]  /*fb90*/  LDL.LU R142, [R1+0x8c] ;  /* 0x00008c00018e7983 */ /* 0x0003620000300800 */
[----:B------:R-:W-:Y:S01]  /*fba0*/  FFMA.FTZ R216, -R140, R140, 1 ;  /* 0x3f8000008cd87423 */ /* 0x000fe2000001018c */
[--C-:B------:R-:W-:Y:S01]  /*fbb0*/  FADD.FTZ R84, R84, -R92.reuse ;  /* 0x8000005c54547221 */ /* 0x100fe20000010000 */
[----:B------:R-:W-:Y:S01]  /*fbc0*/  FADD.FTZ R86, R86, -R92 ;  /* 0x8000005c56567221 */ /* 0x000fe20000010000 */
[----:B------:R1:W5:Y:S01]  /*fbd0*/  LDL.LU R141, [R1+0x88] ;  /* 0x00008800018d7983 */ /* 0x0003620000300800 */
[----:B------:R-:W-:Y:S01]  /*fbe0*/  FFMA.FTZ R91, -R7, R7, 1 ;  /* 0x3f800000075b7423 */ /* 0x000fe20000010107 */
[----:B------:R-:W-:-:S02]  /*fbf0*/  FFMA.FTZ R92, -R6, R6, 1 ;  /* 0x3f800000065c7423 */ /* 0x000fc40000010106 */
[----:B------:R1:W5:Y:S01]  /*fc00*/  LDL.LU R140, [R1+0x84] ;  /* 0x00008400018c7983 */ /* 0x0003620000300800 */
[--C-:B------:R-:W-:Y:S01]  /*fc10*/  FADD.FTZ R80, R80, -R218.reuse ;  /* 0x800000da50507221 */ /* 0x100fe20000010000 */
[----:B------:R-:W-:Y:S01]  /*fc20*/  FADD.FTZ R82, R82, -R218 ;  /* 0x800000da52527221 */ /* 0x000fe20000010000 */
[----:B------:R-:W-:Y:S01]  /*fc30*/  FFMA.FTZ R220, -R5, R5, 1 ;  /* 0x3f80000005dc7423 */ /* 0x000fe20000010105 */
[----:B------:R1:W5:Y:S01]  /*fc40*/  LDL.LU R7, [R1+0x80] ;  /* 0x0000800001077983 */ /* 0x0003620000300800 */
[----:B------:R-:W-:Y:S01]  /*fc50*/  FMUL.FTZ R89, R89, R40 ;  /* 0x0000002859597220 */ /* 0x000fe20000410000 */
[----:B------:R-:W-:Y:S02]  /*fc60*/  FFMA.FTZ R218, -R4, R4, 1 ;  /* 0x3f80000004da7423 */ /* 0x000fe40000010104 */
[----:B------:R1:W5:Y:S01]  /*fc70*/  LDL.LU R6, [R1+0x7c] ;  /* 0x00007c0001067983 */ /* 0x0003620000300800 */
[----:B------:R-:W-:-:S03]  /*fc80*/  FFMA.FTZ R40, -R2, R2, 1 ;  /* 0x3f80000002287423 */ /* 0x000fc60000010102 */
[----:B------:R1:W5:Y:S04]  /*fc90*/  LDL.LU R5, [R1+0x78] ;  /* 0x0000780001057983 */ /* 0x0003680000300800 */
[----:B------:R1:W5:Y:S04]  /*fca0*/  LDL.LU R4, [R1+0x74] ;  /* 0x0000740001047983 */ /* 0x0003680000300800 */
[----:B------:R1:W5:Y:S04]  /*fcb0*/  LDL.LU R2, [R1+0x70] ;  /* 0x0000700001027983 */ /* 0x0003680000300800 */
[----:B------:R-:W2:Y:S01]  /*fcc0*/  LDL R221, [R1+0x54] ;  /* 0x0000540001dd7983 */ /* 0x000ea20000100800 */
[----:B------:R-:W3:Y:S08]  /*fcd0*/  MUFU.EX2 R131, R131 ;  /* 0x0000008300837308 */ /* 0x000ef00000000800 */
        /* <DEDUP_REMOVED lines=9> */
[----:B------:R-:W4:Y:S08]  /*fd70*/  MUFU.EX2 R123, R123 ;  /* 0x0000007b007b7308 */ /* 0x000f300000000800 */
[----:B------:R-:W4:Y:S08]  /*fd80*/  MUFU.EX2 R121, R121 ;  /* 0x0000007900797308 */ /* 0x000f300000000800 */
[----:B------:R-:W4:Y:S08]  /*fd90*/  MUFU.EX2 R129, R129 ;  /* 0x0000008100817308 */ /* 0x000f300000000800 */
[----:B------:R-:W4:Y:S08]  /*fda0*/  MUFU.EX2 R126, R126 ;  /* 0x0000007e007e7308 */ /* 0x000f300000000800 */
[----:B------:R-:W4:Y:S08]  /*fdb0*/  MUFU.EX2 R139, R139 ;  /* 0x0000008b008b7308 */ /* 0x000f300000000800 */
[----:B------:R-:W4:Y:S08]  /*fdc0*/  MUFU.EX2 R125, R125 ;  /* 0x0000007d007d7308 */ /* 0x000f300000000800 */
[----:B------:R-:W4:Y:S01]  /*fdd0*/  MUFU.EX2 R205, R205 ;  /* 0x000000cd00cd7308 */ /* 0x000f220000000800 */
[----:B---3--:R-:W-:Y:S01]  /*fde0*/  FMUL.FTZ R74, R131, R74 ;  /* 0x0000004a834a7220 */ /* 0x008fe20000410000 */
[----:B-1----:R-:W-:Y:S01]  /*fdf0*/  FMUL.FTZ R76, R127, R76 ;  /* 0x0000004c7f4c7220 */ /* 0x002fe20000410000 */
[----:B------:R-:W-:Y:S01]  /*fe00*/  FMUL.FTZ R82, R137, R82 ;  /* 0x0000005289527220 */ /* 0x000fe20000410000 */
[----:B------:R-:W-:Y:S01]  /*fe10*/  FFMA.FTZ R136, -R136, R136, 1 ;  /* 0x3f80000088887423 */ /* 0x000fe20000010188 */
[----:B------:R-:W-:Y:S01]  /*fe20*/  FMUL.FTZ R231, R33, R231 ;  /* 0x000000e721e77220 */ /* 0x000fe20000410000 */
[----:B------:R-:W-:Y:S01]  /*fe30*/  FMUL.FTZ R232, R34, R232 ;  /* 0x000000e822e87220 */ /* 0x000fe20000410000 */
[--C-:B------:R-:W-:Y:S01]  /*fe40*/  FADD.FTZ R77, R77, -R217.reuse ;  /* 0x800000d94d4d7221 */ /* 0x100fe20000010000 */
[----:B------:R-:W-:Y:S01]  /*fe50*/  FADD.FTZ R79, R79, -R217 ;  /* 0x800000d94f4f7221 */ /* 0x000fe20000010000 */
[----:B------:R-:W-:Y:S01]  /*fe60*/  FMUL.FTZ R73, R108, R73 ;  /* 0x000000496c497220 */ /* 0x000fe20000410000 */
[----:B------:R-:W-:Y:S01]  /*fe70*/  FMUL.FTZ R72, R113, R72 ;  /* 0x0000004871487220 */ /* 0x000fe20000410000 */
[----:B------:R-:W-:Y:S01]  /*fe80*/  FMUL.FTZ R88, R88, R74 ;  /* 0x0000004a58587220 */ /* 0x000fe20000410000 */
[----:B------:R-:W-:Y:S01]  /*fe90*/  FMUL.FTZ R93, R93, R76 ;  /* 0x0000004c5d5d7220 */ /* 0x000fe20000410000 */
[----:B------:R-:W-:Y:S01]  /*fea0*/  FFMA.FTZ R217, -R128, R128, 1 ;  /* 0x3f80000080d97423 */ /* 0x000fe20000010180 */
[----:B------:R-:W-:Y:S01]  /*feb0*/  FMUL.FTZ R128, R40, R82 ;  /* 0x0000005228807220 */ /* 0x000fe20000410000 */
[----:B------:R-:W-:Y:S01]  /*fec0*/  FFMA.FTZ R133, -R133, R133, 1 ;  /* 0x3f80000085857423 */ /* 0x000fe20000010185 */
        /* <DEDUP_REMOVED lines=69> */
[----:B--2---:R-:W-:-:S05]  /*10320*/  IMAD R13, R0, 0x4000, R221 ;  /* 0x00004000000d7824 */ /* 0x004fca00078e02dd */
[----:B------:R-:W-:-:S05]  /*10330*/  LEA R13, R13, R16, 0x1 ;  /* 0x000000100d0d7211 */ /* 0x000fca00078e08ff */
        /* <DEDUP_REMOVED lines=79> */
[----:B------:R-:W-:Y:S01]  /*10830*/  R2UR UR4, R16 ;  /* 0x00000000100472ca */ /* 0x000fe200000e0000 */
[----:B---3--:R-:W-:-:S05]  /*10840*/  IMAD R11, R0, 0x800, R14 ;  /* 0x00000800000b7824 */ /* 0x008fca00078e020e */
        /* <DEDUP_REMOVED lines=65> */
.L_x_1232:
        /* <DEDUP_REMOVED lines=70> */
.L_x_1233:
        /* <DEDUP_REMOVED lines=12> */
.L_x_1223:
        /* <DEDUP_REMOVED lines=34> */
.L_x_1191:
        /* <DEDUP_REMOVED lines=22> */
.L_x_1236:
[----:B------:R-:W-:-:S05]  /*11500*/  VIADD R16, R17, 0x4000 ;  /* 0x0000400011107836 */ /* 0x000fca0000000000 */
        /* <DEDUP_REMOVED lines=18> */
.L_x_1237:
        /* <DEDUP_REMOVED lines=18> */
.L_x_1238:
        /* <DEDUP_REMOVED lines=18> */
.L_x_1239:
        /* <DEDUP_REMOVED lines=22> */
[----:B------:R-:W-:Y:S02]  /*119d0*/  F2FP.BF16.F32.PACK_AB R148, R149, R148 ;  /* 0x000000949594723e */ /* 0x000fe400000010ff */
[CC--:B------:R-:W-:Y:S02]  /*119e0*/  LEA.HI R4, R2.reuse, R7.reuse, RZ, 0x4 ;  /* 0x0000000702047211 */ /* 0x0c0fe400078f20ff */
[----:B------:R-:W-:Y:S02]  /*119f0*/  LEA.HI R2, R2, R7, RZ, 0x5 ;  /* 0x0000000702027211 */ /* 0x000fe400078f28ff */
[----:B------:R-:W-:Y:S02]  /*11a00*/  LOP3.LUT R0, R4, 0xfffffff0, RZ, 0xc0, !PT ;  /* 0xfffffff004007812 */ /* 0x000fe400078ec0ff */
[----:B------:R-:W-:-:S02]  /*11a10*/  SHF.R.S32.HI R4, RZ, 0x4, R4 ;  /* 0x00000004ff047819 */ /* 0x000fc40000011404 */
[----:B------:R-:W-:Y:S02]  /*11a20*/  IADD3 R0, R7, -R0, RZ ;  /* 0x8000000007007210 */ /* 0x000fe40007ffe0ff */
[----:B------:R-:W-:Y:S01]  /*11a30*/  SHF.R.S32.HI R2, RZ, 0x5, R2 ;  /* 0x00000005ff027819 */ /* 0x000fe20000011402 */
[----:B------:R-:W-:Y:S01]  /*11a40*/  IMAD.SHL.U32 R7, R4, 0x8, RZ ;  /* 0x0000000804077824 */ /* 0x000fe200078e00ff */
[----:B------:R-:W-:Y:S02]  /*11a50*/  SHF.R.S32.HI R3, RZ, 0x1f, R0 ;  /* 0x0000001fff037819 */ /* 0x000fe40000011400 */
[----:B------:R-:W-:Y:S02]  /*11a60*/  F2FP.BF16.F32.PACK_AB R142, R145, R144 ;  /* 0x00000090918e723e */ /* 0x000fe400000010ff */
[----:B------:R-:W-:Y:S02]  /*11a70*/  LEA.HI R3, R3, R0, RZ, 0x3 ;  /* 0x0000000003037211 */ /* 0x000fe400078f18ff */
[----:B------:R-:W-:-:S02]  /*11a80*/  F2FP.BF16.F32.PACK_AB R143, R147, R146 ;  /* 0x00000092938f723e */ /* 0x000fc400000010ff */
[C---:B------:R-:W-:Y:S02]  /*11a90*/  LOP3.LUT R5, R3.reuse, 0xfffffff8, RZ, 0xc0, !PT ;  /* 0xfffffff803057812 */ /* 0x040fe400078ec0ff */
[----:B------:R-:W-:Y:S02]  /*11aa0*/  SHF.L.U32 R3, R3, 0x6, RZ ;  /* 0x0000000603037819 */ /* 0x000fe400000006ff */
[----:B------:R-:W-:Y:S01]  /*11ab0*/  F2FP.BF16.F32.PACK_AB R149, R151, R150 ;  /* 0x000000969795723e */ /* 0x000fe200000010ff */
[----:B------:R-:W-:Y:S01]  /*11ac0*/  IMAD.IADD R5, R0, 0x1, -R5 ;  /* 0x0000000100057824 */ /* 0x000fe200078e0a05 */
[----:B------:R-:W-:Y:S02]  /*11ad0*/  LOP3.LUT R3, R3, 0x7ffffe00, RZ, 0xc0, !PT ;  /* 0x7ffffe0003037812 */ /* 0x000fe400078ec0ff */
[----:B------:R-:W-:Y:S02]  /*11ae0*/  F2FP.BF16.F32.PACK_AB R156, R157, R156 ;  /* 0x0000009c9d9c723e */ /* 0x000fe400000010ff */
[C---:B------:R-:W-:Y:S01]  /*11af0*/  SHF.L.U32 R0, R5.reuse, 0x6, RZ ;  /* 0x0000000605007819 */ /* 0x040fe200000006ff */
[----:B------:R-:W-:Y:S01]  /*11b00*/  IMAD R3, R2, 0x400, R3 ;  /* 0x0000040002037824 */ /* 0x000fe200078e0203 */
[----:B------:R-:W-:Y:S01]  /*11b10*/  R2P PR, R5, 0x6 ;  /* 0x0000000605007804 */ /* 0x000fe20000000000 */
[----:B------:R-:W2:Y:S01]  /*11b20*/  SHFL.IDX PT, R2, R2, RZ, 0x1f ;  /* 0x00001fff02027589 */ /* 0x000ea200000e0000 */
[----:B------:R-:W-:-:S02]  /*11b30*/  LOP3.LUT R0, R0, 0x1c0, RZ, 0xc0, !PT ;  /* 0x000001c000007812 */ /* 0x000fc400078ec0ff */
[----:B------:R-:W-:Y:S02]  /*11b40*/  MOV R5, 0x40 ;  /* 0x0000004000057802 */ /* 0x000fe40000000f00 */
[----:B------:R-:W-:Y:S02]  /*11b50*/  LOP3.LUT R7, R0, 0x8, R7, 0xf8, !PT ;  /* 0x0000000800077812 */ /* 0x000fe400078ef807 */
[----:B------:R-:W-:Y:S02]  /*11b60*/  SHF.R.U32.HI R0, RZ, 0x3, R0 ;  /* 0x00000003ff007819 */ /* 0x000fe40000011600 */
[----:B------:R-:W-:Y:S02]  /*11b70*/  SEL R5, R5, 0xffffffc0, !P2 ;  /* 0xffffffc005057807 */ /* 0x000fe40005000000 */
[----:B------:R-:W-:Y:S02]  /*11b80*/  LOP3.LUT R0, R7, R0, RZ, 0x3c, !PT ;  /* 0x0000000007007212 */ /* 0x000fe400078e3cff */
[----:B------:R-:W-:-:S02]  /*11b90*/  F2FP.BF16.F32.PACK_AB R150, R153, R152 ;  /* 0x000000989996723e */ /* 0x000fc400000010ff */
[----:B------:R-:W-:Y:S01]  /*11ba0*/  IADD3 R0, R0, R3, RZ ;  /* 0x0000000300007210 */ /* 0x000fe20007ffe0ff */
[----:B------:R-:W-:Y:S01]  /*11bb0*/  IMAD.MOV.U32 R3, RZ, RZ, 0x20 ;  /* 0x00000020ff037424 */ /* 0x000fe200078e00ff */
[----:B------:R-:W-:Y:S02]  /*11bc0*/  F2FP.BF16.F32.PACK_AB R151, R155, R154 ;  /* 0x0000009a9b97723e */ /* 0x000fe400000010ff */
[----:B------:R-:W-:Y:S01]  /*11bd0*/  F2FP.BF16.F32.PACK_AB R157, R159, R158 ;  /* 0x0000009e9f9d723e */ /* 0x000fe200000010ff */
[----:B------:R-:W-:Y:S01]  /*11be0*/  IMAD R0, R0, 0x2, R17 ;  /* 0x0000000200007824 */ /* 0x000fe200078e0211 */
[----:B------:R-:W-:Y:S02]  /*11bf0*/  SEL R3, R3, 0xffffffe0, !P1 ;  /* 0xffffffe003037807 */ /* 0x000fe40004800000 */
[----:B------:R-:W-:Y:S02]  /*11c00*/  F2FP.BF16.F32.PACK_AB R164, R165, R164 ;  /* 0x000000a4a5a4723e */ /* 0x000fe400000010ff */
[--C-:B------:R-:W-:Y:S01]  /*11c10*/  IADD3 R6, R5, 0x4000, R0.reuse ;  /* 0x0000400005067810 */ /* 0x100fe20007ffe000 */
[----:B------:R3:W-:Y:S01]  /*11c20*/  STSM.16.M88.4 [R0+0x4000], R172 ;  /* 0x004000ac00007844 */ /* 0x0007e20000000200 */
[----:B------:R-:W-:-:S02]  /*11c30*/  IADD3 R4, R3, 0x4000, R0 ;  /* 0x0000400003047810 */ /* 0x000fc40007ffe000 */
[----:B------:R-:W-:Y:S02]  /*11c40*/  IADD3 R3, R3, R6, RZ ;  /* 0x0000000603037210 */ /* 0x000fe40007ffe0ff */
        /* <DEDUP_REMOVED lines=40> */
.L_x_1241:
[----:B------:R-:W-:Y:S05]  /*11ed0*/  BSYNC B0 ;  /* 0x0000000000007941 */ /* 0x000fea0003800000 */
.L_x_1240:
[----:B------:R-:W-:-:S04]  /*11ee0*/  DEPBAR.LE SB0, 0x0 ;  /* 0x000080000000791a */ /* 0x000fc80000000000 */
[----:B------:R-:W-:Y:S05]  /*11ef0*/  BRA `(.L_x_1189) ;  /* 0x0000004000dc7947 */ /* 0x000fea0003800000 */
.L_x_1235:
[----:B------:R-:W2:Y:S01]  /*11f00*/  S2R R0, SR_TID.X ;  /* 0x0000000000007919 */ /* 0x000ea20000002100 */
[----:B------:R-:W3:Y:S01]  /*11f10*/  LDC.64 R16, c[0x0][0x808] ;  /* 0x00020200ff107b82 */ /* 0x000ee20000000a00 */
[----:B------:R-:W-:Y:S01]  /*11f20*/  ULDC.64 UR4, c[0x0][0x820] ;  /* 0x0002080000047ab9 */ /* 0x000fe20000000a00 */
[----:B------:R-:W-:Y:S01]  /*11f30*/  BSSY B0, `(.L_x_1242) ;  /* 0x0000030000007945 */ /* 0x000fe20003800000 */
[----:B------:R-:W4:Y:S01]  /*11f40*/  S2R R23, SR_CTAID.Y ;  /* 0x0000000000177919 */ /* 0x000f220000002600 */
[----:B------:R-:W3:Y:S04]  /*11f50*/  S2R R15, SR_CTAID.X ;  /* 0x00000000000f7919 */ /* 0x000ee80000002500 */
[----:B------:R-:W1:Y:S01]  /*11f60*/  LDC R19, c[0x0][0x83c] ;  /* 0x00020f00ff137b82 */ /* 0x000e620000000800 */
[----:B------:R-:W5:Y:S01]  /*11f70*/  S2R R21, SR_CTAID.Z ;  /* 0x0000000000157919 */ /* 0x000f620000002700 */
[----:B--2---:R-:W-:Y:S01]  /*11f80*/  VIADD R3, R0, 0xffffff80 ;  /* 0xffffff8000037836 */ /* 0x004fe20000000000 */
[----:B----4-:R-:W-:-:S04]  /*11f90*/  SHF.R.S32.HI R13, RZ, 0x1f, R23 ;  /* 0x0000001fff0d7819 */ /* 0x010fc80000011417 */
[----:B------:R-:W-:-:S04]  /*11fa0*/  SHF.R.S32.HI R0, RZ, 0x1f, R3 ;  /* 0x0000001fff007819 */ /* 0x000fc80000011403 */
[----:B------:R-:W-:Y:S02]  /*11fb0*/  LEA.HI R2, R0, R3, RZ, 0x3 ;  /* 0x0000000300027211 */ /* 0x000fe400078f18ff */
[----:B-----5:R-:W-:Y:S02]  /*11fc0*/  SHF.R.S32.HI R12, RZ, 0x1f, R21 ;  /* 0x0000001fff0c7819 */ /* 0x020fe40000011415 */
[----:B------:R-:W-:Y:S02]  /*11fd0*/  LOP3.LUT R0, R2, 0x1ffffff8, RZ, 0xc0, !PT ;  /* 0x1ffffff802007812 */ /* 0x000fe400078ec0ff */
[----:B------:R-:W-:Y:S02]  /*11fe0*/  SHF.R.S32.HI R2, RZ, 0x3, R2 ;  /* 0x00000003ff027819 */ /* 0x000fe40000011402 */
[----:B------:R-:W-:Y:S01]  /*11ff0*/  IADD3 R0, R3, -R0, RZ ;  /* 0x8000000003007210 */ /* 0x000fe20007ffe0ff */
[----:B---3--:R-:W-:Y:S02]  /*12000*/  IMAD R3, R15, -0x80, R16 ;  /* 0xffffff800f037824 */ /* 0x008fe400078e0210 */
[----:B------:R-:W-:-:S02]  /*12010*/  VIADD R8, R2, 0x60 ;  /* 0x0000006002087836 */ /* 0x000fc40000000000 */
[----:B------:R-:W-:Y:S01]  /*12020*/  IMAD.SHL.U32 R6, R0, 0x8, RZ ;  /* 0x0000000800067824 */ /* 0x000fe200078e00ff */
[-C--:B------:R-:W-:Y:S01]  /*12030*/  ISETP.GE.AND P3, PT, R2, R3.reuse, PT ;  /* 0x000000030200720c */ /* 0x080fe20003f66270 */
[----:B------:R-:W-:Y:S01]  /*12040*/  IMAD R0, R13, UR4, RZ ;  /* 0x000000040d007c24 */ /* 0x000fe2000f8e02ff */
[----:B------:R-:W-:Y:S02]  /*12050*/  ISETP.GE.AND P0, PT, R8, R3, PT ;  /* 0x000000030800720c */ /* 0x000fe40003f06270 */
[----:B------:R-:W-:Y:S01]  /*12060*/  SHF.R.S32.HI R7, RZ, 0x1f, R6 ;  /* 0x0000001fff077819 */ /* 0x000fe20000011406 */
[C---:B------:R-:W-:Y:S01]  /*12070*/  IMAD R9, R23.reuse, UR5, R0 ;  /* 0x0000000517097c24 */ /* 0x040fe2000f8e0200 */
[----:B------:R-:W-:Y:S02]  /*12080*/  IADD3 R0, R2, 0x20, RZ ;  /* 0x0000002002007810 */ /* 0x000fe40007ffe0ff */
[----:B------:R-:W-:Y:S01]  /*12090*/  ISETP.GE.OR P6, PT, R6, R17, P3 ;  /* 0x000000110600720c */ /* 0x000fe20001fc6670 */
[----:B------:R-:W-:Y:S01]  /*120a0*/  IMAD.WIDE.U32 R4, R23, UR4, R6 ;  /* 0x0000000417047c25 */ /* 0x000fe2000f8e0006 */
[----:B------:R-:W-:Y:S01]  /*120b0*/  ISETP.GE.AND P2, PT, R0, R3, PT ;  /* 0x000000030000720c */ /* 0x000fe20003f46270 */
[----:B------:R-:W-:Y:S01]  /*120c0*/  ULDC.64 UR4, c[0x0][0x828] ;  /* 0x00020a0000047ab9 */ /* 0x000fe20000000a00 */
[----:B------:R-:W-:Y:S01]  /*120d0*/  IADD3 R0, R2, 0x40, RZ ;  /* 0x0000004002007810 */ /* 0x000fe20007ffe0ff */
[----:B------:R-:W-:Y:S01]  /*120e0*/  IMAD.IADD R5, R5, 0x1, R9 ;  /* 0x0000000105057824 */ /* 0x000fe200078e0209 */
[----:B------:R-:W-:-:S02]  /*120f0*/  ISETP.GE.OR P5, PT, R6, R17, P2 ;  /* 0x000000110600720c */ /* 0x000fc400017a6670 */
[----:B------:R-:W-:Y:S01]  /*12100*/  ISETP.GE.AND P1, PT, R0, R3, PT ;  /* 0x000000030000720c */ /* 0x000fe20003f26270 */
[----:B------:R-:W-:Y:S01]  /*12110*/  IMAD R0, R12, UR4, RZ ;  /* 0x000000040c007c24 */ /* 0x000fe2000f8e02ff */
[----:B------:R-:W-:Y:S01]  /*12120*/  SHF.R.S32.HI R3, RZ, 0x1f, R2 ;  /* 0x0000001fff037819 */ /* 0x000fe20000011402 */
[----:B------:R-:W-:Y:S01]  /*12130*/  IMAD.WIDE.U32 R4, R21, UR4, R4 ;  /* 0x0000000415047c25 */ /* 0x000fe2000f8e0004 */
[----:B------:R-:W-:-:S03]  /*12140*/  ISETP.GE.OR P4, PT, R6, R17, P1 ;  /* 0x000000110600720c */ /* 0x000fc60000f86670 */
[----:B------:R-:W-:Y:S02]  /*12150*/  IMAD R11, R21, UR5, R0 ;  /* 0x00000005150b7c24 */ /* 0x000fe4000f8e0200 */
[----:B------:R-:W-:-:S03]  /*12160*/  IMAD.WIDE R2, R15, 0x80, R2 ;  /* 0x000000800f027825 */ /* 0x000fc600078e0202 */
[----:B------:R-:W-:Y:S01]  /*12170*/  IADD3 R11, R5, R11, RZ ;  /* 0x0000000b050b7210 */ /* 0x000fe20007ffe0ff */
[----:B-1----:R-:W-:Y:S06]  /*12180*/  @P6 BRA `(.L_x_1243) ;  /* 0x0000000000286947 */ /* 0x002fec0003800000 */
        /* <DEDUP_REMOVED lines=10> */
.L_x_1243:
[----:B------:R-:W-:Y:S05]  /*12230*/  BSYNC B0 ;  /* 0x0000000000007941 */ /* 0x000fea0003800000 */
.L_x_1242:
[----:B------:R-:W-:Y:S01]  /*12240*/  BSSY B0, `(.L_x_1244) ;  /* 0x0000010000007945 */ /* 0x000fe20003800000 */
[----:B------:R-:W-:-:S03]  /*12250*/  ISETP.GE.OR P6, PT, R6, R17, P0 ;  /* 0x000000110600720c */ /* 0x000fc600007c6670 */
[----:B------:R-:W-:Y:S10]  /*12260*/  @P5 BRA `(.L_x_1245) ;  /* 0x0000000000345947 */ /* 0x000ff40003800000 */
        /* <DEDUP_REMOVED lines=13> */
.L_x_1245:
[----:B------:R-:W-:Y:S05]  /*12340*/  BSYNC B0 ;  /* 0x0000000000007941 */ /* 0x000fea0003800000 */
.L_x_1244:
[----:B------:R-:W-:Y:S04]  /*12350*/  BSSY B0, `(.L_x_1246) ;  /* 0x000000f000007945 */ /* 0x000fe80003800000 */
[----:B------:R-:W-:Y:S05]  /*12360*/  @P4 BRA `(.L_x_1247) ;  /* 0x0000000000344947 */ /* 0x000fea0003800000 */
[----:B-12---:R-:W-:Y:S01]  /*12370*/  IADD3 R15, P4, R2, 0x40, RZ ;  /* 0x00000040020f7810 */ /* 0x006fe20007f9e0ff */
        /* <DEDUP_REMOVED lines=12> */
.L_x_1247:
[----:B------:R-:W-:Y:S05]  /*12440*/  BSYNC B0 ;  /* 0x0000000000007941 */ /* 0x000fea0003800000 */
.L_x_1246:
[----:B------:R-:W-:Y:S04]  /*12450*/  BSSY B0, `(.L_x_1248) ;  /* 0x000000e000007945 */ /* 0x000fe80003800000 */
[----:B------:R-:W-:Y:S05]  /*12460*/  @P6 BRA `(.L_x_1249) ;  /* 0x0000000000306947 */ /* 0x000fea0003800000 */
[----:B------:R-:W-:Y:S01]  /*12470*/  IADD3 R9, P4, R2, 0x60, RZ ;  /* 0x0000006002097810 */ /* 0x000fe20007f9e0ff */
[----:B------:R-:W-:Y:S01]  /*12480*/  ULDC.64 UR4, c[0x0][0x818] ;  /* 0x0002060000047ab9 */ /* 0x000fe20000000a00 */
[----:B------:R-:W-:-:S03]  /*12490*/  MOV R5, R11 ;  /* 0x0000000b00057202 */ /* 0x000fc60000000f00 */
        /* <DEDUP_REMOVED lines=8> */
[----:B------:R4:W-:Y:S02]  /*12520*/  STG.E.128 desc[UR38][R8.64], RZ ;  /* 0x000000ff08007986 */ /* 0x0009e4000c101d26 */
.L_x_1249:
[----:B------:R-:W-:Y:S05]  /*12530*/  BSYNC B0 ;  /* 0x0000000000007941 */ /* 0x000fea0003800000 */
.L_x_1248:
        /* <DEDUP_REMOVED lines=11> */
[----:B------:R-:W-:Y:S02]  /*125f0*/  IADD3 R5, R5, R13, RZ ;  /* 0x0000000d05057210 */ /* 0x000fe40007ffe0ff */
[C---:B----4-:R-:W-:Y:S02]  /*12600*/  IMAD R9, R21.reuse, UR5, R12 ;  /* 0x0000000515097c24 */ /* 0x050fe4000f8e020c */
[----:B------:R-:W-:-:S04]  /*12610*/  IMAD.WIDE.U32 R4, R21, UR4, R4 ;  /* 0x0000000415047c25 */ /* 0x000fc8000f8e0004 */
[----:B------:R-:W-:Y:S01]  /*12620*/  IMAD.IADD R9, R5, 0x1, R9 ;  /* 0x0000000105097824 */ /* 0x000fe200078e0209 */
[----:B------:R-:W-:Y:S06]  /*12630*/  @P3 BRA `(.L_x_1251) ;  /* 0x0000000000283947 */ /* 0x000fec0003800000 */
        /* <DEDUP_REMOVED lines=9> */
[----:B------:R4:W-:Y:S02]  /*126d0*/  STG.E.128 desc[UR38][R10.64], RZ ;  /* 0x000000ff0a007986 */ /* 0x0009e4000c101d26 */
.L_x_1251:
[----:B------:R-:W-:Y:S05]  /*126e0*/  BSYNC B0 ;  /* 0x0000000000007941 */ /* 0x000fea0003800000 */
.L_x_1250:
[----:B------:R-:W-:Y:S04]  /*126f0*/  BSSY B0, `(.L_x_1252) ;  /* 0x000000f000007945 */ /* 0x000fe80003800000 */
[----:B------:R-:W-:Y:S05]  /*12700*/  @P2 BRA `(.L_x_1253) ;  /* 0x0000000000342947 */ /* 0x000fea0003800000 */
[----:B----4-:R-:W-:Y:S01]  /*12710*/  IADD3 R11, P2, R2, 0x20, RZ ;  /* 0x00000020020b7810 */ /* 0x010fe20007f5e0ff */
[----:B------:R-:W-:Y:S01]  /*12720*/  ULDC.64 UR4, c[0x0][0x848] ;  /* 0x0002120000047ab9 */ /* 0x000fe20000000a00 */
[----:B------:R-:W-:Y:S01]  /*12730*/  MOV R7, R9 ;  /* 0x0000000900077202 */ /* 0x000fe20000000f00 */
[----:B------:R-:W-:Y:S01]  /*12740*/  IMAD.MOV.U32 R6, RZ, RZ, R4 ;  /* 0x000000ffff067224 */ /* 0x000fe200078e0004 */
[----:B------:R-:W-:-:S03]  /*12750*/  IADD3.X R0, RZ, R3, RZ, P2, !PT ;  /* 0x00000003ff007210 */ /* 0x000fc600017fe4ff */
        /* <DEDUP_REMOVED lines=8> */
.L_x_1253:
[----:B------:R-:W-:Y:S05]  /*127e0*/  BSYNC B0 ;  /* 0x0000000000007941 */ /* 0x000fea0003800000 */
.L_x_1252:
        /* <DEDUP_REMOVED lines=15> */
.L_x_1255:
[----:B------:R-:W-:Y:S05]  /*128e0*/  BSYNC B0 ;  /* 0x0000000000007941 */ /* 0x000fea0003800000 */
.L_x_1254:
[----:B------:R-:W-:Y:S05]  /*128f0*/  @P0 BRA `(.L_x_1189) ;  /* 0x00000038005c0947 */ /* 0x000fea0003800000 */
[----:B------:R-:W-:Y:S01]  /*12900*/  IADD3 R5, P0, R2, 0x60, RZ ;  /* 0x0000006002057810 */ /* 0x000fe20007f1e0ff */
[----:B------:R-:W-:Y:S01]  /*12910*/  ULDC.64 UR4, c[0x0][0x848] ;  /* 0x0002120000047ab9 */ /* 0x000fe20000000a00 */
[----:B------:R-:W-:Y:S02]  /*12920*/  IMAD.MOV.U32 R2, RZ, RZ, R4 ;  /* 0x000000ffff027224 */ /* 0x000fe400078e0004 */
[----:B------:R-:W-:Y:S02]  /*12930*/  IADD3.X R0, RZ, R3, RZ, P0, !PT ;  /* 0x00000003ff007210 */ /* 0x000fe400007fe4ff */
[----:B------:R-:W-:-:S03]  /*12940*/  MOV R3, R9 ;  /* 0x0000000900037202 */ /* 0x000fc60000000f00 */
        /* <DEDUP_REMOVED lines=9> */
.L_x_1187:
        /* <DEDUP_REMOVED lines=13> */
[----:B------:R-:W-:Y:S02]  /*12ab0*/  ULDC UR6, c[0x0][0x280] ;  /* 0x0000a00000067ab9 */ /* 0x000fe40000000800 */
[----:B------:R-:W-:-:S04]  /*12ac0*/  UIADD3 UR4, UR6, 0x7f, URZ ;  /* 0x0000007f06047890 */ /* 0x000fc8000fffe03f */
[----:B------:R-:W-:Y:S01]  /*12ad0*/  USHF.R.S32.HI UR5, URZ, 0x1f, UR4 ;  /* 0x0000001f3f057899 */ /* 0x000fe20008011404 */
[----:B------:R-:W2:Y:S03]  /*12ae0*/  S2UR UR16, SR_CTAID.Y ;  /* 0x00000000001079c3 */ /* 0x000ea60000002600 */
[----:B------:R-:W-:-:S04]  /*12af0*/  ULEA.HI UR5, UR5, UR4, URZ, 0x7 ;  /* 0x0000000405057291 */ /* 0x000fc8000f8f383f */
[----:B------:R-:W-:Y:S01]  /*12b00*/  USHF.R.S32.HI UR5, URZ, 0x7, UR5 ;  /* 0x000000073f057899 */ /* 0x000fe20008011405 */
[----:B-1----:R-:W-:Y:S01]  /*12b10*/  ISETP.LE.AND P0, PT, RZ, UR22, PT ;  /* 0x00000016ff007c0c */ /* 0x002fe2000bf03270 */
[----:B--2---:R-:W-:-:S12]  /*12b20*/  USHF.R.S32.HI UR17, URZ, 0x1f, UR16 ;  /* 0x0000001f3f117899 */ /* 0x004fd80008011410 */
[----:B------:R-:W-:Y:S05]  /*12b30*/  @!P0 BRA `(.L_x_1257) ;  /* 0x0000000000308947 */ /* 0x000fea0003800000 */
        /* <DEDUP_REMOVED lines=9> */
[----:B------:R-:W-:-:S06]  /*12bd0*/  USEL UR4, UR5, UR7, UP0 ;  /* 0x0000000705047287 */ /* 0x000fcc0008000000 */
[----:B------:R-:W-:Y:S01]  /*12be0*/  IMAD.U32 R9, RZ, RZ, UR4 ;  /* 0x00000004ff097e24 */ /* 0x000fe2000f8e00ff */
[----:B------:R-:W-:Y:S06]  /*12bf0*/  BRA `(.L_x_1258) ;  /* 0x0000000000047947 */ /* 0x000fec0003800000 */
.L_x_1257:
[----:B------:R-:W-:-:S07]  /*12c00*/  MOV R9, UR5 ;  /* 0x0000000500097c02 */ /* 0x000fce0008000f00 */
.L_x_1258:
[----:B------:R-:W-:Y:S01]  /*12c10*/  ULEA UR6, UR22, UR6, 0x7 ;  /* 0x0000000616067291 */ /* 0x000fe2000f8e383f */
[----:B------:R-:W-:Y:S01]  /*12c20*/  ULDC UR4, c[0x0][0x290] ;  /* 0x0000a40000047ab9 */ /* 0x000fe20000000800 */
[----:B------:R-:W-:Y:S01]  /*12c30*/  ULDC UR7, c[0x0][0x74c] ;  /* 0x0001d30000077ab9 */ /* 0x000fe20000000800 */
[----:B------:R-:W-:Y:S01]  /*12c40*/  ULDC.64 UR8, c[0x0][0x2d8] ;  /* 0x0000b60000087ab9 */ /* 0x000fe20000000a00 */
[----:B------:R-:W-:Y:S02]  /*12c50*/  UIADD3 UR10, -UR7, UR6, -UR4 ;  /* 0x00000006070a7290 */ /* 0x000fe4000fffe904 */
[----:B------:R-:W-:Y:S02]  /*12c60*/  UIMAD UR4, UR17, UR8, URZ ;  /* 0x00000008110472a4 */ /* 0x000fe4000f8e023f */
[----:B------:R-:W-:Y:S02]  /*12c70*/  USHF.R.S32.HI UR11, URZ, 0x1f, UR10 ;  /* 0x0000001f3f0b7899 */ /* 0x000fe4000801140a */
[----:B------:R-:W-:-:S02]  /*12c80*/  UIMAD.WIDE.U32 UR6, UR16, UR8, URZ ;  /* 0x00000008100672a5 */ /* 0x000fc4000f8e003f */
[----:B------:R-:W-:Y:S02]  /*12c90*/  ULEA.HI UR11, UR11, UR10, URZ, 0x7 ;  /* 0x0000000a0b0b7291 */ /* 0x000fe4000f8f383f */
[----:B------:R-:W-:Y:S02]  /*12ca0*/  UIMAD UR4, UR16, UR9, UR4 ;  /* 0x00000009100472a4 */ /* 0x000fe4000f8e0204 */
[----:B------:R-:W-:Y:S02]  /*12cb0*/  USHF.R.S32.HI UR8, URZ, 0x1f, UR15 ;  /* 0x0000001f3f087899 */ /* 0x000fe4000801140f */
[----:B------:R-:W-:Y:S01]  /*12cc0*/  USHF.R.S32.HI UR9, URZ, 0x7, UR11 ;  /* 0x000000073f097899 */ /* 0x000fe2000801140b */
[----:B------:R-:W-:Y:S01]  /*12cd0*/  ULDC.64 UR12, c[0x0][0x2e0] ;  /* 0x0000b800000c7ab9 */ /* 0x000fe20000000a00 */
[----:B------:R-:W-:Y:S01]  /*12ce0*/  ULDC UR14, c[0x0][0x288] ;  /* 0x0000a200000e7ab9 */ /* 0x000fe20000000800 */
[----:B------:R-:W-:Y:S02]  /*12cf0*/  UIMAD UR8, UR8, UR12, URZ ;  /* 0x0000000c080872a4 */ /* 0x000fe4000f8e023f */
[----:B------:R-:W-:-:S02]  /*12d00*/  UISETP.LT.AND UP0, UPT, URZ, UR9, UPT ;  /* 0x000000093f00728c */ /* 0x000fc4000bf01270 */
[----:B------:R-:W-:Y:S02]  /*12d10*/  UIMAD UR11, UR15, UR13, UR8 ;  /* 0x0000000d0f0b72a4 */ /* 0x000fe4000f8e0208 */
[----:B------:R-:W-:Y:S02]  /*12d20*/  USEL UR8, URZ, UR9, !UP0 ;  /* 0x000000093f087287 */ /* 0x000fe4000c000000 */
[----:B------:R-:W-:Y:S02]  /*12d30*/  UIMAD UR10, UR15, UR14, URZ ;  /* 0x0000000e0f0a72a4 */ /* 0x000fe4000f8e023f */
[----:B------:R-:W-:Y:S02]  /*12d40*/  UIADD3 UR7, UR7, UR4, URZ ;  /* 0x0000000407077290 */ /* 0x000fe4000fffe03f */
[----:B------:R-:W-:Y:S01]  /*12d50*/  ISETP.GT.AND P1, PT, R9, UR8, PT ;  /* 0x0000000809007c0c */ /* 0x000fe2000bf24270 */
[----:B------:R-:W-:Y:S02]  /*12d60*/  UIADD3 UR9, UP0, UR10, UR16, URZ ;  /* 0x000000100a097290 */ /* 0x000fe4000ff1e03f */
[----:B------:R-:W-:Y:S01]  /*12d70*/  UIMAD.WIDE.U32 UR6, UR15, UR12, UR6 ;  /* 0x0000000c0f0672a5 */ /* 0x000fe2000f8e0006 */
[----:B------:R-:W-:Y:S01]  /*12d80*/  ELECT P0, URZ, PT ;  /* 0x00000000003f782f */ /* 0x000fe20003800000 */
[----:B------:R-:W-:-:S08]  /*12d90*/  ULEA.HI.X.SX32 UR10, UR10, UR17, 0x1, UP0 ;  /* 0x000000110a0a7291 */ /* 0x000fd000080f0e3f */
[----:B------:R-:W-:Y:S05]  /*12da0*/  @!P1 BRA `(.L_x_1259) ;  /* 0x0000001000409947 */ /* 0x000fea0003800000 */
[----:B------:R-:W1:Y:S01]  /*12db0*/  S2R R2, SR_TID.X ;  /* 0x0000000000027919 */ /* 0x000e620000002100 */
[----:B------:R-:W-:Y:S01]  /*12dc0*/  VIADD R0, R9, -UR8 ;  /* 0x8000000809007c36 */ /* 0x000fe20008000000 */
[----:B------:R-:W-:Y:S01]  /*12dd0*/  ULDC UR12, c[0x0][0x760] ;  /* 0x0001d800000c7ab9 */ /* 0x000fe20000000800 */
[----:B------:R-:W-:Y:S02]  /*12de0*/  UIADD3 UR11, UR7, UR11, URZ ;  /* 0x0000000b070b7290 */ /* 0x000fe4000fffe03f */
[----:B------:R-:W-:Y:S01]  /*12df0*/  UIMAD UR12, UR14, UR12, URZ ;  /* 0x0000000c0e0c72a4 */ /* 0x000fe2000f8e023f */
[----:B------:R-:W-:-:S04]  /*12e00*/  LOP3.LUT R0, R0, 0x1, RZ, 0xc0, !PT ;  /* 0x0000000100007812 */ /* 0x000fc800078ec0ff */
[----:B------:R-:W-:Y:S02]  /*12e10*/  ISETP.NE.U32.AND P1, PT, R0, 0x1, PT ;  /* 0x000000010000780c */ /* 0x000fe40003f25070 */
[----:B-1----:R-:W-:-:S11]  /*12e20*/  LOP3.LUT R10, R2, 0x1f, RZ, 0xc0, !PT ;  /* 0x0000001f020a7812 */ /* 0x002fd600078ec0ff */
[----:B------:R-:W-:Y:S05]  /*12e30*/  @P1 BRA `(.L_x_1260) ;  /* 0x00000004006c1947 */ /* 0x000fea0003800000 */
        /* <DEDUP_REMOVED lines=8> */
[----:B------:R-:W-:-:S04]  /*12ec0*/  MOV R2, UR14 ;  /* 0x0000000e00027c02 */ /* 0x000fc80008000f00 */
[----:B------:R-:W-:Y:S01]  /*12ed0*/  IMAD.U32 R3, RZ, RZ, UR4 ;  /* 0x00000004ff037e24 */ /* 0x000fe2000f8e00ff */
[----:B------:R-:W-:Y:S06]  /*12ee0*/  @P2 BRA `(.L_x_1262) ;  /* 0x0000000000142947 */ /* 0x000fec0003800000 */
.L_x_1263:
[----:B------:R-:W2:Y:S04]  /*12ef0*/  LDG.E.STRONG.GPU R0, desc[UR38][R2.64] ;  /* 0x0000002602007981 */ /* 0x000ea8000c1ef900 */
[----:B--2---:R-:W-:Y:S01]  /*12f00*/  CCTL.IVALL ;  /* 0x00000000ff00798f */ /* 0x004fe20002000000 */
[----:B------:R-:W-:Y:S05]  /*12f10*/  YIELD ;  /* 0x0000000000007946 */ /* 0x000fea0003800000 */
[----:B------:R-:W-:-:S13]  /*12f20*/  ISETP.NE.AND P1, PT, R0, UR22, PT ;  /* 0x0000001600007c0c */ /* 0x000fda000bf25270 */
[----:B------:R-:W-:Y:S05]  /*12f30*/  @P1 BRA `(.L_x_1263) ;  /* 0xfffffffc00ec1947 */ /* 0x000fea000383ffff */
.L_x_1262:
[----:B------:R-:W-:Y:S05]  /*12f40*/  BSYNC B0 ;  /* 0x0000000000007941 */ /* 0x000fea0003800000 */
.L_x_1261:
[----:B------:R-:W-:-:S03]  /*12f50*/  UMOV UR4, 0xffffffff ;  /* 0xffffffff00047882 */ /* 0x000fc60000000000 */
[----:B------:R-:W-:Y:S05]  /*12f60*/  BRA.DIV UR4, `(.L_x_1264) ;  /* 0x0000003604747947 */ /* 0x000fea000b800000 */
[----:B------:R-:W-:Y:S01]  /*12f70*/  NOP ;  /* 0x0000000000007918 */ /* 0x000fe20000000000 */
.L_x_1341:
[----:B------:R-:W-:Y:S01]  /*12f80*/  MOV R8, UR8 ;  /* 0x0000000800087c02 */ /* 0x000fe20008000f00 */
        /* <DEDUP_REMOVED lines=21> */
.L_x_1266:
[----:B------:R-:W-:Y:S05]  /*130e0*/  BSYNC B0 ;  /* 0x0000000000007941 */ /* 0x000fea0003800000 */
.L_x_1265:
        /* <DEDUP_REMOVED lines=20> */
.L_x_1268:
[----:B------:R-:W-:Y:S05]  /*13230*/  BSYNC B0 ;  /* 0x0000000000007941 */ /* 0x000fea0003800000 */
.L_x_1267:
[----:B------:R-:W-:Y:S06]  /*13240*/  BAR.ARV 0xa, 0xa0 ;  /* 0x0282800000007b1d */ /* 0x000fec0000002000 */
[----:B------:R-:W-:Y:S04]  /*13250*/  BSSY B0, `(.L_x_1269) ;  /* 0x0000003000007945 */ /* 0x000fe80003800000 */
[----:B------:R-:W-:Y:S05]  /*13260*/  @!P0 BRA `(.L_x_1270) ;  /* 0x0000000000048947 */ /* 0x000fea0003800000 */
[----:B------:R-:W-:-:S04]  /*13270*/  DEPBAR.LE SB0, 0x0 ;  /* 0x000080000000791a */ /* 0x000fc80000000000 */
.L_x_1270:
[----:B------:R-:W-:Y:S05]  /*13280*/  BSYNC B0 ;  /* 0x0000000000007941 */ /* 0x000fea0003800000 */
.L_x_1269:
        /* <DEDUP_REMOVED lines=19> */
.L_x_1272:
[----:B------:R-:W-:Y:S05]  /*133c0*/  BSYNC B0 ;  /* 0x0000000000007941 */ /* 0x000fea0003800000 */
.L_x_1271:
[----:B------:R-:W-:Y:S01]  /*133d0*/  UIADD3 UR13, UR8, 0x1, URZ ;  /* 0x00000001080d7890 */ /* 0x000fe2000fffe03f */
[----:B------:R-:W-:Y:S11]  /*133e0*/  BRA `(.L_x_1273) ;  /* 0x0000000000047947 */ /* 0x000ff60003800000 */
.L_x_1260:
[----:B------:R-:W-:-:S05]  /*133f0*/  UMOV UR13, UR8 ;  /* 0x00000008000d7c82 */ /* 0x000fca0008000000 */
.L_x_1273:
[----:B------:R-:W-:-:S03]  /*13400*/  UIADD3 UR4, UR8, 0x1, URZ ;  /* 0x0000000108047890 */ /* 0x000fc6000fffe03f */
[----:B------:R-:W-:-:S03]  /*13410*/  UMOV UR8, UR13 ;  /* 0x0000000d00087c82 */ /* 0x000fc60008000000 */
[----:B------:R-:W-:-:S13]  /*13420*/  ISETP.NE.AND P1, PT, R9, UR4, PT ;  /* 0x0000000409007c0c */ /* 0x000fda000bf25270 */
[----:B------:R-:W-:Y:S05]  /*13430*/  @!P1 BRA `(.L_x_1259) ;  /* 0x00000008009c9947 */ /* 0x000fea0003800000 */
[----:B------:R-:W-:Y:S01]  /*13440*/  ULDC.64 UR18, c[0x0][0x2c0] ;  /* 0x0000b00000127ab9 */ /* 0x000fe20000000a00 */
[----:B------:R-:W-:Y:S01]  /*13450*/  UMOV UR4, URZ ;  /* 0x0000003f00047c82 */ /* 0x000fe20008000000 */
[----:B------:R-:W-:Y:S01]  /*13460*/  ULEA UR18, UP0, UR6, UR18, 0x2 ;  /* 0x0000001206127291 */ /* 0x000fe2000f80103f */
[----:B------:R-:W-:-:S03]  /*13470*/  UMOV UR8, UR13 ;  /* 0x0000000d00087c82 */ /* 0x000fc60008000000 */
[----:B------:R-:W-:Y:S02]  /*13480*/  ULEA.HI.X UR19, UR6, UR19, UR11, 0x2, UP0 ;  /* 0x0000001306137291 */ /* 0x000fe400080f140b */
[----:B------:R-:W-:-:S04]  /*13490*/  UIADD3 UR18, UP0, UR18, 0x4000, URZ ;  /* 0x0000400012127890 */ /* 0x000fc8000ff1e03f */
[----:B------:R-:W-:-:S12]  /*134a0*/  UIADD3.X UR19, URZ, UR19, URZ, UP0, !UPT ;  /* 0x000000133f137290 */ /* 0x000fd800087fe43f */
.L_x_1298:
        /* <DEDUP_REMOVED lines=11> */
.L_x_1276:
[----:B------:R-:W2:Y:S04]  /*13560*/  LDG.E.STRONG.GPU R0, desc[UR38][R2.64] ;  /* 0x0000002602007981 */ /* 0x000ea8000c1ef900 */
[----:B--2---:R-:W-:Y:S01]  /*13570*/  CCTL.IVALL ;  /* 0x00000000ff00798f */ /* 0x004fe20002000000 */
[----:B------:R-:W-:Y:S05]  /*13580*/  YIELD ;  /* 0x0000000000007946 */ /* 0x000fea0003800000 */
[----:B------:R-:W-:-:S13]  /*13590*/  ISETP.NE.AND P1, PT, R0, UR22, PT ;  /* 0x0000001600007c0c */ /* 0x000fda000bf25270 */
[----:B------:R-:W-:Y:S05]  /*135a0*/  @P1 BRA `(.L_x_1276) ;  /* 0xfffffffc00ec1947 */ /* 0x000fea000383ffff */
.L_x_1275:
[----:B------:R-:W-:Y:S05]  /*135b0*/  BSYNC B0 ;  /* 0x0000000000007941 */ /* 0x000fea0003800000 */
.L_x_1274:
[----:B------:R-:W-:-:S03]  /*135c0*/  UMOV UR16, 0xffffffff ;  /* 0xffffffff00107882 */ /* 0x000fc60000000000 */
[----:B------:R-:W-:Y:S05]  /*135d0*/  BRA.DIV UR16, `(.L_x_1277) ;  /* 0x0000002e10f47947 */ /* 0x000fea000b800000 */
[----:B------:R-:W-:Y:S01]  /*135e0*/  NOP ;  /* 0x0000000000007918 */ /* 0x000fe20000000000 */
.L_x_1344:
        /* <DEDUP_REMOVED lines=19> */
.L_x_1279:
[----:B------:R-:W-:Y:S05]  /*13720*/  BSYNC B0 ;  /* 0x0000000000007941 */ /* 0x000fea0003800000 */
.L_x_1278:
[----:B------:R-:W-:Y:S01]  /*13730*/  ULEA UR16, UR13, UR4, 0xd ;  /* 0x000000040d107291 */ /* 0x000fe2000f8e683f */
[----:B------:R-:W-:Y:S03]  /*13740*/  BAR.SYNC.DEFER_BLOCKING 0xe, 0xa0 ;  /* 0x0382800000007b1d */ /* 0x000fe60000010000 */
[----:B------:R-:W-:-:S03]  /*13750*/  UIMAD.WIDE UR16, UR16, 0x4, UR18 ;  /* 0x00000004101078a5 */ /* 0x000fc6000f8e0212 */
        /* <DEDUP_REMOVED lines=12> */
.L_x_1281:
[----:B------:R-:W-:Y:S05]  /*13820*/  BSYNC B0 ;  /* 0x0000000000007941 */ /* 0x000fea0003800000 */
.L_x_1280:
[----:B------:R-:W-:Y:S06]  /*13830*/  BAR.ARV 0xa, 0xa0 ;  /* 0x0282800000007b1d */ /* 0x000fec0000002000 */
[----:B------:R-:W-:Y:S04]  /*13840*/  BSSY B0, `(.L_x_1282) ;  /* 0x0000003000007945 */ /* 0x000fe80003800000 */
[----:B------:R-:W-:Y:S05]  /*13850*/  @!P0 BRA `(.L_x_1283) ;  /* 0x0000000000048947 */ /* 0x000fea0003800000 */
[----:B------:R-:W-:-:S04]  /*13860*/  DEPBAR.LE SB0, 0x0 ;  /* 0x000080000000791a */ /* 0x000fc80000000000 */
.L_x_1283:
[----:B------:R-:W-:Y:S05]  /*13870*/  BSYNC B0 ;  /* 0x0000000000007941 */ /* 0x000fea0003800000 */
.L_x_1282:
        /* <DEDUP_REMOVED lines=19> */
.L_x_1285:
[----:B------:R-:W-:Y:S05]  /*139b0*/  BSYNC B0 ;  /* 0x0000000000007941 */ /* 0x000fea0003800000 */
.L_x_1284:
[----:B------:R-:W-:Y:S01]  /*139c0*/  UIADD3 UR20, UR12, UR20, URZ ;  /* 0x000000140c147290 */ /* 0x000fe2000fffe03f */
[----:B------:R-:W-:Y:S03]  /*139d0*/  BSSY B0, `(.L_x_1286) ;  /* 0x000000d000007945 */ /* 0x000fe60003800000 */
[----:B------:R-:W-:-:S04]  /*139e0*/  UIADD3 UR21, UP0, UR20, UR9, URZ ;  /* 0x0000000914157290 */ /* 0x000fc8000ff1e03f */
[----:B------:R-:W-:Y:S02]  /*139f0*/  ULEA.HI.X.SX32 UR20, UR20, UR10, 0x1, UP0 ;  /* 0x0000000a14147291 */ /* 0x000fe400080f0e3f */
[----:B------:R-:W-:-:S04]  /*13a00*/  ULEA UR14, UP0, UR21, UR14, 0x2 ;  /* 0x0000000e150e7291 */ /* 0x000fc8000f80103f */
[----:B------:R-:W-:Y:S02]  /*13a10*/  ULEA.HI.X UR20, UR21, UR15, UR20, 0x2, UP0 ;  /* 0x0000000f15147291 */ /* 0x000fe400080f1414 */
[----:B-1----:R-:W-:-:S04]  /*13a20*/  MOV R2, UR14 ;  /* 0x0000000e00027c02 */ /* 0x002fc80008000f00 */
[----:B------:R-:W-:Y:S01]  /*13a30*/  IMAD.U32 R3, RZ, RZ, UR20 ;  /* 0x00000014ff037e24 */ /* 0x000fe2000f8e00ff */
[----:B------:R-:W-:Y:S06]  /*13a40*/  @P2 BRA `(.L_x_1287) ;  /* 0x0000000000142947 */ /* 0x000fec0003800000 */
.L_x_1288:
[----:B------:R-:W2:Y:S04]  /*13a50*/  LDG.E.STRONG.GPU R0, desc[UR38][R2.64] ;  /* 0x0000002602007981 */ /* 0x000ea8000c1ef900 */
[----:B--2---:R-:W-:Y:S01]  /*13a60*/  CCTL.IVALL ;  /* 0x00000000ff00798f */ /* 0x004fe20002000000 */
[----:B------:R-:W-:Y:S05]  /*13a70*/  YIELD ;  /* 0x0000000000007946 */ /* 0x000fea0003800000 */
[----:B------:R-:W-:-:S13]  /*13a80*/  ISETP.NE.AND P1, PT, R0, UR22, PT ;  /* 0x0000001600007c0c */ /* 0x000fda000bf25270 */
[----:B------:R-:W-:Y:S05]  /*13a90*/  @P1 BRA `(.L_x_1288) ;  /* 0xfffffffc00ec1947 */ /* 0x000fea000383ffff */
.L_x_1287:
[----:B------:R-:W-:Y:S05]  /*13aa0*/  BSYNC B0 ;  /* 0x0000000000007941 */ /* 0x000fea0003800000 */
.L_x_1286:
[----:B------:R-:W-:-:S03]  /*13ab0*/  UMOV UR14, 0xffffffff ;  /* 0xffffffff000e7882 */ /* 0x000fc60000000000 */
[----:B------:R-:W-:Y:S05]  /*13ac0*/  BRA.DIV UR14, `(.L_x_1289) ;  /* 0x0000002a0ed47947 */ /* 0x000fea000b800000 */
[----:B------:R-:W-:Y:S01]  /*13ad0*/  NOP ;  /* 0x0000000000007918 */ /* 0x000fe20000000000 */
.L_x_1347:
[----:B------:R-:W-:Y:S05]  /*13ae0*/  WARPSYNC.ALL ;  /* 0x0000000000007948 */ /* 0x000fea0003800000 */
[----:B------:R-:W-:Y:S06]  /*13af0*/  BAR.SYNC.DEFER_BLOCKING 0xd, 0xa0 ;  /* 0x0342800000007b1d */ /* 0x000fec0000010000 */
[----:B------:R-:W-:Y:S04]  /*13b00*/  BSSY B0, `(.L_x_1290) ;  /* 0x000000d000007945 */ /* 0x000fe80003800000 */
[----:B------:R-:W-:Y:S05]  /*13b10*/  @!P0 BRA `(.L_x_1291) ;  /* 0x00000000002c8947 */ /* 0x000fea0003800000 */
[----:B------:R-:W1:Y:S01]  /*13b20*/  S2UR UR15, SR_CgaCtaId ;  /* 0x00000000000f79c3 */ /* 0x000e620000008800 */
[----:B------:R-:W-:Y:S01]  /*13b30*/  UMOV UR14, 0x400 ;  /* 0x00000400000e7882 */ /* 0x000fe20000000000 */
[----:B------:R-:W-:Y:S01]  /*13b40*/  UIADD3 UR20, UP0, UR16, 0x4000, URZ ;  /* 0x0000400010147890 */ /* 0x000fe2000ff1e03f */
[----:B------:R-:W-:Y:S01]  /*13b50*/  UMOV UR24, 0x0 ;  /* 0x0000000000187882 */ /* 0x000fe20000000000 */
[----:B------:R-:W-:Y:S02]  /*13b60*/  UMOV UR25, 0x14f00000 ;  /* 0x14f0000000197882 */ /* 0x000fe40000000000 */
[----:B------:R-:W-:Y:S02]  /*13b70*/  UIADD3.X UR21, URZ, UR17, URZ, UP0, !UPT ;  /* 0x000000113f157290 */ /* 0x000fe400087fe43f */
[----:B-1----:R-:W-:-:S03]  /*13b80*/  ULEA UR14, UR15, UR14, 0x18 ;  /* 0x0000000e0f0e7291 */ /* 0x002fc6000f8ec03f */
[----:B------:R-:W-:Y:S01]  /*13b90*/  UMOV UR15, 0x400 ;  /* 0x00000400000f7882 */ /* 0x000fe20000000000 */
[----:B------:R-:W-:-:S09]  /*13ba0*/  UIADD3 UR14, UR14, 0x8000, URZ ;  /* 0x000080000e0e7890 */ /* 0x000fd2000fffe03f */
[----:B------:R1:W-:Y:S02]  /*13bb0*/  UBLKRED.G.S.ADD.F32.RN [UR20], [UR14], UR15, desc[UR24] ;  /* 0x000018140e0073bb */ /* 0x0003e400080a140f */
[----:B-1----:R0:W-:Y:S02]  /*13bc0*/  UTMACMDFLUSH ;  /* 0x00000000000079b7 */ /* 0x0021e40000000000 */
.L_x_1291:
[----:B------:R-:W-:Y:S05]  /*13bd0*/  BSYNC B0 ;  /* 0x0000000000007941 */ /* 0x000fea0003800000 */
.L_x_1290:
        /* <DEDUP_REMOVED lines=12> */
[----:B------:R1:W-:Y:S01]  /*13ca0*/  UBLKRED.G.S.ADD.F32.RN [UR20], [UR14], UR15, desc[UR24] ;  /* 0x000018140e0073bb */ /* 0x0003e200080a140f */
[----:B------:R0:W-:Y:S01]  /*13cb0*/  UTMACMDFLUSH ;  /* 0x00000000000079b7 */ /* 0x0001e20000000000 */
[----:B-1----:R-:W-:-:S04]  /*13cc0*/  DEPBAR.LE SB0, 0x1 ;  /* 0x000080400000791a */ /* 0x002fc80000000000 */
.L_x_1293:
[----:B------:R-:W-:Y:S05]  /*13cd0*/  BSYNC B0 ;  /* 0x0000000000007941 */ /* 0x000fea0003800000 */
.L_x_1292:
[----:B------:R-:W-:Y:S06]  /*13ce0*/  BAR.ARV 0xa, 0xa0 ;  /* 0x0282800000007b1d */ /* 0x000fec0000002000 */
[----:B------:R-:W-:Y:S04]  /*13cf0*/  BSSY B0, `(.L_x_1294) ;  /* 0x0000003000007945 */ /* 0x000fe80003800000 */
[----:B------:R-:W-:Y:S05]  /*13d00*/  @!P0 BRA `(.L_x_1295) ;  /* 0x0000000000048947 */ /* 0x000fea0003800000 */
[----:B------:R-:W-:-:S04]  /*13d10*/  DEPBAR.LE SB0, 0x0 ;  /* 0x000080000000791a */ /* 0x000fc80000000000 */
.L_x_1295:
[----:B------:R-:W-:Y:S05]  /*13d20*/  BSYNC B0 ;  /* 0x0000000000007941 */ /* 0x000fea0003800000 */
.L_x_1294:
        /* <DEDUP_REMOVED lines=19> */
.L_x_1297:
[----:B------:R-:W-:Y:S05]  /*13e60*/  BSYNC B0 ;  /* 0x0000000000007941 */ /* 0x000fea0003800000 */
.L_x_1296:
[----:B------:R-:W-:Y:S02]  /*13e70*/  UIADD3 UR8, UR8, 0x2, URZ ;  /* 0x0000000208087890 */ /* 0x000fe4000fffe03f */
[----:B------:R-:W-:-:S04]  /*13e80*/  UIADD3 UR4, UR4, 0x4000, URZ ;  /* 0x0000400004047890 */ /* 0x000fc8000fffe03f */
[----:B------:R-:W-:-:S13]  /*13e90*/  ISETP.LE.AND P1, PT, R9, UR8, PT ;  /* 0x0000000809007c0c */ /* 0x000fda000bf23270 */
[----:B------:R-:W-:Y:S05]  /*13ea0*/  @!P1 BRA `(.L_x_1298) ;  /* 0xfffffff400809947 */ /* 0x000fea000383ffff */
.L_x_1259:
[----:B------:R-:W-:-:S06]  /*13eb0*/  UISETP.GT.AND UP0, UPT, UR5, UR8, UPT ;  /* 0x000000080500728c */ /* 0x000fcc000bf04270 */
[----:B------:R-:W-:-:S13]  /*13ec0*/  PLOP3.LUT P0, PT, PT, PT, UP0, 0x80, 0x0 ;  /* 0x000000000000781c */ /* 0x000fda0003f0f008 */
[----:B------:R-:W-:Y:S05]  /*13ed0*/  @!P0 BRA `(.L_x_1189) ;  /* 0x0000002000e48947 */ /* 0x000fea0003800000 */
[----:B------:R-:W2:Y:S01]  /*13ee0*/  S2R R0, SR_TID.X ;  /* 0x0000000000007919 */ /* 0x000ea20000002100 */
[----:B------:R-:W-:Y:S01]  /*13ef0*/  UIADD3 UR4, UR5, -UR8, URZ ;  /* 0x8000000805047290 */ /* 0x000fe2000fffe03f */
[----:B------:R-:W-:Y:S01]  /*13f00*/  ULDC UR16, c[0x0][0x288] ;  /* 0x0000a20000107ab9 */ /* 0x000fe20000000800 */
[----:B------:R-:W-:Y:S02]  /*13f10*/  ULDC UR17, c[0x0][0x760] ;  /* 0x0001d80000117ab9 */ /* 0x000fe40000000800 */
[----:B------:R-:W-:Y:S02]  /*13f20*/  ULOP3.LUT UR4, UR4, 0x1, URZ, 0xc0, !UPT ;  /* 0x0000000104047892 */ /* 0x000fe4000f8ec03f */
[----:B------:R-:W-:Y:S02]  /*13f30*/  UIMAD UR18, UR16, UR17, URZ ;  /* 0x00000011101272a4 */ /* 0x000fe4000f8e023f */
[----:B------:R-:W-:-:S06]  /*13f40*/  UISETP.NE.U32.AND UP0, UPT, UR4, 0x1, UPT ;  /* 0x000000010400788c */ /* 0x000fcc000bf05070 */
[----:B------:R-:W-:Y:S02]  /*13f50*/  PLOP3.LUT P0, PT, PT, PT, UP0, 0x80, 0x0 ;  /* 0x000000000000781c */ /* 0x000fe40003f0f008 */
[----:B--2---:R-:W-:-:S11]  /*13f60*/  LOP3.LUT R0, R0, 0x1f, RZ, 0xc0, !PT ;  /* 0x0000001f00007812 */ /* 0x004fd600078ec0ff */
[----:B------:R-:W-:Y:S05]  /*13f70*/  @P0 BRA `(.L_x_1299) ;  /* 0x0000000000780947 */ /* 0x000fea0003800000 */
[----:B------:R-:W-:Y:S01]  /*13f80*/  UIMAD UR4, UR18, UR8, URZ ;  /* 0x00000008120472a4 */ /* 0x000fe2000f8e023f */
[----:B------:R-:W-:Y:S01]  /*13f90*/  ISETP.NE.AND P0, PT, R0, RZ, PT ;  /* 0x000000ff0000720c */ /* 0x000fe20003f05270 */
[----:B------:R-:W-:Y:S01]  /*13fa0*/  ULDC.64 UR12, c[0x0][0x768] ;  /* 0x0001da00000c7ab9 */ /* 0x000fe20000000a00 */
[----:B------:R-:W-:Y:S01]  /*13fb0*/  BSSY B0, `(.L_x_1300) ;  /* 0x0000019000007945 */ /* 0x000fe20003800000 */
[----:B------:R-:W-:-:S04]  /*13fc0*/  UIADD3 UR6, UP0, UR4, UR9, URZ ;  /* 0x0000000904067290 */ /* 0x000fc8000ff1e03f */
[----:B------:R-:W-:Y:S02]  /*13fd0*/  ULEA.HI.X.SX32 UR7, UR4, UR10, 0x1, UP0 ;  /* 0x0000000a04077291 */ /* 0x000fe400080f0e3f */
[----:B------:R-:W-:Y:S02]  /*13fe0*/  ULEA UR11, UP0, UR6, UR12, 0x2 ;  /* 0x0000000c060b7291 */ /* 0x000fe4000f80103f */
[----:B------:R-:W-:Y:S02]  /*13ff0*/  UIADD3 UR4, UR8, 0x1, URZ ;  /* 0x0000000108047890 */ /* 0x000fe4000fffe03f */
[----:B------:R-:W-:Y:S01]  /*14000*/  ULEA.HI.X UR7, UR6, UR13, UR7, 0x2, UP0 ;  /* 0x0000000d06077291 */ /* 0x000fe200080f1407 */
[----:B------:R-:W-:Y:S01]  /*14010*/  NOP ;  /* 0x0000000000007918 */ /* 0x000fe20000000000 */
[----:B------:R-:W-:Y:S10]  /*14020*/  @P0 BRA `(.L_x_1301) ;  /* 0x0000000000440947 */ /* 0x000ff40003800000 */
        /* <DEDUP_REMOVED lines=9> */
[----:B-1----:R-:W1:Y:S01]  /*140c0*/  S2R R2, SR_LANEID ;  /* 0x0000000000027919 */ /* 0x002e620000000000 */
[----:B------:R-:W-:Y:S01]  /*140d0*/  VOTEU.ANY UR6, UPT, PT ;  /* 0x0000000000067886 */ /* 0x000fe200038e0100 */
[----:B------:R-:W-:Y:S01]  /*140e0*/  IMAD.U32 R3, RZ, RZ, UR7 ;  /* 0x00000007ff037e24 */ /* 0x000fe2000f8e00ff */
[----:B------:R-:W-:-:S02]  /*140f0*/  UFLO.U32 UR12, UR6 ;  /* 0x00000006000c72bd */ /* 0x000fc400080e0000 */
[----:B------:R-:W2:Y:S04]  /*14100*/  POPC R5, UR6 ;  /* 0x0000000600057d09 */ /* 0x000ea80008000000 */
[----:B-1----:R-:W-:Y:S02]  /*14110*/  ISETP.EQ.U32.AND P0, PT, R2, UR12, PT ;  /* 0x0000000c02007c0c */ /* 0x002fe4000bf02070 */
[----:B------:R-:W-:-:S11]  /*14120*/  MOV R2, UR11 ;  /* 0x0000000b00027c02 */ /* 0x000fd60008000f00 */
[----:B--2---:R2:W-:Y:S02]  /*14130*/  @P0 REDG.E.ADD.S32.STRONG.GPU desc[UR38][R2.64], R5 ;  /* 0x000000050200098e */ /* 0x0045e4000c10e3a6 */
.L_x_1301:
[----:B------:R-:W-:Y:S05]  /*14140*/  BSYNC B0 ;  /* 0x0000000000007941 */ /* 0x000fea0003800000 */
.L_x_1300:
[----:B------:R-:W-:Y:S05]  /*14150*/  BRA `(.L_x_1302) ;  /* 0x0000000000047947 */ /* 0x000fea0003800000 */
.L_x_1299:
[----:B------:R-:W-:-:S05]  /*14160*/  UMOV UR4, UR8 ;  /* 0x0000000800047c82 */ /* 0x000fca0008000000 */
.L_x_1302:
[----:B------:R-:W-:-:S04]  /*14170*/  UIADD3 UR6, UR8, 0x1, URZ ;  /* 0x0000000108067890 */ /* 0x000fc8000fffe03f */
[----:B------:R-:W-:-:S06]  /*14180*/  UISETP.NE.AND UP0, UPT, UR5, UR6, UPT ;  /* 0x000000060500728c */ /* 0x000fcc000bf05270 */
[----:B------:R-:W-:-:S13]  /*14190*/  PLOP3.LUT P0, PT, PT, PT, UP0, 0x80, 0x0 ;  /* 0x000000000000781c */ /* 0x000fda0003f0f008 */
[----:B------:R-:W-:Y:S05]  /*141a0*/  @!P0 BRA `(.L_x_1189) ;  /* 0x0000002000308947 */ /* 0x000fea0003800000 */
[----:B------:R-:W-:Y:S01]  /*141b0*/  UIADD3 UR6, UR4, 0x1, URZ ;  /* 0x0000000104067890 */ /* 0x000fe2000fffe03f */
[----:B------:R-:W-:Y:S01]  /*141c0*/  ISETP.NE.AND P1, PT, R0, RZ, PT ;  /* 0x000000ff0000720c */ /* 0x000fe20003f25270 */
[----:B------:R-:W-:Y:S02]  /*141d0*/  UIMAD UR7, UR4, UR16, URZ ;  /* 0x00000010040772a4 */ /* 0x000fe4000f8e023f */
[----:B------:R-:W-:Y:S02]  /*141e0*/  UIADD3 UR11, -UR5, UR4, URZ ;  /* 0x00000004050b7290 */ /* 0x000fe4000fffe13f */
[----:B------:R-:W-:Y:S02]  /*141f0*/  UIMAD UR6, UR18, UR6, URZ ;  /* 0x00000006120672a4 */ /* 0x000fe4000f8e023f */
[----:B------:R-:W-:Y:S01]  /*14200*/  UIMAD UR7, UR7, UR17, URZ ;  /* 0x00000011070772a4 */ /* 0x000fe2000f8e023f */
[----:B------:R-:W-:-:S11]  /*14210*/  ULDC.64 UR20, c[0x0][0x768] ;  /* 0x0001da0000147ab9 */ /* 0x000fd60000000a00 */
.L_x_1307:
[----:B------:R-:W-:Y:S01]  /*14220*/  UIADD3 UR12, UP0, UR7, UR9, URZ ;  /* 0x00000009070c7290 */ /* 0x000fe2000ff1e03f */
[----:B------:R-:W-:-:S03]  /*14230*/  NOP ;  /* 0x0000000000007918 */ /* 0x000fc60000000000 */
[----:B------:R-:W-:Y:S01]  /*14240*/  ULEA.HI.X.SX32 UR13, UR7, UR10, 0x1, UP0 ;  /* 0x0000000a070d7291 */ /* 0x000fe200080f0e3f */
[----:B------:R-:W-:Y:S01]  /*14250*/  BSSY B0, `(.L_x_1303) ;  /* 0x0000015000007945 */ /* 0x000fe20003800000 */
[----:B------:R-:W-:-:S04]  /*14260*/  ULEA UR15, UP0, UR12, UR20, 0x2 ;  /* 0x000000140c0f7291 */ /* 0x000fc8000f80103f */
[----:B------:R-:W-:Y:S01]  /*14270*/  ULEA.HI.X UR13, UR12, UR21, UR13, 0x2, UP0 ;  /* 0x000000150c0d7291 */ /* 0x000fe200080f140d */
[----:B---34-:R-:W-:Y:S11]  /*14280*/  @P1 BRA `(.L_x_1304) ;  /* 0x0000000000441947 */ /* 0x018ff60003800000 */
        /* <DEDUP_REMOVED lines=8> */
[----:B012345:R-:W-:Y:S01]  /*14310*/  CCTL.IVALL ;  /* 0x00000000ff00798f */ /* 0x03ffe20002000000 */
[----:B------:R-:W3:Y:S01]  /*14320*/  S2R R0, SR_LANEID ;  /* 0x0000000000007919 */ /* 0x000ee20000000000 */
[----:B------:R-:W-:Y:S01]  /*14330*/  VOTEU.ANY UR12, UPT, PT ;  /* 0x00000000000c7886 */ /* 0x000fe200038e0100 */
[----:B-12---:R-:W-:Y:S01]  /*14340*/  MOV R2, UR15 ;  /* 0x0000000f00027c02 */ /* 0x006fe20008000f00 */
[----:B------:R-:W-:-:S02]  /*14350*/  UFLO.U32 UR14, UR12 ;  /* 0x0000000c000e72bd */ /* 0x000fc400080e0000 */
[----:B------:R-:W1:Y:S01]  /*14360*/  POPC R5, UR12 ;  /* 0x0000000c00057d09 */ /* 0x000e620008000000 */
[----:B------:R-:W-:-:S03]  /*14370*/  IMAD.U32 R3, RZ, RZ, UR13 ;  /* 0x0000000dff037e24 */ /* 0x000fc6000f8e00ff */
[----:B---3--:R-:W-:-:S13]  /*14380*/  ISETP.EQ.U32.AND P0, PT, R0, UR14, PT ;  /* 0x0000000e00007c0c */ /* 0x008fda000bf02070 */
[----:B-1----:R3:W-:Y:S02]  /*14390*/  @P0 REDG.E.ADD.S32.STRONG.GPU desc[UR38][R2.64], R5 ;  /* 0x000000050200098e */ /* 0x0027e4000c10e3a6 */
.L_x_1304:
[----:B------:R-:W-:Y:S05]  /*143a0*/  BSYNC B0 ;  /* 0x0000000000007941 */ /* 0x000fea0003800000 */
.L_x_1303:
[----:B------:R-:W-:Y:S01]  /*143b0*/  UIADD3 UR12, UP0, UR6, UR9, URZ ;  /* 0x00000009060c7290 */ /* 0x000fe2000ff1e03f */
[----:B------:R-:W-:-:S03]  /*143c0*/  NOP ;  /* 0x0000000000007918 */ /* 0x000fc60000000000 */
[----:B------:R-:W-:Y:S01]  /*143d0*/  ULEA.HI.X.SX32 UR13, UR6, UR10, 0x1, UP0 ;  /* 0x0000000a060d7291 */ /* 0x000fe200080f0e3f */
[----:B------:R-:W-:Y:S01]  /*143e0*/  BSSY B0, `(.L_x_1305) ;  /* 0x0000015000007945 */ /* 0x000fe20003800000 */
[----:B------:R-:W-:-:S04]  /*143f0*/  ULEA UR15, UP0, UR12, UR20, 0x2 ;  /* 0x000000140c0f7291 */ /* 0x000fc8000f80103f */
[----:B------:R-:W-:Y:S01]  /*14400*/  ULEA.HI.X UR13, UR12, UR21, UR13, 0x2, UP0 ;  /* 0x000000150c0d7291 */ /* 0x000fe200080f140d */
[----:B------:R-:W-:Y:S11]  /*14410*/  @P1 BRA `(.L_x_1306) ;  /* 0x0000000000441947 */ /* 0x000ff60003800000 */
[----:B------:R-:W-:Y:S01]  /*14420*/  @!PT LDS RZ, [RZ] ;  /* 0x00000000fffff984 */ /* 0x000fe20000000800 */
[----:B------:R-:W-:Y:S01]  /*14430*/  @!PT LDS RZ, [RZ] ;  /* 0x00000000fffff984 */ /* 0x000fe20000000800 */
[----:B------:R-:W-:Y:S01]  /*14440*/  @!PT LDS RZ, [RZ] ;  /* 0x00000000fffff984 */ /* 0x000fe20000000800 */
[----:B------:R-:W-:Y:S01]  /*14450*/  @!PT LDS RZ, [RZ] ;  /* 0x00000000fffff984 */ /* 0x000fe20000000800 */
[----:B------:R4:W-:Y:S06]  /*14460*/  MEMBAR.ALL.CTA ;  /* 0x0000000000007992 */ /* 0x0009ec0000008000 */
[----:B----4-:R-:W-:Y:S06]  /*14470*/  MEMBAR.ALL.GPU ;  /* 0x0000000000007992 */ /* 0x010fec000000a000 */
[----:B------:R-:W-:-:S00]  /*14480*/  ERRBAR ;  /* 0x00000000000079ab */ /* 0x000fc00000000000 */
[----:B------:R-:W-:Y:S06]  /*14490*/  CGAERRBAR ;  /* 0x00000000000075ab */ /* 0x000fec0000000000 */
[----:B012345:R-:W-:Y:S01]  /*144a0*/  CCTL.IVALL ;  /* 0x00000000ff00798f */ /* 0x03ffe20002000000 */
[----:B------:R-:W4:Y:S01]  /*144b0*/  S2R R0, SR_LANEID ;  /* 0x0000000000007919 */ /* 0x000f220000000000 */
[----:B------:R-:W-:Y:S01]  /*144c0*/  VOTEU.ANY UR12, UPT, PT ;  /* 0x00000000000c7886 */ /* 0x000fe200038e0100 */
[----:B-123--:R-:W-:Y:S01]  /*144d0*/  MOV R2, UR15 ;  /* 0x0000000f00027c02 */ /* 0x00efe20008000f00 */
[----:B------:R-:W-:-:S02]  /*144e0*/  UFLO.U32 UR14, UR12 ;  /* 0x0000000c000e72bd */ /* 0x000fc400080e0000 */
[----:B------:R-:W1:Y:S01]  /*144f0*/  POPC R5, UR12 ;  /* 0x0000000c00057d09 */ /* 0x000e620008000000 */
[----:B------:R-:W-:-:S03]  /*14500*/  IMAD.U32 R3, RZ, RZ, UR13 ;  /* 0x0000000dff037e24 */ /* 0x000fc6000f8e00ff */
[----:B----4-:R-:W-:-:S13]  /*14510*/  ISETP.EQ.U32.AND P0, PT, R0, UR14, PT ;  /* 0x0000000e00007c0c */ /* 0x010fda000bf02070 */
[----:B-1----:R4:W-:Y:S02]  /*14520*/  @P0 REDG.E.ADD.S32.STRONG.GPU desc[UR38][R2.64], R5 ;  /* 0x000000050200098e */ /* 0x0029e4000c10e3a6 */
.L_x_1306:
[----:B------:R-:W-:Y:S05]  /*14530*/  BSYNC B0 ;  /* 0x0000000000007941 */ /* 0x000fea0003800000 */
.L_x_1305:
[----:B------:R-:W-:Y:S02]  /*14540*/  UIADD3 UR11, UR11, 0x2, URZ ;  /* 0x000000020b0b7890 */ /* 0x000fe4000fffe03f */
[----:B------:R-:W-:Y:S02]  /*14550*/  ULEA UR6, UR18, UR6, 0x1 ;  /* 0x0000000612067291 */ /* 0x000fe4000f8e083f */
[----:B------:R-:W-:Y:S02]  /*14560*/  ULEA UR7, UR18, UR7, 0x1 ;  /* 0x0000000712077291 */ /* 0x000fe4000f8e083f */
[----:B------:R-:W-:-:S13]  /*14570*/  ISETP.NE.AND P0, PT, RZ, UR11, PT ;  /* 0x0000000bff007c0c */ /* 0x000fda000bf05270 */
[----:B------:R-:W-:Y:S05]  /*14580*/  @!P0 BRA `(.L_x_1189) ;  /* 0x0000001c00388947 */ /* 0x000fea0003800000 */
[----:B------:R-:W-:Y:S05]  /*14590*/  BRA `(.L_x_1307) ;  /* 0xfffffffc00207947 */ /* 0x000fea000383ffff */
.L_x_1256:
[----:B------:R-:W1:Y:S01]  /*145a0*/  S2UR UR21, SR_CTAID.Z ;  /* 0x00000000001579c3 */ /* 0x000e620000002700 */
[----:B------:R-:W-:Y:S02]  /*145b0*/  MOV R11, 0x1 ;  /* 0x00000001000b7802 */ /* 0x000fe40000000f00 */
        /* <DEDUP_REMOVED lines=20> */
[----:B------:R-:W-:Y:S01]  /*14700*/  IMAD.U32 R0, RZ, RZ, UR4 ;  /* 0x00000004ff007e24 */ /* 0x000fe2000f8e00ff */
[----:B--2---:R-:W-:Y:S07]  /*14710*/  @!P0 BRA `(.L_x_1309) ;  /* 0x0000000000248947 */ /* 0x004fee0003800000 */
[----:B------:R-:W1:Y:S01]  /*14720*/  LDC R3, c[0x0][0x748] ;  /* 0x0001d200ff037b82 */ /* 0x000e620000000800 */
[----:B------:R-:W-:Y:S01]  /*14730*/  ULEA UR6, UR8, UR6, 0x7 ;  /* 0x0000000608067291 */ /* 0x000fe2000f8e383f */
[----:B------:R-:W-:-:S03]  /*14740*/  ULDC UR4, c[0x0][0x290] ;  /* 0x0000a40000047ab9 */ /* 0x000fc60000000800 */
[----:B------:R-:W-:-:S06]  /*14750*/  UIADD3 UR4, -UR4, 0xff, UR6 ;  /* 0x000000ff04047890 */ /* 0x000fcc000fffe106 */
[----:B-1----:R-:W-:-:S04]  /*14760*/  IADD3 R3, R3, UR4, RZ ;  /* 0x0000000403037c10 */ /* 0x002fc8000fffe0ff */
[----:B------:R-:W-:-:S04]  /*14770*/  SHF.R.S32.HI R4, RZ, 0x1f, R3 ;  /* 0x0000001fff047819 */ /* 0x000fc80000011403 */
[----:B------:R-:W-:-:S04]  /*14780*/  LEA.HI R4, R4, R3, RZ, 0x7 ;  /* 0x0000000304047211 */ /* 0x000fc800078f38ff */
[----:B------:R-:W-:-:S04]  /*14790*/  SHF.R.S32.HI R3, RZ, 0x7, R4 ;  /* 0x00000007ff037819 */ /* 0x000fc80000011404 */
[----:B------:R-:W-:-:S07]  /*147a0*/  VIMNMX R0, R3, R0, PT ;  /* 0x0000000003007248 */ /* 0x000fce0003fe0100 */
.L_x_1309:
[----:B------:R-:W-:-:S13]  /*147b0*/  ISETP.GT.AND P0, PT, R0, UR10, PT ;  /* 0x0000000a00007c0c */ /* 0x000fda000bf04270 */
[----:B------:R-:W-:Y:S05]  /*147c0*/  @!P0 BRA `(.L_x_1308) ;  /* 0x0000001800148947 */ /* 0x000fea0003800000 */
[----:B------:R-:W-:Y:S01]  /*147d0*/  USHF.R.S32.HI UR8, URZ, 0x1f, UR20 ;  /* 0x0000001f3f087899 */ /* 0x000fe20008011414 */
[----:B------:R-:W-:Y:S01]  /*147e0*/  IMAD.U32 R4, RZ, RZ, UR10 ;  /* 0x0000000aff047e24 */ /* 0x000fe2000f8e00ff */
[----:B------:R-:W-:Y:S01]  /*147f0*/  ULDC.64 UR6, c[0x0][0x718] ;  /* 0x0001c60000067ab9 */ /* 0x000fe20000000a00 */
[----:B------:R-:W-:Y:S01]  /*14800*/  ULDC.64 UR12, c[0x0][0x730] ;  /* 0x0001cc00000c7ab9 */ /* 0x000fe20000000a00 */
[----:B------:R-:W-:Y:S01]  /*14810*/  UIMAD.WIDE.U32 UR4, UR20, UR6, URZ ;  /* 0x00000006140472a5 */ /* 0x000fe2000f8e003f */
[----:B------:R-:W-:Y:S01]  /*14820*/  BSSY B0, `(.L_x_1308) ;  /* 0x000017f000007945 */ /* 0x000fe20003800000 */
[----:B------:R-:W-:Y:S01]  /*14830*/  UIMAD UR6, UR8, UR6, URZ ;  /* 0x00000006080672a4 */ /* 0x000fe2000f8e023f */
[----:B------:R-:W-:Y:S01]  /*14840*/  MOV R2, RZ ;  /* 0x000000ff00027202 */ /* 0x000fe20000000f00 */
        /* <DEDUP_REMOVED lines=27> */
[----:B-1----:R-:W-:Y:S01]  /*14a00*/  LEA R16, R3, R16, 0x18 ;  /* 0x0000001003107211 */ /* 0x002fe200078ec0ff */
[----:B------:R-:W-:-:S05]  /*14a10*/  IMAD.MOV.U32 R3, RZ, RZ, 0x1 ;  /* 0x00000001ff037424 */ /* 0x000fca00078e00ff */
[----:B------:R-:W-:-:S04]  /*14a20*/  SHF.L.U32 R3, R3, 0x1f, RZ ;  /* 0x0000001f03037819 */ /* 0x000fc800000006ff */
[----:B------:R-:W1:Y:S02]  /*14a30*/  SYNCS.PHASECHK.TRANS64.TRYWAIT P0, [R16+URZ+0x30c20], R3 ;  /* 0x030c2003100075a7 */ /* 0x000e64000800017f */
[----:B-1----:R-:W-:Y:S05]  /*14a40*/  @!P0 BRA `(.L_x_1311) ;  /* 0x0000001c00108947 */ /* 0x002fea0003800000 */
.L_x_1348:
[----:B------:R-:W2:Y:S01]  /*14a50*/  S2R R2, SR_TID.X ;  /* 0x0000000000027919 */ /* 0x000ea20000002100 */
[----:B------:R-:W-:Y:S01]  /*14a60*/  MOV R15, UR15 ;  /* 0x0000000f000f7c02 */ /* 0x000fe20008000f00 */
[----:B------:R-:W-:Y:S01]  /*14a70*/  IMAD.U32 R14, RZ, RZ, UR7 ;  /* 0x00000007ff0e7e24 */ /* 0x000fe2000f8e00ff */
[----:B------:R-:W-:Y:S02]  /*14a80*/  MOV R11, 0x1 ;  /* 0x00000001000b7802 */ /* 0x000fe40000000f00 */
[----:B------:R-:W-:Y:S01]  /*14a90*/  IADD3 R15, R15, UR5, RZ ;  /* 0x000000050f0f7c10 */ /* 0x000fe2000fffe0ff */
[----:B------:R-:W-:Y:S01]  /*14aa0*/  VIADD R14, R14, UR4 ;  /* 0x000000040e0e7c36 */ /* 0x000fe20008000000 */
[----:B--2---:R-:W-:-:S04]  /*14ab0*/  LOP3.LUT R2, R2, 0x7f, RZ, 0xc0, !PT ;  /* 0x0000007f02027812 */ /* 0x004fc800078ec0ff */
[----:B------:R-:W-:-:S13]  /*14ac0*/  ISETP.NE.AND P0, PT, R2, RZ, PT ;  /* 0x000000ff0200720c */ /* 0x000fda0003f05270 */
[----:B------:R-:W-:Y:S05]  /*14ad0*/  @P0 BRA `(.L_x_1312) ;  /* 0x0000000000180947 */ /* 0x000fea0003800000 */
[----:B------:R-:W2:Y:S01]  /*14ae0*/  S2R R2, SR_TID.X ;  /* 0x0000000000027919 */ /* 0x000ea20000002100 */
[----:B-1----:R-:W-:-:S04]  /*14af0*/  IMAD.MOV.U32 R3, RZ, RZ, 0x4200 ;  /* 0x00004200ff037424 */ /* 0x002fc800078e00ff */
[----:B------:R3:W-:Y:S01]  /*14b00*/  SYNCS.ARRIVE.TRANS64 RZ, [R16+URZ+0x30c10], R3 ;  /* 0x030c100310ff79a7 */ /* 0x0007e2000800003f */
[----:B--2---:R-:W-:-:S13]  /*14b10*/  LOP3.LUT P1, RZ, R2, 0x1f, RZ, 0xc0, !PT ;  /* 0x0000001f02ff7812 */ /* 0x004fda000782c0ff */
[----:B---3--:R-:W-:Y:S05]  /*14b20*/  @!P1 BRA `(.L_x_1312) ;  /* 0x0000000000049947 */ /* 0x008fea0003800000 */
[----:B------:R-:W-:Y:S01]  /*14b30*/  BPT.TRAP 0x1 ;  /* 0x000000040000795c */ /* 0x000fe20000300000 */
.L_x_1312:
[----:B------:R-:W-:Y:S01]  /*14b40*/  R2UR UR19, R4 ;  /* 0x00000000041372ca */ /* 0x000fe200000e0000 */
[----:B------:R-:W2:Y:S01]  /*14b50*/  LDC.64 R12, c[0x0][0x198] ;  /* 0x00006600ff0c7b82 */ /* 0x000ea20000000a00 */
[----:B------:R-:W-:Y:S01]  /*14b60*/  R2UR UR8, R15 ;  /* 0x000000000f0872ca */ /* 0x000fe200000e0000 */
[----:B------:R-:W-:Y:S01]  /*14b70*/  ULDC.64 UR16, c[0x0][0x700] ;  /* 0x0001c00000107ab9 */ /* 0x000fe20000000a00 */
[----:B------:R-:W-:Y:S01]  /*14b80*/  UMOV UR32, 0x0 ;  /* 0x0000000000207882 */ /* 0x000fe20000000000 */
[----:B------:R-:W-:Y:S01]  /*14b90*/  MOV R10, UR16 ;  /* 0x00000010000a7c02 */ /* 0x000fe20008000f00 */
[----:B------:R-:W-:Y:S01]  /*14ba0*/  UMOV UR33, 0x14f00000 ;  /* 0x14f0000000217882 */ /* 0x000fe20000000000 */
[----:B------:R-:W-:Y:S01]  /*14bb0*/  MOV R9, UR17 ;  /* 0x0000001100097c02 */ /* 0x000fe20008000f00 */
[----:B------:R-:W-:Y:S01]  /*14bc0*/  UMOV UR18, URZ ;  /* 0x0000003f00127c82 */ /* 0x000fe20008000000 */
[----:B------:R-:W-:Y:S01]  /*14bd0*/  UMOV UR25, 0x20 ;  /* 0x0000002000197882 */ /* 0x000fe20000000000 */
[----:B------:R-:W-:Y:S01]  /*14be0*/  UMOV UR34, 0x0 ;  /* 0x0000000000227882 */ /* 0x000fe20000000000 */
[----:B------:R-:W-:Y:S01]  /*14bf0*/  UMOV UR35, 0x10000000 ;  /* 0x1000000000237882 */ /* 0x000fe20000000000 */
[----:B------:R-:W-:Y:S01]  /*14c00*/  UMOV UR13, UR21 ;  /* 0x00000015000d7c82 */ /* 0x000fe20008000000 */
[----:B------:R-:W-:Y:S01]  /*14c10*/  USHF.L.U32 UR19, UR19, 0x7, URZ ;  /* 0x0000000713137899 */ /* 0x000fe2000800063f */
[----:B------:R-:W-:Y:S01]  /*14c20*/  MOV R19, RZ ;  /* 0x000000ff00137202 */ /* 0x000fe20000000f00 */
[----:B------:R-:W-:Y:S01]  /*14c30*/  UMOV UR10, UR18 ;  /* 0x00000012000a7c82 */ /* 0x000fe20008000000 */
[----:B------:R-:W-:Y:S01]  /*14c40*/  UMOV UR27, UR11 ;  /* 0x0000000b001b7c82 */ /* 0x000fe20008000000 */
[----:B------:R-:W-:Y:S01]  /*14c50*/  UIADD3 UR9, UP0, UR19, UR14, URZ ;  /* 0x0000000e13097290 */ /* 0x000fe2000ff1e03f */
[----:B------:R-:W-:Y:S01]  /*14c60*/  UMOV UR28, UR12 ;  /* 0x0000000c001c7c82 */ /* 0x000fe20008000000 */
[----:B------:R-:W-:-:S02]  /*14c70*/  UMOV UR29, UR21 ;  /* 0x00000015001d7c82 */ /* 0x000fc40008000000 */
[----:B------:R-:W-:Y:S02]  /*14c80*/  ULEA.HI.X.SX32 UR8, UR19, UR8, 0x1, UP0 ;  /* 0x0000000813087291 */ /* 0x000fe400080f0e3f */
[----:B-1----:R-:W-:Y:S01]  /*14c90*/  IMAD.U32 R3, RZ, RZ, UR9 ;  /* 0x00000009ff037e24 */ /* 0x002fe2000f8e00ff */
[----:B------:R-:W-:Y:S01]  /*14ca0*/  UMOV UR26, UR18 ;  /* 0x00000012001a7c82 */ /* 0x000fe20008000000 */
[----:B--2---:R-:W-:Y:S01]  /*14cb0*/  IMAD.MOV.U32 R8, RZ, RZ, R12 ;  /* 0x000000ffff087224 */ /* 0x004fe200078e000c */
[----:B------:R-:W-:Y:S01]  /*14cc0*/  MOV R7, R13 ;  /* 0x0000000d00077202 */ /* 0x000fe20000000f00 */
[----:B------:R-:W-:Y:S01]  /*14cd0*/  IMAD.U32 R6, RZ, RZ, UR9 ;  /* 0x00000009ff067e24 */ /* 0x000fe2000f8e00ff */
[----:B------:R-:W-:Y:S02]  /*14ce0*/  LEA R2, P1, R3, R10, 0x2 ;  /* 0x0000000a03027211 */ /* 0x000fe400078210ff */
[----:B------:R-:W-:Y:S02]  /*14cf0*/  MOV R3, UR8 ;  /* 0x0000000800037c02 */ /* 0x000fe40008000f00 */
[----:B------:R-:W-:-:S02]  /*14d00*/  R2UR UR22, R2 ;  /* 0x00000000021672ca */ /* 0x000fc400000e0000 */
[----:B------:R-:W-:Y:S02]  /*14d10*/  IADD3 R2, P2, R8, 0x2f0, RZ ;  /* 0x000002f008027810 */ /* 0x000fe40007f5e0ff */
[----:B------:R-:W-:Y:S01]  /*14d20*/  LEA.HI.X R3, R6, R9, R3, 0x2, P1 ;  /* 0x0000000906037211 */ /* 0x000fe200008f1403 */
[----:B------:R-:W-:Y:S01]  /*14d30*/  VIADD R6, R0, 0xffffffff ;  /* 0xffffffff00067836 */ /* 0x000fe20000000000 */
[----:B------:R-:W-:Y:S02]  /*14d40*/  R2UR UR42, R2 ;  /* 0x00000000022a72ca */ /* 0x000fe400000e0000 */
[----:B------:R-:W-:Y:S02]  /*14d50*/  IADD3 R2, P3, R8, 0x3f0, RZ ;  /* 0x000003f008027810 */ /* 0x000fe40007f7e0ff */
[----:B------:R-:W-:Y:S01]  /*14d60*/  R2UR UR8, R16 ;  /* 0x00000000100872ca */ /* 0x000fe200000e0000 */
[----:B------:R1:W-:Y:S01]  /*14d70*/  STL [R1], R6 ;  /* 0x0000000601007387 */ /* 0x0003e20000100800 */
[----:B------:R-:W-:-:S02]  /*14d80*/  R2UR UR44, R2 ;  /* 0x00000000022c72ca */ /* 0x000fc400000e0000 */
[----:B------:R-:W-:Y:S02]  /*14d90*/  IADD3 R2, P1, R8, 0xf0, RZ ;  /* 0x000000f008027810 */ /* 0x000fe40007f3e0ff */
[----:B------:R-:W-:Y:S02]  /*14da0*/  R2UR UR23, R3 ;  /* 0x00000000031772ca */ /* 0x000fe400000e0000 */
[----:B------:R-:W-:Y:S01]  /*14db0*/  IADD3.X R5, RZ, R7, RZ, P2, !PT ;  /* 0x00000007ff057210 */ /* 0x000fe200017fe4ff */
[--C-:B------:R-:W-:Y:S01]  /*14dc0*/  IMAD.X R3, RZ, RZ, R7.reuse, P1 ;  /* 0x000000ffff037224 */ /* 0x100fe200008e0607 */
[----:B------:R-:W-:Y:S02]  /*14dd0*/  R2UR UR30, R2 ;  /* 0x00000000021e72ca */ /* 0x000fe400000e0000 */
[----:B------:R-:W-:Y:S01]  /*14de0*/  R2UR UR43, R5 ;  /* 0x00000000052b72ca */ /* 0x000fe200000e0000 */
[----:B------:R-:W-:Y:S01]  /*14df0*/  IMAD.X R5, RZ, RZ, R7, P3 ;  /* 0x000000ffff057224 */ /* 0x000fe200018e0607 */
[----:B------:R-:W-:Y:S01]  /*14e00*/  R2UR UR31, R3 ;  /* 0x00000000031f72ca */ /* 0x000fe200000e0000 */
[----:B------:R-:W-:Y:S01]  /*14e10*/  UIADD3 UR16, UR8, 0x10000, URZ ;  /* 0x0001000008107890 */ /* 0x000fe2000fffe03f */
[----:B------:R-:W-:Y:S01]  /*14e20*/  ISETP.GE.AND P1, PT, R4, R6, PT ;  /* 0x000000060400720c */ /* 0x000fe20003f26270 */
[----:B------:R-:W-:Y:S01]  /*14e30*/  UIADD3 UR17, UR8, 0x30c10, URZ ;  /* 0x00030c1008117890 */ /* 0x000fe2000fffe03f */
[----:B------:R-:W-:Y:S01]  /*14e40*/  R2UR UR45, R5 ;  /* 0x00000000052d72ca */ /* 0x000fe200000e0000 */
[----:B------:R-:W-:Y:S01]  /*14e50*/  UIADD3 UR40, UR8, 0x20000, URZ ;  /* 0x0002000008287890 */ /* 0x000fe2000fffe03f */
[----:B------:R-:W-:Y:S01]  /*14e60*/  MOV R5, 0x8000 ;  /* 0x0000800000057802 */ /* 0x000fe20000000f00 */
[----:B------:R-:W-:-:S02]  /*14e70*/  UIADD3 UR9, UR8, 0x30c00, URZ ;  /* 0x00030c0008097890 */ /* 0x000fc4000fffe03f */
[----:B------:R-:W-:Y:S01]  /*14e80*/  UIADD3 UR24, UR8, 0x4000, URZ ;  /* 0x0000400008187890 */ /* 0x000fe2000fffe03f */
[----:B------:R-:W-:-:S03]  /*14e90*/  UMOV UR41, UR17 ;  /* 0x0000001100297c82 */ /* 0x000fc60008000000 */
        /* <DEDUP_REMOVED lines=9> */
[----:B------:R-:W-:-:S03]  /*14f30*/  IMAD.MOV.U32 R11, RZ, RZ, 0x1 ;  /* 0x00000001ff0b7424 */ /* 0x000fc600078e00ff */
[----:B------:R-:W-:Y:S01]  /*14f40*/  IMAD.IADD R20, R5, 0x1, R0 ;  /* 0x0000000105147824 */ /* 0x000fe200078e0200 */
[----:B------:R-:W-:Y:S02]  /*14f50*/  IADD3 R5, R0, -0x2, RZ ;  /* 0xfffffffe00057810 */ /* 0x000fe40007ffe0ff */
[-C--:B------:R-:W-:Y:S02]  /*14f60*/  MOV R0, R4.reuse ;  /* 0x0000000400007202 */ /* 0x080fe40000000f00 */
[----:B------:R-:W-:Y:S02]  /*14f70*/  ISETP.NE.AND P1, PT, R5, R4, PT ;  /* 0x000000040500720c */ /* 0x000fe40003f25270 */
[----:B------:R-:W-:-:S05]  /*14f80*/  LOP3.LUT R5, R20, 0x1, RZ, 0xc0, !PT ;  /* 0x0000000114057812 */ /* 0x000fca00078ec0ff */
[----:B------:R2:W-:Y:S01]  /*14f90*/  STL [R1+0x4], R5 ;  /* 0x0000040501007387 */ /* 0x0005e20000100800 */
[----:B-1----:R-:W-:-:S05]  /*14fa0*/  LOP3.LUT R6, R12, 0x1f, RZ, 0xc0, !PT ;  /* 0x0000001f0c067812 */ /* 0x002fca00078ec0ff */
[----:B--2---:R-:W-:Y:S05]  /*14fb0*/  @!P1 BRA `(.L_x_1314) ;  /* 0x0000000800389947 */ /* 0x004fea0003800000 */
[----:B------:R-:W-:Y:S01]  /*14fc0*/  IMAD.IADD R20, R20, 0x1, -R5 ;  /* 0x0000000114147824 */ /* 0x000fe200078e0a05 */
[----:B------:R-:W-:Y:S01]  /*14fd0*/  MOV R0, R4 ;  /* 0x0000000400007202 */ /* 0x000fe20000000f00 */
[----:B------:R-:W-:-:S07]  /*14fe0*/  IMAD.MOV.U32 R11, RZ, RZ, 0x1 ;  /* 0x00000001ff0b7424 */ /* 0x000fce00078e00ff */
.L_x_1323:
[----:B--234-:R-:W-:-:S04]  /*14ff0*/  SHF.L.U32 R21, R11, 0x1f, RZ ;  /* 0x0000001f0b157819 */ /* 0x01cfc800000006ff */
[----:B------:R-:W1:Y:S02]  /*15000*/  SYNCS.PHASECHK.TRANS64.TRYWAIT P1, [R16+URZ+0x30c40], R21 ;  /* 0x030c4015100075a7 */ /* 0x000e64000802017f */
[----:B-1----:R-:W-:Y:S05]  /*15010*/  @!P1 BRA `(.L_x_1315) ;  /* 0x0000001400b09947 */ /* 0x002fea0003800000 */
.L_x_1349:
[----:B------:R-:W-:Y:S05]  /*15020*/  @P0 BRA `(.L_x_1316) ;  /* 0x0000000000140947 */ /* 0x000fea0003800000 */
[----:B------:R-:W-:Y:S02]  /*15030*/  ISETP.NE.AND P1, PT, R6, RZ, PT ;  /* 0x000000ff0600720c */ /* 0x000fe40003f25270 */
[----:B------:R-:W-:-:S04]  /*15040*/  MOV R3, 0x4200 ;  /* 0x0000420000037802 */ /* 0x000fc80000000f00 */
[----:B------:R2:W-:Y:S07]  /*15050*/  SYNCS.ARRIVE.TRANS64 RZ, [R16+URZ+0x30c30], R3 ;  /* 0x030c300310ff79a7 */ /* 0x0005ee000800003f */
[----:B------:R-:W-:Y:S05]  /*15060*/  @!P1 BRA `(.L_x_1316) ;  /* 0x0000000000049947 */ /* 0x000fea0003800000 */
[----:B------:R-:W-:Y:S01]  /*15070*/  BPT.TRAP 0x1 ;  /* 0x000000040000795c */ /* 0x000fe20000300000 */
.L_x_1316:
[----:B------:R-:W2:Y:S01]  /*15080*/  LDC.64 R12, c[0x0][0x728] ;  /* 0x0001ca00ff0c7b82 */ /* 0x000ea20000000a00 */
[----:B------:R-:W-:Y:S01]  /*15090*/  IMAD.SHL.U32 R18, R0, 0x80, RZ ;  /* 0x0000008000127824 */ /* 0x000fe200078e00ff */
[----:B------:R-:W-:Y:S01]  /*150a0*/  R2UR UR8, R16 ;  /* 0x00000000100872ca */ /* 0x000fe200000e0000 */
[----:B------:R-:W-:Y:S01]  /*150b0*/  UMOV UR26, 0x0 ;  /* 0x00000000001a7882 */ /* 0x000fe20000000000 */
[----:B------:R-:W-:Y:S01]  /*150c0*/  UMOV UR27, 0x14f00000 ;  /* 0x14f00000001b7882 */ /* 0x000fe20000000000 */
[----:B------:R-:W-:Y:S01]  /*150d0*/  UMOV UR18, URZ ;  /* 0x0000003f00127c82 */ /* 0x000fe20008000000 */
[C---:B------:R-:W-:Y:S01]  /*150e0*/  IADD3 R2, P1, R18.reuse, UR6, RZ ;  /* 0x0000000612027c10 */ /* 0x040fe2000ff3e0ff */
[----:B------:R-:W-:Y:S01]  /*150f0*/  UMOV UR10, 0x20 ;  /* 0x00000020000a7882 */ /* 0x000fe20000000000 */
[----:B------:R-:W3:Y:S01]  /*15100*/  LDC.64 R4, c[0x0][0x198] ;  /* 0x00006600ff047b82 */ /* 0x000ee20000000a00 */
[----:B------:R-:W-:-:S06]  /*15110*/  R2UR UR19, R18 ;  /* 0x00000000121372ca */ /* 0x000fcc00000e0000 */
[----:B------:R-:W-:Y:S02]  /*15120*/  UIADD3 UR16, UR8, 0x18000, URZ ;  /* 0x0001800008107890 */ /* 0x000fe4000fffe03f */
[----:B------:R-:W-:Y:S02]  /*15130*/  UIADD3 UR17, UR8, 0x30c30, URZ ;  /* 0x00030c3008117890 */ /* 0x000fe4000fffe03f */
[----:B------:R-:W-:Y:S01]  /*15140*/  UIADD3 UR8, UR8, 0x20400, URZ ;  /* 0x0002040008087890 */ /* 0x000fe2000fffe03f */
[----:B--2---:R-:W-:-:S04]  /*15150*/  LEA R3, P2, R2, R12, 0x2 ;  /* 0x0000000c02037211 */ /* 0x004fc800078410ff */
[----:B------:R-:W-:Y:S01]  /*15160*/  UMOV UR9, UR17 ;  /* 0x0000001100097c82 */ /* 0x000fe20008000000 */
[----:B------:R-:W-:Y:S02]  /*15170*/  R2UR UR22, R3 ;  /* 0x00000000031672ca */ /* 0x000fe400000e0000 */
[----:B------:R-:W-:Y:S02]  /*15180*/  LEA.HI.X.SX32 R3, R18, R14, 0x1, P1 ;  /* 0x0000000e12037211 */ /* 0x000fe400008f0eff */
[----:B---3--:R-:W-:Y:S01]  /*15190*/  MOV R8, R4 ;  /* 0x0000000400087202 */ /* 0x008fe20000000f00 */
        /* <DEDUP_REMOVED lines=11> */
.L_x_1350:
[----:B------:R-:W-:Y:S05]  /*15250*/  @P0 BRA `(.L_x_1318) ;  /* 0x0000000000140947 */ /* 0x000fea0003800000 */
[----:B------:R-:W-:Y:S01]  /*15260*/  ISETP.NE.AND P1, PT, R6, RZ, PT ;  /* 0x000000ff0600720c */ /* 0x000fe20003f25270 */
[----:B------:R-:W-:-:S04]  /*15270*/  IMAD.MOV.U32 R2, RZ, RZ, 0x4200 ;  /* 0x00004200ff027424 */ /* 0x000fc800078e00ff */
[----:B------:R3:W-:Y:S08]  /*15280*/  SYNCS.ARRIVE.TRANS64 RZ, [R16+URZ+0x30c18], R2 ;  /* 0x030c180210ff79a7 */ /* 0x0007f0000800003f */
[----:B------:R-:W-:Y:S05]  /*15290*/  @!P1 BRA `(.L_x_1318) ;  /* 0x0000000000049947 */ /* 0x000fea0003800000 */
[----:B------:R-:W-:Y:S01]  /*152a0*/  BPT.TRAP 0x1 ;  /* 0x000000040000795c */ /* 0x000fe20000300000 */
.L_x_1318:
[----:B------:R-:W-:Y:S01]  /*152b0*/  IADD3 R18, R18, 0x80, RZ ;  /* 0x0000008012127810 */ /* 0x000fe20007ffe0ff */
[----:B------:R-:W-:Y:S01]  /*152c0*/  ULDC.64 UR8, c[0x0][0x700] ;  /* 0x0001c00000087ab9 */ /* 0x000fe20000000a00 */
[----:B------:R-:W-:Y:S01]  /*152d0*/  R2UR UR24, R16 ;  /* 0x00000000101872ca */ /* 0x000fe200000e0000 */
[----:B------:R-:W-:Y:S01]  /*152e0*/  IMAD.U32 R10, RZ, RZ, UR8 ;  /* 0x00000008ff0a7e24 */ /* 0x000fe2000f8e00ff */
[----:B---3--:R-:W-:Y:S01]  /*152f0*/  IADD3 R2, P1, R18, UR14, RZ ;  /* 0x0000000e12027c10 */ /* 0x008fe2000ff3e0ff */
[----:B------:R-:W-:Y:S01]  /*15300*/  UMOV UR22, 0x0 ;  /* 0x0000000000167882 */ /* 0x000fe20000000000 */
[----:B------:R-:W-:Y:S01]  /*15310*/  SHF.R.S32.HI R17, RZ, 0x1f, R18 ;  /* 0x0000001fff117819 */ /* 0x000fe20000011412 */
[----:B------:R-:W-:Y:S01]  /*15320*/  UMOV UR23, 0x14f00000 ;  /* 0x14f0000000177882 */ /* 0x000fe20000000000 */
[----:B------:R-:W-:Y:S01]  /*15330*/  LEA R3, P2, R2, R10, 0x2 ;  /* 0x0000000a02037211 */ /* 0x000fe200078410ff */
[----:B------:R-:W-:Y:S01]  /*15340*/  UMOV UR18, URZ ;  /* 0x0000003f00127c82 */ /* 0x000fe20008000000 */
[----:B------:R-:W-:Y:S01]  /*15350*/  MOV R9, UR9 ;  /* 0x0000000900097c02 */ /* 0x000fe20008000f00 */
[----:B------:R-:W-:Y:S01]  /*15360*/  UMOV UR10, 0x20 ;  /* 0x00000020000a7882 */ /* 0x000fe20000000000 */
[----:B------:R-:W-:Y:S01]  /*15370*/  R2UR UR26, R3 ;  /* 0x00000000031a72ca */ /* 0x000fe200000e0000 */
[----:B------:R-:W-:Y:S01]  /*15380*/  IMAD.X R3, R17, 0x1, R15, P1 ;  /* 0x0000000111037824 */ /* 0x000fe200008e060f */
[----:B------:R-:W-:Y:S01]  /*15390*/  R2UR UR19, R18 ;  /* 0x00000000121372ca */ /* 0x000fe200000e0000 */
[----:B------:R-:W-:-:S02]  /*153a0*/  UIADD3 UR16, UR24, 0x14000, URZ ;  /* 0x0001400018107890 */ /* 0x000fc4000fffe03f */
[----:B------:R-:W-:Y:S01]  /*153b0*/  UIADD3 UR17, UR24, 0x30c18, URZ ;  /* 0x00030c1818117890 */ /* 0x000fe2000fffe03f */
[----:B------:R-:W-:Y:S01]  /*153c0*/  LEA.HI.X R3, R2, R9, R3, 0x2, P2 ;  /* 0x0000000902037211 */ /* 0x000fe200010f1403 */
[----:B------:R-:W-:Y:S01]  /*153d0*/  UIADD3 UR24, UR24, 0x20200, URZ ;  /* 0x0002020018187890 */ /* 0x000fe2000fffe03f */
[----:B------:R-:W-:Y:S02]  /*153e0*/  IADD3 R2, P1, R8, 0xf0, RZ ;  /* 0x000000f008027810 */ /* 0x000fe40007f3e0ff */
[----:B------:R-:W-:Y:S02]  /*153f0*/  R2UR UR27, R3 ;  /* 0x00000000031b72ca */ /* 0x000fe400000e0000 */
[----:B------:R-:W-:Y:S01]  /*15400*/  IADD3.X R3, RZ, R7, RZ, P1, !PT ;  /* 0x00000007ff037210 */ /* 0x000fe20000ffe4ff */
[----:B------:R-:W-:Y:S01]  /*15410*/  UMOV UR25, UR17 ;  /* 0x0000001100197c82 */ /* 0x000fe20008000000 */
[----:B------:R-:W-:Y:S02]  /*15420*/  R2UR UR8, R2 ;  /* 0x00000000020872ca */ /* 0x000fe400000e0000 */
[----:B------:R-:W-:-:S13]  /*15430*/  R2UR UR9, R3 ;  /* 0x00000000030972ca */ /* 0x000fda00000e0000 */
[----:B------:R3:W-:Y:S01]  /*15440*/  UTMALDG.4D [UR16], [UR8], desc[UR22] ;  /* 0x00001610080075b4 */ /* 0x0007e20008019000 */
[----:B------:R3:W-:Y:S01]  /*15450*/  UBLKCP.S.G [UR24], [UR26], UR10 ;  /* 0x000000181a0073ba */ /* 0x0007e2000800020a */
[----:B------:R-:W4:Y:S02]  /*15460*/  SYNCS.PHASECHK.TRANS64.TRYWAIT P1, [R16+URZ+0x30c48], R21 ;  /* 0x030c4815100075a7 */ /* 0x000f24000802017f */
[----:B---34-:R-:W-:Y:S05]  /*15470*/  @!P1 BRA `(.L_x_1319) ;  /* 0x0000001000c09947 */ /* 0x018fea0003800000 */
.L_x_1351:
[----:B------:R-:W-:Y:S05]  /*15480*/  @P0 BRA `(.L_x_1320) ;  /* 0x0000000000140947 */ /* 0x000fea0003800000 */
[----:B------:R-:W-:Y:S01]  /*15490*/  ISETP.NE.AND P1, PT, R6, RZ, PT ;  /* 0x000000ff0600720c */ /* 0x000fe20003f25270 */
[----:B-123--:R-:W-:-:S04]  /*154a0*/  IMAD.MOV.U32 R21, RZ, RZ, 0x4200 ;  /* 0x00004200ff157424 */ /* 0x00efc800078e00ff */
[----:B------:R4:W-:Y:S08]  /*154b0*/  SYNCS.ARRIVE.TRANS64 RZ, [R16+URZ+0x30c38], R21 ;  /* 0x030c381510ff79a7 */ /* 0x0009f0000800003f */
[----:B------:R-:W-:Y:S05]  /*154c0*/  @!P1 BRA `(.L_x_1320) ;  /* 0x0000000000049947 */ /* 0x000fea0003800000 */
[----:B------:R-:W-:Y:S01]  /*154d0*/  BPT.TRAP 0x1 ;  /* 0x000000040000795c */ /* 0x000fe20000300000 */
.L_x_1320:
[C---:B------:R-:W-:Y:S01]  /*154e0*/  R2UR UR19, R18.reuse ;  /* 0x00000000121372ca */ /* 0x040fe200000e0000 */
[----:B------:R-:W-:Y:S01]  /*154f0*/  UMOV UR22, 0x0 ;  /* 0x0000000000167882 */ /* 0x000fe20000000000 */
[----:B------:R-:W-:Y:S01]  /*15500*/  IADD3 R18, P1, R18, UR6, RZ ;  /* 0x0000000612127c10 */ /* 0x000fe2000ff3e0ff */
        /* <DEDUP_REMOVED lines=19> */
[----:B------:R-:W5:Y:S02]  /*15640*/  SYNCS.PHASECHK.TRANS64.TRYWAIT P1, [R16+URZ+0x30c20], R5 ;  /* 0x030c2005100075a7 */ /* 0x000f64000802017f */
[----:B-1---5:R-:W-:Y:S05]  /*15650*/  @!P1 BRA `(.L_x_1321) ;  /* 0x00000010005c9947 */ /* 0x022fea0003800000 */
.L_x_1353:
[----:B------:R-:W-:Y:S05]  /*15660*/  @P0 BRA `(.L_x_1322) ;  /* 0x0000000000140947 */ /* 0x000fea0003800000 */
[----:B------:R-:W-:Y:S01]  /*15670*/  ISETP.NE.AND P1, PT, R6, RZ, PT ;  /* 0x000000ff0600720c */ /* 0x000fe20003f25270 */
[----:B------:R-:W-:-:S04]  /*15680*/  IMAD.MOV.U32 R5, RZ, RZ, 0x4200 ;  /* 0x00004200ff057424 */ /* 0x000fc800078e00ff */
[----:B------:R1:W-:Y:S08]  /*15690*/  SYNCS.ARRIVE.TRANS64 RZ, [R16+URZ+0x30c10], R5 ;  /* 0x030c100510ff79a7 */ /* 0x0003f0000800003f */
[----:B------:R-:W-:Y:S05]  /*156a0*/  @!P1 BRA `(.L_x_1322) ;  /* 0x0000000000049947 */ /* 0x000fea0003800000 */
[----:B------:R-:W-:Y:S01]  /*156b0*/  BPT.TRAP 0x1 ;  /* 0x000000040000795c */ /* 0x000fe20000300000 */
.L_x_1322:
[----:B------:R-:W-:Y:S01]  /*156c0*/  R2UR UR10, R0 ;  /* 0x00000000000a72ca */ /* 0x000fe200000e0000 */
[----:B------:R-:W-:Y:S01]  /*156d0*/  VIADD R20, R20, 0xfffffffe ;  /* 0xfffffffe14147836 */ /* 0x000fe20000000000 */
[----:B------:R-:W-:Y:S01]  /*156e0*/  R2UR UR8, R15 ;  /* 0x000000000f0872ca */ /* 0x000fe200000e0000 */
[----:B------:R-:W-:Y:S01]  /*156f0*/  UMOV UR22, 0x0 ;  /* 0x0000000000167882 */ /* 0x000fe20000000000 */
[----:B------:R-:W-:Y:S01]  /*15700*/  R2UR UR24, R16 ;  /* 0x00000000101872ca */ /* 0x000fe200000e0000 */
[----:B------:R-:W-:Y:S01]  /*15710*/  UMOV UR23, 0x14f00000 ;  /* 0x14f0000000177882 */ /* 0x000fe20000000000 */
[----:B------:R-:W-:Y:S01]  /*15720*/  UMOV UR18, URZ ;  /* 0x0000003f00127c82 */ /* 0x000fe20008000000 */
[----:B------:R-:W-:-:S06]  /*15730*/  UMOV UR13, 0x20 ;  /* 0x00000020000d7882 */ /* 0x000fcc0000000000 */
[----:B------:R-:W-:-:S04]  /*15740*/  UIADD3 UR10, UR10, 0x2, URZ ;  /* 0x000000020a0a7890 */ /* 0x000fc8000fffe03f */
[----:B------:R-:W-:Y:S02]  /*15750*/  USHF.L.U32 UR19, UR10, 0x7, URZ ;  /* 0x000000070a137899 */ /* 0x000fe4000800063f */
[----:B------:R-:W-:Y:S02]  /*15760*/  UIADD3 UR16, UR24, 0x10000, URZ ;  /* 0x0001000018107890 */ /* 0x000fe4000fffe03f */
[----:B------:R-:W-:Y:S02]  /*15770*/  UIADD3 UR9, UP0, UR19, UR14, URZ ;  /* 0x0000000e13097290 */ /* 0x000fe4000ff1e03f */
[----:B------:R-:W-:Y:S02]  /*15780*/  UIADD3 UR17, UR24, 0x30c10, URZ ;  /* 0x00030c1018117890 */ /* 0x000fe4000fffe03f */
[----:B------:R-:W-:Y:S02]  /*15790*/  ULEA.HI.X.SX32 UR8, UR19, UR8, 0x1, UP0 ;  /* 0x0000000813087291 */ /* 0x000fe400080f0e3f */
[----:B-1----:R-:W-:Y:S01]  /*157a0*/  MOV R5, UR9 ;  /* 0x0000000900057c02 */ /* 0x002fe20008000f00 */
[----:B------:R-:W-:-:S02]  /*157b0*/  UIADD3 UR24, UR24, 0x20000, URZ ;  /* 0x0002000018187890 */ /* 0x000fc4000fffe03f */
[----:B------:R-:W-:Y:S01]  /*157c0*/  UMOV UR25, UR17 ;  /* 0x0000001100197c82 */ /* 0x000fe20008000000 */
[----:B------:R-:W-:Y:S02]  /*157d0*/  LEA R0, P1, R5, R10, 0x2 ;  /* 0x0000000a05007211 */ /* 0x000fe400078210ff */
[----:B------:R-:W-:Y:S02]  /*157e0*/  MOV R4, UR8 ;  /* 0x0000000800047c02 */ /* 0x000fe40008000f00 */
[----:B------:R-:W-:Y:S01]  /*157f0*/  R2UR UR26, R0 ;  /* 0x00000000001a72ca */ /* 0x000fe200000e0000 */
[----:B------:R-:W-:Y:S01]  /*15800*/  IMAD.U32 R0, RZ, RZ, UR9 ;  /* 0x00000009ff007e24 */ /* 0x000fe2000f8e00ff */
[----:B------:R-:W-:Y:S02]  /*15810*/  R2UR UR8, R2 ;  /* 0x00000000020872ca */ /* 0x000fe400000e0000 */
[----:B------:R-:W-:Y:S02]  /*15820*/  R2UR UR9, R3 ;  /* 0x00000000030972ca */ /* 0x000fe400000e0000 */
[----:B------:R-:W-:-:S02]  /*15830*/  LEA.HI.X R0, R0, R9, R4, 0x2, P1 ;  /* 0x0000000900007211 */ /* 0x000fc400008f1404 */
[----:B------:R-:W-:Y:S02]  /*15840*/  ISETP.NE.AND P1, PT, R20, RZ, PT ;  /* 0x000000ff1400720c */ /* 0x000fe40003f25270 */
[----:B------:R-:W-:Y:S02]  /*15850*/  R2UR UR27, R0 ;  /* 0x00000000001b72ca */ /* 0x000fe400000e0000 */
[----:B------:R-:W-:-:S05]  /*15860*/  MOV R0, UR10 ;  /* 0x0000000a00007c02 */ /* 0x000fca0008000f00 */
[----:B------:R1:W-:Y:S06]  /*15870*/  UTMALDG.4D [UR16], [UR8], desc[UR22] ;  /* 0x00001610080075b4 */ /* 0x0003ec0008019000 */
[----:B------:R1:W-:Y:S02]  /*15880*/  UBLKCP.S.G [UR24], [UR26], UR13 ;  /* 0x000000181a0073ba */ /* 0x0003e4000800020d */
[----:B-1----:R-:W-:Y:S05]  /*15890*/  @P1 BRA `(.L_x_1323) ;  /* 0xfffffff400d41947 */ /* 0x002fea000383ffff */
.L_x_1314:
[----:B------:R-:W2:Y:S02]  /*158a0*/  LDL.LU R4, [R1+0x4] ;  /* 0x0000040001047983 */ /* 0x000ea40000300800 */
[----:B--2---:R-:W-:Y:S02]  /*158b0*/  ISETP.NE.AND P1, PT, R4, RZ, PT ;  /* 0x000000ff0400720c */ /* 0x004fe40003f25270 */
[----:B------:R2:W5:Y:S11]  /*158c0*/  LDL R4, [R1] ;  /* 0x0000000001047983 */ /* 0x0005760000100800 */
[----:B--2---:R-:W-:Y:S05]  /*158d0*/  @!P1 BRA `(.L_x_1313) ;  /* 0x0000000400109947 */ /* 0x004fea0003800000 */
[----:B------:R-:W-:-:S04]  /*158e0*/  SHF.L.U32 R13, R11, 0x1f, RZ ;  /* 0x0000001f0b0d7819 */ /* 0x000fc800000006ff */
[----:B------:R-:W1:Y:S02]  /*158f0*/  SYNCS.PHASECHK.TRANS64.TRYWAIT P1, [R16+URZ+0x30c40], R13 ;  /* 0x030c400d100075a7 */ /* 0x000e64000802017f */
[----:B-1----:R-:W-:Y:S05]  /*15900*/  @!P1 BRA `(.L_x_1324) ;  /* 0x0000000c00c89947 */ /* 0x002fea0003800000 */
.L_x_1354:
[----:B------:R-:W-:Y:S05]  /*15910*/  @P0 BRA `(.L_x_1325) ;  /* 0x0000000000140947 */ /* 0x000fea0003800000 */
[----:B------:R-:W-:Y:S01]  /*15920*/  ISETP.NE.AND P1, PT, R6, RZ, PT ;  /* 0x000000ff0600720c */ /* 0x000fe20003f25270 */
[----:B------:R-:W-:-:S04]  /*15930*/  IMAD.MOV.U32 R5, RZ, RZ, 0x4200 ;  /* 0x00004200ff057424 */ /* 0x000fc800078e00ff */
[----:B------:R2:W-:Y:S08]  /*15940*/  SYNCS.ARRIVE.TRANS64 RZ, [R16+URZ+0x30c30], R5 ;  /* 0x030c300510ff79a7 */ /* 0x0005f0000800003f */
[----:B------:R-:W-:Y:S05]  /*15950*/  @!P1 BRA `(.L_x_1325) ;  /* 0x0000000000049947 */ /* 0x000fea0003800000 */
[----:B------:R-:W-:Y:S01]  /*15960*/  BPT.TRAP 0x1 ;  /* 0x000000040000795c */ /* 0x000fe20000300000 */
.L_x_1325:
[----:B--2--5:R-:W2:Y:S01]  /*15970*/  LDC.64 R4, c[0x0][0x728] ;  /* 0x0001ca00ff047b82 */ /* 0x024ea20000000a00 */
[----:B------:R-:W-:Y:S01]  /*15980*/  SHF.L.U32 R17, R0, 0x7, RZ ;  /* 0x0000000700117819 */ /* 0x000fe200000006ff */
[----:B------:R-:W-:Y:S01]  /*15990*/  UMOV UR22, 0x0 ;  /* 0x0000000000167882 */ /* 0x000fe20000000000 */
[----:B------:R-:W-:Y:S01]  /*159a0*/  R2UR UR24, R16 ;  /* 0x00000000101872ca */ /* 0x000fe200000e0000 */
[----:B------:R-:W-:Y:S01]  /*159b0*/  UMOV UR23, 0x14f00000 ;  /* 0x14f0000000177882 */ /* 0x000fe20000000000 */
[C---:B------:R-:W-:Y:S01]  /*159c0*/  IADD3 R0, P1, R17.reuse, UR6, RZ ;  /* 0x0000000611007c10 */ /* 0x040fe2000ff3e0ff */
[----:B------:R-:W-:Y:S01]  /*159d0*/  UMOV UR18, URZ ;  /* 0x0000003f00127c82 */ /* 0x000fe20008000000 */
[----:B------:R-:W-:Y:S01]  /*159e0*/  R2UR UR19, R17 ;  /* 0x00000000111372ca */ /* 0x000fe200000e0000 */
[----:B------:R-:W-:-:S08]  /*159f0*/  UMOV UR10, 0x20 ;  /* 0x00000020000a7882 */ /* 0x000fd00000000000 */
        /* <DEDUP_REMOVED lines=15> */
[----:B------:R-:W1:Y:S02]  /*15af0*/  SYNCS.PHASECHK.TRANS64.TRYWAIT P1, [R16+URZ+0x30c28], R13 ;  /* 0x030c280d100075a7 */ /* 0x000e64000802017f */
[----:B-12---:R-:W-:Y:S05]  /*15b00*/  @!P1 BRA `(.L_x_1326) ;  /* 0x0000000c005c9947 */ /* 0x006fea0003800000 */
.L_x_1355:
[----:B------:R-:W-:Y:S05]  /*15b10*/  @P0 BRA `(.L_x_1327) ;  /* 0x0000000000140947 */ /* 0x000fea0003800000 */
[----:B------:R-:W-:Y:S02]  /*15b20*/  ISETP.NE.AND P0, PT, R6, RZ, PT ;  /* 0x000000ff0600720c */ /* 0x000fe40003f05270 */
[----:B------:R-:W-:-:S04]  /*15b30*/  MOV R5, 0x4200 ;  /* 0x0000420000057802 */ /* 0x000fc80000000f00 */
[----:B------:R2:W-:Y:S07]  /*15b40*/  SYNCS.ARRIVE.TRANS64 RZ, [R16+URZ+0x30c18], R5 ;  /* 0x030c180510ff79a7 */ /* 0x0005ee000800003f */
[----:B------:R-:W-:Y:S05]  /*15b50*/  @!P0 BRA `(.L_x_1327) ;  /* 0x0000000000048947 */ /* 0x000fea0003800000 */
[----:B------:R-:W-:Y:S01]  /*15b60*/  BPT.TRAP 0x1 ;  /* 0x000000040000795c */ /* 0x000fe20000300000 */
.L_x_1327:
        /* <DEDUP_REMOVED lines=11> */
[----:B--2---:R-:W-:Y:S01]  /*15c20*/  IMAD.U32 R5, RZ, RZ, UR9 ;  /* 0x00000009ff057e24 */ /* 0x004fe2000f8e00ff */
[----:B------:R-:W-:Y:S01]  /*15c30*/  MOV R0, UR9 ;  /* 0x0000000900007c02 */ /* 0x000fe20008000f00 */
[----:B------:R-:W-:Y:S01]  /*15c40*/  UIADD3 UR17, UR24, 0x30c18, URZ ;  /* 0x00030c1818117890 */ /* 0x000fe2000fffe03f */
[----:B------:R-:W-:Y:S01]  /*15c50*/  R2UR UR9, R3 ;  /* 0x00000000030972ca */ /* 0x000fe200000e0000 */
[----:B------:R-:W-:Y:S01]  /*15c60*/  IMAD.U32 R4, RZ, RZ, UR8 ;  /* 0x00000008ff047e24 */ /* 0x000fe2000f8e00ff */
[----:B------:R-:W-:Y:S01]  /*15c70*/  LEA R10, P0, R5, R10, 0x2 ;  /* 0x0000000a050a7211 */ /* 0x000fe200078010ff */
[----:B------:R-:W-:Y:S01]  /*15c80*/  UIADD3 UR24, UR24, 0x20200, URZ ;  /* 0x0002020018187890 */ /* 0x000fe2000fffe03f */
[----:B------:R-:W-:-:S02]  /*15c90*/  R2UR UR8, R2 ;  /* 0x00000000020872ca */ /* 0x000fc400000e0000 */
[----:B------:R-:W-:Y:S01]  /*15ca0*/  LEA.HI.X R9, R0, R9, R4, 0x2, P0 ;  /* 0x0000000900097211 */ /* 0x000fe200000f1404 */
[----:B------:R-:W-:Y:S01]  /*15cb0*/  UMOV UR25, UR17 ;  /* 0x0000001100197c82 */ /* 0x000fe20008000000 */
[----:B------:R2:W5:Y:S01]  /*15cc0*/  LDL.LU R4, [R1] ;  /* 0x0000000001047983 */ /* 0x0005620000300800 */
[----:B------:R-:W-:Y:S02]  /*15cd0*/  R2UR UR26, R10 ;  /* 0x000000000a1a72ca */ /* 0x000fe400000e0000 */
[----:B------:R-:W-:-:S06]  /*15ce0*/  R2UR UR27, R9 ;  /* 0x00000000091b72ca */ /* 0x000fcc00000e0000 */
[----:B------:R2:W-:Y:S07]  /*15cf0*/  UTMALDG.4D [UR16], [UR8], desc[UR22] ;  /* 0x00001610080075b4 */ /* 0x0005ee0008019000 */
[----:B------:R2:W-:Y:S02]  /*15d00*/  UBLKCP.S.G [UR24], [UR26], UR10 ;  /* 0x000000181a0073ba */ /* 0x0005e4000800020a */
[----:B--2---:R-:W-:-:S07]  /*15d10*/  MOV R19, 0x1 ;  /* 0x0000000100137802 */ /* 0x004fce0000000f00 */
.L_x_1313:
[----:B------:R-:W2:Y:S01]  /*15d20*/  S2R R0, SR_TID.X ;  /* 0x0000000000007919 */ /* 0x000ea20000002100 */
[----:B------:R-:W-:Y:S01]  /*15d30*/  IMAD R3, R19, 0x8, R16 ;  /* 0x0000000813037824 */ /* 0x000fe200078e0210 */
[----:B--2---:R-:W-:Y:S02]  /*15d40*/  LOP3.LUT R2, R0, 0x7f, RZ, 0xc0, !PT ;  /* 0x0000007f00027812 */ /* 0x004fe400078ec0ff */
[----:B------:R-:W-:Y:S02]  /*15d50*/  SHF.L.U32 R0, R11, 0x1f, RZ ;  /* 0x0000001f0b007819 */ /* 0x000fe400000006ff */
[----:B------:R-:W-:Y:S02]  /*15d60*/  ISETP.NE.AND P1, PT, R2, RZ, PT ;  /* 0x000000ff0200720c */ /* 0x000fe40003f25270 */
[----:B------:R-:W2:Y:S02]  /*15d70*/  SYNCS.PHASECHK.TRANS64.TRYWAIT P0, [R3+URZ+0x30c40], R0 ;  /* 0x030c4000030075a7 */ /* 0x000ea4000800017f */
[----:B--2---:R-:W-:Y:S09]  /*15d80*/  @!P0 BRA `(.L_x_1328) ;  /* 0x0000000800d08947 */ /* 0x004ff20003800000 */
.L_x_1356:
[----:B------:R-:W-:Y:S05]  /*15d90*/  @P1 BRA `(.L_x_1329) ;  /* 0x0000000000181947 */ /* 0x000fea0003800000 */
[----:B------:R-:W1:Y:S01]  /*15da0*/  S2R R2, SR_TID.X ;  /* 0x0000000000027919 */ /* 0x000e620000002100 */
[----:B--2---:R-:W-:-:S04]  /*15db0*/  MOV R0, 0x4200 ;  /* 0x0000420000007802 */ /* 0x004fc80000000f00 */
[----:B------:R2:W-:Y:S01]  /*15dc0*/  SYNCS.ARRIVE.TRANS64 RZ, [R3+URZ+0x30c30], R0 ;  /* 0x030c300003ff79a7 */ /* 0x0005e2000800003f */
[----:B-1----:R-:W-:-:S13]  /*15dd0*/  LOP3.LUT P0, RZ, R2, 0x1f, RZ, 0xc0, !PT ;  /* 0x0000001f02ff7812 */ /* 0x002fda000780c0ff */
[----:B--2---:R-:W-:Y:S05]  /*15de0*/  @!P0 BRA `(.L_x_1329) ;  /* 0x0000000000048947 */ /* 0x004fea0003800000 */
[----:B------:R-:W-:Y:S01]  /*15df0*/  BPT.TRAP 0x1 ;  /* 0x000000040000795c */ /* 0x000fe20000300000 */
.L_x_1329:
[----:B-----5:R-:W-:Y:S01]  /*15e00*/  R2UR UR19, R4 ;  /* 0x00000000041372ca */ /* 0x020fe200000e0000 */
[C---:B--2---:R-:W-:Y:S01]  /*15e10*/  IMAD R0, R19.reuse, 0x4000, R16 ;  /* 0x0000400013007824 */ /* 0x044fe200078e0210 */
[----:B-1----:R-:W-:Y:S01]  /*15e20*/  R2UR UR9, R14 ;  /* 0x000000000e0972ca */ /* 0x002fe200000e0000 */
[----:B------:R-:W-:Y:S01]  /*15e30*/  ULDC.64 UR24, c[0x0][0x728] ;  /* 0x0001ca0000187ab9 */ /* 0x000fe20000000a00 */
[----:B---34-:R-:W-:Y:S01]  /*15e40*/  LEA R16, R19, R16, 0x9 ;  /* 0x0000001013107211 */ /* 0x018fe200078e48ff */
[----:B------:R-:W-:Y:S01]  /*15e50*/  UMOV UR18, URZ ;  /* 0x0000003f00127c82 */ /* 0x000fe20008000000 */
[----:B------:R-:W-:Y:S02]  /*15e60*/  IADD3 R8, P0, R8, 0x1f0, RZ ;  /* 0x000001f008087810 */ /* 0x000fe40007f1e0ff */
[----:B------:R-:W-:Y:S02]  /*15e70*/  R2UR UR17, R3 ;  /* 0x00000000031172ca */ /* 0x000fe400000e0000 */
[----:B------:R-:W-:Y:S01]  /*15e80*/  R2UR UR16, R0 ;  /* 0x00000000001072ca */ /* 0x000fe200000e0000 */
[----:B------:R-:W-:Y:S01]  /*15e90*/  IMAD.X R7, RZ, RZ, R7, P0 ;  /* 0x000000ffff077224 */ /* 0x000fe200000e0607 */
[----:B------:R-:W-:Y:S01]  /*15ea0*/  R2UR UR10, R16 ;  /* 0x00000000100a72ca */ /* 0x000fe200000e0000 */
[----:B------:R-:W-:Y:S01]  /*15eb0*/  USHF.L.U32 UR19, UR19, 0x7, URZ ;  /* 0x0000000713137899 */ /* 0x000fe2000800063f */
[----:B------:R-:W-:-:S02]  /*15ec0*/  R2UR UR22, R8 ;  /* 0x00000000081672ca */ /* 0x000fc400000e0000 */
[----:B------:R-:W-:Y:S01]  /*15ed0*/  R2UR UR23, R7 ;  /* 0x00000000071772ca */ /* 0x000fe200000e0000 */
[----:B------:R-:W-:Y:S01]  /*15ee0*/  UIADD3 UR13, UP0, UR19, UR6, URZ ;  /* 0x00000006130d7290 */ /* 0x000fe2000ff1e03f */
[----:B------:R-:W-:-:S03]  /*15ef0*/  IADD3 R2, R19, 0x1, RZ ;  /* 0x0000000113027810 */ /* 0x000fc60007ffe0ff */
[----:B------:R-:W-:Y:S01]  /*15f00*/  ULEA UR8, UP1, UR13, UR24, 0x2 ;  /* 0x000000180d087291 */ /* 0x000fe2000f82103f */
[C---:B------:R-:W-:Y:S01]  /*15f10*/  ISETP.NE.AND P0, PT, R2.reuse, 0x2, PT ;  /* 0x000000020200780c */ /* 0x040fe20003f05270 */
[----:B------:R-:W-:Y:S02]  /*15f20*/  ULEA.HI.X.SX32 UR9, UR19, UR9, 0x1, UP0 ;  /* 0x0000000913097291 */ /* 0x000fe400080f0e3f */
[----:B------:R-:W-:Y:S01]  /*15f30*/  UIADD3 UR17, UR17, 0x30c30, URZ ;  /* 0x00030c3011117890 */ /* 0x000fe2000fffe03f */
        /* <DEDUP_REMOVED lines=13> */
.L_x_1310:
[----:B------:R-:W-:Y:S05]  /*16010*/  BSYNC B0 ;  /* 0x0000000000007941 */ /* 0x000fea0003800000 */
.L_x_1308:
[----:B------:R-:W-:-:S03]  /*16020*/  UMOV UR8, 0xffffffff ;  /* 0xffffffff00087882 */ /* 0x000fc60000000000 */
[----:B------:R-:W-:Y:S05]  /*16030*/  BRA.DIV UR8, `(.L_x_1330) ;  /* 0x0000000a08387947 */ /* 0x000fea000b800000 */
[----:B------:R-:W-:-:S13]  /*16040*/  ELECT P6, URZ, PT ;  /* 0x00000000003f782f */ /* 0x000fda00038c0000 */
.L_x_1359:
[----:B------:R-:W-:Y:S05]  /*16050*/  @!P6 BRA `(.L_x_1189) ;  /* 0x000000000084e947 */ /* 0x000fea0003800000 */
[----:B------:R-:W-:-:S06]  /*16060*/  ULOP3.LUT UR8, UR36, 0x2, URZ, 0xfc, !UPT ;  /* 0x0000000224087892 */ /* 0x000fcc000f8efc3f */
[----:B------:R-:W-:-:S05]  /*16070*/  IMAD.U32 R0, RZ, RZ, UR8 ;  /* 0x00000008ff007e24 */ /* 0x000fca000f8e00ff */
[----:B------:R-:W-:-:S13]  /*16080*/  ISETP.NE.AND P2, PT, R0, 0x3, PT ;  /* 0x000000030000780c */ /* 0x000fda0003f45270 */
[----:B------:R-:W-:Y:S05]  /*16090*/  @!P2 BRA `(.L_x_1331) ;  /* 0x000000000004a947 */ /* 0x000fea0003800000 */
[----:B------:R-:W-:Y:S01]  /*160a0*/  BPT.TRAP 0x1 ;  /* 0x000000040000795c */ /* 0x000fe20000300000 */
.L_x_1331:
        /* <DEDUP_REMOVED lines=15> */
.L_x_1360:
[----:B------:R-:W2:Y:S02]  /*161a0*/  SYNCS.PHASECHK.TRANS64.TRYWAIT P0, [R3+URZ], R0 ;  /* 0x00000000030075a7 */ /* 0x000ea4000800017f */
[----:B--2---:R-:W-:Y:S05]  /*161b0*/  @!P0 BRA `(.L_x_1333) ;  /* 0x00000008000c8947 */ /* 0x004fea0003800000 */
.L_x_1361:
[----:B------:R-:W-:Y:S05]  /*161c0*/  @!P2 BRA `(.L_x_1334) ;  /* 0x000000000004a947 */ /* 0x000fea0003800000 */
[----:B------:R-:W-:Y:S01]  /*161d0*/  BPT.TRAP 0x1 ;  /* 0x000000040000795c */ /* 0x000fe20000300000 */
.L_x_1334:
[----:B--2---:R-:W-:-:S05]  /*161e0*/  IADD3 R3, R7, 0x30c40, RZ ;  /* 0x00030c4007037810 */ /* 0x004fca0007ffe0ff */
[----:B------:R-:W-:-:S04]  /*161f0*/  IMAD R2, R2, 0x8, R3 ;  /* 0x0000000802027824 */ /* 0x000fc800078e0203 */
[----:B------:R-:W2:Y:S02]  /*16200*/  SYNCS.PHASECHK.TRANS64.TRYWAIT P0, [R2+URZ], R5 ;  /* 0x00000005020075a7 */ /* 0x000ea4000800017f */
[----:B--2---:R-:W-:Y:S05]  /*16210*/  @!P0 BRA `(.L_x_1335) ;  /* 0x0000000800088947 */ /* 0x004fea0003800000 */
.L_x_1362:
[----:B------:R-:W-:-:S07]  /*16220*/  LEA R3, R4, R3, 0x3 ;  /* 0x0000000304037211 */ /* 0x000fce00078e18ff */
.L_x_1336:
[----:B---3--:R3:W4:Y:S02]  /*16230*/  SYNCS.PHASECHK.TRANS64.TRYWAIT P0, [R3+URZ], R0 ;  /* 0x00000000030075a7 */ /* 0x008724000800017f */
[----:B----4-:R-:W-:Y:S05]  /*16240*/  @!P0 NANOSLEEP.SYNCS 0x989680 ;  /* 0x009896800000895d */ /* 0x010fea0003900000 */
[----:B------:R-:W4:Y:S02]  /*16250*/  @!P0 SYNCS.PHASECHK.TRANS64 P0, [R3+URZ], R0 ;  /* 0x00000000030085a7 */ /* 0x000f24000800007f */
[----:B----4-:R-:W-:Y:S05]  /*16260*/  @!P0 BRA `(.L_x_1336) ;  /* 0xfffffffc00f08947 */ /* 0x010fea000383ffff */
.L_x_1189:
[----:B------:R-:W-:Y:S05]  /*16270*/  BSYNC B6 ;  /* 0x0000000000067941 */ /* 0x000fea0003800000 */
.L_x_1186:
[----:B------:R-:W-:Y:S05]  /*16280*/  EXIT ;  /* 0x000000000000794d */ /* 0x000fea0003800000 */
.L_x_1196:
[----:B------:R-:W-:Y:S01]  /*16290*/  IMAD.MOV.U32 R13, RZ, RZ, R18 ;  /* 0x000000ffff0d7224 */ /* 0x000fe200078e0012 */
[----:B------:R-:W-:Y:S01]  /*162a0*/  MOV R12, RZ ;  /* 0x000000ff000c7202 */ /* 0x000fe20000000f00 */
[----:B------:R-:W-:Y:S01]  /*162b0*/  IMAD.MOV.U32 R11, RZ, RZ, 0x1f ;  /* 0x0000001fff0b7424 */ /* 0x000fe200078e00ff */
[----:B------:R-:W-:-:S07]  /*162c0*/  MOV R15, 0xffffffff ;  /* 0xffffffff000f7802 */ /* 0x000fce0000000f00 */
[----:B------:R-:W-:Y:S05]  /*162d0*/  WARPSYNC.COLLECTIVE R15, `(.L_x_1337) ;  /* 0x000000000f087348 */ /* 0x000fea0003c00000 */
[----:B------:R1:W2:Y:S02]  /*162e0*/  SHFL.IDX P6, R14, R13, R12, R11 ;  /* 0x0000000c0d0e7389 */ /* 0x0002a400000c000b */
[----:B-12---:R-:W-:Y:S01]  /*162f0*/  ENDCOLLECTIVE ;  /* 0x000000000000791b */ /* 0x006fe20003800000 */
.L_x_1337:
[----:B------:R-:W-:Y:S05]  /*16300*/  BRA `(.L_x_1338) ;  /* 0xfffffeac00307947 */ /* 0x000fea000383ffff */
.L_x_1198:
[----:B--2---:R2:W3:Y:S02]  /*16310*/  SYNCS.PHASECHK.TRANS64.TRYWAIT P0, [R16+URZ+0x30c00], R11 ;  /* 0x030c000b100075a7 */ /* 0x0044e4000800017f */
[----:B---3--:R-:W-:Y:S05]  /*16320*/  @!P0 NANOSLEEP.SYNCS 0x989680 ;  /* 0x009896800000895d */ /* 0x008fea0003900000 */
[----:B------:R-:W3:Y:S02]  /*16330*/  @!P0 SYNCS.PHASECHK.TRANS64 P0, [R16+URZ+0x30c00], R11 ;  /* 0x030c000b100085a7 */ /* 0x000ee4000800007f */
[----:B---3--:R-:W-:Y:S05]  /*16340*/  @!P0 BRA `(.L_x_1198) ;  /* 0xfffffffc00f08947 */ /* 0x008fea000383ffff */
[----:B------:R-:W-:Y:S05]  /*16350*/  BRA `(.L_x_1197) ;  /* 0xfffffeac007c7947 */ /* 0x000fea000383ffff */
.L_x_1203:
[----:B--2---:R2:W3:Y:S02]  /*16360*/  SYNCS.PHASECHK.TRANS64.TRYWAIT P0, [R6+URZ+0x30c10], R23 ;  /* 0x030c1017060075a7 */ /* 0x0044e4000800017f */
[----:B---3--:R-:W-:Y:S05]  /*16370*/  @!P0 NANOSLEEP.SYNCS 0x989680 ;  /* 0x009896800000895d */ /* 0x008fea0003900000 */
[----:B------:R-:W3:Y:S02]  /*16380*/  @!P0 SYNCS.PHASECHK.TRANS64 P0, [R6+URZ+0x30c10], R23 ;  /* 0x030c1017060085a7 */ /* 0x000ee4000800007f */
[----:B---3--:R-:W-:Y:S05]  /*16390*/  @!P0 BRA `(.L_x_1203) ;  /* 0xfffffffc00f08947 */ /* 0x008fea000383ffff */
[----:B------:R-:W-:Y:S05]  /*163a0*/  BRA `(.L_x_1202) ;  /* 0xfffffeb400c47947 */ /* 0x000fea000383ffff */
.L_x_1207:
[----:B------:R1:W1:Y:S02]  /*163b0*/  SYNCS.PHASECHK.TRANS64.TRYWAIT P0, [R6+URZ+0x30c30], R23 ;  /* 0x030c3017060075a7 */ /* 0x000264000800017f */
[----:B-1----:R-:W-:Y:S05]  /*163c0*/  @!P0 NANOSLEEP.SYNCS 0x989680 ;  /* 0x009896800000895d */ /* 0x002fea0003900000 */
[----:B------:R-:W1:Y:S02]  /*163d0*/  @!P0 SYNCS.PHASECHK.TRANS64 P0, [R6+URZ+0x30c30], R23 ;  /* 0x030c3017060085a7 */ /* 0x000e64000800007f */
[----:B-1----:R-:W-:Y:S05]  /*163e0*/  @!P0 BRA `(.L_x_1207) ;  /* 0xfffffffc00f08947 */ /* 0x002fea000383ffff */
[----:B------:R-:W-:Y:S05]  /*163f0*/  BRA `(.L_x_1206) ;  /* 0xfffffeb800cc7947 */ /* 0x000fea000383ffff */
.L_x_1215:
[----:B--2---:R2:W3:Y:S02]  /*16400*/  SYNCS.PHASECHK.TRANS64.TRYWAIT P1, [R6+URZ+0x30c10], R23 ;  /* 0x030c1017060075a7 */ /* 0x0044e4000802017f */
[----:B---3--:R-:W-:Y:S05]  /*16410*/  @!P1 NANOSLEEP.SYNCS 0x989680 ;  /* 0x009896800000995d */ /* 0x008fea0003900000 */
[----:B------:R-:W3:Y:S02]  /*16420*/  @!P1 SYNCS.PHASECHK.TRANS64 P1, [R6+URZ+0x30c10], R23 ;  /* 0x030c1017060095a7 */ /* 0x000ee4000802007f */
[----:B---3--:R-:W-:Y:S05]  /*16430*/  @!P1 BRA `(.L_x_1215) ;  /* 0xfffffffc00f09947 */ /* 0x008fea000383ffff */
[----:B------:R-:W-:Y:S05]  /*16440*/  BRA `(.L_x_1214) ;  /* 0xffffff0c00ec7947 */ /* 0x000fea000383ffff */
.L_x_1219:
[----:B------:R1:W1:Y:S02]  /*16450*/  SYNCS.PHASECHK.TRANS64.TRYWAIT P1, [R6+URZ+0x30c30], R23 ;  /* 0x030c3017060075a7 */ /* 0x000264000802017f */
[----:B-1----:R-:W-:Y:S05]  /*16460*/  @!P1 NANOSLEEP.SYNCS 0x989680 ;  /* 0x009896800000995d */ /* 0x002fea0003900000 */
[----:B------:R-:W1:Y:S02]  /*16470*/  @!P1 SYNCS.PHASECHK.TRANS64 P1, [R6+URZ+0x30c30], R23 ;  /* 0x030c3017060095a7 */ /* 0x000e64000802007f */
[----:B-1----:R-:W-:Y:S05]  /*16480*/  @!P1 BRA `(.L_x_1219) ;  /* 0xfffffffc00f09947 */ /* 0x002fea000383ffff */
[----:B------:R-:W-:Y:S05]  /*16490*/  BRA `(.L_x_1218) ;  /* 0xffffff1000ec7947 */ /* 0x000fea000383ffff */
.L_x_1227:
[----:B--2---:R2:W3:Y:S02]  /*164a0*/  SYNCS.PHASECHK.TRANS64.TRYWAIT P0, [R6+URZ+0x30c10], R19 ;  /* 0x030c1013060075a7 */ /* 0x0044e4000800017f */
[----:B---3--:R-:W-:Y:S05]  /*164b0*/  @!P0 NANOSLEEP.SYNCS 0x989680 ;  /* 0x009896800000895d */ /* 0x008fea0003900000 */
[----:B------:R-:W3:Y:S02]  /*164c0*/  @!P0 SYNCS.PHASECHK.TRANS64 P0, [R6+URZ+0x30c10], R19 ;  /* 0x030c1013060085a7 */ /* 0x000ee4000800007f */
[----:B---3--:R-:W-:Y:S05]  /*164d0*/  @!P0 BRA `(.L_x_1227) ;  /* 0xfffffffc00f08947 */ /* 0x008fea000383ffff */
[----:B------:R-:W-:Y:S05]  /*164e0*/  BRA `(.L_x_1226) ;  /* 0xffffff5c00247947 */ /* 0x000fea000383ffff */
.L_x_1231:
[----:B------:R1:W1:Y:S02]  /*164f0*/  SYNCS.PHASECHK.TRANS64.TRYWAIT P0, [R6+URZ+0x30c30], R19 ;  /* 0x030c3013060075a7 */ /* 0x000264000800017f */
[----:B-1----:R-:W-:Y:S05]  /*16500*/  @!P0 NANOSLEEP.SYNCS 0x989680 ;  /* 0x009896800000895d */ /* 0x002fea0003900000 */
[----:B------:R-:W1:Y:S02]  /*16510*/  @!P0 SYNCS.PHASECHK.TRANS64 P0, [R6+URZ+0x30c30], R19 ;  /* 0x030c3013060085a7 */ /* 0x000e64000800007f */
[----:B-1----:R-:W-:Y:S05]  /*16520*/  @!P0 BRA `(.L_x_1231) ;  /* 0xfffffffc00f08947 */ /* 0x002fea000383ffff */
[----:B------:R-:W-:Y:S05]  /*16530*/  BRA `(.L_x_1230) ;  /* 0xffffff60002c7947 */ /* 0x000fea000383ffff */
.L_x_1264:
[----:B------:R-:W-:Y:S01]  /*16540*/  BSSY B0, `(.L_x_1339) ;  /* 0x0000005000007945 */ /* 0x000fe20003800000 */
[----:B------:R-:W-:-:S07]  /*16550*/  IMAD.MOV.U32 R15, RZ, RZ, -0x1 ;  /* 0xffffffffff0f7424 */ /* 0x000fce00078e00ff */
[----:B------:R-:W-:Y:S05]  /*16560*/  WARPSYNC.COLLECTIVE R15, `(.L_x_1340) ;  /* 0x000000000f087348 */ /* 0x000fea0003c00000 */
[----:B------:R-:W-:Y:S01]  /*16570*/  NOP ;  /* 0x0000000000007918 */ /* 0x000fe20000000000 */
[----:B------:R-:W-:Y:S01]  /*16580*/  ENDCOLLECTIVE ;  /* 0x000000000000791b */ /* 0x000fe20003800000 */
.L_x_1340:
[----:B------:R-:W-:Y:S05]  /*16590*/  BSYNC B0 ;  /* 0x0000000000007941 */ /* 0x000fea0003800000 */
.L_x_1339:
[----:B------:R-:W-:Y:S05]  /*165a0*/  BRA `(.L_x_1341) ;  /* 0xffffffc800747947 */ /* 0x000fea000383ffff */
.L_x_1277:
[----:B------:R-:W-:Y:S01]  /*165b0*/  BSSY B0, `(.L_x_1342) ;  /* 0x0000005000007945 */ /* 0x000fe20003800000 */
[----:B------:R-:W-:-:S07]  /*165c0*/  MOV R15, 0xffffffff ;  /* 0xffffffff000f7802 */ /* 0x000fce0000000f00 */
[----:B------:R-:W-:Y:S05]  /*165d0*/  WARPSYNC.COLLECTIVE R15, `(.L_x_1343) ;  /* 0x000000000f087348 */ /* 0x000fea0003c00000 */
[----:B------:R-:W-:Y:S01]  /*165e0*/  NOP ;  /* 0x0000000000007918 */ /* 0x000fe20000000000 */
[----:B------:R-:W-:Y:S01]  /*165f0*/  ENDCOLLECTIVE ;  /* 0x000000000000791b */ /* 0x000fe20003800000 */
.L_x_1343:
[----:B------:R-:W-:Y:S05]  /*16600*/  BSYNC B0 ;  /* 0x0000000000007941 */ /* 0x000fea0003800000 */
.L_x_1342:
[----:B------:R-:W-:Y:S05]  /*16610*/  BRA `(.L_x_1344) ;  /* 0xffffffcc00f47947 */ /* 0x000fea000383ffff */
.L_x_1289:
[----:B------:R-:W-:Y:S01]  /*16620*/  BSSY B0, `(.L_x_1345) ;  /* 0x0000005000007945 */ /* 0x000fe20003800000 */
[----:B------:R-:W-:-:S07]  /*16630*/  IMAD.MOV.U32 R15, RZ, RZ, -0x1 ;  /* 0xffffffffff0f7424 */ /* 0x000fce00078e00ff */
[----:B------:R-:W-:Y:S05]  /*16640*/  WARPSYNC.COLLECTIVE R15, `(.L_x_1346) ;  /* 0x000000000f087348 */ /* 0x000fea0003c00000 */
[----:B------:R-:W-:Y:S01]  /*16650*/  NOP ;  /* 0x0000000000007918 */ /* 0x000fe20000000000 */
[----:B------:R-:W-:Y:S01]  /*16660*/  ENDCOLLECTIVE ;  /* 0x000000000000791b */ /* 0x000fe20003800000 */
.L_x_1346:
[----:B------:R-:W-:Y:S05]  /*16670*/  BSYNC B0 ;  /* 0x0000000000007941 */ /* 0x000fea0003800000 */
.L_x_1345:
[----:B------:R-:W-:Y:S05]  /*16680*/  BRA `(.L_x_1347) ;  /* 0xffffffd400147947 */ /* 0x000fea000383ffff */
.L_x_1311:
[----:B-1----:R1:W2:Y:S02]  /*16690*/  SYNCS.PHASECHK.TRANS64.TRYWAIT P0, [R16+URZ+0x30c20], R3 ;  /* 0x030c2003100075a7 */ /* 0x0022a4000800017f */
[----:B--2---:R-:W-:Y:S05]  /*166a0*/  @!P0 NANOSLEEP.SYNCS 0x989680 ;  /* 0x009896800000895d */ /* 0x004fea0003900000 */
[----:B------:R-:W2:Y:S02]  /*166b0*/  @!P0 SYNCS.PHASECHK.TRANS64 P0, [R16+URZ+0x30c20], R3 ;  /* 0x030c2003100085a7 */ /* 0x000ea4000800007f */
[----:B--2---:R-:W-:Y:S05]  /*166c0*/  @!P0 BRA `(.L_x_1311) ;  /* 0xfffffffc00f08947 */ /* 0x004fea000383ffff */
[----:B------:R-:W-:Y:S05]  /*166d0*/  BRA `(.L_x_1348) ;  /* 0xffffffe000dc7947 */ /* 0x000fea000383ffff */
.L_x_1315:
[----:B-1----:R1:W2:Y:S02]  /*166e0*/  SYNCS.PHASECHK.TRANS64.TRYWAIT P1, [R16+URZ+0x30c40], R21 ;  /* 0x030c4015100075a7 */ /* 0x0022a4000802017f */
[----:B--2---:R-:W-:Y:S05]  /*166f0*/  @!P1 NANOSLEEP.SYNCS 0x989680 ;  /* 0x009896800000995d */ /* 0x004fea0003900000 */
[----:B------:R-:W2:Y:S02]  /*16700*/  @!P1 SYNCS.PHASECHK.TRANS64 P1, [R16+URZ+0x30c40], R21 ;  /* 0x030c4015100095a7 */ /* 0x000ea4000802007f */
[----:B--2---:R-:W-:Y:S05]  /*16710*/  @!P1 BRA `(.L_x_1315) ;  /* 0xfffffffc00f09947 */ /* 0x004fea000383ffff */
[----:B------:R-:W-:Y:S05]  /*16720*/  BRA `(.L_x_1349) ;  /* 0xffffffe8003c7947 */ /* 0x000fea000383ffff */
.L_x_1317:
[----:B--2---:R2:W3:Y:S02]  /*16730*/  SYNCS.PHASECHK.TRANS64.TRYWAIT P1, [R16+URZ+0x30c28], R21 ;  /* 0x030c2815100075a7 */ /* 0x0044e4000802017f */
[----:B---3--:R-:W-:Y:S05]  /*16740*/  @!P1 NANOSLEEP.SYNCS 0x989680 ;  /* 0x009896800000995d */ /* 0x008fea0003900000 */
[----:B------:R-:W3:Y:S02]  /*16750*/  @!P1 SYNCS.PHASECHK.TRANS64 P1, [R16+URZ+0x30c28], R21 ;  /* 0x030c2815100095a7 */ /* 0x000ee4000802007f */
[----:B---3--:R-:W-:Y:S05]  /*16760*/  @!P1 BRA `(.L_x_1317) ;  /* 0xfffffffc00f09947 */ /* 0x008fea000383ffff */
[----:B------:R-:W-:Y:S05]  /*16770*/  BRA `(.L_x_1350) ;  /* 0xffffffe800b47947 */ /* 0x000fea000383ffff */
.L_x_1319:
[----:B---3--:R3:W4:Y:S02]  /*16780*/  SYNCS.PHASECHK.TRANS64.TRYWAIT P1, [R16+URZ+0x30c48], R21 ;  /* 0x030c4815100075a7 */ /* 0x008724000802017f */
[----:B----4-:R-:W-:Y:S05]  /*16790*/  @!P1 NANOSLEEP.SYNCS 0x989680 ;  /* 0x009896800000995d */ /* 0x010fea0003900000 */
[----:B------:R-:W4:Y:S02]  /*167a0*/  @!P1 SYNCS.PHASECHK.TRANS64 P1, [R16+URZ+0x30c48], R21 ;  /* 0x030c4815100095a7 */ /* 0x000f24000802007f */
[----:B----4-:R-:W-:Y:S05]  /*167b0*/  @!P1 BRA `(.L_x_1319) ;  /* 0xfffffffc00f09947 */ /* 0x010fea000383ffff */
[----:B------:R-:W-:Y:S05]  /*167c0*/  BRA `(.L_x_1351) ;  /* 0xffffffec002c7947 */ /* 0x000fea000383ffff */
.L_x_1321:
[----:B------:R-:W-:-:S07]  /*167d0*/  SHF.L.U32 R5, R11, 0x1f, RZ ;  /* 0x0000001f0b057819 */ /* 0x000fce00000006ff */
.L_x_1352:
[----:B------:R1:W1:Y:S02]  /*167e0*/  SYNCS.PHASECHK.TRANS64.TRYWAIT P1, [R16+URZ+0x30c20], R5 ;  /* 0x030c2005100075a7 */ /* 0x000264000802017f */
[----:B-1----:R-:W-:Y:S05]  /*167f0*/  @!P1 NANOSLEEP.SYNCS 0x989680 ;  /* 0x009896800000995d */ /* 0x002fea0003900000 */
[----:B------:R-:W1:Y:S02]  /*16800*/  @!P1 SYNCS.PHASECHK.TRANS64 P1, [R16+URZ+0x30c20], R5 ;  /* 0x030c2005100095a7 */ /* 0x000e64000802007f */
[----:B-1----:R-:W-:Y:S05]  /*16810*/  @!P1 BRA `(.L_x_1352) ;  /* 0xfffffffc00f09947 */ /* 0x002fea000383ffff */
[----:B------:R-:W-:Y:S05]  /*16820*/  BRA `(.L_x_1353) ;  /* 0xffffffec008c7947 */ /* 0x000fea000383ffff */
.L_x_1324:
[----:B-1----:R1:W2:Y:S02]  /*16830*/  SYNCS.PHASECHK.TRANS64.TRYWAIT P1, [R16+URZ+0x30c40], R13 ;  /* 0x030c400d100075a7 */ /* 0x0022a4000802017f */
[----:B--2---:R-:W-:Y:S05]  /*16840*/  @!P1 NANOSLEEP.SYNCS 0x989680 ;  /* 0x009896800000995d */ /* 0x004fea0003900000 */
[----:B------:R-:W2:Y:S02]  /*16850*/  @!P1 SYNCS.PHASECHK.TRANS64 P1, [R16+URZ+0x30c40], R13 ;  /* 0x030c400d100095a7 */ /* 0x000ea4000802007f */
[----:B--2---:R-:W-:Y:S05]  /*16860*/  @!P1 BRA `(.L_x_1324) ;  /* 0xfffffffc00f09947 */ /* 0x004fea000383ffff */
[----:B------:R-:W-:Y:S05]  /*16870*/  BRA `(.L_x_1354) ;  /* 0xfffffff000247947 */ /* 0x000fea000383ffff */
.L_x_1326:
[----:B-1----:R1:W2:Y:S02]  /*16880*/  SYNCS.PHASECHK.TRANS64.TRYWAIT P1, [R16+URZ+0x30c28], R13 ;  /* 0x030c280d100075a7 */ /* 0x0022a4000802017f */
[----:B--2---:R-:W-:Y:S05]  /*16890*/  @!P1 NANOSLEEP.SYNCS 0x989680 ;  /* 0x009896800000995d */ /* 0x004fea0003900000 */
[----:B------:R-:W2:Y:S02]  /*168a0*/  @!P1 SYNCS.PHASECHK.TRANS64 P1, [R16+URZ+0x30c28], R13 ;  /* 0x030c280d100095a7 */ /* 0x000ea4000802007f */
[----:B--2---:R-:W-:Y:S05]  /*168b0*/  @!P1 BRA `(.L_x_1326) ;  /* 0xfffffffc00f09947 */ /* 0x004fea000383ffff */
[----:B------:R-:W-:Y:S05]  /*168c0*/  BRA `(.L_x_1355) ;  /* 0xfffffff000907947 */ /* 0x000fea000383ffff */
.L_x_1328:
[----:B--2---:R2:W1:Y:S02]  /*168d0*/  SYNCS.PHASECHK.TRANS64.TRYWAIT P0, [R3+URZ+0x30c40], R0 ;  /* 0x030c4000030075a7 */ /* 0x004464000800017f */
[----:B-1----:R-:W-:Y:S05]  /*168e0*/  @!P0 NANOSLEEP.SYNCS 0x989680 ;  /* 0x009896800000895d */ /* 0x002fea0003900000 */
[----:B------:R-:W1:Y:S02]  /*168f0*/  @!P0 SYNCS.PHASECHK.TRANS64 P0, [R3+URZ+0x30c40], R0 ;  /* 0x030c4000030085a7 */ /* 0x000e64000800007f */
[----:B-1----:R-:W-:Y:S05]  /*16900*/  @!P0 BRA `(.L_x_1328) ;  /* 0xfffffffc00f08947 */ /* 0x002fea000383ffff */
[----:B------:R-:W-:Y:S05]  /*16910*/  BRA `(.L_x_1356) ;  /* 0xfffffff4001c7947 */ /* 0x000fea000383ffff */
.L_x_1330:
[----:B------:R-:W-:Y:S01]  /*16920*/  BSSY B0, `(.L_x_1357) ;  /* 0x0000006000007945 */ /* 0x000fe20003800000 */
[----:B------:R-:W-:-:S07]  /*16930*/  MOV R15, 0xffffffff ;  /* 0xffffffff000f7802 */ /* 0x000fce0000000f00 */
[----:B------:R-:W-:Y:S05]  /*16940*/  WARPSYNC.COLLECTIVE R15, `(.L_x_1358) ;  /* 0x000000000f0c7348 */ /* 0x000fea0003c00000 */
[----:B------:R-:W-:Y:S02]  /*16950*/  ELECT P6, UR62, PT ;  /* 0x00000000003e782f */ /* 0x000fe400038c0000 */
[----:B------:R-:W-:Y:S01]  /*16960*/  MOV R14, UR62 ;  /* 0x0000003e000e7c02 */ /* 0x000fe20008000f00 */
[----:B------:R-:W-:Y:S10]  /*16970*/  ENDCOLLECTIVE ;  /* 0x000000000000791b */ /* 0x000ff40003800000 */
.L_x_1358:
[----:B------:R-:W-:Y:S05]  /*16980*/  BSYNC B0 ;  /* 0x0000000000007941 */ /* 0x000fea0003800000 */
.L_x_1357:
[----:B------:R-:W-:Y:S05]  /*16990*/  BRA `(.L_x_1359) ;  /* 0xfffffff400ac7947 */ /* 0x000fea000383ffff */
.L_x_1332:
[----:B-1----:R1:W2:Y:S02]  /*169a0*/  SYNCS.PHASECHK.TRANS64.TRYWAIT P0, [R6+URZ], R5 ;  /* 0x00000005060075a7 */ /* 0x0022a4000800017f */
[----:B--2---:R-:W-:Y:S05]  /*169b0*/  @!P0 NANOSLEEP.SYNCS 0x989680 ;  /* 0x009896800000895d */ /* 0x004fea0003900000 */
[----:B------:R-:W2:Y:S02]  /*169c0*/  @!P0 SYNCS.PHASECHK.TRANS64 P0, [R6+URZ], R5 ;  /* 0x00000005060085a7 */ /* 0x000ea4000800007f */
[----:B--2---:R-:W-:Y:S05]  /*169d0*/  @!P0 BRA `(.L_x_1332) ;  /* 0xfffffffc00f08947 */ /* 0x004fea000383ffff */
[----:B------:R-:W-:Y:S05]  /*169e0*/  BRA `(.L_x_1360) ;  /* 0xfffffff400ec7947 */ /* 0x000fea000383ffff */
.L_x_1333:
[----:B--2---:R2:W3:Y:S02]  /*169f0*/  SYNCS.PHASECHK.TRANS64.TRYWAIT P0, [R3+URZ], R0 ;  /* 0x00000000030075a7 */ /* 0x0044e4000800017f */
[----:B---3--:R-:W-:Y:S05]  /*16a00*/  @!P0 NANOSLEEP.SYNCS 0x989680 ;  /* 0x009896800000895d */ /* 0x008fea0003900000 */
[----:B------:R-:W3:Y:S02]  /*16a10*/  @!P0 SYNCS.PHASECHK.TRANS64 P0, [R3+URZ], R0 ;  /* 0x00000000030085a7 */ /* 0x000ee4000800007f */
[----:B---3--:R-:W-:Y:S05]  /*16a20*/  @!P0 BRA `(.L_x_1333) ;  /* 0xfffffffc00f08947 */ /* 0x008fea000383ffff */
[----:B------:R-:W-:Y:S05]  /*16a30*/  BRA `(.L_x_1361) ;  /* 0xfffffff400e07947 */ /* 0x000fea000383ffff */
.L_x_1335:
[----:B--2---:R2:W3:Y:S02]  /*16a40*/  SYNCS.PHASECHK.TRANS64.TRYWAIT P0, [R2+URZ], R5 ;  /* 0x00000005020075a7 */ /* 0x0044e4000800017f */
[----:B---3--:R-:W-:Y:S05]  /*16a50*/  @!P0 NANOSLEEP.SYNCS 0x989680 ;  /* 0x009896800000895d */ /* 0x008fea0003900000 */
[----:B------:R-:W3:Y:S02]  /*16a60*/  @!P0 SYNCS.PHASECHK.TRANS64 P0, [R2+URZ], R5 ;  /* 0x00000005020085a7 */ /* 0x000ee4000800007f */
[----:B---3--:R-:W-:Y:S05]  /*16a70*/  @!P0 BRA `(.L_x_1335) ;  /* 0xfffffffc00f08947 */ /* 0x008fea000383ffff */
[----:B------:R-:W-:Y:S05]  /*16a80*/  BRA `(.L_x_1362) ;  /* 0xfffffff400e47947 */ /* 0x000fea000383ffff */
.L_x_1363:
        /* <DEDUP_REMOVED lines=15> */
.L_x_3727:


//--------------------- .text._ZN7cutlass13device_kernelIN5flash11enable_sm90INS1_16FlashAttnBwdSm90INS1_25CollectiveMainloopBwdSm90ILi2ELi2ELi2EN4cute5tupleIJNS5_1CILi1EEES8_S8_EEENS6_IJNS7_ILi128EEESA_NS7_ILi64EEEEEENS_10bfloat16_tEfNS_4arch4Sm90ELb0ELb1ELb1ELb0ELb0ELb1ELb0ELb0ELi2ELi1ELi2ELi2ELb0EEENS1_24CollectiveEpilogueBwdGQAISC_fSF_Li256ELb0ELb0EEENS1_19SingleTileSchedulerILb0ELb0ELb0ELi128EEEEEEEEEvNT_6ParamsE --------------------------
	.section	.text._ZN7cutlass13device_kernelIN5flash11enable_sm90INS1_16FlashAttnBwdSm90INS1_25CollectiveMainloopBwdSm90ILi2ELi2ELi2EN4cute5tupleIJNS5_1CILi1EEES8_S8_EEENS6_IJNS7_ILi128EEESA_NS7_ILi64EEEEEENS_10bfloat16_tEfNS_4arch4Sm90ELb0ELb1ELb1ELb0ELb0ELb1ELb0ELb0ELi2ELi1ELi2ELi2ELb0EEENS1_24CollectiveEpilogueBwdGQAISC_fSF_Li256ELb0ELb0EEENS1_19SingleTileSchedulerILb0ELb0ELb0ELi128EEEEEEEEEvNT_6ParamsE,"ax",@progbits
	.align	128
.text._ZN7cutlass13device_kernelIN5flash11enable_sm90INS1_16FlashAttnBwdSm90INS1_25CollectiveMainloopBwdSm90ILi2ELi2ELi2EN4cute5tupleIJNS5_1CILi1EEES8_S8_EEENS6_IJNS7_ILi128EEESA_NS7_ILi64EEEEEENS_10bfloat16_tEfNS_4arch4Sm90ELb0ELb1ELb1ELb0ELb0ELb1ELb0ELb0ELi2ELi1ELi2ELi2ELb0EEENS1_24CollectiveEpilogueBwdGQAISC_fSF_Li256ELb0ELb0EEENS1_19SingleTileSchedulerILb0ELb0ELb0ELi128EEEEEEEEEvNT_6ParamsE:
        .type           _ZN7cutlass13device_kernelIN5flash11enable_sm90INS1_16FlashAttnBwdSm90INS1_25CollectiveMainloopBwdSm90ILi2ELi2ELi2EN4cute5tupleIJNS5_1CILi1EEES8_S8_EEENS6_IJNS7_ILi128EEESA_NS7_ILi64EEEEEENS_10bfloat16_tEfNS_4arch4Sm90ELb0ELb1ELb1ELb0ELb0ELb1ELb0ELb0ELi2ELi1ELi2ELi2ELb0EEENS1_24CollectiveEpilogueBwdGQAISC_fSF_Li256ELb0ELb0EEENS1_19SingleTileSchedulerILb0ELb0ELb0ELi128EEEEEEEEEvNT_6ParamsE,@function
        .size           _ZN7cutlass13device_kernelIN5flash11enable_sm90INS1_16FlashAttnBwdSm90INS1_25CollectiveMainloopBwdSm90ILi2ELi2ELi2EN4cute5tupleIJNS5_1CILi1EEES8_S8_EEENS6_IJNS7_ILi128EEESA_NS7_ILi64EEEEEENS_10bfloat16_tEfNS_4arch4Sm90ELb0ELb1ELb1ELb0ELb0ELb1ELb0ELb0ELi2ELi1ELi2ELi2ELb0EEENS1_24CollectiveEpilogueBwdGQAISC_fSF_Li256ELb0ELb0EEENS1_19SingleTileSchedulerILb0ELb0ELb0ELi128EEEEEEEEEvNT_6ParamsE,(.L_x_3728 - _ZN7cutlass13device_kernelIN5flash11enable_sm90INS1_16FlashAttnBwdSm90INS1_25CollectiveMainloopBwdSm90ILi2ELi2ELi2EN4cute5tupleIJNS5_1CILi1EEES8_S8_EEENS6_IJNS7_ILi128EEESA_NS7_ILi64EEEEEENS_10bfloat16_tEfNS_4arch4Sm90ELb0ELb1ELb1ELb0ELb0ELb1ELb0ELb0ELi2ELi1ELi2ELi2ELb0EEENS1_24CollectiveEpilogueBwdGQAISC_fSF_Li256ELb0ELb0EEENS1_19SingleTileSchedulerILb0ELb0ELb0ELi128EEEEEEEEEvNT_6ParamsE)
        .other          _ZN7cutlass13device_kernelIN5flash11enable_sm90INS1_16FlashAttnBwdSm90INS1_25CollectiveMainloopBwdSm90ILi2ELi2ELi2EN4cute5tupleIJNS5_1CILi1EEES8_S8_EEENS6_IJNS7_ILi128EEESA_NS7_ILi64EEEEEENS_10bfloat16_tEfNS_4arch4Sm90ELb0ELb1ELb1ELb0ELb0ELb1ELb0ELb0ELi2ELi1ELi2ELi2ELb0EEENS1_24CollectiveEpilogueBwdGQAISC_fSF_Li256ELb0ELb0EEENS1_19SingleTileSchedulerILb0ELb0ELb0ELi128EEEEEEEEEvNT_6ParamsE,@"STO_CUDA_ENTRY STV_DEFAULT"
_ZN7cutlass13device_kernelIN5flash11enable_sm90INS1_16FlashAttnBwdSm90INS1_25CollectiveMainloopBwdSm90ILi2ELi2ELi2EN4cute5tupleIJNS5_1CILi1EEES8_S8_EEENS6_IJNS7_ILi128EEESA_NS7_ILi64EEEEEENS_10bfloat16_tEfNS_4arch4Sm90ELb0ELb1ELb1ELb0ELb0ELb1ELb0ELb0ELi2ELi1ELi2ELi2ELb0EEENS1_24CollectiveEpilogueBwdGQAISC_fSF_Li256ELb0ELb0EEENS1_19SingleTileSchedulerILb0ELb0ELb0ELi128EEEEEEEEEvNT_6ParamsE:
        /* <DEDUP_REMOVED lines=24> */
.L_x_1365:
[----:B------:R-:W-:Y:S05]  /*0180*/  BSYNC B0 ;  /* 0x0000000000007941 */ /* 0x000fea0003800000 */
.L_x_1364:
        /* <DEDUP_REMOVED lines=37> */
.L_x_1366:
        /* <DEDUP_REMOVED lines=22> */
.L_x_1367:
[----:B------:R-:W-:Y:S01]  /*0540*/  PLOP3.LUT P0, PT, PT, PT, UP0, 0x80, 0x0 ;  /* 0x000000000000781c */ /* 0x000fe20003f0f008 */
[----:B------:R-:W-:Y:S01]  /*0550*/  NOP ;  /* 0x0000000000007918 */ /* 0x000fe20000000000 */
[----:B------:R-:W-:Y:S01]  /*0560*/  BSSY B6, `(.L_x_1368) ;  /* 0x0001416000067945 */ /* 0x000fe20003800000 */
[----:B-12-4-:R-:W-:Y:S10]  /*0570*/  BAR.SYNC.DEFER_BLOCKING 0x0 ;  /* 0x0000000000007b1d */ /* 0x016ff40000010000 */
[----:B------:R-:W-:Y:S05]  /*0580*/  @!P0 BRA `(.L_x_1369) ;  /* 0x0000011400ec8947 */ /* 0x000fea0003800000 */
.L_x_1370:
        /* <DEDUP_REMOVED lines=13> */
[----:B----4-:R-:W-:Y:S05]  /*0660*/  @!P0 BRA `(.L_x_1371) ;  /* 0x0000014000148947 */ /* 0x010fea0003800000 */
        /* <DEDUP_REMOVED lines=57> */
.L_x_1372:
        /* <DEDUP_REMOVED lines=28> */
.L_x_1375:
        /* <DEDUP_REMOVED lines=15> */
.L_x_1374:
        /* <DEDUP_REMOVED lines=22> */
.L_x_1377:
        /* <DEDUP_REMOVED lines=15> */
.L_x_1376:
[----:B------:R-:W-:Y:S01]  /*0f00*/  SHF.R.S32.HI R6, RZ, 0x1f, R17 ;  /* 0x0000001fff067819 */ /* 0x000fe20000011411 */
[----:B------:R-:W-:-:S03]  /*0f10*/  UMOV UR4, 0xffffffff ;  /* 0xffffffff00047882 */ /* 0x000fc60000000000 */
[----:B------:R-:W-:-:S04]  /*0f20*/  LEA.HI R0, R6, R17, RZ, 0x7 ;  /* 0x0000001106007211 */ /* 0x000fc800078f38ff */
[----:B------:R-:W-:Y:S01]  /*0f30*/  SHF.R.S32.HI R18, RZ, 0x7, R0 ;  /* 0x00000007ff127819 */ /* 0x000fe20000011400 */
[----:B------:R-:W-:Y:S06]  /*0f40*/  BRA.DIV UR4, `(.L_x_1378) ;  /* 0x0000013604e47947 */ /* 0x000fec000b800000 */
[----:B------:R1:W2:Y:S02]  /*0f50*/  SHFL.IDX PT, R14, R18, RZ, 0x1f ;  /* 0x00001fff120e7589 */ /* 0x0002a400000e0000 */
.L_x_1474:
        /* <DEDUP_REMOVED lines=24> */
.L_x_1379:
        /* <DEDUP_REMOVED lines=64> */
[----:B------:R-:W-:Y:S01]  /*14e0*/  UIMAD UR4, UR39, -0x80, UR6 ;  /* 0xffffff80270478a4 */ /* 0x000fe2000f8e0206 */
[--C-:B------:R-:W-:Y:S02]  /*14f0*/  SHF.R.S32.HI R7, RZ, 0x2, R8.reuse ;  /* 0x00000002ff077819 */ /* 0x100fe40000011408 */
[----:B------:R-:W-:Y:S02]  /*1500*/  CS2R R170, SRZ ;  /* 0x0000000000aa7805 */ /* 0x000fe4000001ff00 */
[----:B------:R-:W-:Y:S01]  /*1510*/  SHF.R.S32.HI R4, RZ, 0x1f, R8 ;  /* 0x0000001fff047819 */ /* 0x000fe20000011408 */
[----:B------:R-:W-:Y:S01]  /*1520*/  IMAD.IADD R0, R17, 0x1, -R0 ;  /* 0x0000000111007824 */ /* 0x000fe200078e0a00 */
[----:B------:R-:W-:Y:S02]  /*1530*/  LEA.HI R6, R6, R17, RZ, 0x2 ;  /* 0x0000001106067211 */ /* 0x000fe400078f10ff */
[----:B------:R-:W-:-:S02]  /*1540*/  CS2R R168, SRZ ;  /* 0x0000000000a87805 */ /* 0x000fc4000001ff00 */
[----:B------:R-:W-:Y:S02]  /*1550*/  LEA.HI R4, R4, R7, RZ, 0x3 ;  /* 0x0000000704047211 */ /* 0x000fe400078f18ff */
[----:B------:R-:W-:Y:S02]  /*1560*/  CS2R R166, SRZ ;  /* 0x0000000000a67805 */ /* 0x000fe4000001ff00 */
[----:B------:R-:W-:Y:S02]  /*1570*/  LOP3.LUT R8, R6, 0xfffffffc, RZ, 0xc0, !PT ;  /* 0xfffffffc06087812 */ /* 0x000fe400078ec0ff */
[----:B------:R-:W-:Y:S02]  /*1580*/  CS2R R164, SRZ ;  /* 0x0000000000a47805 */ /* 0x000fe4000001ff00 */
[----:B------:R-:W-:Y:S02]  /*1590*/  SHF.R.S32.HI R5, RZ, 0x1f, R0 ;  /* 0x0000001fff057819 */ /* 0x000fe40000011400 */
[----:B------:R-:W-:-:S02]  /*15a0*/  CS2R R162, SRZ ;  /* 0x0000000000a27805 */ /* 0x000fc4000001ff00 */
[----:B------:R-:W-:Y:S02]  /*15b0*/  LOP3.LUT R6, R4, 0xfffffff8, RZ, 0xc0, !PT ;  /* 0xfffffff804067812 */ /* 0x000fe400078ec0ff */
[----:B------:R-:W-:Y:S02]  /*15c0*/  CS2R R160, SRZ ;  /* 0x0000000000a07805 */ /* 0x000fe4000001ff00 */
[----:B------:R-:W-:Y:S02]  /*15d0*/  IADD3 R9, R17, -R8, RZ ;  /* 0x8000000811097210 */ /* 0x000fe40007ffe0ff */
[----:B------:R-:W-:Y:S02]  /*15e0*/  CS2R R158, SRZ ;  /* 0x00000000009e7805 */ /* 0x000fe4000001ff00 */
[----:B------:R-:W-:Y:S01]  /*15f0*/  LEA.HI R4, R5, R0, RZ, 0x3 ;  /* 0x0000000005047211 */ /* 0x000fe200078f18ff */
[----:B------:R-:W-:Y:S01]  /*1600*/  IMAD.IADD R6, R7, 0x1, -R6 ;  /* 0x0000000107067824 */ /* 0x000fe200078e0a06 */
[----:B------:R-:W-:-:S02]  /*1610*/  LEA.HI R8, R11, R13, RZ, 0x5 ;  /* 0x0000000d0b087211 */ /* 0x000fc400078f28ff */
[----:B------:R-:W-:Y:S02]  /*1620*/  CS2R R156, SRZ ;  /* 0x00000000009c7805 */ /* 0x000fe4000001ff00 */
[----:B------:R-:W-:Y:S02]  /*1630*/  LEA.HI R5, R5, R0, RZ, 0x2 ;  /* 0x0000000005057211 */ /* 0x000fe400078f10ff */
[----:B------:R-:W-:Y:S02]  /*1640*/  CS2R R154, SRZ ;  /* 0x00000000009a7805 */ /* 0x000fe4000001ff00 */
[----:B------:R-:W-:Y:S02]  /*1650*/  LEA.HI R10, R12, R12, RZ, 0x1 ;  /* 0x0000000c0c0a7211 */ /* 0x000fe400078f08ff */
[----:B------:R-:W-:Y:S02]  /*1660*/  CS2R R152, SRZ ;  /* 0x0000000000987805 */ /* 0x000fe4000001ff00 */
[----:B------:R-:W-:-:S02]  /*1670*/  SHF.R.S32.HI R0, RZ, 0x3, R4 ;  /* 0x00000003ff007819 */ /* 0x000fc40000011404 */
[----:B------:R-:W-:Y:S02]  /*1680*/  CS2R R150, SRZ ;  /* 0x0000000000967805 */ /* 0x000fe4000001ff00 */
[----:B------:R-:W-:Y:S02]  /*1690*/  SHF.R.S32.HI R7, RZ, 0x1f, R4 ;  /* 0x0000001fff077819 */ /* 0x000fe40000011404 */
[----:B------:R-:W-:Y:S02]  /*16a0*/  CS2R R148, SRZ ;  /* 0x0000000000947805 */ /* 0x000fe4000001ff00 */
[----:B------:R-:W-:Y:S02]  /*16b0*/  SHF.R.S32.HI R11, RZ, 0x5, R8 ;  /* 0x00000005ff0b7819 */ /* 0x000fe40000011408 */
[----:B------:R-:W-:Y:S02]  /*16c0*/  CS2R R146, SRZ ;  /* 0x0000000000927805 */ /* 0x000fe4000001ff00 */
[----:B------:R-:W-:-:S02]  /*16d0*/  SHF.R.S32.HI R4, RZ, 0x2, R5 ;  /* 0x00000002ff047819 */ /* 0x000fc40000011405 */
[----:B------:R-:W-:Y:S02]  /*16e0*/  CS2R R144, SRZ ;  /* 0x0000000000907805 */ /* 0x000fe4000001ff00 */
[----:B------:R-:W-:Y:S01]  /*16f0*/  LOP3.LUT R10, R10, 0x3fffffe, RZ, 0xc0, !PT ;  /* 0x03fffffe0a0a7812 */ /* 0x000fe200078ec0ff */
[----:B------:R-:W-:Y:S01]  /*1700*/  IMAD R11, R11, 0x10, R6 ;  /* 0x000000100b0b7824 */ /* 0x000fe200078e0206 */
[----:B------:R-:W-:Y:S02]  /*1710*/  LEA.HI R5, R5, R4, RZ, 0x1 ;  /* 0x0000000405057211 */ /* 0x000fe400078f08ff */
[----:B------:R-:W-:Y:S02]  /*1720*/  CS2R R142, SRZ ;  /* 0x00000000008e7805 */ /* 0x000fe4000001ff00 */
[----:B------:R-:W-:Y:S01]  /*1730*/  IADD3 R6, R4, 0x8, RZ ;  /* 0x0000000804067810 */ /* 0x000fe20007ffe0ff */
[----:B------:R-:W-:Y:S01]  /*1740*/  IMAD.IADD R10, R12, 0x1, -R10 ;  /* 0x000000010c0a7824 */ /* 0x000fe200078e0a0a */
[----:B------:R-:W-:Y:S01]  /*1750*/  LOP3.LUT R5, R5, 0xfffffffe, RZ, 0xc0, !PT ;  /* 0xfffffffe05057812 */ /* 0x000fe200078ec0ff */
[----:B------:R-:W-:Y:S01]  /*1760*/  VIADD R12, R4, 0x18 ;  /* 0x00000018040c7836 */ /* 0x000fe20000000000 */
[----:B------:R-:W-:Y:S01]  /*1770*/  LEA.HI R8, R6, R6, RZ, 0x1 ;  /* 0x0000000606087211 */ /* 0x000fe200078f08ff */
[----:B-1----:R-:W-:Y:S01]  /*1780*/  IMAD R18, R10, 0x40, R11 ;  /* 0x000000400a127824 */ /* 0x002fe200078e020b */
[----:B------:R-:W-:Y:S01]  /*1790*/  LEA.HI R7, R7, R0, RZ, 0x4 ;  /* 0x0000000007077211 */ /* 0x000fe200078f20ff */
[C---:B------:R-:W-:Y:S01]  /*17a0*/  VIADD R10, R4.reuse, 0x10 ;  /* 0x00000010040a7836 */ /* 0x040fe20000000000 */
[----:B------:R-:W-:-:S02]  /*17b0*/  IADD3 R5, R4, -R5, RZ ;  /* 0x8000000504057210 */ /* 0x000fc40007ffe0ff */
[----:B------:R-:W-:Y:S02]  /*17c0*/  CS2R R140, SRZ ;  /* 0x00000000008c7805 */ /* 0x000fe4000001ff00 */
[--C-:B------:R-:W-:Y:S02]  /*17d0*/  SHF.R.S32.HI R4, RZ, 0x1, R8.reuse ;  /* 0x00000001ff047819 */ /* 0x100fe40000011408 */
[----:B------:R-:W-:Y:S02]  /*17e0*/  CS2R R202, SRZ ;  /* 0x0000000000ca7805 */ /* 0x000fe4000001ff00 */
[----:B------:R-:W-:Y:S02]  /*17f0*/  SHF.R.S32.HI R11, RZ, 0x1f, R8 ;  /* 0x0000001fff0b7819 */ /* 0x000fe40000011408 */
[----:B------:R-:W-:Y:S02]  /*1800*/  CS2R R200, SRZ ;  /* 0x0000000000c87805 */ /* 0x000fe4000001ff00 */
[----:B------:R-:W-:-:S02]  /*1810*/  LOP3.LUT R7, R7, 0x1ffffff0, RZ, 0xc0, !PT ;  /* 0x1ffffff007077812 */ /* 0x000fc400078ec0ff */
[----:B------:R-:W-:Y:S02]  /*1820*/  CS2R R198, SRZ ;  /* 0x0000000000c67805 */ /* 0x000fe4000001ff00 */
[----:B------:R-:W-:Y:S02]  /*1830*/  LEA.HI R11, R11, R4, RZ, 0x4 ;  /* 0x000000040b0b7211 */ /* 0x000fe400078f20ff */
[----:B------:R-:W-:Y:S02]  /*1840*/  CS2R R196, SRZ ;  /* 0x0000000000c47805 */ /* 0x000fe4000001ff00 */
[----:B------:R-:W-:Y:S02]  /*1850*/  IADD3 R0, R0, -R7, RZ ;  /* 0x8000000700007210 */ /* 0x000fe40007ffe0ff */
[----:B------:R-:W-:Y:S02]  /*1860*/  CS2R R194, SRZ ;  /* 0x0000000000c27805 */ /* 0x000fe4000001ff00 */
[----:B------:R-:W-:-:S02]  /*1870*/  LOP3.LUT R7, R8, 0xfffffffe, RZ, 0xc0, !PT ;  /* 0xfffffffe08077812 */ /* 0x000fc400078ec0ff */
[----:B------:R-:W-:Y:S02]  /*1880*/  CS2R R192, SRZ ;  /* 0x0000000000c07805 */ /* 0x000fe4000001ff00 */
[----:B------:R-:W-:Y:S01]  /*1890*/  LOP3.LUT R11, R11, 0x1ffffff0, RZ, 0xc0, !PT ;  /* 0x1ffffff00b0b7812 */ /* 0x000fe200078ec0ff */
[----:B------:R-:W-:Y:S01]  /*18a0*/  IMAD R0, R0, 0x8, R5 ;  /* 0x0000000800007824 */ /* 0x000fe200078e0205 */
[----:B------:R-:W-:Y:S01]  /*18b0*/  LEA.HI R14, R12, R12, RZ, 0x1 ;  /* 0x0000000c0c0e7211 */ /* 0x000fe200078f08ff */
[----:B------:R-:W-:Y:S01]  /*18c0*/  IMAD.IADD R7, R6, 0x1, -R7 ;  /* 0x0000000106077824 */ /* 0x000fe200078e0a07 */
[----:B------:R-:W-:Y:S01]  /*18d0*/  LEA.HI R6, R10, R10, RZ, 0x1 ;  /* 0x0000000a0a067211 */ /* 0x000fe200078f08ff */
[----:B------:R-:W-:Y:S01]  /*18e0*/  IMAD.IADD R4, R4, 0x1, -R11 ;  /* 0x0000000104047824 */ /* 0x000fe200078e0a0b */
[----:B------:R-:W-:Y:S01]  /*18f0*/  STL [R1+0x64], R0 ;  /* 0x0000640001007387 */ /* 0x000fe20000100800 */
[----:B------:R-:W-:Y:S02]  /*1900*/  SHF.R.S32.HI R17, RZ, 0x1f, R14 ;  /* 0x0000001fff117819 */ /* 0x000fe4000001140e */
[----:B------:R-:W-:Y:S01]  /*1910*/  CS2R R190, SRZ ;  /* 0x0000000000be7805 */ /* 0x000fe2000001ff00 */
[----:B------:R-:W-:Y:S01]  /*1920*/  IMAD R5, R4, 0x8, R7 ;  /* 0x0000000804057824 */ /* 0x000fe200078e0207 */
[----:B------:R-:W-:-:S02]  /*1930*/  LOP3.LUT R13, R6, 0xfffffffe, RZ, 0xc0, !PT ;  /* 0xfffffffe060d7812 */ /* 0x000fc400078ec0ff */
[----:B------:R-:W-:Y:S02]  /*1940*/  CS2R R188, SRZ ;  /* 0x0000000000bc7805 */ /* 0x000fe4000001ff00 */
[--C-:B------:R-:W-:Y:S02]  /*1950*/  SHF.R.S32.HI R8, RZ, 0x1, R6.reuse ;  /* 0x00000001ff087819 */ /* 0x100fe40000011406 */
[----:B------:R-:W-:Y:S01]  /*1960*/  CS2R R186, SRZ ;  /* 0x0000000000ba7805 */ /* 0x000fe2000001ff00 */
[----:B------:R1:W-:Y:S01]  /*1970*/  STL [R1+0x60], R5 ;  /* 0x0000600501007387 */ /* 0x0003e20000100800 */
[----:B------:R-:W-:Y:S01]  /*1980*/  SHF.R.S32.HI R15, RZ, 0x1f, R6 ;  /* 0x0000001fff0f7819 */ /* 0x000fe20000011406 */
[----:B------:R-:W-:Y:S01]  /*1990*/  IMAD.IADD R13, R10, 0x1, -R13 ;  /* 0x000000010a0d7824 */ /* 0x000fe200078e0a0d */
[----:B------:R-:W-:Y:S02]  /*19a0*/  SHF.R.S32.HI R6, RZ, 0x1, R14 ;  /* 0x00000001ff067819 */ /* 0x000fe4000001140e */
[----:B------:R-:W-:-:S02]  /*19b0*/  CS2R R184, SRZ ;  /* 0x0000000000b87805 */ /* 0x000fc4000001ff00 */
[----:B------:R-:W-:Y:S02]  /*19c0*/  LEA.HI R15, R15, R8, RZ, 0x4 ;  /* 0x000000080f0f7211 */ /* 0x000fe400078f20ff */
[----:B------:R-:W-:Y:S02]  /*19d0*/  CS2R R182, SRZ ;  /* 0x0000000000b67805 */ /* 0x000fe4000001ff00 */
[----:B------:R-:W-:Y:S02]  /*19e0*/  LEA.HI R10, R17, R6, RZ, 0x4 ;  /* 0x00000006110a7211 */ /* 0x000fe400078f20ff */
[----:B------:R-:W-:Y:S02]  /*19f0*/  CS2R R180, SRZ ;  /* 0x0000000000b47805 */ /* 0x000fe4000001ff00 */
[----:B------:R-:W-:Y:S01]  /*1a00*/  LOP3.LUT R15, R15, 0x1ffffff0, RZ, 0xc0, !PT ;  /* 0x1ffffff00f0f7812 */ /* 0x000fe200078ec0ff */
[----:B-1----:R-:W1:Y:S01]  /*1a10*/  S2R R5, SR_CTAID.X ;  /* 0x0000000000057919 */ /* 0x002e620000002500 */
[----:B------:R-:W-:-:S02]  /*1a20*/  LOP3.LUT R17, R14, 0xfffffffe, RZ, 0xc0, !PT ;  /* 0xfffffffe0e117812 */ /* 0x000fc400078ec0ff */
[----:B------:R-:W-:Y:S02]  /*1a30*/  CS2R R178, SRZ ;  /* 0x0000000000b27805 */ /* 0x000fe4000001ff00 */
[----:B------:R-:W-:Y:S01]  /*1a40*/  LOP3.LUT R19, R10, 0x1ffffff0, RZ, 0xc0, !PT ;  /* 0x1ffffff00a137812 */ /* 0x000fe200078ec0ff */
[----:B------:R-:W-:Y:S01]  /*1a50*/  IMAD.IADD R8, R8, 0x1, -R15 ;  /* 0x0000000108087824 */ /* 0x000fe200078e0a0f */
[----:B------:R-:W-:Y:S02]  /*1a60*/  IADD3 R17, R12, -R17, RZ ;  /* 0x800000110c117210 */ /* 0x000fe40007ffe0ff */
[----:B------:R-:W-:Y:S02]  /*1a70*/  CS2R R176, SRZ ;  /* 0x0000000000b07805 */ /* 0x000fe4000001ff00 */
[----:B------:R-:W-:Y:S02]  /*1a80*/  IADD3 R6, R6, -R19, RZ ;  /* 0x8000001306067210 */ /* 0x000fe40007ffe0ff */
[----:B------:R-:W-:-:S02]  /*1a90*/  CS2R R174, SRZ ;  /* 0x0000000000ae7805 */ /* 0x000fc4000001ff00 */
[----:B------:R-:W-:Y:S02]  /*1aa0*/  LEA R4, R8, R13, 0x3 ;  /* 0x0000000d08047211 */ /* 0x000fe400078e18ff */
[----:B------:R-:W-:Y:S02]  /*1ab0*/  CS2R R172, SRZ ;  /* 0x0000000000ac7805 */ /* 0x000fe4000001ff00 */
[----:B------:R-:W-:Y:S01]  /*1ac0*/  IADD3 R7, -R18, UR4, RZ ;  /* 0x0000000412077c10 */ /* 0x000fe2000fffe1ff */
[----:B------:R-:W-:Y:S01]  /*1ad0*/  IMAD R0, R6, 0x8, R17 ;  /* 0x0000000806007824 */ /* 0x000fe200078e0211 */
[----:B------:R2:W-:Y:S04]  /*1ae0*/  STL [R1+0x5c], R4 ;  /* 0x00005c0401007387 */ /* 0x0005e80000100800 */
[----:B------:R3:W-:Y:S01]  /*1af0*/  STL [R1+0x58], R0 ;  /* 0x0000580001007387 */ /* 0x0007e20000100800 */
[----:B--2---:R-:W-:Y:S01]  /*1b00*/  IMAD.MOV.U32 R4, RZ, RZ, RZ ;  /* 0x000000ffff047224 */ /* 0x004fe200078e00ff */
[----:B---3--:R-:W-:Y:S01]  /*1b10*/  MOV R0, RZ ;  /* 0x000000ff00007202 */ /* 0x008fe20000000f00 */
[----:B-1----:R-:W-:-:S07]  /*1b20*/  IMAD R8, R5, -0x80, -R18 ;  /* 0xffffff8005087824 */ /* 0x002fce00078e0a12 */
.L_x_1392:
[----:B------:R-:W-:-:S06]  /*1b30*/  ULOP3.LUT UR4, UR36, 0x1, URZ, 0xfc, !UPT ;  /* 0x0000000124047892 */ /* 0x000fcc000f8efc3f */
[----:B------:R-:W-:-:S05]  /*1b40*/  IMAD.U32 R5, RZ, RZ, UR4 ;  /* 0x00000004ff057e24 */ /* 0x000fca000f8e00ff */
[----:B------:R-:W-:-:S13]  /*1b50*/  ISETP.NE.AND P6, PT, R5, 0x3, PT ;  /* 0x000000030500780c */ /* 0x000fda0003fc5270 */
[----:B------:R-:W-:Y:S05]  /*1b60*/  @!P6 BRA `(.L_x_1382) ;  /* 0x000000000004e947 */ /* 0x000fea0003800000 */
[----:B------:R-:W-:Y:S01]  /*1b70*/  BPT.TRAP 0x1 ;  /* 0x000000040000795c */ /* 0x000fe20000300000 */
.L_x_1382:
[----:B------:R-:W-:Y:S01]  /*1b80*/  IMAD R6, R0, 0x8, R16 ;  /* 0x0000000800067824 */ /* 0x000fe200078e0210 */
[----:B------:R-:W-:-:S04]  /*1b90*/  SHF.L.U32 R23, R4, 0x1f, RZ ;  /* 0x0000001f04177819 */ /* 0x000fc800000006ff */
[----:B------:R1:W2:Y:S01]  /*1ba0*/  SYNCS.PHASECHK.TRANS64.TRYWAIT P0, [R6+URZ+0x30c10], R23 ;  /* 0x030c1017060075a7 */ /* 0x0002a2000800017f */
[----:B------:R-:W-:Y:S05]  /*1bb0*/  @!P6 BRA `(.L_x_1383) ;  /* 0x000000000004e947 */ /* 0x000fea0003800000 */
[----:B------:R-:W-:Y:S01]  /*1bc0*/  BPT.TRAP 0x1 ;  /* 0x000000040000795c */ /* 0x000fe20000300000 */
.L_x_1383:
[----:B------:R-:W-:-:S04]  /*1bd0*/  IADD3 R5, R16, 0x10000, RZ ;  /* 0x0001000010057810 */ /* 0x000fc80007ffe0ff */
[----:B------:R-:W-:-:S04]  /*1be0*/  SHF.R.U32.HI R5, RZ, 0x4, R5 ;  /* 0x00000004ff057819 */ /* 0x000fc80000011605 */
[----:B------:R-:W-:Y:S01]  /*1bf0*/  LOP3.LUT R5, R5, 0x3fff, RZ, 0xc0, !PT ;  /* 0x00003fff05057812 */ /* 0x000fe200078ec0ff */
[----:B--2---:R-:W-:Y:S06]  /*1c00*/  @P0 BRA `(.L_x_1384) ;  /* 0x0000000000080947 */ /* 0x004fec0003800000 */
[----:B------:R-:W2:Y:S02]  /*1c10*/  SYNCS.PHASECHK.TRANS64.TRYWAIT P0, [R6+URZ+0x30c10], R23 ;  /* 0x030c1017060075a7 */ /* 0x000ea4000800017f */
[----:B--2---:R-:W-:Y:S05]  /*1c20*/  @!P0 BRA `(.L_x_1385) ;  /* 0x0000012800e08947 */ /* 0x004fea0003800000 */
.L_x_1384:
[----:B------:R-:W-:Y:S05]  /*1c30*/  WARPSYNC.ALL ;  /* 0x0000000000007948 */ /* 0x000fea0003800000 */
[----:B------:R-:W-:Y:S01]  /*1c40*/  LOP3.LUT R11, R5, 0x10000, RZ, 0xfc, !PT ;  /* 0x00010000050b7812 */ /* 0x000fe200078efcff */
[----:B------:R-:W3:Y:S04]  /*1c50*/  LDL R10, [R1+0x50] ;  /* 0x00005000010a7983 */ /* 0x000ee80000100800 */
[----:B------:R-:W-:Y:S01]  /*1c60*/  IMAD R11, R0, 0x400, R11 ;  /* 0x00000400000b7824 */ /* 0x000fe200078e020b */
[----:B------:R-:W4:Y:S04]  /*1c70*/  LDL R14, [R1+0x5c] ;  /* 0x00005c00010e7983 */ /* 0x000f280000100800 */
[----:B------:R-:W-:Y:S01]  /*1c80*/  R2UR UR8, R11 ;  /* 0x000000000b0872ca */ /* 0x000fe200000e0000 */
[----:B------:R-:W-:Y:S01]  /*1c90*/  WARPGROUP.ARRIVE ;  /* 0x00000000000079c5 */ /* 0x000fe20000000000 */
[----:B------:R-:W-:Y:S01]  /*1ca0*/  UMOV UR7, 0x40000040 ;  /* 0x4000004000077882 */ /* 0x000fe20000000000 */
[----:B------:R-:W-:Y:S01]  /*1cb0*/  UMOV UR5, 0x40000040 ;  /* 0x4000004000057882 */ /* 0x000fe20000000000 */
[----:B------:R-:W5:Y:S04]  /*1cc0*/  LDL R15, [R1+0x64] ;  /* 0x00006400010f7983 */ /* 0x000f680000100800 */
[----:B------:R-:W2:Y:S04]  /*1cd0*/  LDL R12, [R1+0x60] ;  /* 0x00006000010c7983 */ /* 0x000ea80000100800 */
[----:B------:R-:W2:Y:S01]  /*1ce0*/  LDL R13, [R1+0x58] ;  /* 0x00005800010d7983 */ /* 0x000ea20000100800 */
        /* <DEDUP_REMOVED lines=27> */
[C---:B-----5:R-:W-:Y:S01]  /*1ea0*/  LEA R10, R0.reuse, R15, 0x7 ;  /* 0x0000000f000a7211 */ /* 0x060fe200078e38ff */
[C---:B--2---:R-:W-:Y:S01]  /*1eb0*/  IMAD R12, R0.reuse, 0x80, R12 ;  /* 0x00000080000c7824 */ /* 0x044fe200078e020c */
[----:B------:R-:W-:Y:S02]  /*1ec0*/  LEA R18, R0, R13, 0x7 ;  /* 0x0000000d00127211 */ /* 0x000fe400078e38ff */
        /* <DEDUP_REMOVED lines=23> */
.L_x_1386:
[----:B------:R1:W1:Y:S01]  /*2040*/  SYNCS.PHASECHK.TRANS64.TRYWAIT P0, [R6+URZ+0x30c30], R23 ;  /* 0x030c3017060075a7 */ /* 0x000262000800017f */
[----:B------:R-:W-:Y:S05]  /*2050*/  @!P6 BRA `(.L_x_1387) ;  /* 0x000000000004e947 */ /* 0x000fea0003800000 */
[----:B------:R-:W-:Y:S01]  /*2060*/  BPT.TRAP 0x1 ;  /* 0x000000040000795c */ /* 0x000fe20000300000 */
.L_x_1387:
[----:B-1----:R-:W-:Y:S05]  /*2070*/  @P0 BRA `(.L_x_1388) ;  /* 0x0000000000080947 */ /* 0x002fea0003800000 */
[----:B------:R-:W1:Y:S02]  /*2080*/  SYNCS.PHASECHK.TRANS64.TRYWAIT P0, [R6+URZ+0x30c30], R23 ;  /* 0x030c3017060075a7 */ /* 0x000e64000800017f */
[----:B-1----:R-:W-:Y:S05]  /*2090*/  @!P0 BRA `(.L_x_1389) ;  /* 0x0000012400d88947 */ /* 0x002fea0003800000 */
.L_x_1388:
        /* <DEDUP_REMOVED lines=37> */
[----:B------:R-:W-:Y:S01]  /*22f0*/  UMOV UR4, UR9 ;  /* 0x0000000900047c82 */ /* 0x000fe20008000000 */
[----:B------:R-:W-:Y:S01]  /*2300*/  UMOV UR5, 0x40000040 ;  /* 0x4000004000057882 */ /* 0x000fe20000000000 */
[----:B--2---:R-:W-:Y:S01]  /*2310*/  MUFU.TANH R195, R84 ;  /* 0x0000005400c37308 */ /* 0x004fe20000002400 */
[----:B------:R-:W-:Y:S01]  /*2320*/  STL [R1+0x134], R197 ;  /* 0x000134c501007387 */ /* 0x000fe20000100800 */
[----:B------:R-:W-:Y:S01]  /*2330*/  FMUL.FTZ R90, R90, UR13 ;  /* 0x0000000d5a5a7c20 */ /* 0x000fe20008410000 */
[----:B------:R-:W-:Y:S01]  /*2340*/  FMUL.FTZ R88, R88, UR13 ;  /* 0x0000000d58587c20 */ /* 0x000fe20008410000 */
[----:B------:R-:W-:Y:S01]  /*2350*/  FMUL.FTZ R89, R89, UR13 ;  /* 0x0000000d59597c20 */ /* 0x000fe20008410000 */
[----:B------:R-:W-:Y:S01]  /*2360*/  STL [R1+0x130], R198 ;  /* 0x000130c601007387 */ /* 0x000fe20000100800 */
[----:B------:R-:W-:Y:S01]  /*2370*/  FMUL.FTZ R115, R115, UR13 ;  /* 0x0000000d73737c20 */ /* 0x000fe20008410000 */
[----:B------:R-:W-:Y:S01]  /*2380*/  FMUL.FTZ R91, R91, UR13 ;  /* 0x0000000d5b5b7c20 */ /* 0x000fe20008410000 */
[----:B---3--:R1:W-:Y:S01]  /*2390*/  MUFU.TANH R196, R85 ;  /* 0x0000005500c47308 */ /* 0x0083e20000002400 */
[----:B------:R2:W-:Y:S01]  /*23a0*/  STL [R1+0x12c], R199 ;  /* 0x00012cc701007387 */ /* 0x0005e20000100800 */
[----:B------:R-:W-:Y:S01]  /*23b0*/  ISETP.GT.AND P2, PT, R8, RZ, PT ;  /* 0x000000ff0800720c */ /* 0x000fe20003f44270 */
[----:B------:R-:W-:Y:S01]  /*23c0*/  FMUL.FTZ R92, R92, UR13 ;  /* 0x0000000d5c5c7c20 */ /* 0x000fe20008410000 */
[----:B------:R-:W-:Y:S01]  /*23d0*/  ISETP.GT.AND P1, PT, R7, RZ, PT ;  /* 0x000000ff0700720c */ /* 0x000fe20003f24270 */
[----:B------:R-:W-:Y:S01]  /*23e0*/  STL [R1+0x128], R200 ;  /* 0x000128c801007387 */ /* 0x000fe20000100800 */
[----:B------:R-:W-:Y:S01]  /*23f0*/  ISETP.GT.AND P0, PT, R8, 0x8, PT ;  /* 0x000000080800780c */ /* 0x000fe20003f04270 */
[----:B------:R-:W-:Y:S01]  /*2400*/  FMUL.FTZ R93, R93, UR13 ;  /* 0x0000000d5d5d7c20 */ /* 0x000fe20008410000 */
        /* <DEDUP_REMOVED lines=14> */
[----:B------:R-:W-:Y:S01]  /*24f0*/  UIADD3 UR10, UR8, 0x6, URZ ;  /* 0x00000006080a7890 */ /* 0x000fe2000fffe03f */
[----:B------:R2:W-:Y:S01]  /*2500*/  STL [R1+0x118], R171 ;  /* 0x000118ab01007387 */ /* 0x0005e20000100800 */
[----:B------:R-:W-:Y:S01]  /*2510*/  UMOV UR11, 0x40000040 ;  /* 0x40000040000b7882 */ /* 0x000fe20000000000 */
[----:B-1----:R-:W-:Y:S01]  /*2520*/  MUFU.TANH R201, R90 ;  /* 0x0000005a00c97308 */ /* 0x002fe20000002400 */
[----:B------:R-:W-:Y:S01]  /*2530*/  FMUL.FTZ R105, R105, UR13 ;  /* 0x0000000d69697c20 */ /* 0x000fe20008410000 */
        /* <DEDUP_REMOVED lines=13> */
[----:B------:R-:W-:Y:S01]  /*2610*/  IMAD R132, R0, 0x400, R132 ;  /* 0x0000040000847824 */ /* 0x000fe200078e0284 */
[----:B------:R-:W3:Y:S01]  /*2620*/  MUFU.TANH R22, R22 ;  /* 0x0000001600167308 */ /* 0x000ee20000002400 */
[----:B-1----:R-:W1:Y:S01]  /*2630*/  LDC.64 R88, c[0x0][0x748] ;  /* 0x0001d200ff587b82 */ /* 0x002e620000000a00 */
[----:B------:R-:W-:Y:S01]  /*2640*/  STL [R1+0x104], R166 ;  /* 0x000104a601007387 */ /* 0x000fe20000100800 */
[----:B------:R-:W-:Y:S01]  /*2650*/  FMUL.FTZ R104, R104, UR13 ;  /* 0x0000000d68687c20 */ /* 0x000fe20008410000 */
[----:B------:R-:W-:Y:S01]  /*2660*/  FMUL.FTZ R108, R108, UR13 ;  /* 0x0000000d6c6c7c20 */ /* 0x000fe20008410000 */
[----:B------:R-:W-:Y:S01]  /*2670*/  FMUL.FTZ R109, R109, UR13 ;  /* 0x0000000d6d6d7c20 */ /* 0x000fe20008410000 */
[----:B------:R-:W-:Y:S01]  /*2680*/  STL [R1+0x100], R165 ;  /* 0x000100a501007387 */ /* 0x000fe20000100800 */
[----:B------:R-:W-:Y:S01]  /*2690*/  FMUL.FTZ R121, R121, UR13 ;  /* 0x0000000d79797c20 */ /* 0x000fe20008410000 */
[----:B------:R-:W3:Y:S01]  /*26a0*/  MUFU.TANH R230, R230 ;  /* 0x000000e600e67308 */ /* 0x000ee20000002400 */
[----:B------:R-:W-:Y:S01]  /*26b0*/  R2UR UR12, R132 ;  /* 0x00000000840c72ca */ /* 0x000fe200000e0000 */
        /* <DEDUP_REMOVED lines=22> */
[----:B--2---:R-:W-:Y:S01]  /*2820*/  MUFU.TANH R171, R91 ;  /* 0x0000005b00ab7308 */ /* 0x004fe20000002400 */
[----:B------:R-:W-:Y:S01]  /*2830*/  FMUL.FTZ R126, R126, UR13 ;  /* 0x0000000d7e7e7c20 */ /* 0x000fe20008410000 */
[----:B------:R-:W-:Y:S01]  /*2840*/  STL [R1+0xe4], R158 ;  /* 0x0000e49e01007387 */ /* 0x000fe20000100800 */
[----:B------:R-:W-:Y:S01]  /*2850*/  FMUL.FTZ R125, R125, UR13 ;  /* 0x0000000d7d7d7c20 */ /* 0x000fe20008410000 */
[----:B------:R-:W-:Y:S01]  /*2860*/  FMUL.FTZ R127, R127, UR13 ;  /* 0x0000000d7f7f7c20 */ /* 0x000fe20008410000 */
[----:B------:R-:W-:Y:S01]  /*2870*/  FMUL.FTZ R227, R129, UR13 ;  /* 0x0000000d81e37c20 */ /* 0x000fe20008410000 */
[----:B------:R-:W-:Y:S01]  /*2880*/  STL [R1+0xe0], R157 ;  /* 0x0000e09d01007387 */ /* 0x000fe20000100800 */
[----:B------:R-:W-:Y:S01]  /*2890*/  FMUL.FTZ R131, R131, UR13 ;  /* 0x0000000d83837c20 */ /* 0x000fe20008410000 */
        /* <DEDUP_REMOVED lines=18> */
[----:B------:R-:W3:Y:S02]  /*29c0*/  MUFU.TANH R167, R97 ;  /* 0x0000006100a77308 */ /* 0x000ee40000002400 */
[----:B------:R-:W-:Y:S04]  /*29d0*/  STL [R1+0xac], R144 ;  /* 0x0000ac9001007387 */ /* 0x000fe80000100800 */
[----:B------:R-:W-:Y:S02]  /*29e0*/  STL [R1+0xa8], R143 ;  /* 0x0000a88f01007387 */ /* 0x000fe40000100800 */
[----:B------:R4:W-:Y:S02]  /*29f0*/  MUFU.TANH R197, R133 ;  /* 0x0000008500c57308 */ /* 0x0009e40000002400 */
[----:B------:R-:W-:Y:S04]  /*2a00*/  STL [R1+0xa4], R142 ;  /* 0x0000a48e01007387 */ /* 0x000fe80000100800 */
[----:B------:R-:W-:Y:S02]  /*2a10*/  STL [R1+0xa0], R141 ;  /* 0x0000a08d01007387 */ /* 0x000fe40000100800 */
[----:B------:R-:W3:Y:S02]  /*2a20*/  MUFU.TANH R20, R20 ;  /* 0x0000001400147308 */ /* 0x000ee40000002400 */
[----:B------:R2:W-:Y:S01]  /*2a30*/  STL [R1+0x9c], R140 ;  /* 0x00009c8c01007387 */ /* 0x0005e20000100800 */
[----:B------:R-:W-:-:S02]  /*2a40*/  WARPGROUP.DEPBAR.LE gsb0, 0x0 ;  /* 0x00008000000079c5 */ /* 0x000fc40000010000 */
[----:B------:R-:W-:Y:S01]  /*2a50*/  WARPGROUP.ARRIVE ;  /* 0x00000000000079c5 */ /* 0x000fe20000000000 */
[----:B------:R-:W-:Y:S02]  /*2a60*/  STL [R1+0x98], R6 ;  /* 0x0000980601007387 */ /* 0x000fe40000100800 */
[----:B------:R-:W3:Y:S02]  /*2a70*/  MUFU.TANH R21, R21 ;  /* 0x0000001500157308 */ /* 0x000ee40000002400 */
[----:B------:R-:W-:Y:S01]  /*2a80*/  STL [R1+0x94], R5 ;  /* 0x0000940501007387 */ /* 0x000fe20000100800 */
[----:B------:R-:W-:Y:S01]  /*2a90*/  HGMMA.64x128x16.F32.BF16 R24, gdesc[UR4], R24, gsb0 ;  /* 0x01e00000041879f0 */ /* 0x000fe20008001818 */
[----:B------:R-:W-:Y:S01]  /*2aa0*/  ULDC UR4, c[0x0][0x280] ;  /* 0x0000a00000047ab9 */ /* 0x000fe20000000800 */
[----:B------:R-:W-:Y:S01]  /*2ab0*/  UIADD3 UR6, UR8, 0x4, URZ ;  /* 0x0000000408067890 */ /* 0x000fe2000fffe03f */
[----:B------:R-:W-:Y:S01]  /*2ac0*/  STL [R1+0x90], R4 ;  /* 0x0000900401007387 */ /* 0x000fe20000100800 */
[----:B------:R-:W-:Y:S01]  /*2ad0*/  ULEA UR4, UR38, -UR4, 0x7 ;  /* 0x8000000426047291 */ /* 0x000fe2000f8e383f */
[----:B------:R-:W3:Y:S01]  /*2ae0*/  MUFU.TANH R23, R23 ;  /* 0x0000001700177308 */ /* 0x000ee20000002400 */
[----:B------:R-:W-:Y:S01]  /*2af0*/  UMOV UR7, 0x40000040 ;  /* 0x4000004000077882 */ /* 0x000fe20000000000 */
[----:B------:R-:W-:Y:S01]  /*2b00*/  UMOV UR5, 0x40000040 ;  /* 0x4000004000057882 */ /* 0x000fe20000000000 */
[----:B------:R-:W-:Y:S01]  /*2b10*/  UIADD3 UR8, UR9, 0x6, URZ ;  /* 0x0000000609087890 */ /* 0x000fe2000fffe03f */
[----:B------:R-:W-:Y:S01]  /*2b20*/  STL [R1+0x8c], R2 ;  /* 0x00008c0201007387 */ /* 0x000fe20000100800 */
[----:B------:R-:W-:Y:S01]  /*2b30*/  LEA R90, R3, UR4, 0x1 ;  /* 0x00000004035a7c11 */ /* 0x000fe2000f8e08ff */
[----:B------:R-:W-:-:S02]  /*2b40*/  UIADD3 UR4, UR9, 0x4, URZ ;  /* 0x0000000409047890 */ /* 0x000fc4000fffe03f */
[----:B------:R-:W3:Y:S01]  /*2b50*/  MUFU.TANH R232, R232 ;  /* 0x000000e800e87308 */ /* 0x000ee20000002400 */
[----:B------:R-:W-:Y:S01]  /*2b60*/  UMOV UR9, 0x40000040 ;  /* 0x4000004000097882 */ /* 0x000fe20000000000 */
[----:B------:R-:W-:-:S05]  /*2b70*/  IMAD.IADD R90, R7, 0x1, R90 ;  /* 0x00000001075a7824 */ /* 0x000fca00078e025a */
[----:B-1----:R-:W-:Y:S01]  /*2b80*/  IADD3 R115, -R90, R88, RZ ;  /* 0x000000585a737210 */ /* 0x002fe20007ffe1ff */
[----:B------:R-:W1:Y:S01]  /*2b90*/  MUFU.TANH R228, R228 ;  /* 0x000000e400e47308 */ /* 0x000e620000002400 */
[--C-:B------:R-:W-:Y:S02]  /*2ba0*/  IADD3 R91, RZ, -R90, -R89.reuse ;  /* 0x8000005aff5b7210 */ /* 0x100fe40007ffe859 */
[----:B------:R-:W-:Y:S01]  /*2bb0*/  IADD3 R215, R88, 0x8, -R90 ;  /* 0x0000000858d77810 */ /* 0x000fe20007ffe85a */
[----:B------:R-:W-:Y:S01]  /*2bc0*/  FMUL.FTZ R88, R124, UR13 ;  /* 0x0000000d7c587c20 */ /* 0x000fe20008410000 */
[----:B------:R-:W-:Y:S02]  /*2bd0*/  SEL R115, R115, 0x80, !P2 ;  /* 0x0000008073737807 */ /* 0x000fe40005000000 */
[----:B------:R-:W-:Y:S01]  /*2be0*/  IADD3 R214, -R90, 0x8, -R89 ;  /* 0x000000085ad67810 */ /* 0x000fe20007ffe959 */
[----:B------:R-:W1:Y:S01]  /*2bf0*/  MUFU.TANH R237, R237 ;  /* 0x000000ed00ed7308 */ /* 0x000e620000002400 */
[----:B------:R-:W-:-:S02]  /*2c00*/  SEL R124, R91, 0x80, P1 ;  /* 0x000000805b7c7807 */ /* 0x000fc40000800000 */
[----:B------:R-:W-:Y:S02]  /*2c10*/  SEL R215, R215, 0x80, !P0 ;  /* 0x00000080d7d77807 */ /* 0x000fe40004000000 */
[C---:B------:R-:W-:Y:S02]  /*2c20*/  ISETP.GE.AND P4, PT, R115.reuse, RZ, PT ;  /* 0x000000ff7300720c */ /* 0x040fe40003f86270 */
[C---:B------:R-:W-:Y:S01]  /*2c30*/  ISETP.GE.AND P2, PT, R115.reuse, 0x8, PT ;  /* 0x000000087300780c */ /* 0x040fe20003f46270 */
[----:B------:R3:W-:Y:S01]  /*2c40*/  MUFU.TANH R198, R134 ;  /* 0x0000008600c67308 */ /* 0x0007e20000002400 */
[C---:B------:R-:W-:Y:S02]  /*2c50*/  ISETP.GE.AND P0, PT, R115.reuse, 0x9, PT ;  /* 0x000000097300780c */ /* 0x040fe40003f06270 */
[----:B------:R-:W-:Y:S02]  /*2c60*/  ISETP.GE.AND P1, PT, R115, 0x10, PT ;  /* 0x000000107300780c */ /* 0x000fe40003f26270 */
[----:B------:R-:W-:-:S02]  /*2c70*/  SEL R214, R214, 0x80, P3 ;  /* 0x00000080d6d67807 */ /* 0x000fc40001800000 */
[----:B------:R-:W-:Y:S01]  /*2c80*/  ISETP.GE.AND P3, PT, R115, 0x1, PT ;  /* 0x000000017300780c */ /* 0x000fe20003f66270 */
[----:B------:R-:W-:Y:S01]  /*2c90*/  MUFU.TANH R159, R105 ;  /* 0x00000069009f7308 */ /* 0x000fe20000002400 */
[C---:B------:R-:W-:Y:S02]  /*2ca0*/  ISETP.GT.OR P4, PT, R124.reuse, RZ, !P4 ;  /* 0x000000ff7c00720c */ /* 0x040fe40006784670 */
[C---:B------:R-:W-:Y:S02]  /*2cb0*/  ISETP.GT.OR P2, PT, R124.reuse, 0x8, !P2 ;  /* 0x000000087c00780c */ /* 0x040fe40005744670 */
[C---:B------:R-:W-:Y:S02]  /*2cc0*/  ISETP.GT.OR P0, PT, R124.reuse, 0x9, !P0 ;  /* 0x000000097c00780c */ /* 0x040fe40004704670 */
[C---:B------:R-:W-:Y:S01]  /*2cd0*/  ISETP.GT.OR P1, PT, R124.reuse, 0x10, !P1 ;  /* 0x000000107c00780c */ /* 0x040fe20004f24670 */
[----:B------:R1:W-:Y:S01]  /*2ce0*/  MUFU.TANH R153, R112 ;  /* 0x0000007000997308 */ /* 0x0003e20000002400 */
[----:B------:R-:W-:-:S02]  /*2cf0*/  ISETP.GT.OR P3, PT, R124, 0x1, !P3 ;  /* 0x000000017c00780c */ /* 0x000fc40005f64670 */
[----:B------:R-:W-:Y:S02]  /*2d00*/  FSEL R210, R18, -INF , !P4 ;  /* 0xff80000012d27808 */ /* 0x000fe40006000000 */
[----:B------:R-:W-:Y:S02]  /*2d10*/  FSEL R220, R22, -INF , !P2 ;  /* 0xff80000016dc7808 */ /* 0x000fe40005000000 */
[C---:B------:R-:W-:Y:S01]  /*2d20*/  FSEL R225, R230.reuse, -INF , !P0 ;  /* 0xff800000e6e17808 */ /* 0x040fe20004000000 */
[----:B------:R1:W-:Y:S01]  /*2d30*/  MUFU.TANH R151, R113 ;  /* 0x0000007100977308 */ /* 0x0003e20000002400 */
[----:B------:R-:W-:Y:S01]  /*2d40*/  FSEL R209, R231, -INF , !P1 ;  /* 0xff800000e7d17808 */ /* 0x000fe20004800000 */
[----:B------:R-:W-:Y:S01]  /*2d50*/  FFMA.FTZ R230, -R230, R230, 1 ;  /* 0x3f800000e6e67423 */ /* 0x000fe200000101e6 */
[C---:B------:R-:W-:Y:S02]  /*2d60*/  ISETP.GE.AND P4, PT, R115.reuse, 0x11, PT ;  /* 0x000000117300780c */ /* 0x040fe40003f86270 */
[----:B------:R-:W-:-:S02]  /*2d70*/  ISETP.GE.AND P2, PT, R115, 0x19, PT ;  /* 0x000000197300780c */ /* 0x000fc40003f46270 */
[C---:B------:R-:W-:Y:S01]  /*2d80*/  ISETP.GE.AND P0, PT, R115.reuse, 0x20, PT ;  /* 0x000000207300780c */ /* 0x040fe20003f06270 */
[----:B------:R-:W1:Y:S01]  /*2d90*/  MUFU.TANH R236, R236 ;  /* 0x000000ec00ec7308 */ /* 0x000e620000002400 */
[----:B------:R-:W-:Y:S02]  /*2da0*/  ISETP.GE.AND P1, PT, R115, 0x21, PT ;  /* 0x000000217300780c */ /* 0x000fe40003f26270 */
[----:B------:R-:W-:Y:S02]  /*2db0*/  FSEL R211, R19, -INF , !P3 ;  /* 0xff80000013d37808 */ /* 0x000fe40005800000 */
[----:B------:R-:W-:Y:S02]  /*2dc0*/  ISETP.GE.AND P3, PT, R115, 0x18, PT ;  /* 0x000000187300780c */ /* 0x000fe40003f66270 */
[C---:B------:R-:W-:Y:S01]  /*2dd0*/  ISETP.GT.OR P4, PT, R124.reuse, 0x11, !P4 ;  /* 0x000000117c00780c */ /* 0x040fe20006784670 */
[----:B------:R-:W1:Y:S01]  /*2de0*/  MUFU.TANH R234, R234 ;  /* 0x000000ea00ea7308 */ /* 0x000e620000002400 */
[----:B------:R-:W-:-:S02]  /*2df0*/  ISETP.GT.OR P2, PT, R124, 0x19, !P2 ;  /* 0x000000197c00780c */ /* 0x000fc40005744670 */
[C---:B------:R-:W-:Y:S02]  /*2e00*/  ISETP.GT.OR P0, PT, R124.reuse, 0x20, !P0 ;  /* 0x000000207c00780c */ /* 0x040fe40004704670 */
[C---:B------:R-:W-:Y:S02]  /*2e10*/  ISETP.GT.OR P1, PT, R124.reuse, 0x21, !P1 ;  /* 0x000000217c00780c */ /* 0x040fe40004f24670 */
[----:B------:R-:W-:Y:S01]  /*2e20*/  ISETP.GT.OR P3, PT, R124, 0x18, !P3 ;  /* 0x000000187c00780c */ /* 0x000fe20005f64670 */
[----:B--2---:R2:W-:Y:S01]  /*2e30*/  MUFU.TANH R140, R88 ;  /* 0x00000058008c7308 */ /* 0x0045e20000002400 */
[----:B------:R-:W-:Y:S02]  /*2e40*/  FSEL R207, R229, -INF , !P4 ;  /* 0xff800000e5cf7808 */ /* 0x000fe40006000000 */
[----:B------:R-:W-:Y:S02]  /*2e50*/  FSEL R138, R194, -INF , !P2 ;  /* 0xff800000c28a7808 */ /* 0x000fe40005000000 */
[----:B------:R-:W-:-:S02]  /*2e60*/  FSEL R136, R195, -INF , !P0 ;  /* 0xff800000c3887808 */ /* 0x000fc40004000000 */
[----:B----4-:R-:W-:Y:S01]  /*2e70*/  FSEL R133, R196, -INF , !P1 ;  /* 0xff800000c4857808 */ /* 0x010fe20004800000 */
[----:B------:R-:W4:Y:S01]  /*2e80*/  MUFU.TANH R170, R94 ;  /* 0x0000005e00aa7308 */ /* 0x000f220000002400 */
[C---:B------:R-:W-:Y:S02]  /*2e90*/  ISETP.GE.AND P4, PT, R115.reuse, 0x28, PT ;  /* 0x000000287300780c */ /* 0x040fe40003f86270 */
[C---:B------:R-:W-:Y:S02]  /*2ea0*/  ISETP.GE.AND P2, PT, R115.reuse, 0x30, PT ;  /* 0x000000307300780c */ /* 0x040fe40003f46270 */
[C---:B------:R-:W-:Y:S02]  /*2eb0*/  ISETP.GE.AND P0, PT, R115.reuse, 0x31, PT ;  /* 0x000000317300780c */ /* 0x040fe40003f06270 */
[----:B------:R-:W-:Y:S01]  /*2ec0*/  ISETP.GE.AND P1, PT, R115, 0x38, PT ;  /* 0x000000387300780c */ /* 0x000fe20003f26270 */
[----:B------:R-:W4:Y:S01]  /*2ed0*/  MUFU.TANH R169, R95 ;  /* 0x0000005f00a97308 */ /* 0x000f220000002400 */
[C---:B------:R-:W-:Y:S01]  /*2ee0*/  FSEL R205, R235.reuse, -INF , !P3 ;  /* 0xff800000ebcd7808 */ /* 0x040fe20005800000 */
[----:B------:R-:W-:Y:S01]  /*2ef0*/  FFMA.FTZ R235, -R235, R235, 1 ;  /* 0x3f800000ebeb7423 */ /* 0x000fe200000101eb */
[----:B------:R-:W-:-:S02]  /*2f00*/  ISETP.GE.AND P3, PT, R115, 0x29, PT ;  /* 0x000000297300780c */ /* 0x000fc40003f66270 */
[----:B------:R-:W-:Y:S02]  /*2f10*/  ISETP.GE.AND P5, PT, R115, 0x39, PT ;  /* 0x000000397300780c */ /* 0x000fe40003fa6270 */
[C---:B------:R-:W-:Y:S01]  /*2f20*/  ISETP.GT.OR P4, PT, R124.reuse, 0x28, !P4 ;  /* 0x000000287c00780c */ /* 0x040fe20006784670 */
[----:B------:R-:W4:Y:S01]  /*2f30*/  MUFU.TANH R166, R98 ;  /* 0x0000006200a67308 */ /* 0x000f220000002400 */
[C---:B------:R-:W-:Y:S02]  /*2f40*/  ISETP.GT.OR P2, PT, R124.reuse, 0x30, !P2 ;  /* 0x000000307c00780c */ /* 0x040fe40005744670 */
[C---:B------:R-:W-:Y:S02]  /*2f50*/  ISETP.GT.OR P0, PT, R124.reuse, 0x31, !P0 ;  /* 0x000000317c00780c */ /* 0x040fe40004704670 */
[C---:B------:R-:W-:Y:S02]  /*2f60*/  ISETP.GT.OR P1, PT, R124.reuse, 0x38, !P1 ;  /* 0x000000387c00780c */ /* 0x040fe40004f24670 */
[C---:B------:R-:W-:Y:S01]  /*2f70*/  ISETP.GT.OR P3, PT, R124.reuse, 0x29, !P3 ;  /* 0x000000297c00780c */ /* 0x040fe20005f64670 */
[----:B------:R-:W4:Y:S01]  /*2f80*/  MUFU.TANH R165, R99 ;  /* 0x0000006300a57308 */ /* 0x000f220000002400 */
[----:B------:R-:W-:-:S02]  /*2f90*/  ISETP.GT.OR P5, PT, R124, 0x39, !P5 ;  /* 0x000000397c00780c */ /* 0x000fc40006fa4670 */
[----:B---3--:R-:W-:Y:S02]  /*2fa0*/  FSEL R134, R199, -INF , !P4 ;  /* 0xff800000c7867808 */ /* 0x008fe40006000000 */
[----:B-1----:R-:W-:Y:S02]  /*2fb0*/  FSEL R112, R202, -INF , !P2 ;  /* 0xff800000ca707808 */ /* 0x002fe40005000000 */
[----:B------:R-:W-:Y:S01]  /*2fc0*/  FSEL R113, R203, -INF , !P0 ;  /* 0xff800000cb717808 */ /* 0x000fe20004000000 */
[----:B------:R-:W1:Y:S01]  /*2fd0*/  MUFU.TANH R164, R100 ;  /* 0x0000006400a47308 */ /* 0x000e620000002400 */
[----:B------:R-:W-:Y:S02]  /*2fe0*/  FSEL R105, R168, -INF , !P1 ;  /* 0xff800000a8697808 */ /* 0x000fe40004800000 */
[C---:B------:R-:W-:Y:S02]  /*2ff0*/  ISETP.GE.AND P4, PT, R215.reuse, RZ, PT ;  /* 0x000000ffd700720c */ /* 0x040fe40003f86270 */
[----:B------:R-:W-:-:S02]  /*3000*/  ISETP.GE.AND P2, PT, R215, 0x1, PT ;  /* 0x00000001d700780c */ /* 0x000fc40003f46270 */
[C---:B------:R-:W-:Y:S01]  /*3010*/  ISETP.GE.AND P0, PT, R215.reuse, 0x8, PT ;  /* 0x00000008d700780c */ /* 0x040fe20003f06270 */
[----:B------:R-:W3:Y:S01]  /*3020*/  MUFU.TANH R163, R101 ;  /* 0x0000006500a37308 */ /* 0x000ee20000002400 */
[----:B------:R-:W-:Y:S02]  /*3030*/  WARPGROUP.DEPBAR.LE gsb0, 0x0 ;  /* 0x00008000000079c5 */ /* 0x000fe40000010000 */
[----:B------:R-:W4:Y:S01]  /*3040*/  LDS R218, [R218+0x400] ;  /* 0x00040000dada7984 */ /* 0x000f220000000800 */
[----:B------:R-:W-:Y:S01]  /*3050*/  WARPGROUP.ARRIVE ;  /* 0x00000000000079c5 */ /* 0x000fe20000000000 */
[----:B------:R-:W-:Y:S02]  /*3060*/  ISETP.GE.AND P1, PT, R215, 0x9, PT ;  /* 0x00000009d700780c */ /* 0x000fe40003f26270 */
[----:B--2---:R-:W-:Y:S01]  /*3070*/  FSEL R88, R200, -INF , !P3 ;  /* 0xff800000c8587808 */ /* 0x004fe20005800000 */
[----:B------:R-:W2:Y:S01]  /*3080*/  MUFU.TANH R160, R104 ;  /* 0x0000006800a07308 */ /* 0x000ea20000002400 */
[----:B------:R-:W-:Y:S01]  /*3090*/  FSEL R91, R167, -INF , !P5 ;  /* 0xff800000a75b7808 */ /* 0x000fe20006800000 */
[----:B------:R-:W-:Y:S01]  /*30a0*/  HGMMA.64x128x16.F32.BF16 R24, gdesc[UR4], R24, gsb0 ;  /* 0x01e00000041879f0 */ /* 0x000fe20008001818 */
[C---:B------:R-:W-:Y:S01]  /*30b0*/  ISETP.GE.AND P3, PT, R215.reuse, 0x10, PT ;  /* 0x00000010d700780c */ /* 0x040fe20003f66270 */
[----:B------:R-:W-:Y:S01]  /*30c0*/  ULDC UR4, c[0x0][0x744] ;  /* 0x0001d10000047ab9 */ /* 0x000fe20000000800 */
[----:B------:R-:W-:-:S02]  /*30d0*/  ISETP.GE.AND P5, PT, R215, 0x11, PT ;  /* 0x00000011d700780c */ /* 0x000fc40003fa6270 */
[C---:B------:R-:W-:Y:S01]  /*30e0*/  ISETP.GT.OR P4, PT, R214.reuse, RZ, !P4 ;  /* 0x000000ffd600720c */ /* 0x040fe20006784670 */
[----:B------:R-:W2:Y:S01]  /*30f0*/  MUFU.TANH R156, R108 ;  /* 0x0000006c009c7308 */ /* 0x000ea20000002400 */
[C---:B------:R-:W-:Y:S02]  /*3100*/  ISETP.GT.OR P2, PT, R214.reuse, 0x1, !P2 ;  /* 0x00000001d600780c */ /* 0x040fe40005744670 */
[C---:B------:R-:W-:Y:S02]  /*3110*/  ISETP.GT.OR P0, PT, R214.reuse, 0x8, !P0 ;  /* 0x00000008d600780c */ /* 0x040fe40004704670 */
[C---:B------:R-:W-:Y:S02]  /*3120*/  ISETP.GT.OR P1, PT, R214.reuse, 0x9, !P1 ;  /* 0x00000009d600780c */ /* 0x040fe40004f24670 */
[C---:B------:R-:W-:Y:S01]  /*3130*/  ISETP.GT.OR P3, PT, R214.reuse, 0x10, !P3 ;  /* 0x00000010d600780c */ /* 0x040fe20005f64670 */
[----:B------:R-:W2:Y:S01]  /*3140*/  MUFU.TANH R155, R109 ;  /* 0x0000006d009b7308 */ /* 0x000ea20000002400 */
[----:B------:R-:W-:-:S02]  /*3150*/  ISETP.GT.OR P5, PT, R214, 0x11, !P5 ;  /* 0x00000011d600780c */ /* 0x000fc40006fa4670 */
[----:B------:R-:W-:Y:S02]  /*3160*/  FSEL R212, R20, -INF , !P4 ;  /* 0xff80000014d47808 */ /* 0x000fe40006000000 */
[C---:B------:R-:W-:Y:S01]  /*3170*/  FSEL R213, R21.reuse, -INF , !P2 ;  /* 0xff80000015d57808 */ /* 0x040fe20005000000 */
[----:B------:R-:W-:Y:S01]  /*3180*/  FFMA.FTZ R21, -R21, R21, 1 ;  /* 0x3f80000015157423 */ /* 0x000fe20000010115 */
[C---:B------:R-:W-:Y:S01]  /*3190*/  FSEL R219, R23.reuse, -INF , !P0 ;  /* 0xff80000017db7808 */ /* 0x040fe20004000000 */
[----:B------:R1:W-:Y:S01]  /*31a0*/  MUFU.TANH R143, R121 ;  /* 0x00000079008f7308 */ /* 0x0003e20000002400 */
[----:B------:R-:W-:Y:S01]  /*31b0*/  FSEL R224, R232, -INF , !P1 ;  /* 0xff800000e8e07808 */ /* 0x000fe20004800000 */
[----:B------:R-:W-:Y:S01]  /*31c0*/  FFMA.FTZ R23, -R23, R23, 1 ;  /* 0x3f80000017177423 */ /* 0x000fe20000010117 */
[C---:B------:R-:W-:Y:S02]  /*31d0*/  ISETP.GE.AND P4, PT, R215.reuse, 0x18, PT ;  /* 0x00000018d700780c */ /* 0x040fe40003f86270 */
[----:B------:R-:W-:-:S02]  /*31e0*/  ISETP.GE.AND P2, PT, R215, 0x19, PT ;  /* 0x00000019d700780c */ /* 0x000fc40003f46270 */
[C---:B------:R-:W-:Y:S01]  /*31f0*/  ISETP.GE.AND P0, PT, R215.reuse, 0x20, PT ;  /* 0x00000020d700780c */ /* 0x040fe20003f06270 */
[----:B------:R-:W2:Y:S01]  /*3200*/  MUFU.TANH R162, R102 ;  /* 0x0000006600a27308 */ /* 0x000ea20000002400 */
[----:B------:R-:W-:Y:S02]  /*3210*/  ISETP.GE.AND P1, PT, R215, 0x21, PT ;  /* 0x00000021d700780c */ /* 0x000fe40003f26270 */
[C---:B------:R-:W-:Y:S01]  /*3220*/  FSEL R208, R228.reuse, -INF , !P3 ;  /* 0xff800000e4d07808 */ /* 0x040fe20005800000 */
[----:B----4-:R-:W-:Y:S01]  /*3230*/  SHFL.IDX PT, R223, R218, R9, 0x1f ;  /* 0x00001f09dadf7589 */ /* 0x010fe200000e0000 */
[----:B------:R-:W-:Y:S01]  /*3240*/  FSEL R206, R237, -INF , !P5 ;  /* 0xff800000edce7808 */ /* 0x000fe20006800000 */
[----:B------:R-:W-:Y:S01]  /*3250*/  FFMA.FTZ R228, -R228, R228, 1 ;  /* 0x3f800000e4e47423 */ /* 0x000fe200000101e4 */
[C---:B------:R-:W-:Y:S01]  /*3260*/  ISETP.GE.AND P3, PT, R215.reuse, 0x28, PT ;  /* 0x00000028d700780c */ /* 0x040fe20003f66270 */
[----:B------:R4:W-:Y:S01]  /*3270*/  MUFU.TANH R150, R114 ;  /* 0x0000007200967308 */ /* 0x0009e20000002400 */
[----:B------:R-:W-:-:S02]  /*3280*/  ISETP.GE.AND P5, PT, R215, 0x29, PT ;  /* 0x00000029d700780c */ /* 0x000fc40003fa6270 */
[C---:B------:R-:W-:Y:S02]  /*3290*/  ISETP.GT.OR P4, PT, R214.reuse, 0x18, !P4 ;  /* 0x00000018d600780c */ /* 0x040fe40006784670 */
[C---:B------:R-:W-:Y:S02]  /*32a0*/  ISETP.GT.OR P2, PT, R214.reuse, 0x19, !P2 ;  /* 0x00000019d600780c */ /* 0x040fe40005744670 */
[C---:B------:R-:W-:Y:S01]  /*32b0*/  ISETP.GT.OR P0, PT, R214.reuse, 0x20, !P0 ;  /* 0x00000020d600780c */ /* 0x040fe20004704670 */
[----:B------:R-:W2:Y:S01]  /*32c0*/  MUFU.TANH R161, R103 ;  /* 0x0000006700a17308 */ /* 0x000ea20000002400 */
[C---:B------:R-:W-:Y:S02]  /*32d0*/  ISETP.GT.OR P1, PT, R214.reuse, 0x21, !P1 ;  /* 0x00000021d600780c */ /* 0x040fe40004f24670 */
[C---:B------:R-:W-:Y:S02]  /*32e0*/  ISETP.GT.OR P3, PT, R214.reuse, 0x28, !P3 ;  /* 0x00000028d600780c */ /* 0x040fe40005f64670 */
[----:B------:R-:W-:-:S02]  /*32f0*/  ISETP.GT.OR P5, PT, R214, 0x29, !P5 ;  /* 0x00000029d600780c */ /* 0x000fc40006fa4670 */
[----:B------:R-:W-:Y:S01]  /*3300*/  FSEL R204, R236, -INF , !P4 ;  /* 0xff800000eccc7808 */ /* 0x000fe20006000000 */
[----:B------:R-:W2:Y:S01]  /*3310*/  MUFU.TANH R158, R106 ;  /* 0x0000006a009e7308 */ /* 0x000ea20000002400 */
[----:B------:R-:W-:Y:S02]  /*3320*/  FSEL R139, R234, -INF , !P2 ;  /* 0xff800000ea8b7808 */ /* 0x000fe40005000000 */
[----:B------:R-:W-:Y:S02]  /*3330*/  FSEL R137, R197, -INF , !P0 ;  /* 0xff800000c5897808 */ /* 0x000fe40004000000 */
[----:B------:R-:W-:Y:S02]  /*3340*/  FSEL R135, R198, -INF , !P1 ;  /* 0xff800000c6877808 */ /* 0x000fe40004800000 */
[C---:B------:R-:W-:Y:S01]  /*3350*/  ISETP.GE.AND P4, PT, R215.reuse, 0x30, PT ;  /* 0x00000030d700780c */ /* 0x040fe20003f86270 */
[----:B------:R-:W2:Y:S01]  /*3360*/  MUFU.TANH R157, R107 ;  /* 0x0000006b009d7308 */ /* 0x000ea20000002400 */
[----:B------:R-:W-:-:S02]  /*3370*/  ISETP.GE.AND P2, PT, R215, 0x31, PT ;  /* 0x00000031d700780c */ /* 0x000fc40003f46270 */
[C---:B------:R-:W-:Y:S02]  /*3380*/  ISETP.GE.AND P0, PT, R215.reuse, 0x38, PT ;  /* 0x00000038d700780c */ /* 0x040fe40003f06270 */
[----:B------:R-:W-:Y:S02]  /*3390*/  ISETP.GE.AND P1, PT, R215, 0x39, PT ;  /* 0x00000039d700780c */ /* 0x000fe40003f26270 */
[----:B------:R-:W-:Y:S01]  /*33a0*/  FSEL R132, R201, -INF , !P3 ;  /* 0xff800000c9847808 */ /* 0x000fe20005800000 */
[----:B------:R3:W-:Y:S01]  /*33b0*/  MUFU.TANH R152, R111 ;  /* 0x0000006f00987308 */ /* 0x0007e20000002400 */
[----:B-1----:R-:W-:Y:S02]  /*33c0*/  FSEL R121, R171, -INF , !P5 ;  /* 0xff800000ab797808 */ /* 0x002fe40006800000 */
[C---:B------:R-:W-:Y:S02]  /*33d0*/  ISETP.GE.AND P3, PT, R115.reuse, 0x40, PT ;  /* 0x000000407300780c */ /* 0x040fe40003f66270 */
[----:B------:R-:W-:-:S02]  /*33e0*/  ISETP.GE.AND P5, PT, R115, 0x41, PT ;  /* 0x000000417300780c */ /* 0x000fc40003fa6270 */
[C---:B------:R-:W-:Y:S01]  /*33f0*/  ISETP.GT.OR P4, PT, R214.reuse, 0x30, !P4 ;  /* 0x00000030d600780c */ /* 0x040fe20006784670 */
[----:B------:R-:W1:Y:S01]  /*3400*/  MUFU.TANH R154, R110 ;  /* 0x0000006e009a7308 */ /* 0x000e620000002400 */
[C---:B------:R-:W-:Y:S02]  /*3410*/  ISETP.GT.OR P2, PT, R214.reuse, 0x31, !P2 ;  /* 0x00000031d600780c */ /* 0x040fe40005744670 */
[C---:B------:R-:W-:Y:S02]  /*3420*/  ISETP.GT.OR P0, PT, R214.reuse, 0x38, !P0 ;  /* 0x00000038d600780c */ /* 0x040fe40004704670 */
[----:B------:R-:W-:Y:S02]  /*3430*/  ISETP.GT.OR P1, PT, R214, 0x39, !P1 ;  /* 0x00000039d600780c */ /* 0x000fe40004f24670 */
[C---:B------:R-:W-:Y:S01]  /*3440*/  ISETP.GT.OR P3, PT, R124.reuse, 0x40, !P3 ;  /* 0x000000407c00780c */ /* 0x040fe20005f64670 */
[----:B------:R-:W1:Y:S01]  /*3450*/  MUFU.TANH R148, R116 ;  /* 0x0000007400947308 */ /* 0x000e620000002400 */
[----:B------:R-:W-:-:S02]  /*3460*/  ISETP.GT.OR P5, PT, R124, 0x41, !P5 ;  /* 0x000000417c00780c */ /* 0x000fc40006fa4670 */
[----:B----4-:R-:W-:Y:S02]  /*3470*/  FSEL R114, R170, -INF , !P4 ;  /* 0xff800000aa727808 */ /* 0x010fe40006000000 */
[----:B------:R-:W-:Y:S02]  /*3480*/  FSEL R89, R169, -INF , !P2 ;  /* 0xff800000a9597808 */ /* 0x000fe40005000000 */
[----:B------:R-:W-:Y:S01]  /*3490*/  FSEL R102, R166, -INF , !P0 ;  /* 0xff800000a6667808 */ /* 0x000fe20004000000 */
[----:B------:R-:W4:Y:S01]  /*34a0*/  MUFU.TANH R147, R117 ;  /* 0x0000007500937308 */ /* 0x000f220000002400 */
[----:B------:R-:W-:Y:S02]  /*34b0*/  FSEL R92, R165, -INF , !P1 ;  /* 0xff800000a55c7808 */ /* 0x000fe40004800000 */
[C---:B------:R-:W-:Y:S02]  /*34c0*/  ISETP.GE.AND P4, PT, R115.reuse, 0x48, PT ;  /* 0x000000487300780c */ /* 0x040fe40003f86270 */
[----:B------:R-:W-:-:S02]  /*34d0*/  ISETP.GE.AND P2, PT, R115, 0x49, PT ;  /* 0x000000497300780c */ /* 0x000fc40003f46270 */
[C---:B------:R-:W-:Y:S01]  /*34e0*/  ISETP.GE.AND P0, PT, R115.reuse, 0x50, PT ;  /* 0x000000507300780c */ /* 0x040fe20003f06270 */
[----:B------:R-:W4:Y:S01]  /*34f0*/  MUFU.TANH R144, R120 ;  /* 0x0000007800907308 */ /* 0x000f220000002400 */
[----:B------:R-:W-:Y:S02]  /*3500*/  ISETP.GE.AND P1, PT, R115, 0x51, PT ;  /* 0x000000517300780c */ /* 0x000fe40003f26270 */
[----:B------:R-:W-:Y:S02]  /*3510*/  FSEL R109, R164, -INF , !P3 ;  /* 0xff800000a46d7808 */ /* 0x000fe40005800000 */
[----:B---3--:R-:W-:Y:S02]  /*3520*/  FSEL R111, R163, -INF , !P5 ;  /* 0xff800000a36f7808 */ /* 0x008fe40006800000 */
[C---:B------:R-:W-:Y:S01]  /*3530*/  ISETP.GE.AND P3, PT, R115.reuse, 0x58, PT ;  /* 0x000000587300780c */ /* 0x040fe20003f66270 */
[----:B------:R-:W3:Y:S01]  /*3540*/  MUFU.TANH R146, R118 ;  /* 0x0000007600927308 */ /* 0x000ee20000002400 */
[----:B------:R-:W-:-:S02]  /*3550*/  ISETP.GE.AND P5, PT, R115, 0x59, PT ;  /* 0x000000597300780c */ /* 0x000fc40003fa6270 */
[C---:B------:R-:W-:Y:S02]  /*3560*/  ISETP.GT.OR P4, PT, R124.reuse, 0x48, !P4 ;  /* 0x000000487c00780c */ /* 0x040fe40006784670 */
[C---:B------:R-:W-:Y:S02]  /*3570*/  ISETP.GT.OR P2, PT, R124.reuse, 0x49, !P2 ;  /* 0x000000497c00780c */ /* 0x040fe40005744670 */
[C---:B------:R-:W-:Y:S01]  /*3580*/  ISETP.GT.OR P0, PT, R124.reuse, 0x50, !P0 ;  /* 0x000000507c00780c */ /* 0x040fe20004704670 */
[----:B------:R-:W3:Y:S01]  /*3590*/  MUFU.TANH R145, R119 ;  /* 0x0000007700917308 */ /* 0x000ee20000002400 */
[C---:B------:R-:W-:Y:S02]  /*35a0*/  ISETP.GT.OR P1, PT, R124.reuse, 0x51, !P1 ;  /* 0x000000517c00780c */ /* 0x040fe40004f24670 */
[C---:B------:R-:W-:Y:S02]  /*35b0*/  ISETP.GT.OR P3, PT, R124.reuse, 0x58, !P3 ;  /* 0x000000587c00780c */ /* 0x040fe40005f64670 */
[----:B------:R-:W-:-:S02]  /*35c0*/  ISETP.GT.OR P5, PT, R124, 0x59, !P5 ;  /* 0x000000597c00780c */ /* 0x000fc40006fa4670 */
[----:B--2---:R-:W-:Y:S01]  /*35d0*/  FSEL R95, R160, -INF , !P4 ;  /* 0xff800000a05f7808 */ /* 0x004fe20006000000 */
[----:B------:R-:W2:Y:S01]  /*35e0*/  MUFU.TANH R142, R122 ;  /* 0x0000007a008e7308 */ /* 0x000ea20000002400 */
[----:B------:R-:W-:Y:S02]  /*35f0*/  FSEL R100, R159, -INF , !P2 ;  /* 0xff8000009f647808 */ /* 0x000fe40005000000 */
[----:B------:R-:W-:Y:S02]  /*3600*/  FSEL R97, R156, -INF , !P0 ;  /* 0xff8000009c617808 */ /* 0x000fe40004000000 */
[----:B------:R-:W-:Y:S02]  /*3610*/  FSEL R98, R155, -INF , !P1 ;  /* 0xff8000009b627808 */ /* 0x000fe40004800000 */
[C---:B------:R-:W-:Y:S01]  /*3620*/  ISETP.GE.AND P4, PT, R215.reuse, 0x40, PT ;  /* 0x00000040d700780c */ /* 0x040fe20003f86270 */
[----:B------:R-:W-:Y:S02]  /*3630*/  WARPGROUP.DEPBAR.LE gsb0, 0x0 ;  /* 0x00008000000079c5 */ /* 0x000fe40000010000 */
[----:B------:R-:W-:Y:S01]  /*3640*/  WARPGROUP.ARRIVE ;  /* 0x00000000000079c5 */ /* 0x000fe20000000000 */
[C---:B------:R-:W-:Y:S01]  /*3650*/  ISETP.GE.AND P2, PT, R215.reuse, 0x41, PT ;  /* 0x00000041d700780c */ /* 0x040fe20003f46270 */
[----:B------:R-:W2:Y:S01]  /*3660*/  MUFU.TANH R141, R123 ;  /* 0x0000007b008d7308 */ /* 0x000ea20000002400 */
[----:B------:R-:W-:-:S02]  /*3670*/  ISETP.GE.AND P0, PT, R215, 0x48, PT ;  /* 0x00000048d700780c */ /* 0x000fc40003f06270 */
[----:B------:R-:W-:Y:S01]  /*3680*/  ISETP.GE.AND P1, PT, R215, 0x49, PT ;  /* 0x00000049d700780c */ /* 0x000fe20003f26270 */
[----:B------:R-:W-:Y:S01]  /*3690*/  HGMMA.64x128x16.F32.BF16 R24, gdesc[UR8], R24, gsb0 ;  /* 0x01e00000081879f0 */ /* 0x000fe20008001818 */
[----:B------:R-:W-:Y:S02]  /*36a0*/  FSEL R108, R153, -INF , !P3 ;  /* 0xff800000996c7808 */ /* 0x000fe40005800000 */
[----:B------:R-:W-:Y:S01]  /*36b0*/  FSEL R103, R151, -INF , !P5 ;  /* 0xff80000097677808 */ /* 0x000fe20006800000 */
[----:B------:R1:W2:Y:S01]  /*36c0*/  MUFU.TANH R5, R126 ;  /* 0x0000007e00057308 */ /* 0x0002a20000002400 */
[C---:B------:R-:W-:Y:S02]  /*36d0*/  ISETP.GE.AND P3, PT, R215.reuse, 0x50, PT ;  /* 0x00000050d700780c */ /* 0x040fe40003f66270 */
[----:B------:R-:W-:Y:S02]  /*36e0*/  ISETP.GE.AND P5, PT, R215, 0x51, PT ;  /* 0x00000051d700780c */ /* 0x000fe40003fa6270 */
[----:B------:R-:W-:-:S02]  /*36f0*/  ISETP.GT.OR P4, PT, R214, 0x40, !P4 ;  /* 0x00000040d600780c */ /* 0x000fc40006784670 */
[C---:B------:R-:W-:Y:S01]  /*3700*/  ISETP.GT.OR P2, PT, R214.reuse, 0x41, !P2 ;  /* 0x00000041d600780c */ /* 0x040fe20005744670 */
[----:B------:R4:W-:Y:S01]  /*3710*/  MUFU.TANH R6, R125 ;  /* 0x0000007d00067308 */ /* 0x0009e20000002400 */
[C---:B------:R-:W-:Y:S01]  /*3720*/  ISETP.GT.OR P0, PT, R214.reuse, 0x48, !P0 ;  /* 0x00000048d600780c */ /* 0x040fe20004704670 */
[----:B-1----:R-:W-:Y:S01]  /*3730*/  VIADD R126, R9, 0x8 ;  /* 0x00000008097e7836 */ /* 0x002fe20000000000 */
[C---:B------:R-:W-:Y:S02]  /*3740*/  ISETP.GT.OR P1, PT, R214.reuse, 0x49, !P1 ;  /* 0x00000049d600780c */ /* 0x040fe40004f24670 */
[C---:B------:R-:W-:Y:S02]  /*3750*/  ISETP.GT.OR P3, PT, R214.reuse, 0x50, !P3 ;  /* 0x00000050d600780c */ /* 0x040fe40005f64670 */
[----:B------:R-:W-:Y:S01]  /*3760*/  ISETP.GT.OR P5, PT, R214, 0x51, !P5 ;  /* 0x00000051d600780c */ /* 0x000fe20006fa4670 */
[----:B------:R-:W-:Y:S01]  /*3770*/  SHFL.IDX PT, R216, R218, R126, 0x1f ;  /* 0x00001f7edad87589 */ /* 0x000fe200000e0000 */
[----:B------:R-:W-:Y:S01]  /*3780*/  FSEL R101, R162, -INF , !P4 ;  /* 0xff800000a2657808 */ /* 0x000fe20006000000 */
[----:B----4-:R-:W-:Y:S01]  /*3790*/  FMUL.FTZ R125, R128, UR13 ;  /* 0x0000000d807d7c20 */ /* 0x010fe20008410000 */
[----:B------:R-:W-:Y:S01]  /*37a0*/  FSEL R90, R161, -INF , !P2 ;  /* 0xff800000a15a7808 */ /* 0x000fe20005000000 */
[----:B------:R1:W-:Y:S01]  /*37b0*/  MUFU.TANH R4, R127 ;  /* 0x0000007f00047308 */ /* 0x0003e20000002400 */
[----:B------:R-:W-:-:S02]  /*37c0*/  FSEL R104, R158, -INF , !P0 ;  /* 0xff8000009e687808 */ /* 0x000fc40004000000 */
[----:B------:R-:W-:Y:S02]  /*37d0*/  FSEL R99, R157, -INF , !P1 ;  /* 0xff8000009d637808 */ /* 0x000fe40004800000 */
[C---:B------:R-:W-:Y:S02]  /*37e0*/  ISETP.GE.AND P4, PT, R215.reuse, 0x58, PT ;  /* 0x00000058d700780c */ /* 0x040fe40003f86270 */
[----:B------:R-:W-:Y:S01]  /*37f0*/  ISETP.GE.AND P2, PT, R215, 0x59, PT ;  /* 0x00000059d700780c */ /* 0x000fe20003f46270 */
[----:B------:R4:W-:Y:S01]  /*3800*/  MUFU.TANH R2, R125 ;  /* 0x0000007d00027308 */ /* 0x0009e20000002400 */
[C---:B------:R-:W-:Y:S01]  /*3810*/  ISETP.GE.AND P0, PT, R115.reuse, 0x60, PT ;  /* 0x000000607300780c */ /* 0x040fe20003f06270 */
[----:B-1----:R-:W-:Y:S01]  /*3820*/  FMUL.FTZ R127, R130, UR13 ;  /* 0x0000000d827f7c20 */ /* 0x002fe20008410000 */
[----:B------:R-:W-:Y:S02]  /*3830*/  ISETP.GE.AND P1, PT, R115, 0x61, PT ;  /* 0x000000617300780c */ /* 0x000fe40003f26270 */
[----:B------:R-:W-:-:S02]  /*3840*/  FSEL R96, R154, -INF , !P3 ;  /* 0xff8000009a607808 */ /* 0x000fc40005800000 */
[----:B------:R-:W-:Y:S01]  /*3850*/  FSEL R107, R152, -INF , !P5 ;  /* 0xff800000986b7808 */ /* 0x000fe20006800000 */
[----:B------:R-:W-:Y:S01]  /*3860*/  MUFU.TANH R127, R127 ;  /* 0x0000007f007f7308 */ /* 0x000fe20000002400 */
[C---:B------:R-:W-:Y:S02]  /*3870*/  ISETP.GE.AND P3, PT, R115.reuse, 0x68, PT ;  /* 0x000000687300780c */ /* 0x040fe40003f66270 */
[----:B------:R-:W-:Y:S02]  /*3880*/  ISETP.GE.AND P5, PT, R115, 0x69, PT ;  /* 0x000000697300780c */ /* 0x000fe40003fa6270 */
[C---:B------:R-:W-:Y:S02]  /*3890*/  ISETP.GT.OR P4, PT, R214.reuse, 0x58, !P4 ;  /* 0x00000058d600780c */ /* 0x040fe40006784670 */
[----:B------:R-:W-:Y:S01]  /*38a0*/  ISETP.GT.OR P2, PT, R214, 0x59, !P2 ;  /* 0x00000059d600780c */ /* 0x000fe20005744670 */
[----:B------:R-:W-:Y:S01]  /*38b0*/  MUFU.TANH R227, R227 ;  /* 0x000000e300e37308 */ /* 0x000fe20000002400 */
[----:B------:R-:W-:-:S02]  /*38c0*/  ISETP.GT.OR P0, PT, R124, 0x60, !P0 ;  /* 0x000000607c00780c */ /* 0x000fc40004704670 */
[C---:B------:R-:W-:Y:S02]  /*38d0*/  ISETP.GT.OR P1, PT, R124.reuse, 0x61, !P1 ;  /* 0x000000617c00780c */ /* 0x040fe40004f24670 */
[C---:B------:R-:W-:Y:S02]  /*38e0*/  ISETP.GT.OR P3, PT, R124.reuse, 0x68, !P3 ;  /* 0x000000687c00780c */ /* 0x040fe40005f64670 */
[----:B------:R-:W-:Y:S01]  /*38f0*/  ISETP.GT.OR P5, PT, R124, 0x69, !P5 ;  /* 0x000000697c00780c */ /* 0x000fe20006fa4670 */
[----:B------:R-:W-:Y:S01]  /*3900*/  MUFU.TANH R131, R131 ;  /* 0x0000008300837308 */ /* 0x000fe20000002400 */
[----:B------:R-:W-:Y:S02]  /*3910*/  FSEL R93, R150, -INF , !P4 ;  /* 0xff800000965d7808 */ /* 0x000fe40006000000 */
[----:B------:R-:W-:Y:S02]  /*3920*/  FSEL R110, R149, -INF , !P2 ;  /* 0xff800000956e7808 */ /* 0x000fe40005000000 */
[----:B------:R-:W-:-:S02]  /*3930*/  FSEL R106, R148, -INF , !P0 ;  /* 0xff800000946a7808 */ /* 0x000fc40004000000 */
[----:B------:R-:W-:Y:S02]  /*3940*/  FSEL R94, R147, -INF , !P1 ;  /* 0xff800000935e7808 */ /* 0x000fe40004800000 */
[C---:B------:R-:W-:Y:S02]  /*3950*/  ISETP.GE.AND P4, PT, R115.reuse, 0x70, PT ;  /* 0x000000707300780c */ /* 0x040fe40003f86270 */
[C---:B------:R-:W-:Y:S02]  /*3960*/  ISETP.GE.AND P2, PT, R115.reuse, 0x71, PT ;  /* 0x000000717300780c */ /* 0x040fe40003f46270 */
[C---:B------:R-:W-:Y:S02]  /*3970*/  ISETP.GE.AND P0, PT, R115.reuse, 0x78, PT ;  /* 0x000000787300780c */ /* 0x040fe40003f06270 */
[----:B------:R-:W-:Y:S02]  /*3980*/  ISETP.GE.AND P1, PT, R115, 0x79, PT ;  /* 0x000000797300780c */ /* 0x000fe40003f26270 */
[----:B------:R-:W-:-:S02]  /*3990*/  FSEL R115, R144, -INF , !P3 ;  /* 0xff80000090737808 */ /* 0x000fc40005800000 */
[----:B------:R-:W-:Y:S02]  /*39a0*/  FSEL R116, R143, -INF , !P5 ;  /* 0xff8000008f747808 */ /* 0x000fe40006800000 */
[C---:B------:R-:W-:Y:S02]  /*39b0*/  ISETP.GE.AND P3, PT, R215.reuse, 0x60, PT ;  /* 0x00000060d700780c */ /* 0x040fe40003f66270 */
[----:B------:R-:W-:Y:S02]  /*39c0*/  ISETP.GE.AND P5, PT, R215, 0x61, PT ;  /* 0x00000061d700780c */ /* 0x000fe40003fa6270 */
[----:B------:R-:W-:Y:S02]  /*39d0*/  ISETP.GT.OR P4, PT, R124, 0x70, !P4 ;  /* 0x000000707c00780c */ /* 0x000fe40006784670 */
[C---:B------:R-:W-:Y:S02]  /*39e0*/  ISETP.GT.OR P3, PT, R214.reuse, 0x60, !P3 ;  /* 0x00000060d600780c */ /* 0x040fe40005f64670 */
[----:B------:R-:W-:-:S02]  /*39f0*/  ISETP.GT.OR P5, PT, R214, 0x61, !P5 ;  /* 0x00000061d600780c */ /* 0x000fc40006fa4670 */
[----:B------:R-:W-:Y:S02]  /*3a00*/  FSEL R118, R140, -INF , !P4 ;  /* 0xff8000008c767808 */ /* 0x000fe40006000000 */
[----:B---3--:R-:W-:Y:S02]  /*3a10*/  FSEL R119, R146, -INF , !P3 ;  /* 0xff80000092777808 */ /* 0x008fe40005800000 */
[----:B------:R-:W-:Y:S02]  /*3a20*/  FSEL R122, R145, -INF , !P5 ;  /* 0xff800000917a7808 */ /* 0x000fe40006800000 */
[C---:B------:R-:W-:Y:S02]  /*3a30*/  ISETP.GE.AND P4, PT, R215.reuse, 0x68, PT ;  /* 0x00000068d700780c */ /* 0x040fe40003f86270 */
[C---:B------:R-:W-:Y:S02]  /*3a40*/  ISETP.GE.AND P3, PT, R215.reuse, 0x69, PT ;  /* 0x00000069d700780c */ /* 0x040fe40003f66270 */
[----:B------:R-:W-:-:S02]  /*3a50*/  ISETP.GE.AND P5, PT, R215, 0x70, PT ;  /* 0x00000070d700780c */ /* 0x000fc40003fa6270 */
[C---:B------:R-:W-:Y:S02]  /*3a60*/  ISETP.GT.OR P2, PT, R124.reuse, 0x71, !P2 ;  /* 0x000000717c00780c */ /* 0x040fe40005744670 */
[C---:B------:R-:W-:Y:S02]  /*3a70*/  ISETP.GT.OR P0, PT, R124.reuse, 0x78, !P0 ;  /* 0x000000787c00780c */ /* 0x040fe40004704670 */
[----:B------:R-:W-:Y:S01]  /*3a80*/  ISETP.GT.OR P1, PT, R124, 0x79, !P1 ;  /* 0x000000797c00780c */ /* 0x000fe20004f24670 */
[----:B------:R-:W-:Y:S01]  /*3a90*/  VIADD R124, R9, 0x4 ;  /* 0x00000004097c7836 */ /* 0x000fe20000000000 */
[C---:B------:R-:W-:Y:S02]  /*3aa0*/  ISETP.GT.OR P4, PT, R214.reuse, 0x68, !P4 ;  /* 0x00000068d600780c */ /* 0x040fe40006784670 */
[C---:B------:R-:W-:Y:S02]  /*3ab0*/  ISETP.GT.OR P3, PT, R214.reuse, 0x69, !P3 ;  /* 0x00000069d600780c */ /* 0x040fe40005f64670 */
[----:B------:R-:W-:Y:S01]  /*3ac0*/  ISETP.GT.OR P5, PT, R214, 0x70, !P5 ;  /* 0x00000070d600780c */ /* 0x000fe20006fa4670 */
[----:B------:R-:W1:Y:S01]  /*3ad0*/  SHFL.IDX PT, R128, R218, R124, 0x1f ;  /* 0x00001f7cda807589 */ /* 0x000e6200000e0000 */
[----:B--2---:R-:W-:-:S02]  /*3ae0*/  FSEL R117, R142, -INF , !P4 ;  /* 0xff8000008e757808 */ /* 0x004fc40006000000 */
[----:B------:R-:W-:Y:S01]  /*3af0*/  FSEL R123, R141, -INF , !P3 ;  /* 0xff8000008d7b7808 */ /* 0x000fe20005800000 */
[----:B------:R-:W2:Y:S01]  /*3b00*/  SHFL.IDX PT, R217, R17, R124, 0x1f ;  /* 0x00001f7c11d97589 */ /* 0x000ea200000e0000 */
[----:B------:R-:W-:Y:S02]  /*3b10*/  FSEL R120, R5, -INF , !P5 ;  /* 0xff80000005787808 */ /* 0x000fe40006800000 */
[C---:B------:R-:W-:Y:S02]  /*3b20*/  ISETP.GE.AND P4, PT, R215.reuse, 0x71, PT ;  /* 0x00000071d700780c */ /* 0x040fe40003f86270 */
[C---:B------:R-:W-:Y:S02]  /*3b30*/  ISETP.GE.AND P3, PT, R215.reuse, 0x78, PT ;  /* 0x00000078d700780c */ /* 0x040fe40003f66270 */
[----:B------:R-:W-:Y:S02]  /*3b40*/  ISETP.GE.AND P5, PT, R215, 0x79, PT ;  /* 0x00000079d700780c */ /* 0x000fe40003fa6270 */
[----:B------:R-:W3:Y:S01]  /*3b50*/  SHFL.IDX PT, R215, R17, R9, 0x1f ;  /* 0x00001f0911d77589 */ /* 0x000ee200000e0000 */
[----:B----4-:R-:W-:-:S02]  /*3b60*/  IADD3 R125, R9, 0xc, RZ ;  /* 0x0000000c097d7810 */ /* 0x010fc40007ffe0ff */
[C---:B------:R-:W-:Y:S02]  /*3b70*/  ISETP.GT.OR P4, PT, R214.reuse, 0x71, !P4 ;  /* 0x00000071d600780c */ /* 0x040fe40006784670 */
[C---:B------:R-:W-:Y:S01]  /*3b80*/  ISETP.GT.OR P3, PT, R214.reuse, 0x78, !P3 ;  /* 0x00000078d600780c */ /* 0x040fe20005f64670 */
[----:B------:R-:W4:Y:S01]  /*3b90*/  SHFL.IDX PT, R233, R17, R125, 0x1f ;  /* 0x00001f7d11e97589 */ /* 0x000f2200000e0000 */
[----:B------:R-:W-:-:S03]  /*3ba0*/  ISETP.GT.OR P5, PT, R214, 0x79, !P5 ;  /* 0x00000079d600780c */ /* 0x000fc60006fa4670 */
[----:B------:R-:W4:Y:S01]  /*3bb0*/  SHFL.IDX PT, R214, R218, R125, 0x1f ;  /* 0x00001f7ddad67589 */ /* 0x000f2200000e0000 */
[----:B------:R-:W-:Y:S02]  /*3bc0*/  WARPGROUP.DEPBAR.LE gsb0, 0x0 ;  /* 0x00008000000079c5 */ /* 0x000fe40000010000 */
[----:B-1----:R-:W-:Y:S01]  /*3bd0*/  FADD.FTZ R221, R25, -R128 ;  /* 0x8000008019dd7221 */ /* 0x002fe20000010000 */
[--C-:B------:R-:W-:Y:S01]  /*3be0*/  FADD.FTZ R129, R28, -R216.reuse ;  /* 0x800000d81c817221 */ /* 0x100fe20000010000 */
[----:B------:R-:W-:Y:S01]  /*3bf0*/  FADD.FTZ R130, R30, -R216 ;  /* 0x800000d81e827221 */ /* 0x000fe20000010000 */
[--C-:B------:R-:W-:Y:S01]  /*3c00*/  FADD.FTZ R226, R24, -R223.reuse ;  /* 0x800000df18e27221 */ /* 0x100fe20000010000 */
[----:B------:R-:W-:Y:S01]  /*3c10*/  FADD.FTZ R223, R26, -R223 ;  /* 0x800000df1adf7221 */ /* 0x000fe20000010000 */
[--C-:B--2---:R-:W-:Y:S01]  /*3c20*/  FFMA.FTZ R211, R211, UR4, -R217.reuse ;  /* 0x00000004d3d37c23 */ /* 0x104fe200080108d9 */
[----:B------:R-:W-:Y:S01]  /*3c30*/  FFMA.FTZ R26, R213, UR4, -R217 ;  /* 0x00000004d51a7c23 */ /* 0x000fe200080108d9 */
[----:B------:R-:W-:Y:S01]  /*3c40*/  FADD.FTZ R128, R27, -R128 ;  /* 0x800000801b807221 */ /* 0x000fe20000010000 */
[C---:B------:R-:W-:Y:S01]  /*3c50*/  VIADD R217, R9.reuse, 0x14 ;  /* 0x0000001409d97836 */ /* 0x040fe20000000000 */
[----:B------:R-:W1:Y:S01]  /*3c60*/  SHFL.IDX PT, R28, R17, R126, 0x1f ;  /* 0x00001f7e111c7589 */ /* 0x000e6200000e0000 */
[----:B------:R-:W-:-:S02]  /*3c70*/  VIADD R213, R9, 0x1c ;  /* 0x0000001c09d57836 */ /* 0x000fc40000000000 */
[--C-:B---3--:R-:W-:Y:S01]  /*3c80*/  FFMA.FTZ R216, R210, UR4, -R215.reuse ;  /* 0x00000004d2d87c23 */ /* 0x108fe200080108d7 */
[----:B------:R-:W-:Y:S01]  /*3c90*/  FFMA.FTZ R25, R212, UR4, -R215 ;  /* 0x00000004d4197c23 */ /* 0x000fe200080108d7 */
[C---:B------:R-:W-:Y:S01]  /*3ca0*/  VIADD R215, R9.reuse, 0x10 ;  /* 0x0000001009d77836 */ /* 0x040fe20000000000 */
[----:B------:R-:W2:Y:S01]  /*3cb0*/  SHFL.IDX PT, R222, R218, R217, 0x1f ;  /* 0x00001fd9dade7589 */ /* 0x000ea200000e0000 */
[----:B------:R-:W-:Y:S01]  /*3cc0*/  IADD3 R212, R9, 0x18, RZ ;  /* 0x0000001809d47810 */ /* 0x000fe20007ffe0ff */
[----:B------:R-:W3:Y:S01]  /*3cd0*/  MUFU.EX2 R211, R211 ;  /* 0x000000d300d37308 */ /* 0x000ee20000000800 */
[----:B----4-:R-:W-:Y:S01]  /*3ce0*/  FFMA.FTZ R224, R224, UR4, -R233 ;  /* 0x00000004e0e07c23 */ /* 0x010fe200080108e9 */
[----:B------:R-:W4:Y:S01]  /*3cf0*/  SHFL.IDX PT, R27, R218, R215, 0x1f ;  /* 0x00001fd7da1b7589 */ /* 0x000f2200000e0000 */
[--C-:B------:R-:W-:Y:S01]  /*3d00*/  FADD.FTZ R210, R29, -R214.reuse ;  /* 0x800000d61dd27221 */ /* 0x100fe20000010000 */
[----:B------:R-:W-:Y:S02]  /*3d10*/  FADD.FTZ R214, R31, -R214 ;  /* 0x800000d61fd67221 */ /* 0x000fe40000010000 */
[----:B------:R-:W4:Y:S02]  /*3d20*/  SHFL.IDX PT, R29, R218, R213, 0x1f ;  /* 0x00001fd5da1d7589 */ /* 0x000f2400000e0000 */
[----:B------:R-:W4:Y:S02]  /*3d30*/  MUFU.EX2 R26, R26 ;  /* 0x0000001a001a7308 */ /* 0x000f240000000800 */
[----:B------:R4:W4:Y:S04]  /*3d40*/  SHFL.IDX PT, R30, R218, R212, 0x1f ;  /* 0x00001fd4da1e7589 */ /* 0x00092800000e0000 */
[----:B------:R-:W4:Y:S02]  /*3d50*/  SHFL.IDX PT, R31, R17, R215, 0x1f ;  /* 0x00001fd7111f7589 */ /* 0x000f2400000e0000 */
[----:B------:R-:W4:Y:S01]  /*3d60*/  MUFU.EX2 R25, R25 ;  /* 0x0000001900197308 */ /* 0x000f220000000800 */
[--C-:B-1----:R-:W-:Y:S01]  /*3d70*/  FFMA.FTZ R24, R220, UR4, -R28.reuse ;  /* 0x00000004dc187c23 */ /* 0x102fe2000801081c */
[----:B------:R-:W-:Y:S01]  /*3d80*/  FFMA.FTZ R28, R219, UR4, -R28 ;  /* 0x00000004db1c7c23 */ /* 0x000fe2000801081c */
[----:B---3--:R-:W-:Y:S01]  /*3d90*/  FMUL.FTZ R221, R211, R221 ;  /* 0x000000ddd3dd7220 */ /* 0x008fe20000410000 */
[--C-:B--2---:R-:W-:Y:S01]  /*3da0*/  FADD.FTZ R220, R33, -R222.reuse ;  /* 0x800000de21dc7221 */ /* 0x104fe20000010000 */
[----:B------:R-:W-:Y:S01]  /*3db0*/  FADD.FTZ R222, R35, -R222 ;  /* 0x800000de23de7221 */ /* 0x000fe20000010000 */
[----:B------:R-:W1:Y:S02]  /*3dc0*/  SHFL.IDX PT, R33, R17, R212, 0x1f ;  /* 0x00001fd411217589 */ /* 0x000e6400000e0000 */
[----:B------:R-:W2:Y:S01]  /*3dd0*/  MUFU.EX2 R24, R24 ;  /* 0x0000001800187308 */ /* 0x000ea20000000800 */
[--C-:B----4-:R-:W-:Y:S01]  /*3de0*/  FADD.FTZ R218, R32, -R27.reuse ;  /* 0x8000001b20da7221 */ /* 0x110fe20000010000 */
[----:B------:R-:W-:Y:S01]  /*3df0*/  FADD.FTZ R219, R34, -R27 ;  /* 0x8000001b22db7221 */ /* 0x000fe20000010000 */
[----:B------:R-:W3:Y:S01]  /*3e00*/  SHFL.IDX PT, R32, R17, R217, 0x1f ;  /* 0x00001fd911207589 */ /* 0x000ee200000e0000 */
[----:B------:R-:W-:Y:S01]  /*3e10*/  FMUL.FTZ R128, R26, R128 ;  /* 0x000000801a807220 */ /* 0x000fe20000410000 */
[----:B------:R-:W-:-:S02]  /*3e20*/  FADD.FTZ R37, R37, -R29 ;  /* 0x8000001d25257221 */ /* 0x000fc40000010000 */
[----:B------:R-:W4:Y:S01]  /*3e30*/  SHFL.IDX PT, R34, R17, R213, 0x1f ;  /* 0x00001fd511227589 */ /* 0x000f2200000e0000 */
[----:B------:R-:W-:Y:S01]  /*3e40*/  FADD.FTZ R39, R39, -R29 ;  /* 0x8000001d27277221 */ /* 0x000fe20000010000 */
[----:B------:R2:W-:Y:S01]  /*3e50*/  MUFU.EX2 R27, R28 ;  /* 0x0000001c001b7308 */ /* 0x0005e20000000800 */
[--C-:B------:R-:W-:Y:S01]  /*3e60*/  FADD.FTZ R36, R36, -R30.reuse ;  /* 0x8000001e24247221 */ /* 0x100fe20000010000 */
[----:B------:R-:W-:Y:S01]  /*3e70*/  SHFL.IDX PT, R35, R15, R9, 0x1f ;  /* 0x00001f090f237589 */ /* 0x000fe200000e0000 */
[----:B------:R-:W-:Y:S01]  /*3e80*/  FADD.FTZ R38, R38, -R30 ;  /* 0x8000001e26267221 */ /* 0x000fe20000010000 */
[----:B------:R-:W-:Y:S01]  /*3e90*/  FMUL.FTZ R223, R25, R223 ;  /* 0x000000df19df7220 */ /* 0x000fe20000410000 */
[--C-:B------:R-:W-:Y:S01]  /*3ea0*/  FFMA.FTZ R29, R209, UR4, -R31.reuse ;  /* 0x00000004d11d7c23 */ /* 0x100fe2000801081f */
[----:B------:R-:W-:Y:S01]  /*3eb0*/  FFMA.FTZ R31, R208, UR4, -R31 ;  /* 0x00000004d01f7c23 */ /* 0x000fe2000801081f */
[----:B------:R-:W-:Y:S01]  /*3ec0*/  FFMA.FTZ R208, -R18, R18, 1 ;  /* 0x3f80000012d07423 */ /* 0x000fe20000010112 */
[----:B------:R-:W4:Y:S01]  /*3ed0*/  SHFL.IDX PT, R209, R15, R126, 0x1f ;  /* 0x00001f7e0fd17589 */ /* 0x000f2200000e0000 */
[----:B------:R-:W4:Y:S01]  /*3ee0*/  MUFU.EX2 R30, R224 ;  /* 0x000000e0001e7308 */ /* 0x000f220000000800 */
[----:B--2---:R-:W-:Y:S01]  /*3ef0*/  FFMA.FTZ R28, R225, UR4, -R233 ;  /* 0x00000004e11c7c23 */ /* 0x004fe200080108e9 */
[----:B------:R-:W-:Y:S01]  /*3f00*/  FFMA.FTZ R234, -R234, R234, 1 ;  /* 0x3f800000eaea7423 */ /* 0x000fe200000101ea */
[----:B------:R-:W-:Y:S01]  /*3f10*/  FMUL.FTZ R129, R24, R129 ;  /* 0x0000008118817220 */ /* 0x000fe20000410000 */
[----:B-1----:R-:W-:-:S04]  /*3f20*/  FFMA.FTZ R204, R204, UR4, -R33 ;  /* 0x00000004cccc7c23 */ /* 0x002fc80008010821 */
[----:B------:R1:W-:Y:S01]  /*3f30*/  MUFU.EX2 R18, R31 ;  /* 0x0000001f00127308 */ /* 0x0003e20000000800 */
[--C-:B---3--:R-:W-:Y:S01]  /*3f40*/  FFMA.FTZ R207, R207, UR4, -R32.reuse ;  /* 0x00000004cfcf7c23 */ /* 0x108fe20008010820 */
[----:B------:R-:W-:Y:S01]  /*3f50*/  FFMA.FTZ R32, R206, UR4, -R32 ;  /* 0x00000004ce207c23 */ /* 0x000fe20008010820 */
[----:B------:R-:W-:-:S04]  /*3f60*/  FFMA.FTZ R206, -R20, R20, 1 ;  /* 0x3f80000014ce7423 */ /* 0x000fc80000010114 */
[----:B------:R-:W-:Y:S01]  /*3f70*/  FMUL.FTZ R206, R206, R223 ;  /* 0x000000dfcece7220 */ /* 0x000fe20000410000 */
[----:B------:R2:W3:Y:S01]  /*3f80*/  MUFU.EX2 R20, R32 ;  /* 0x0000002000147308 */ /* 0x0004e20000000800 */
[----:B-1----:R-:W-:Y:S01]  /*3f90*/  FFMA.FTZ R31, R205, UR4, -R33 ;  /* 0x00000004cd1f7c23 */ /* 0x002fe20008010821 */
[----:B----4-:R-:W-:Y:S01]  /*3fa0*/  FFMA.FTZ R33, R139, UR4, -R34 ;  /* 0x000000048b217c23 */ /* 0x010fe20008010822 */
[----:B------:R-:W-:Y:S01]  /*3fb0*/  FMUL.FTZ R214, R30, R214 ;  /* 0x000000d61ed67220 */ /* 0x000fe20000410000 */
[----:B------:R-:W1:Y:S01]  /*3fc0*/  SHFL.IDX PT, R139, R15, R124, 0x1f ;  /* 0x00001f7c0f8b7589 */ /* 0x000e6200000e0000 */
[----:B------:R-:W-:Y:S01]  /*3fd0*/  FFMA.FTZ R223, -R194, R194, 1 ;  /* 0x3f800000c2df7423 */ /* 0x000fe200000101c2 */
[--C-:B------:R-:W-:Y:S02]  /*3fe0*/  FFMA.FTZ R205, R134, UR4, -R209.reuse ;  /* 0x0000000486cd7c23 */ /* 0x100fe400080108d1 */
[----:B------:R4:W1:Y:S01]  /*3ff0*/  MUFU.EX2 R17, R207 ;  /* 0x000000cf00117308 */ /* 0x0008620000000800 */
[----:B--2---:R-:W-:Y:S01]  /*4000*/  FFMA.FTZ R32, -R19, R19, 1 ;  /* 0x3f80000013207423 */ /* 0x004fe20000010113 */
[----:B------:R-:W-:Y:S01]  /*4010*/  FFMA.FTZ R134, R132, UR4, -R209 ;  /* 0x0000000484867c23 */ /* 0x000fe200080108d1 */
[----:B------:R-:W2:Y:S04]  /*4020*/  LDL.LU R194, [R1+0x140] ;  /* 0x0001400001c27983 */ /* 0x000ea80000300800 */
[----:B------:R-:W1:Y:S01]  /*4030*/  SHFL.IDX PT, R209, R10, R126, 0x1f ;  /* 0x00001f7e0ad17589 */ /* 0x000e6200000e0000 */
[----:B------:R1:W-:Y:S01]  /*4040*/  MUFU.EX2 R19, R204 ;  /* 0x000000cc00137308 */ /* 0x0003e20000000800 */
[----:B---3--:R-:W-:-:S02]  /*4050*/  FMUL.FTZ R222, R20, R222 ;  /* 0x000000de14de7220 */ /* 0x008fc40000410000 */
[----:B----4-:R-:W3:Y:S05]  /*4060*/  SHFL.IDX PT, R207, R15, R125, 0x1f ;  /* 0x00001f7d0fcf7589 */ /* 0x010eea00000e0000 */
        /* <DEDUP_REMOVED lines=15> */
[--C-:B---3--:R-:W-:Y:S01]  /*4160*/  FFMA.FTZ R136, R88, UR4, -R207.reuse ;  /* 0x0000000458887c23 */ /* 0x108fe200080108cf */
[----:B------:R-:W-:Y:S02]  /*4170*/  FFMA.FTZ R132, R121, UR4, -R207 ;  /* 0x0000000479847c23 */ /* 0x000fe400080108cf */
[----:B------:R-:W3:Y:S03]  /*4180*/  SHFL.IDX PT, R207, R10, R9, 0x1f ;  /* 0x00001f090acf7589 */ /* 0x000ee600000e0000 */
[----:B------:R1:W-:Y:S01]  /*4190*/  MUFU.EX2 R88, R135 ;  /* 0x0000008700587308 */ /* 0x0003e20000000800 */
[----:B------:R-:W3:Y:S07]  /*41a0*/  SHFL.IDX PT, R121, R10, R124, 0x1f ;  /* 0x00001f7c0a797589 */ /* 0x000eee00000e0000 */
[----:B----4-:R4:W-:Y:S01]  /*41b0*/  MUFU.EX2 R15, R133 ;  /* 0x00000085000f7308 */ /* 0x0109e20000000800 */
[----:B-1----:R-:W-:Y:S01]  /*41c0*/  FFMA.FTZ R135, R114, UR4, -R137 ;  /* 0x0000000472877c23 */ /* 0x002fe20008010889 */
[----:B------:R-:W-:Y:S01]  /*41d0*/  FMUL.FTZ R37, R32, R37 ;  /* 0x0000002520257220 */ /* 0x000fe20000410000 */
[----:B------:R-:W-:-:S05]  /*41e0*/  FMUL.FTZ R210, R28, R210 ;  /* 0x000000d21cd27220 */ /* 0x000fca0000410000 */
[----:B------:R-:W1:Y:S01]  /*41f0*/  MUFU.EX2 R29, R29 ;  /* 0x0000001d001d7308 */ /* 0x000e620000000800 */
[----:B----4-:R-:W-:Y:S01]  /*4200*/  FFMA.FTZ R133, R112, UR4, -R137 ;  /* 0x0000000470857c23 */ /* 0x010fe20008010889 */
[--C-:B------:R-:W-:Y:S01]  /*4210*/  FFMA.FTZ R137, R113, UR4, -R138.reuse ;  /* 0x0000000471897c23 */ /* 0x100fe2000801088a */
[----:B------:R-:W-:Y:S01]  /*4220*/  FFMA.FTZ R138, R89, UR4, -R138 ;  /* 0x00000004598a7c23 */ /* 0x000fe2000801088a */
[----:B------:R-:W-:Y:S01]  /*4230*/  FFMA.FTZ R113, R91, UR4, -R139 ;  /* 0x000000045b717c23 */ /* 0x000fe2000801088b */
[--C-:B------:R-:W-:Y:S01]  /*4240*/  FFMA.FTZ R112, R105, UR4, -R221.reuse ;  /* 0x0000000469707c23 */ /* 0x100fe200080108dd */
[----:B------:R-:W-:Y:S01]  /*4250*/  FFMA.FTZ R105, R102, UR4, -R221 ;  /* 0x0000000466697c23 */ /* 0x000fe200080108dd */
[----:B---3--:R-:W-:Y:S01]  /*4260*/  FFMA.FTZ R114, R101, UR4, -R207 ;  /* 0x0000000465727c23 */ /* 0x008fe200080108cf */
[----:B------:R3:W-:Y:S01]  /*4270*/  MUFU.EX2 R89, R205 ;  /* 0x000000cd00597308 */ /* 0x0007e20000000800 */
[----:B------:R-:W-:Y:S01]  /*4280*/  LDS R221, [R13+0x400] ;  /* 0x000400000ddd7984 */ /* 0x000fe20000000800 */
[----:B------:R-:W-:Y:S01]  /*4290*/  FFMA.FTZ R101, R90, UR4, -R121 ;  /* 0x000000045a657c23 */ /* 0x000fe20008010879 */
[----:B------:R-:W-:Y:S01]  /*42a0*/  FFMA.FTZ R102, R92, UR4, -R139 ;  /* 0x000000045c667c23 */ /* 0x000fe2000801088b */
[----:B------:R-:W-:Y:S01]  /*42b0*/  FFMA.FTZ R109, R109, UR4, -R207 ;  /* 0x000000046d6d7c23 */ /* 0x000fe200080108cf */
[----:B------:R-:W4:Y:S01]  /*42c0*/  SHFL.IDX PT, R139, R10, R213, 0x1f ;  /* 0x00001fd50a8b7589 */ /* 0x000f2200000e0000 */
[----:B------:R-:W-:Y:S01]  /*42d0*/  FFMA.FTZ R111, R111, UR4, -R121 ;  /* 0x000000046f6f7c23 */ /* 0x000fe20008010879 */
[----:B------:R-:W-:Y:S01]  /*42e0*/  FFMA.FTZ R121, R95, UR4, -R209 ;  /* 0x000000045f797c23 */ /* 0x000fe200080108d1 */
[----:B------:R1:W-:Y:S01]  /*42f0*/  MUFU.EX2 R91, R134 ;  /* 0x00000086005b7308 */ /* 0x0003e20000000800 */
[----:B---3--:R-:W3:Y:S01]  /*4300*/  SHFL.IDX PT, R205, R10, R125, 0x1f ;  /* 0x00001f7d0acd7589 */ /* 0x008ee200000e0000 */
[----:B------:R-:W-:Y:S01]  /*4310*/  FFMA.FTZ R209, -R232, R232, 1 ;  /* 0x3f800000e8d17423 */ /* 0x000fe200000101e8 */
[----:B-1----:R-:W-:-:S02]  /*4320*/  FMUL.FTZ R218, R29, R218 ;  /* 0x000000da1dda7220 */ /* 0x002fc40000410000 */
[----:B------:R-:W1:Y:S01]  /*4330*/  SHFL.IDX PT, R207, R10, R217, 0x1f ;  /* 0x00001fd90acf7589 */ /* 0x000e6200000e0000 */
[----:B------:R-:W-:Y:S02]  /*4340*/  FMUL.FTZ R209, R209, R214 ;  /* 0x000000d6d1d17220 */ /* 0x000fe40000410000 */
[----:B------:R4:W-:Y:S01]  /*4350*/  MUFU.EX2 R90, R136 ;  /* 0x00000088005a7308 */ /* 0x0009e20000000800 */
[----:B------:R-:W1:Y:S07]  /*4360*/  SHFL.IDX PT, R134, R10, R215, 0x1f ;  /* 0x00001fd70a867589 */ /* 0x000e6e00000e0000 */
[----:B------:R1:W-:Y:S01]  /*4370*/  MUFU.EX2 R92, R133 ;  /* 0x00000085005c7308 */ /* 0x0003e20000000800 */
[----:B----4-:R4:W4:Y:S01]  /*4380*/  SHFL.IDX PT, R136, R10, R212, 0x1f ;  /* 0x00001fd40a887589 */ /* 0x01092200000e0000 */
[--C-:B------:R-:W-:Y:S01]  /*4390*/  FFMA.FTZ R103, R103, UR4, -R139.reuse ;  /* 0x0000000467677c23 */ /* 0x100fe2000801088b */
[----:B------:R-:W-:Y:S01]  /*43a0*/  FFMA.FTZ R110, R110, UR4, -R139 ;  /* 0x000000046e6e7c23 */ /* 0x000fe2000801088b */
[----:B------:R-:W-:-:S04]  /*43b0*/  FFMA.FTZ R139, -R231, R231, 1 ;  /* 0x3f800000e78b7423 */ /* 0x000fc800000101e7 */
[----:B------:R4:W-:Y:S01]  /*43c0*/  MUFU.EX2 R95, R135 ;  /* 0x00000087005f7308 */ /* 0x0009e20000000800 */
[----:B---3--:R-:W-:Y:S01]  /*43d0*/  FFMA.FTZ R100, R100, UR4, -R205 ;  /* 0x0000000464647c23 */ /* 0x008fe200080108cd */
[----:B------:R-:W-:Y:S01]  /*43e0*/  FMUL.FTZ R139, R139, R218 ;  /* 0x000000da8b8b7220 */ /* 0x000fe20000410000 */
[----:B-1----:R-:W-:-:S05]  /*43f0*/  FFMA.FTZ R107, R107, UR4, -R207 ;  /* 0x000000046b6b7c23 */ /* 0x002fca00080108cf */
[----:B----4-:R1:W-:Y:S01]  /*4400*/  MUFU.EX2 R10, R132 ;  /* 0x00000084000a7308 */ /* 0x0103e20000000800 */
[--C-:B------:R-:W-:Y:S01]  /*4410*/  FFMA.FTZ R133, R97, UR4, -R134.reuse ;  /* 0x0000000461857c23 */ /* 0x100fe20008010886 */
[----:B------:R-:W-:Y:S01]  /*4420*/  FFMA.FTZ R134, R96, UR4, -R134 ;  /* 0x0000000460867c23 */ /* 0x000fe20008010886 */
[----:B------:R-:W3:Y:S01]  /*4430*/  SHFL.IDX PT, R97, R12, R126, 0x1f ;  /* 0x00001f7e0c617589 */ /* 0x000ee200000e0000 */
[----:B------:R-:W-:Y:S01]  /*4440*/  FFMA.FTZ R135, R98, UR4, -R207 ;  /* 0x0000000462877c23 */ /* 0x000fe200080108cf */
[----:B------:R-:W-:Y:S02]  /*4450*/  FSEL R207, R227, -INF , !P1 ;  /* 0xff800000e3cf7808 */ /* 0x000fe40004800000 */
[----:B------:R-:W4:Y:S01]  /*4460*/  SHFL.IDX PT, R96, R12, R125, 0x1f ;  /* 0x00001f7d0c607589 */ /* 0x000f2200000e0000 */
[----:B------:R-:W3:Y:S01]  /*4470*/  MUFU.EX2 R31, R31 ;  /* 0x0000001f001f7308 */ /* 0x000ee20000000800 */
[----:B-1----:R-:W-:Y:S01]  /*4480*/  FFMA.FTZ R132, R99, UR4, -R205 ;  /* 0x0000000463847c23 */ /* 0x002fe200080108cd */
[--C-:B------:R-:W-:Y:S01]  /*4490*/  FFMA.FTZ R108, R108, UR4, -R136.reuse ;  /* 0x000000046c6c7c23 */ /* 0x100fe20008010888 */
[----:B------:R-:W1:Y:S01]  /*44a0*/  SHFL.IDX PT, R99, R12, R124, 0x1f ;  /* 0x00001f7c0c637589 */ /* 0x000e6200000e0000 */
[----:B------:R-:W-:-:S03]  /*44b0*/  FFMA.FTZ R136, R93, UR4, -R136 ;  /* 0x000000045d887c23 */ /* 0x000fc60008010888 */
[----:B------:R-:W1:Y:S01]  /*44c0*/  SHFL.IDX PT, R205, R12, R9, 0x1f ;  /* 0x00001f090ccd7589 */ /* 0x000e6200000e0000 */
[----:B------:R1:W-:Y:S03]  /*44d0*/  MUFU.EX2 R93, R137 ;  /* 0x00000089005d7308 */ /* 0x0003e60000000800 */
[----:B------:R-:W-:Y:S04]  /*44e0*/  SHFL.IDX PT, R214, R221, R124, 0x1f ;  /* 0x00001f7cddd67589 */ /* 0x000fe800000e0000 */
[----:B------:R-:W1:Y:S01]  /*44f0*/  SHFL.IDX PT, R98, R12, R215, 0x1f ;  /* 0x00001fd70c627589 */ /* 0x000e6200000e0000 */
[----:B------:R-:W-:Y:S01]  /*4500*/  MUFU.EX2 R13, R113 ;  /* 0x00000071000d7308 */ /* 0x000fe20000000800 */
[----:B---3--:R-:W-:Y:S01]  /*4510*/  FMUL.FTZ R36, R31, R36 ;  /* 0x000000241f247220 */ /* 0x008fe20000410000 */
[--C-:B------:R-:W-:Y:S01]  /*4520*/  FFMA.FTZ R115, R115, UR4, -R97.reuse ;  /* 0x0000000473737c23 */ /* 0x100fe20008010861 */
[----:B------:R-:W-:Y:S01]  /*4530*/  FFMA.FTZ R117, R117, UR4, -R97 ;  /* 0x0000000475757c23 */ /* 0x000fe20008010861 */
[----:B------:R-:W-:Y:S01]  /*4540*/  SHFL.IDX PT, R218, R221, R126, 0x1f ;  /* 0x00001f7eddda7589 */ /* 0x000fe200000e0000 */
[--C-:B----4-:R-:W-:Y:S01]  /*4550*/  FFMA.FTZ R116, R116, UR4, -R96.reuse ;  /* 0x0000000474747c23 */ /* 0x110fe20008010860 */
[----:B------:R-:W-:-:S02]  /*4560*/  FFMA.FTZ R123, R123, UR4, -R96 ;  /* 0x000000047b7b7c23 */ /* 0x000fc40008010860 */
[----:B------:R-:W3:Y:S01]  /*4570*/  SHFL.IDX PT, R97, R12, R212, 0x1f ;  /* 0x00001fd40c617589 */ /* 0x000ee200000e0000 */
[----:B------:R4:W-:Y:S01]  /*4580*/  MUFU.EX2 R96, R112 ;  /* 0x0000007000607308 */ /* 0x0009e20000000800 */
[--C-:B-1----:R-:W-:Y:S01]  /*4590*/  FFMA.FTZ R137, R94, UR4, -R99.reuse ;  /* 0x000000045e897c23 */ /* 0x102fe20008010863 */
[----:B------:R-:W-:Y:S02]  /*45a0*/  FFMA.FTZ R122, R122, UR4, -R99 ;  /* 0x000000047a7a7c23 */ /* 0x000fe40008010863 */
[----:B------:R-:W-:Y:S01]  /*45b0*/  SHFL.IDX PT, R99, R12, R217, 0x1f ;  /* 0x00001fd90c637589 */ /* 0x000fe200000e0000 */
[--C-:B------:R-:W-:Y:S01]  /*45c0*/  FFMA.FTZ R106, R106, UR4, -R205.reuse ;  /* 0x000000046a6a7c23 */ /* 0x100fe200080108cd */
[----:B------:R-:W-:Y:S02]  /*45d0*/  FFMA.FTZ R119, R119, UR4, -R205 ;  /* 0x0000000477777c23 */ /* 0x000fe400080108cd */
[----:B------:R1:W3:Y:S01]  /*45e0*/  SHFL.IDX PT, R205, R12, R213, 0x1f ;  /* 0x00001fd50ccd7589 */ /* 0x0002e200000e0000 */
[----:B----4-:R-:W-:Y:S01]  /*45f0*/  FFMA.FTZ R112, -R22, R22, 1 ;  /* 0x3f80000016707423 */ /* 0x010fe20000010116 */
[----:B------:R-:W-:Y:S01]  /*4600*/  FSEL R22, R2, -INF , !P0 ;  /* 0xff80000002167808 */ /* 0x000fe20004000000 */
[----:B------:R4:W-:Y:S01]  /*4610*/  MUFU.EX2 R94, R138 ;  /* 0x0000008a005e7308 */ /* 0x0009e20000000800 */
[--C-:B------:R-:W-:Y:S01]  /*4620*/  FFMA.FTZ R118, R118, UR4, -R98.reuse ;  /* 0x0000000476767c23 */ /* 0x100fe20008010862 */
[----:B------:R-:W-:Y:S01]  /*4630*/  FFMA.FTZ R120, R120, UR4, -R98 ;  /* 0x0000000478787c23 */ /* 0x000fe20008010862 */
[----:B------:R-:W-:Y:S01]  /*4640*/  FMUL.FTZ R112, R112, R129 ;  /* 0x0000008170707220 */ /* 0x000fe20000410000 */
[----:B------:R-:W-:Y:S01]  /*4650*/  FMUL.FTZ R98, R27, R130 ;  /* 0x000000821b627220 */ /* 0x000fe20000410000 */
[----:B------:R-:W-:-:S03]  /*4660*/  FSEL R129, R127, -INF , !P3 ;  /* 0xff8000007f817808 */ /* 0x000fc60005800000 */
[----:B-1----:R1:W-:Y:S01]  /*4670*/  MUFU.EX2 R12, R105 ;  /* 0x00000069000c7308 */ /* 0x0023e20000000800 */
[----:B----4-:R-:W-:Y:S01]  /*4680*/  FFMA.FTZ R138, -R229, R229, 1 ;  /* 0x3f800000e58a7423 */ /* 0x010fe200000101e5 */
[--C-:B---3--:R-:W-:Y:S01]  /*4690*/  FFMA.FTZ R130, R22, UR4, -R97.reuse ;  /* 0x0000000416827c23 */ /* 0x108fe20008010861 */
[----:B------:R-:W-:Y:S02]  /*46a0*/  FFMA.FTZ R129, R129, UR4, -R97 ;  /* 0x0000000481817c23 */ /* 0x000fe40008010861 */
[----:B------:R-:W-:-:S03]  /*46b0*/  FMUL.FTZ R138, R138, R220 ;  /* 0x000000dc8a8a7220 */ /* 0x000fc60000410000 */
[----:B------:R3:W-:Y:S01]  /*46c0*/  MUFU.EX2 R97, R111 ;  /* 0x0000006f00617308 */ /* 0x0007e20000000800 */
[----:B-1----:R-:W-:Y:S01]  /*46d0*/  FMUL.FTZ R105, R21, R128 ;  /* 0x0000008015697220 */ /* 0x002fe20000410000 */
[----:B------:R-:W-:Y:S01]  /*46e0*/  FSEL R21, R6, -INF , !P2 ;  /* 0xff80000006157808 */ /* 0x000fe20005000000 */
[----:B------:R-:W-:Y:S01]  /*46f0*/  SHFL.IDX PT, R220, R221, R215, 0x1f ;  /* 0x00001fd7dddc7589 */ /* 0x000fe200000e0000 */
[----:B------:R-:W-:Y:S01]  /*4700*/  FSEL R128, R4, -INF , !P4 ;  /* 0xff80000004807808 */ /* 0x000fe20006000000 */
[----:B------:R-:W-:Y:S02]  /*4710*/  FFMA.FTZ R207, R207, UR4, -R205 ;  /* 0x00000004cfcf7c23 */ /* 0x000fe400080108cd */
[--C-:B------:R-:W-:Y:S01]  /*4720*/  FFMA.FTZ R113, R21, UR4, -R99.reuse ;  /* 0x0000000415717c23 */ /* 0x100fe20008010863 */
[----:B------:R1:W-:Y:S01]  /*4730*/  MUFU.EX2 R22, R109 ;  /* 0x0000006d00167308 */ /* 0x0003e20000000800 */
[----:B------:R-:W-:Y:S01]  /*4740*/  FFMA.FTZ R128, R128, UR4, -R99 ;  /* 0x0000000480807c23 */ /* 0x000fe20008010863 */
[----:B---3--:R-:W-:-:S04]  /*4750*/  FFMA.FTZ R111, -R237, R237, 1 ;  /* 0x3f800000ed6f7423 */ /* 0x008fc800000101ed */
[----:B------:R-:W-:Y:S02]  /*4760*/  FMUL.FTZ R111, R111, R222 ;  /* 0x000000de6f6f7220 */ /* 0x000fe40000410000 */
[----:B------:R3:W-:Y:S01]  /*4770*/  MUFU.EX2 R99, R121 ;  /* 0x0000007900637308 */ /* 0x0007e20000000800 */
[----:B-1----:R-:W-:Y:S01]  /*4780*/  FMUL.FTZ R109, R230, R210 ;  /* 0x000000d2e66d7220 */ /* 0x002fe20000410000 */
[----:B------:R-:W-:Y:S04]  /*4790*/  SHFL.IDX PT, R222, R221, R217, 0x1f ;  /* 0x00001fd9ddde7589 */ /* 0x000fe800000e0000 */
[----:B------:R-:W1:Y:S02]  /*47a0*/  SHFL.IDX PT, R210, R221, R9, 0x1f ;  /* 0x00001f09ddd27589 */ /* 0x000e6400000e0000 */
[----:B------:R4:W-:Y:S01]  /*47b0*/  MUFU.EX2 R21, R102 ;  /* 0x0000006600157308 */ /* 0x0009e20000000800 */
[----:B---3--:R-:W-:Y:S01]  /*47c0*/  FMUL.FTZ R121, R33, R39 ;  /* 0x0000002721797220 */ /* 0x008fe20000410000 */
[----:B------:R-:W-:-:S03]  /*47d0*/  FMUL.FTZ R39, R223, R37 ;  /* 0x00000025df277220 */ /* 0x000fc60000410000 */
[----:B------:R-:W-:Y:S01]  /*47e0*/  FMUL.FTZ R37, R234, R121 ;  /* 0x00000079ea257220 */ /* 0x000fe20000410000 */
[----:B------:R-:W-:Y:S02]  /*47f0*/  FADD.FTZ R121, R41, -R214 ;  /* 0x800000d629797221 */ /* 0x000fe40000010000 */
[----:B------:R3:W-:Y:S01]  /*4800*/  LDS R41, [R11+0x400] ;  /* 0x000400000b297984 */ /* 0x0007e20000000800 */
[----:B----4-:R-:W-:Y:S01]  /*4810*/  FMUL.FTZ R102, R23, R98 ;  /* 0x0000006217667220 */ /* 0x010fe20000410000 */
[----:B------:R-:W-:Y:S01]  /*4820*/  FSEL R23, R131, -INF , !P5 ;  /* 0xff80000083177808 */ /* 0x000fe20006800000 */
[----:B------:R4:W-:Y:S04]  /*4830*/  MUFU.EX2 R98, R101 ;  /* 0x0000006500627308 */ /* 0x0009e80000000800 */
[----:B------:R-:W-:-:S04]  /*4840*/  FFMA.FTZ R205, R23, UR4, -R205 ;  /* 0x0000000417cd7c23 */ /* 0x000fc800080108cd */
[----:B------:R3:W-:Y:S01]  /*4850*/  MUFU.EX2 R23, R114 ;  /* 0x0000007200177308 */ /* 0x0007e20000000800 */
[----:B----4-:R-:W-:Y:S02]  /*4860*/  FMUL.FTZ R101, R235, R36 ;  /* 0x00000024eb657220 */ /* 0x010fe40000410000 */
[----:B------:R-:W-:Y:S05]  /*4870*/  SHFL.IDX PT, R36, R221, R212, 0x1f ;  /* 0x00001fd4dd247589 */ /* 0x000fea00000e0000 */
[----:B------:R-:W4:Y:S01]  /*4880*/  MUFU.EX2 R35, R35 ;  /* 0x0000002300237308 */ /* 0x000f220000000800 */
[----:B---3--:R-:W-:Y:S02]  /*4890*/  FMUL.FTZ R114, R18, R219 ;  /* 0x000000db12727220 */ /* 0x008fe40000410000 */
[----:B------:R-:W-:Y:S01]  /*48a0*/  SHFL.IDX PT, R219, R221, R125, 0x1f ;  /* 0x00001f7ddddb7589 */ /* 0x000fe200000e0000 */
[----:B-1----:R-:W-:Y:S01]  /*48b0*/  FADD.FTZ R42, R42, -R210 ;  /* 0x800000d22a2a7221 */ /* 0x002fe20000010000 */
[----:B------:R-:W-:-:S03]  /*48c0*/  FADD.FTZ R214, R43, -R214 ;  /* 0x800000d62bd67221 */ /* 0x000fc60000010000 */
[----:B------:R-:W1:Y:S01]  /*48d0*/  MUFU.EX2 R34, R34 ;  /* 0x0000002200227308 */ /* 0x000e620000000800 */
[----:B------:R-:W3:Y:S01]  /*48e0*/  SHFL.IDX PT, R221, R221, R213, 0x1f ;  /* 0x00001fd5dddd7589 */ /* 0x000ee200000e0000 */
[----:B------:R-:W-:Y:S01]  /*48f0*/  FADD.FTZ R40, R40, -R210 ;  /* 0x800000d228287221 */ /* 0x000fe20000010000 */
[----:B------:R-:W-:Y:S01]  /*4900*/  FADD.FTZ R48, R48, -R220 ;  /* 0x800000dc30307221 */ /* 0x000fe20000010000 */
[----:B------:R-:W-:Y:S01]  /*4910*/  FMUL.FTZ R121, R15, R121 ;  /* 0x000000790f797220 */ /* 0x000fe20000410000 */
[----:B------:R-:W-:Y:S01]  /*4920*/  FADD.FTZ R44, R44, -R218 ;  /* 0x800000da2c2c7221 */ /* 0x000fe20000010000 */
[----:B------:R-:W-:Y:S02]  /*4930*/  FFMA.FTZ R11, -R201, R201, 1 ;  /* 0x3f800000c90b7423 */ /* 0x000fe400000101c9 */
[----:B------:R-:W1:Y:S08]  /*4940*/  MUFU.EX2 R104, R104 ;  /* 0x0000006800687308 */ /* 0x000e700000000800 */
[----:B------:R-:W2:Y:S08]  /*4950*/  MUFU.EX2 R100, R100 ;  /* 0x0000006400647308 */ /* 0x000eb00000000800 */
[----:B------:R-:W-:Y:S01]  /*4960*/  MUFU.EX2 R133, R133 ;  /* 0x0000008500857308 */ /* 0x000fe20000000800 */
[--C-:B---3--:R-:W-:Y:S01]  /*4970*/  FADD.FTZ R53, R53, -R221.reuse ;  /* 0x800000dd35357221 */ /* 0x108fe20000010000 */
[----:B------:R-:W-:-:S06]  /*4980*/  FADD.FTZ R55, R55, -R221 ;  /* 0x800000dd37377221 */ /* 0x000fcc0000010000 */
[----:B------:R-:W-:Y:S01]  /*4990*/  MUFU.EX2 R135, R135 ;  /* 0x0000008700877308 */ /* 0x000fe20000000800 */
[----:B------:R-:W3:Y:S01]  /*49a0*/  SHFL.IDX PT, R221, R41, R125, 0x1f ;  /* 0x00001f7d29dd7589 */ /* 0x000ee200000e0000 */
[--C-:B------:R-:W-:Y:S01]  /*49b0*/  FADD.FTZ R43, R45, -R219.reuse ;  /* 0x800000db2d2b7221 */ /* 0x100fe20000010000 */
[----:B------:R-:W-:Y:S01]  /*49c0*/  FFMA.FTZ R45, -R197, R197, 1 ;  /* 0x3f800000c52d7423 */ /* 0x000fe200000101c5 */
[----:B----4-:R-:W-:Y:S01]  /*49d0*/  FMUL.FTZ R42, R35, R42 ;  /* 0x0000002a232a7220 */ /* 0x010fe20000410000 */
[----:B------:R-:W-:Y:S01]  /*49e0*/  FADD.FTZ R47, R47, -R219 ;  /* 0x800000db2f2f7221 */ /* 0x000fe20000010000 */
[----:B------:R-:W-:Y:S01]  /*49f0*/  FADD.FTZ R210, R49, -R222 ;  /* 0x800000de31d27221 */ /* 0x000fe20000010000 */
[----:B------:R-:W-:Y:S01]  /*4a00*/  FADD.FTZ R219, R52, -R36 ;  /* 0x8000002434db7221 */ /* 0x000fe20000010000 */
[----:B------:R-:W-:Y:S01]  /*4a10*/  FMUL.FTZ R45, R45, R42 ;  /* 0x0000002a2d2d7220 */ /* 0x000fe20000410000 */
[----:B------:R-:W-:Y:S01]  /*4a20*/  FFMA.FTZ R42, -R171, R171, 1 ;  /* 0x3f800000ab2a7423 */ /* 0x000fe200000101ab */
[----:B------:R-:W-:Y:S01]  /*4a30*/  FMUL.FTZ R47, R10, R47 ;  /* 0x0000002f0a2f7220 */ /* 0x000fe20000410000 */
[----:B------:R-:W-:Y:S01]  /*4a40*/  FADD.FTZ R222, R51, -R222 ;  /* 0x800000de33de7221 */ /* 0x000fe20000010000 */
[----:B------:R-:W-:Y:S01]  /*4a50*/  FADD.FTZ R36, R54, -R36 ;  /* 0x8000002436247221 */ /* 0x000fe20000010000 */
[----:B------:R-:W-:Y:S01]  /*4a60*/  FFMA.FTZ R51, -R196, R196, 1 ;  /* 0x3f800000c4337423 */ /* 0x000fe200000101c4 */
[----:B------:R-:W-:Y:S01]  /*4a70*/  FMUL.FTZ R54, R92, R48 ;  /* 0x000000305c367220 */ /* 0x000fe20000410000 */
[----:B------:R-:W-:Y:S01]  /*4a80*/  FMUL.FTZ R48, R42, R47 ;  /* 0x0000002f2a307220 */ /* 0x000fe20000410000 */
[----:B------:R-:W-:Y:S01]  /*4a90*/  FMUL.FTZ R219, R96, R219 ;  /* 0x000000db60db7220 */ /* 0x000fe20000410000 */
[----:B------:R-:W-:Y:S01]  /*4aa0*/  FFMA.FTZ R42, -R168, R168, 1 ;  /* 0x3f800000a82a7423 */ /* 0x000fe200000101a8 */
[----:B------:R-:W-:Y:S01]  /*4ab0*/  FMUL.FTZ R51, R51, R121 ;  /* 0x0000007933337220 */ /* 0x000fe20000410000 */
[----:B------:R-:W-:Y:S08]  /*4ac0*/  MUFU.EX2 R134, R134 ;  /* 0x0000008600867308 */ /* 0x000ff00000000800 */
[----:B------:R-:W-:Y:S01]  /*4ad0*/  MUFU.EX2 R107, R107 ;  /* 0x0000006b006b7308 */ /* 0x000fe20000000800 */
[--C-:B---3--:R-:W-:Y:S01]  /*4ae0*/  FADD.FTZ R61, R61, -R221.reuse ;  /* 0x800000dd3d3d7221 */ /* 0x108fe20000010000 */
[----:B------:R-:W-:-:S06]  /*4af0*/  FADD.FTZ R221, R63, -R221 ;  /* 0x800000dd3fdd7221 */ /* 0x000fcc0000010000 */
[----:B------:R-:W3:Y:S01]  /*4b00*/  MUFU.EX2 R103, R103 ;  /* 0x0000006700677308 */ /* 0x000ee20000000800 */
[----:B------:R-:W-:Y:S01]  /*4b10*/  LDS R63, [R14+0x400] ;  /* 0x000400000e3f7984 */ /* 0x000fe20000000800 */
[----:B------:R-:W-:-:S06]  /*4b20*/  FMUL.FTZ R42, R42, R219 ;  /* 0x000000db2a2a7220 */ /* 0x000fcc0000410000 */
[----:B------:R-:W-:Y:S01]  /*4b30*/  MUFU.EX2 R106, R106 ;  /* 0x0000006a006a7308 */ /* 0x000fe20000000800 */
[----:B------:R-:W4:Y:S01]  /*4b40*/  SHFL.IDX PT, R121, R41, R126, 0x1f ;  /* 0x00001f7e29797589 */ /* 0x000f2200000e0000 */
[----:B------:R-:W-:Y:S01]  /*4b50*/  FADD.FTZ R218, R46, -R218 ;  /* 0x800000da2eda7221 */ /* 0x000fe20000010000 */
[----:B------:R-:W-:-:S05]  /*4b60*/  FMUL.FTZ R214, R88, R214 ;  /* 0x000000d658d67220 */ /* 0x000fca0000410000 */
[----:B------:R-:W-:Y:S01]  /*4b70*/  MUFU.EX2 R136, R136 ;  /* 0x0000008800887308 */ /* 0x000fe20000000800 */
[----:B------:R-:W2:Y:S01]  /*4b80*/  SHFL.IDX PT, R219, R41, R213, 0x1f ;  /* 0x00001fd529db7589 */ /* 0x000ea200000e0000 */
[----:B------:R-:W-:Y:S01]  /*4b90*/  FFMA.FTZ R46, -R195, R195, 1 ;  /* 0x3f800000c32e7423 */ /* 0x000fe200000101c3 */
[----:B-1----:R-:W-:Y:S01]  /*4ba0*/  FMUL.FTZ R40, R34, R40 ;  /* 0x0000002822287220 */ /* 0x002fe20000410000 */
[----:B------:R-:W-:Y:S01]  /*4bb0*/  FFMA.FTZ R49, -R198, R198, 1 ;  /* 0x3f800000c6317423 */ /* 0x000fe200000101c6 */
[----:B------:R-:W-:Y:S01]  /*4bc0*/  FFMA.FTZ R52, -R199, R199, 1 ;  /* 0x3f800000c7347423 */ /* 0x000fe200000101c7 */
[----:B------:R-:W-:Y:S01]  /*4bd0*/  FMUL.FTZ R44, R89, R44 ;  /* 0x0000002c592c7220 */ /* 0x000fe20000410000 */
[----:B------:R-:W-:Y:S01]  /*4be0*/  FMUL.FTZ R218, R91, R218 ;  /* 0x000000da5bda7220 */ /* 0x000fe20000410000 */
[----:B------:R-:W-:Y:S01]  /*4bf0*/  FMUL.FTZ R46, R46, R40 ;  /* 0x000000282e2e7220 */ /* 0x000fe20000410000 */
[----:B------:R-:W-:Y:S01]  /*4c00*/  FMUL.FTZ R49, R49, R214 ;  /* 0x000000d631317220 */ /* 0x000fe20000410000 */
[----:B------:R-:W-:Y:S01]  /*4c10*/  FMUL.FTZ R210, R93, R210 ;  /* 0x000000d25dd27220 */ /* 0x000fe20000410000 */
[----:B------:R-:W-:Y:S01]  /*4c20*/  FFMA.FTZ R40, -R203, R203, 1 ;  /* 0x3f800000cb287423 */ /* 0x000fe200000101cb */
[----:B------:R-:W1:Y:S01]  /*4c30*/  SHFL.IDX PT, R214, R41, R9, 0x1f ;  /* 0x00001f0929d67589 */ /* 0x000e6200000e0000 */
[----:B------:R-:W-:Y:S01]  /*4c40*/  FMUL.FTZ R52, R52, R44 ;  /* 0x0000002c34347220 */ /* 0x000fe20000410000 */
[----:B------:R-:W-:Y:S01]  /*4c50*/  FMUL.FTZ R44, R11, R218 ;  /* 0x000000da0b2c7220 */ /* 0x000fe20000410000 */
[----:B------:R-:W-:Y:S01]  /*4c60*/  FADD.FTZ R220, R50, -R220 ;  /* 0x800000dc32dc7221 */ /* 0x000fe20000010000 */
[----:B------:R-:W3:Y:S01]  /*4c70*/  SHFL.IDX PT, R218, R41, R212, 0x1f ;  /* 0x00001fd429da7589 */ /* 0x000ee200000e0000 */
[----:B------:R-:W-:Y:S01]  /*4c80*/  FMUL.FTZ R40, R40, R210 ;  /* 0x000000d228287220 */ /* 0x000fe20000410000 */
[----:B------:R-:W-:Y:S01]  /*4c90*/  FMUL.FTZ R222, R94, R222 ;  /* 0x000000de5ede7220 */ /* 0x000fe20000410000 */
[----:B------:R-:W-:Y:S01]  /*4ca0*/  MUFU.EX2 R137, R137 ;  /* 0x0000008900897308 */ /* 0x000fe20000000800 */
[----:B------:R-:W3:Y:S01]  /*4cb0*/  SHFL.IDX PT, R210, R41, R124, 0x1f ;  /* 0x00001f7c29d27589 */ /* 0x000ee200000e0000 */
[----:B------:R-:W-:Y:S01]  /*4cc0*/  FMUL.FTZ R220, R95, R220 ;  /* 0x000000dc5fdc7220 */ /* 0x000fe20000410000 */
[----:B------:R-:W-:Y:S01]  /*4cd0*/  FFMA.FTZ R11, -R170, R170, 1 ;  /* 0x3f800000aa0b7423 */ /* 0x000fe200000101aa */
[----:B------:R-:W-:Y:S01]  /*4ce0*/  FFMA.FTZ R47, -R169, R169, 1 ;  /* 0x3f800000a92f7423 */ /* 0x000fe200000101a9 */
[----:B------:R-:W-:Y:S01]  /*4cf0*/  FFMA.FTZ R50, -R200, R200, 1 ;  /* 0x3f800000c8327423 */ /* 0x000fe200000101c8 */
[----:B------:R-:W-:Y:S01]  /*4d00*/  FMUL.FTZ R43, R90, R43 ;  /* 0x0000002b5a2b7220 */ /* 0x000fe20000410000 */
[----:B------:R-:W-:Y:S01]  /*4d10*/  FMUL.FTZ R11, R11, R220 ;  /* 0x000000dc0b0b7220 */ /* 0x000fe20000410000 */
[----:B------:R-:W-:Y:S01]  /*4d20*/  FMUL.FTZ R47, R47, R222 ;  /* 0x000000de2f2f7220 */ /* 0x000fe20000410000 */
[----:B------:R-:W-:Y:S01]  /*4d30*/  SHFL.IDX PT, R220, R41, R217, 0x1f ;  /* 0x00001fd929dc7589 */ /* 0x000fe200000e0000 */
[--C-:B----4-:R-:W-:Y:S01]  /*4d40*/  FADD.FTZ R62, R62, -R121.reuse ;  /* 0x800000793e3e7221 */ /* 0x110fe20000010000 */
[----:B------:R-:W-:Y:S01]  /*4d50*/  FMUL.FTZ R50, R50, R43 ;  /* 0x0000002b32327220 */ /* 0x000fe20000410000 */
[----:B------:R-:W4:Y:S01]  /*4d60*/  MUFU.EX2 R108, R108 ;  /* 0x0000006c006c7308 */ /* 0x000f220000000800 */
[----:B------:R4:W4:Y:S01]  /*4d70*/  SHFL.IDX PT, R222, R41, R215, 0x1f ;  /* 0x00001fd729de7589 */ /* 0x00092200000e0000 */
[----:B------:R-:W-:Y:S01]  /*4d80*/  FADD.FTZ R60, R60, -R121 ;  /* 0x800000793c3c7221 */ /* 0x000fe20000010000 */
[----:B------:R-:W-:Y:S01]  /*4d90*/  FFMA.FTZ R43, -R202, R202, 1 ;  /* 0x3f800000ca2b7423 */ /* 0x000fe200000101ca */
[--C-:B--2---:R-:W-:Y:S01]  /*4da0*/  FADD.FTZ R121, R69, -R219.reuse ;  /* 0x800000db45797221 */ /* 0x104fe20000010000 */
[----:B------:R-:W-:Y:S01]  /*4db0*/  FADD.FTZ R219, R71, -R219 ;  /* 0x800000db47db7221 */ /* 0x000fe20000010000 */
[----:B------:R-:W-:Y:S01]  /*4dc0*/  FMUL.FTZ R62, R104, R62 ;  /* 0x0000003e683e7220 */ /* 0x000fe20000410000 */
[----:B------:R-:W-:Y:S01]  /*4dd0*/  FFMA.FTZ R71, -R158, R158, 1 ;  /* 0x3f8000009e477423 */ /* 0x000fe2000001019e */
[----:B------:R-:W-:Y:S01]  /*4de0*/  FMUL.FTZ R43, R43, R54 ;  /* 0x000000362b2b7220 */ /* 0x000fe20000410000 */
[----:B------:R-:W-:Y:S01]  /*4df0*/  FFMA.FTZ R54, -R167, R167, 1 ;  /* 0x3f800000a7367423 */ /* 0x000fe200000101a7 */
[----:B------:R-:W-:Y:S01]  /*4e00*/  FMUL.FTZ R223, R12, R36 ;  /* 0x000000240cdf7220 */ /* 0x000fe20000410000 */
[----:B------:R-:W-:Y:S01]  /*4e10*/  FMUL.FTZ R53, R13, R53 ;  /* 0x000000350d357220 */ /* 0x000fe20000410000 */
[----:B------:R-:W2:Y:S01]  /*4e20*/  LDL.LU R195, [R1+0x13c] ;  /* 0x00013c0001c37983 */ /* 0x000ea20000300800 */
[----:B------:R-:W-:Y:S01]  /*4e30*/  FFMA.FTZ R36, -R165, R165, 1 ;  /* 0x3f800000a5247423 */ /* 0x000fe200000101a5 */
[----:B------:R-:W-:Y:S01]  /*4e40*/  FMUL.FTZ R55, R21, R55 ;  /* 0x0000003715377220 */ /* 0x000fe20000410000 */
[----:B------:R-:W-:Y:S01]  /*4e50*/  FMUL.FTZ R71, R71, R62 ;  /* 0x0000003e47477220 */ /* 0x000fe20000410000 */
[----:B------:R-:W2:Y:S01]  /*4e60*/  LDL.LU R196, [R1+0x138] ;  /* 0x0001380001c47983 */ /* 0x000ea20000300800 */
[----:B-1----:R-:W-:Y:S01]  /*4e70*/  FADD.FTZ R56, R56, -R214 ;  /* 0x800000d638387221 */ /* 0x002fe20000010000 */
[----:B------:R-:W-:Y:S01]  /*4e80*/  FMUL.FTZ R54, R54, R53 ;  /* 0x0000003536367220 */ /* 0x000fe20000410000 */
[----:B------:R-:W-:Y:S01]  /*4e90*/  MUFU.EX2 R115, R115 ;  /* 0x0000007300737308 */ /* 0x000fe20000000800 */
[----:B------:R-:W1:Y:S01]  /*4ea0*/  SHFL.IDX PT, R62, R63, R9, 0x1f ;  /* 0x00001f093f3e7589 */ /* 0x000e6200000e0000 */
[----:B------:R-:W-:-:S06]  /*4eb0*/  FMUL.FTZ R53, R36, R55 ;  /* 0x0000003724357220 */ /* 0x000fcc0000410000 */
[----:B------:R-:W-:Y:S01]  /*4ec0*/  MUFU.EX2 R122, R122 ;  /* 0x0000007a007a7308 */ /* 0x000fe20000000800 */
[----:B------:R-:W2:Y:S01]  /*4ed0*/  LDL.LU R197, [R1+0x134] ;  /* 0x0001340001c57983 */ /* 0x000ea20000300800 */
[----:B---3--:R-:W-:-:S06]  /*4ee0*/  FADD.FTZ R36, R68, -R218 ;  /* 0x800000da44247221 */ /* 0x008fcc0000010000 */
[----:B------:R-:W3:Y:S01]  /*4ef0*/  MUFU.EX2 R216, R216 ;  /* 0x000000d800d87308 */ /* 0x000ee20000000800 */
[----:B------:R-:W2:Y:S01]  /*4f00*/  LDL.LU R198, [R1+0x130] ;  /* 0x0001300001c67983 */ /* 0x000ea20000300800 */
[----:B------:R-:W-:Y:S01]  /*4f10*/  FADD.FTZ R58, R58, -R214 ;  /* 0x800000d63a3a7221 */ /* 0x000fe20000010000 */
[----:B------:R-:W-:-:S05]  /*4f20*/  FFMA.FTZ R68, -R164, R164, 1 ;  /* 0x3f800000a4447423 */ /* 0x000fca00000101a4 */
[----:B------:R-:W3:Y:S01]  /*4f30*/  MUFU.EX2 R110, R110 ;  /* 0x0000006e006e7308 */ /* 0x000ee20000000800 */
[----:B------:R-:W2:Y:S01]  /*4f40*/  LDL.LU R199, [R1+0x12c] ;  /* 0x00012c0001c77983 */ /* 0x000ea20000300800 */
[----:B------:R-:W-:Y:S01]  /*4f50*/  FMUL.FTZ R56, R22, R56 ;  /* 0x0000003816387220 */ /* 0x000fe20000410000 */
[----:B------:R-:W-:-:S05]  /*4f60*/  FADD.FTZ R57, R57, -R210 ;  /* 0x800000d239397221 */ /* 0x000fca0000010000 */
[----:B------:R-:W-:Y:S01]  /*4f70*/  MUFU.EX2 R132, R132 ;  /* 0x0000008400847308 */ /* 0x000fe20000000800 */
[----:B------:R-:W2:Y:S01]  /*4f80*/  LDL.LU R200, [R1+0x128] ;  /* 0x0001280001c87983 */ /* 0x000ea20000300800 */
[----:B------:R-:W-:-:S06]  /*4f90*/  FADD.FTZ R59, R59, -R210 ;  /* 0x800000d23b3b7221 */ /* 0x000fcc0000010000 */
        /* <DEDUP_REMOVED lines=20> */
[----:B------:R-:W-:Y:S01]  /*50e0*/  SHFL.IDX PT, R212, R63, R212, 0x1f ;  /* 0x00001fd43fd47589 */ /* 0x000fe200000e0000 */
[----:B------:R-:W-:Y:S01]  /*50f0*/  FFMA.FTZ R14, -R163, R163, 1 ;  /* 0x3f800000a30e7423 */ /* 0x000fe200000101a3 */
[----:B----4-:R-:W-:Y:S01]  /*5100*/  FFMA.FTZ R41, -R166, R166, 1 ;  /* 0x3f800000a6297423 */ /* 0x010fe200000101a6 */
[----:B------:R-:W-:Y:S01]  /*5110*/  FADD.FTZ R218, R70, -R218 ;  /* 0x800000da46da7221 */ /* 0x000fe20000010000 */
[----:B------:R-:W2:Y:S01]  /*5120*/  LDL.LU R203, [R1+0x11c] ;  /* 0x00011c0001cb7983 */ /* 0x000ea20000300800 */
[----:B------:R-:W-:Y:S01]  /*5130*/  FMUL.FTZ R56, R97, R57 ;  /* 0x0000003961387220 */ /* 0x000fe20000410000 */
[----:B------:R-:W-:Y:S01]  /*5140*/  FFMA.FTZ R69, -R161, R161, 1 ;  /* 0x3f800000a1457423 */ /* 0x000fe200000101a1 */
[----:B------:R-:W-:Y:S01]  /*5150*/  FMUL.FTZ R61, R100, R61 ;  /* 0x0000003d643d7220 */ /* 0x000fe20000410000 */
[----:B------:R-:W4:Y:S01]  /*5160*/  SHFL.IDX PT, R63, R63, R213, 0x1f ;  /* 0x00001fd53f3f7589 */ /* 0x000f2200000e0000 */
[----:B------:R-:W-:Y:S01]  /*5170*/  FADD.FTZ R64, R64, -R222 ;  /* 0x800000de40407221 */ /* 0x000fe20000010000 */
[----:B------:R-:W-:Y:S01]  /*5180*/  FADD.FTZ R65, R65, -R220 ;  /* 0x800000dc41417221 */ /* 0x000fe20000010000 */
[----:B------:R-:W-:Y:S01]  /*5190*/  FMUL.FTZ R60, R99, R60 ;  /* 0x0000003c633c7220 */ /* 0x000fe20000410000 */
[----:B------:R2:W5:Y:S01]  /*51a0*/  LDL.LU R171, [R1+0x118] ;  /* 0x0001180001ab7983 */ /* 0x0005620000300800 */
[----:B------:R-:W-:Y:S01]  /*51b0*/  FADD.FTZ R66, R66, -R222 ;  /* 0x800000de42427221 */ /* 0x000fe20000010000 */
[----:B------:R-:W-:Y:S01]  /*51c0*/  FADD.FTZ R67, R67, -R220 ;  /* 0x800000dc43437221 */ /* 0x000fe20000010000 */
[----:B------:R-:W-:Y:S01]  /*51d0*/  FMUL.FTZ R121, R103, R121 ;  /* 0x0000007967797220 */ /* 0x000fe20000410000 */
[----:B------:R2:W5:Y:S01]  /*51e0*/  LDL.LU R170, [R1+0x114] ;  /* 0x0001140001aa7983 */ /* 0x0005620000300800 */
[----:B------:R-:W-:Y:S01]  /*51f0*/  FMUL.FTZ R59, R98, R59 ;  /* 0x0000003b623b7220 */ /* 0x000fe20000410000 */
[--C-:B-1----:R-:W-:Y:S01]  /*5200*/  FADD.FTZ R72, R72, -R62.reuse ;  /* 0x8000003e48487221 */ /* 0x102fe20000010000 */
[----:B------:R-:W-:Y:S01]  /*5210*/  FADD.FTZ R74, R74, -R62 ;  /* 0x8000003e4a4a7221 */ /* 0x000fe20000010000 */
[----:B------:R1:W5:Y:S01]  /*5220*/  LDL.LU R169, [R1+0x110] ;  /* 0x0001100001a97983 */ /* 0x0003620000300800 */
[----:B------:R-:W-:Y:S01]  /*5230*/  FMUL.FTZ R57, R55, R58 ;  /* 0x0000003a37397220 */ /* 0x000fe20000410000 */
[----:B------:R-:W-:Y:S01]  /*5240*/  FFMA.FTZ R70, -R159, R159, 1 ;  /* 0x3f8000009f467423 */ /* 0x000fe2000001019f */
[----:B------:R-:W1:Y:S01]  /*5250*/  MUFU.EX2 R130, R130 ;  /* 0x0000008200827308 */ /* 0x000e620000000800 */
[----:B------:R1:W5:Y:S01]  /*5260*/  LDL.LU R168, [R1+0x10c] ;  /* 0x00010c0001a87983 */ /* 0x0003620000300800 */
[----:B------:R-:W-:-:S06]  /*5270*/  FMUL.FTZ R58, R14, R56 ;  /* 0x000000380e3a7220 */ /* 0x000fcc0000410000 */
[----:B------:R-:W1:Y:S01]  /*5280*/  MUFU.EX2 R113, R113 ;  /* 0x0000007100717308 */ /* 0x000e620000000800 */
[----:B------:R1:W5:Y:S01]  /*5290*/  LDL.LU R167, [R1+0x108] ;  /* 0x0001080001a77983 */ /* 0x0003620000300800 */
[----:B------:R-:W-:Y:S01]  /*52a0*/  FFMA.FTZ R56, -R160, R160, 1 ;  /* 0x3f800000a0387423 */ /* 0x000fe200000101a0 */
[----:B------:R-:W-:Y:S01]  /*52b0*/  FMUL.FTZ R36, R108, R36 ;  /* 0x000000246c247220 */ /* 0x000fe20000410000 */
[----:B---3--:R-:W-:Y:S01]  /*52c0*/  FMUL.FTZ R226, R216, R226 ;  /* 0x000000e2d8e27220 */ /* 0x008fe20000410000 */
[----:B------:R3:W5:Y:S01]  /*52d0*/  LDL.LU R166, [R1+0x104] ;  /* 0x0001040001a67983 */ /* 0x0007620000300800 */
[----:B------:R-:W-:Y:S01]  /*52e0*/  FMUL.FTZ R69, R69, R59 ;  /* 0x0000003b45457220 */ /* 0x000fe20000410000 */
[----:B------:R-:W-:Y:S01]  /*52f0*/  FMUL.FTZ R70, R70, R61 ;  /* 0x0000003d46467220 */ /* 0x000fe20000410000 */
[----:B------:R-:W-:Y:S01]  /*5300*/  FFMA.FTZ R55, -R155, R155, 1 ;  /* 0x3f8000009b377423 */ /* 0x000fe2000001019b */
[----:B------:R3:W5:Y:S01]  /*5310*/  LDL.LU R165, [R1+0x100] ;  /* 0x0001000001a57983 */ /* 0x0007620000300800 */
[----:B------:R-:W-:Y:S01]  /*5320*/  FFMA.FTZ R59, -R156, R156, 1 ;  /* 0x3f8000009c3b7423 */ /* 0x000fe2000001019c */
[----:B------:R-:W-:Y:S01]  /*5330*/  FMUL.FTZ R64, R133, R64 ;  /* 0x0000004085407220 */ /* 0x000fe20000410000 */
[----:B------:R-:W-:Y:S01]  /*5340*/  FMUL.FTZ R56, R56, R60 ;  /* 0x0000003c38387220 */ /* 0x000fe20000410000 */
[----:B------:R3:W5:Y:S01]  /*5350*/  LDL.LU R164, [R1+0xfc] ;  /* 0x0000fc0001a47983 */ /* 0x0007620000300800 */
[----:B------:R-:W-:Y:S01]  /*5360*/  FMUL.FTZ R61, R135, R65 ;  /* 0x00000041873d7220 */ /* 0x000fe20000410000 */
[----:B------:R-:W-:Y:S01]  /*5370*/  FMUL.FTZ R66, R134, R66 ;  /* 0x0000004286427220 */ /* 0x000fe20000410000 */
[----:B------:R-:W-:Y:S01]  /*5380*/  FFMA.FTZ R14, -R157, R157, 1 ;  /* 0x3f8000009d0e7423 */ /* 0x000fe2000001019d */
[----:B------:R3:W5:Y:S01]  /*5390*/  LDL.LU R163, [R1+0xf8] ;  /* 0x0000f80001a37983 */ /* 0x0007620000300800 */
[----:B------:R-:W-:Y:S01]  /*53a0*/  FFMA.FTZ R60, -R154, R154, 1 ;  /* 0x3f8000009a3c7423 */ /* 0x000fe2000001019a */
[----:B------:R-:W-:Y:S01]  /*53b0*/  FMUL.FTZ R67, R107, R67 ;  /* 0x000000436b437220 */ /* 0x000fe20000410000 */
[----:B------:R-:W-:Y:S01]  /*53c0*/  FFMA.FTZ R62, -R148, R148, 1 ;  /* 0x3f800000943e7423 */ /* 0x000fe20000010194 */
[----:B------:R3:W5:Y:S01]  /*53d0*/  LDL.LU R162, [R1+0xf4] ;  /* 0x0000f40001a27983 */ /* 0x0007620000300800 */
[--C-:B------:R-:W-:Y:S01]  /*53e0*/  FADD.FTZ R73, R73, -R124.reuse ;  /* 0x8000007c49497221 */ /* 0x100fe20000010000 */
[----:B------:R-:W-:Y:S01]  /*53f0*/  FADD.FTZ R75, R75, -R124 ;  /* 0x8000007c4b4b7221 */ /* 0x000fe20000010000 */
[--C-:B----4-:R-:W-:Y:S01]  /*5400*/  FADD.FTZ R85, R85, -R63.reuse ;  /* 0x8000003f55557221 */ /* 0x110fe20000010000 */
[----:B------:R3:W5:Y:S01]  /*5410*/  LDL.LU R161, [R1+0xf0] ;  /* 0x0000f00001a17983 */ /* 0x0007620000300800 */
[----:B------:R-:W-:Y:S01]  /*5420*/  FMUL.FTZ R64, R59, R64 ;  /* 0x000000403b407220 */ /* 0x000fe20000410000 */
[----:B------:R-:W-:Y:S01]  /*5430*/  FADD.FTZ R87, R87, -R63 ;  /* 0x8000003f57577221 */ /* 0x000fe20000010000 */
[--C-:B------:R-:W-:Y:S01]  /*5440*/  FADD.FTZ R84, R84, -R212.reuse ;  /* 0x800000d454547221 */ /* 0x100fe20000010000 */
[----:B------:R3:W5:Y:S01]  /*5450*/  LDL.LU R160, [R1+0xec] ;  /* 0x0000ec0001a07983 */ /* 0x0007620000300800 */
[----:B------:R-:W-:Y:S01]  /*5460*/  FMUL.FTZ R55, R55, R61 ;  /* 0x0000003d37377220 */ /* 0x000fe20000410000 */
[----:B------:R-:W-:Y:S01]  /*5470*/  FADD.FTZ R86, R86, -R212 ;  /* 0x800000d456567221 */ /* 0x000fe20000010000 */
[----:B------:R-:W-:Y:S01]  /*5480*/  FFMA.FTZ R210, -R144, R144, 1 ;  /* 0x3f80000090d27423 */ /* 0x000fe20000010190 */
[----:B------:R3:W5:Y:S01]  /*5490*/  LDL.LU R159, [R1+0xe8] ;  /* 0x0000e800019f7983 */ /* 0x0007620000300800 */
[----:B------:R-:W-:Y:S01]  /*54a0*/  FFMA.FTZ R59, -R152, R152, 1 ;  /* 0x3f800000983b7423 */ /* 0x000fe20000010198 */
[----:B------:R-:W-:Y:S01]  /*54b0*/  FFMA.FTZ R61, -R151, R151, 1 ;  /* 0x3f800000973d7423 */ /* 0x000fe20000010197 */
[--C-:B------:R-:W-:Y:S01]  /*54c0*/  FADD.FTZ R77, R77, -R125.reuse ;  /* 0x8000007d4d4d7221 */ /* 0x100fe20000010000 */
[----:B------:R3:W5:Y:S01]  /*54d0*/  LDL.LU R158, [R1+0xe4] ;  /* 0x0000e400019e7983 */ /* 0x0007620000300800 */
[----:B------:R-:W-:Y:S01]  /*54e0*/  FMUL.FTZ R65, R60, R66 ;  /* 0x000000423c417220 */ /* 0x000fe20000410000 */
[----:B------:R-:W-:Y:S01]  /*54f0*/  FADD.FTZ R79, R79, -R125 ;  /* 0x8000007d4f4f7221 */ /* 0x000fe20000010000 */
[--C-:B------:R-:W-:Y:S01]  /*5500*/  FADD.FTZ R76, R76, -R126.reuse ;  /* 0x8000007e4c4c7221 */ /* 0x100fe20000010000 */
[----:B------:R3:W5:Y:S01]  /*5510*/  LDL.LU R157, [R1+0xe0] ;  /* 0x0000e000019d7983 */ /* 0x0007620000300800 */
[----:B------:R-:W-:Y:S01]  /*5520*/  FFMA.FTZ R66, -R153, R153, 1 ;  /* 0x3f80000099427423 */ /* 0x000fe20000010199 */
[----:B------:R-:W-:Y:S01]  /*5530*/  FADD.FTZ R78, R78, -R126 ;  /* 0x8000007e4e4e7221 */ /* 0x000fe20000010000 */
[----:B------:R-:W-:Y:S01]  /*5540*/  FMUL.FTZ R218, R136, R218 ;  /* 0x000000da88da7220 */ /* 0x000fe20000410000 */
[----:B------:R3:W5:Y:S01]  /*5550*/  LDL.LU R156, [R1+0xdc] ;  /* 0x0000dc00019c7983 */ /* 0x0007620000300800 */
[----:B------:R-:W-:Y:S01]  /*5560*/  FMUL.FTZ R59, R59, R67 ;  /* 0x000000433b3b7220 */ /* 0x000fe20000410000 */
[--C-:B------:R-:W-:Y:S01]  /*5570*/  FADD.FTZ R80, R80, -R215.reuse ;  /* 0x800000d750507221 */ /* 0x100fe20000010000 */
[----:B------:R-:W-:Y:S01]  /*5580*/  FADD.FTZ R82, R82, -R215 ;  /* 0x800000d752527221 */ /* 0x000fe20000010000 */
[----:B------:R3:W5:Y:S01]  /*5590*/  LDL.LU R155, [R1+0xd8] ;  /* 0x0000d800019b7983 */ /* 0x0007620000300800 */
[----:B------:R-:W-:Y:S01]  /*55a0*/  FMUL.FTZ R61, R61, R121 ;  /* 0x000000793d3d7220 */ /* 0x000fe20000410000 */
[--C-:B------:R-:W-:Y:S01]  /*55b0*/  FADD.FTZ R81, R81, -R217.reuse ;  /* 0x800000d951517221 */ /* 0x100fe20000010000 */
[----:B------:R-:W-:Y:S01]  /*55c0*/  FADD.FTZ R83, R83, -R217 ;  /* 0x800000d953537221 */ /* 0x000fe20000010000 */
[----:B------:R3:W5:Y:S01]  /*55d0*/  LDL.LU R154, [R1+0xd4] ;  /* 0x0000d400019a7983 */ /* 0x0007620000300800 */
[----:B------:R-:W-:Y:S01]  /*55e0*/  FFMA.FTZ R67, -R150, R150, 1 ;  /* 0x3f80000096437423 */ /* 0x000fe20000010196 */
[----:B------:R-:W-:Y:S01]  /*55f0*/  FMUL.FTZ R121, R106, R72 ;  /* 0x000000486a797220 */ /* 0x000fe20000410000 */
[----:B------:R-:W-:Y:S01]  /*5600*/  FFMA.FTZ R213, -R5, R5, 1 ;  /* 0x3f80000005d57423 */ /* 0x000fe20000010105 */
[----:B------:R3:W5:Y:S01]  /*5610*/  LDL.LU R153, [R1+0xd0] ;  /* 0x0000d00001997983 */ /* 0x0007620000300800 */
[----:B------:R-:W-:Y:S01]  /*5620*/  FFMA.FTZ R60, -R149, R149, 1 ;  /* 0x3f800000953c7423 */ /* 0x000fe20000010195 */
[----:B------:R-:W-:Y:S01]  /*5630*/  FFMA.FTZ R214, -R4, R4, 1 ;  /* 0x3f80000004d67423 */ /* 0x000fe20000010104 */
[----:B------:R-:W4:Y:S01]  /*5640*/  MUFU.EX2 R129, R129 ;  /* 0x0000008100817308 */ /* 0x000f220000000800 */
[----:B------:R3:W5:Y:S01]  /*5650*/  LDL.LU R152, [R1+0xcc] ;  /* 0x0000cc0001987983 */ /* 0x0007620000300800 */
[----:B------:R-:W-:-:S06]  /*5660*/  FFMA.FTZ R124, -R147, R147, 1 ;  /* 0x3f800000937c7423 */ /* 0x000fcc0000010193 */
[----:B------:R-:W3:Y:S01]  /*5670*/  MUFU.EX2 R128, R128 ;  /* 0x0000008000807308 */ /* 0x000ee20000000800 */
[----:B------:R1:W5:Y:S01]  /*5680*/  LDL.LU R151, [R1+0xc8] ;  /* 0x0000c80001977983 */ /* 0x0003620000300800 */
[----:B------:R-:W-:-:S06]  /*5690*/  FMUL.FTZ R62, R62, R121 ;  /* 0x000000793e3e7220 */ /* 0x000fcc0000410000 */
[----:B------:R-:W3:Y:S01]  /*56a0*/  MUFU.EX2 R207, R207 ;  /* 0x000000cf00cf7308 */ /* 0x000ee20000000800 */
[----:B------:R1:W5:Y:S01]  /*56b0*/  LDL.LU R150, [R1+0xc4] ;  /* 0x0000c40001967983 */ /* 0x0003620000300800 */
[----:B------:R-:W-:-:S06]  /*56c0*/  FFMA.FTZ R63, -R146, R146, 1 ;  /* 0x3f800000923f7423 */ /* 0x000fcc0000010192 */
[----:B------:R-:W3:Y:S01]  /*56d0*/  MUFU.EX2 R205, R205 ;  /* 0x000000cd00cd7308 */ /* 0x000ee20000000800 */
[----:B------:R1:W5:Y:S01]  /*56e0*/  LDL.LU R149, [R1+0xc0] ;  /* 0x0000c00001957983 */ /* 0x0003620000300800 */
[----:B------:R-:W-:Y:S01]  /*56f0*/  FFMA.FTZ R121, -R145, R145, 1 ;  /* 0x3f80000091797423 */ /* 0x000fe20000010191 */
        /* <DEDUP_REMOVED lines=12> */
[----:B------:R1:W5:Y:S04]  /*57c0*/  LDL.LU R143, [R1+0xa8] ;  /* 0x0000a800018f7983 */ /* 0x0003680000300800 */
        /* <DEDUP_REMOVED lines=16> */
[----:B-1----:R-:W-:Y:S01]  /*58d0*/  FMUL.FTZ R73, R130, R84 ;  /* 0x0000005482497220 */ /* 0x002fe20000410000 */
[----:B------:R-:W-:Y:S01]  /*58e0*/  FMUL.FTZ R121, R121, R36 ;  /* 0x0000002479797220 */ /* 0x000fe20000410000 */
[----:B------:R-:W-:Y:S02]  /*58f0*/  FMUL.FTZ R36, R113, R81 ;  /* 0x0000005171247220 */ /* 0x000fe40000410000 */
[----:B------:R-:W-:Y:S01]  /*5900*/  FMUL.FTZ R218, R218, R73 ;  /* 0x00000049dada7220 */ /* 0x000fe20000410000 */
[----:B------:R-:W-:Y:S01]  /*5910*/  F2FP.BF16.F32.PACK_AB R73, R47, R11 ;  /* 0x0000000b2f49723e */ /* 0x000fe200000010ff */
[----:B------:R-:W-:Y:S01]  /*5920*/  FMUL.FTZ R221, R132, R221 ;  /* 0x000000dd84dd7220 */ /* 0x000fe20000410000 */
[----:B----4-:R-:W-:Y:S01]  /*5930*/  FMUL.FTZ R86, R129, R86 ;  /* 0x0000005681567220 */ /* 0x010fe20000410000 */
[----:B------:R-:W-:Y:S01]  /*5940*/  FMUL.FTZ R38, R236, R38 ;  /* 0x00000026ec267220 */ /* 0x000fe20000410000 */
[----:B------:R-:W-:Y:S01]  /*5950*/  FMUL.FTZ R74, R119, R74 ;  /* 0x0000004a774a7220 */ /* 0x000fe20000410000 */
[----:B------:R-:W-:Y:S01]  /*5960*/  FMUL.FTZ R80, R118, R80 ;  /* 0x0000005076507220 */ /* 0x000fe20000410000 */
        /* <DEDUP_REMOVED lines=66> */
[----:B--2---:R-:W-:-:S05]  /*5d90*/  IMAD R11, R0, 0x4000, R220 ;  /* 0x00004000000b7824 */ /* 0x004fca00078e02dc */
[----:B------:R-:W-:-:S05]  /*5da0*/  LEA R11, R11, R16, 0x1 ;  /* 0x000000100b0b7211 */ /* 0x000fca00078e08ff */
        /* <DEDUP_REMOVED lines=18> */
[----:B------:R-:W-:Y:S02]  /*5ed0*/  F2FP.BF16.F32.PACK_AB R92, R93, R92 ;  /* 0x0000005c5d5c723e */ /* 0x000fe400000010ff */
[----:B------:R-:W-:Y:S01]  /*5ee0*/  F2FP.BF16.F32.PACK_AB R93, R94, R95 ;  /* 0x0000005f5e5d723e */ /* 0x000fe200000010ff */
[----:B------:R-:W-:Y:S02]  /*5ef0*/  WARPGROUP.DEPBAR.LE gsb0, 0x0 ;  /* 0x00008000000079c5 */ /* 0x000fe40000010000 */
[----:B------:R-:W-:Y:S02]  /*5f00*/  F2FP.BF16.F32.PACK_AB R24, R15, R34 ;  /* 0x000000220f18723e */ /* 0x000fe400000010ff */
[----:B------:R-:W-:-:S02]  /*5f10*/  F2FP.BF16.F32.PACK_AB R25, R88, R35 ;  /* 0x000000235819723e */ /* 0x000fc400000010ff */
[----:B------:R-:W-:Y:S02]  /*5f20*/  F2FP.BF16.F32.PACK_AB R26, R90, R89 ;  /* 0x000000595a1a723e */ /* 0x000fe400000010ff */
[----:B------:R-:W-:-:S04]  /*5f30*/  F2FP.BF16.F32.PACK_AB R27, R10, R91 ;  /* 0x0000005b0a1b723e */ /* 0x000fc800000010ff */
        /* <DEDUP_REMOVED lines=50> */
[----:B------:R-:W-:-:S04]  /*6260*/  VIADD R40, R16, 0x20c00 ;  /* 0x00020c0010287836 */ /* 0x000fc80000000000 */
[----:B---3--:R-:W-:-:S05]  /*6270*/  IMAD R10, R14, 0x2000, R40 ;  /* 0x000020000e0a7824 */ /* 0x008fca00078e0228 */
[----:B------:R-:W-:Y:S02]  /*6280*/  SHF.R.U32.HI R10, RZ, 0x4, R10 ;  /* 0x00000004ff0a7819 */ /* 0x000fe4000001160a */
[----:B------:R-:W-:Y:S02]  /*6290*/  R2UR UR4, R16 ;  /* 0x00000000100472ca */ /* 0x000fe400000e0000 */
[----:B------:R-:W-:-:S04]  /*62a0*/  LOP3.LUT R10, R10, 0x3fff, RZ, 0xc0, !PT ;  /* 0x00003fff0a0a7812 */ /* 0x000fc800078ec0ff */
[----:B-1----:R-:W-:-:S04]  /*62b0*/  LOP3.LUT R11, R10, 0x10000, RZ, 0xfc, !PT ;  /* 0x000100000a0b7812 */ /* 0x002fc800078efcff */
[----:B------:R-:W-:-:S04]  /*62c0*/  LEA R11, R0, R11, 0xb ;  /* 0x0000000b000b7211 */ /* 0x000fc800078e58ff */
        /* <DEDUP_REMOVED lines=65> */
.L_x_1390:
        /* <DEDUP_REMOVED lines=68> */
.L_x_1391:
        /* <DEDUP_REMOVED lines=12> */
.L_x_1381:
[----:B------:R-:W2:Y:S01]  /*6be0*/  S2R R8, SR_CTAID.X ;  /* 0x0000000000087919 */ /* 0x000ea20000002500 */
[----:B------:R-:W3:Y:S01]  /*6bf0*/  LDC R5, c[0x0][0x280] ;  /* 0x0000a000ff057b82 */ /* 0x000ee20000000800 */
[----:B------:R-:W-:-:S07]  /*6c00*/  ULDC UR4, c[0x0][0x748] ;  /* 0x0001d20000047ab9 */ /* 0x000fce0000000800 */
[----:B------:R-:W3:Y:S02]  /*6c10*/  LDC R7, c[0x0][0x290] ;  /* 0x0000a400ff077b82 */ /* 0x000ee40000000800 */
[----:B---3--:R-:W-:-:S04]  /*6c20*/  IMAD.IADD R5, R5, 0x1, -R7 ;  /* 0x0000000105057824 */ /* 0x008fc800078e0a07 */
[----:B--2---:R-:W-:-:S05]  /*6c30*/  IMAD R5, R8, 0x80, R5 ;  /* 0x0000008008057824 */ /* 0x004fca00078e0205 */
[----:B------:R-:W-:-:S04]  /*6c40*/  IADD3 R5, R5, UR4, RZ ;  /* 0x0000000405057c10 */ /* 0x000fc8000fffe0ff */
        /* <DEDUP_REMOVED lines=16> */
[----:B-----5:R-:W-:Y:S01]  /*6d50*/  VIADD R9, R5, 0xffffff80 ;  /* 0xffffff8005097836 */ /* 0x020fe20000000000 */
[C---:B-1----:R-:W-:Y:S01]  /*6d60*/  IADD3 R17, R15.reuse, -0x80, RZ ;  /* 0xffffff800f117810 */ /* 0x042fe20007ffe0ff */
        /* <DEDUP_REMOVED lines=11> */
[----:B------:R-:W-:Y:S02]  /*6e20*/  SHF.R.S32.HI R13, RZ, 0x5, R6 ;  /* 0x00000005ff0d7819 */ /* 0x000fe40000011406 */
[----:B----4-:R-:W-:-:S02]  /*6e30*/  SHF.R.S32.HI R11, RZ, 0x2, R12 ;  /* 0x00000002ff0b7819 */ /* 0x010fc4000001140c */
[----:B------:R-:W-:Y:S02]  /*6e40*/  LOP3.LUT R6, R5, 0xffffffe0, RZ, 0xc0, !PT ;  /* 0xffffffe005067812 */ /* 0x000fe400078ec0ff */
[----:B------:R-:W-:Y:S02]  /*6e50*/  SHF.R.S32.HI R12, RZ, 0x1f, R12 ;  /* 0x0000001fff0c7819 */ /* 0x000fe4000001140c */
[----:B------:R-:W-:Y:S01]  /*6e60*/  LEA.HI R5, R15, R15, RZ, 0x1 ;  /* 0x0000000f0f057211 */ /* 0x000fe200078f08ff */
[----:B------:R-:W-:Y:S01]  /*6e70*/  IMAD.IADD R7, R9, 0x1, -R6 ;  /* 0x0000000109077824 */ /* 0x000fe200078e0a06 */
[----:B------:R-:W-:Y:S01]  /*6e80*/  LEA.HI R12, R12, R11, RZ, 0x3 ;  /* 0x0000000b0c0c7211 */ /* 0x000fe200078f18ff */
[----:B------:R-:W-:Y:S01]  /*6e90*/  IMAD R6, R13, -0x10, R8 ;  /* 0xfffffff00d067824 */ /* 0x000fe200078e0208 */
[----:B------:R-:W-:Y:S02]  /*6ea0*/  LOP3.LUT R5, R5, 0xfffffffe, RZ, 0xc0, !PT ;  /* 0xfffffffe05057812 */ /* 0x000fe400078ec0ff */
[----:B------:R-:W-:-:S02]  /*6eb0*/  LOP3.LUT R12, R12, 0xfffffff8, RZ, 0xc0, !PT ;  /* 0xfffffff80c0c7812 */ /* 0x000fc400078ec0ff */
[----:B------:R-:W-:Y:S02]  /*6ec0*/  SHF.R.S32.HI R8, RZ, 0x1f, R7 ;  /* 0x0000001fff087819 */ /* 0x000fe40000011407 */
[----:B------:R-:W-:Y:S02]  /*6ed0*/  IADD3 R6, R6, R12, -R11 ;  /* 0x0000000c06067210 */ /* 0x000fe40007ffe80b */
[CC--:B------:R-:W-:Y:S02]  /*6ee0*/  LEA.HI R11, R8.reuse, R7.reuse, RZ, 0x3 ;  /* 0x00000007080b7211 */ /* 0x0c0fe400078f18ff */
[----:B------:R-:W-:Y:S02]  /*6ef0*/  LEA.HI R7, R8, R7, RZ, 0x2 ;  /* 0x0000000708077211 */ /* 0x000fe400078f10ff */
[--C-:B------:R-:W-:Y:S02]  /*6f00*/  SHF.R.S32.HI R12, RZ, 0x3, R11.reuse ;  /* 0x00000003ff0c7819 */ /* 0x100fe4000001140b */
[----:B------:R-:W-:-:S02]  /*6f10*/  SHF.R.S32.HI R11, RZ, 0x1f, R11 ;  /* 0x0000001fff0b7819 */ /* 0x000fc4000001140b */
[----:B------:R-:W-:Y:S02]  /*6f20*/  SHF.R.S32.HI R14, RZ, 0x2, R7 ;  /* 0x00000002ff0e7819 */ /* 0x000fe40000011407 */
[----:B------:R-:W-:Y:S02]  /*6f30*/  IADD3 R5, R15, -R5, RZ ;  /* 0x800000050f057210 */ /* 0x000fe40007ffe0ff */
[----:B------:R-:W-:Y:S01]  /*6f40*/  LEA.HI R11, R11, R12, RZ, 0x4 ;  /* 0x0000000c0b0b7211 */ /* 0x000fe200078f20ff */
[C---:B------:R-:W-:Y:S01]  /*6f50*/  VIADD R15, R14.reuse, 0x18 ;  /* 0x000000180e0f7836 */ /* 0x040fe20000000000 */
[----:B------:R-:W-:Y:S01]  /*6f60*/  LEA.HI R7, R7, R14, RZ, 0x1 ;  /* 0x0000000e07077211 */ /* 0x000fe200078f08ff */
[----:B------:R-:W-:Y:S01]  /*6f70*/  IMAD R8, R5, -0x40, R6 ;  /* 0xffffffc005087824 */ /* 0x000fe200078e0206 */
[----:B------:R-:W-:Y:S01]  /*6f80*/  LOP3.LUT R11, R11, 0x1ffffff0, RZ, 0xc0, !PT ;  /* 0x1ffffff00b0b7812 */ /* 0x000fe200078ec0ff */
[----:B------:R-:W-:Y:S01]  /*6f90*/  VIADD R6, R14, 0x8 ;  /* 0x000000080e067836 */ /* 0x000fe20000000000 */
[----:B------:R-:W-:-:S02]  /*6fa0*/  LOP3.LUT R5, R7, 0xfffffffe, RZ, 0xc0, !PT ;  /* 0xfffffffe07057812 */ /* 0x000fc400078ec0ff */
[----:B------:R-:W-:Y:S01]  /*6fb0*/  IADD3 R7, R9, -R18, RZ ;  /* 0x8000001209077210 */ /* 0x000fe20007ffe0ff */
[----:B------:R-:W-:Y:S01]  /*6fc0*/  IMAD.IADD R12, R12, 0x1, -R11 ;  /* 0x000000010c0c7824 */ /* 0x000fe200078e0a0b */
[----:B------:R-:W-:Y:S01]  /*6fd0*/  LEA.HI R10, R6, R6, RZ, 0x1 ;  /* 0x00000006060a7211 */ /* 0x000fe200078f08ff */
[C---:B------:R-:W-:Y:S01]  /*6fe0*/  IMAD.IADD R5, R14.reuse, 0x1, -R5 ;  /* 0x000000010e057824 */ /* 0x040fe200078e0a05 */
[----:B------:R-:W-:Y:S02]  /*6ff0*/  IADD3 R11, R14, 0x10, RZ ;  /* 0x000000100e0b7810 */ /* 0x000fe40007ffe0ff */
[----:B------:R-:W-:Y:S01]  /*7000*/  LOP3.LUT R9, R10, 0xfffffffe, RZ, 0xc0, !PT ;  /* 0xfffffffe0a097812 */ /* 0x000fe200078ec0ff */
[----:B------:R-:W-:Y:S01]  /*7010*/  IMAD R5, R12, 0x8, R5 ;  /* 0x000000080c057824 */ /* 0x000fe200078e0205 */
[----:B------:R-:W-:Y:S02]  /*7020*/  LEA.HI R17, R15, R15, RZ, 0x1 ;  /* 0x0000000f0f117211 */ /* 0x000fe400078f08ff */
[----:B------:R-:W-:-:S02]  /*7030*/  IADD3 R9, R6, -R9, RZ ;  /* 0x8000000906097210 */ /* 0x000fc40007ffe0ff */
[----:B------:R-:W-:Y:S01]  /*7040*/  LEA.HI R6, R11, R11, RZ, 0x1 ;  /* 0x0000000b0b067211 */ /* 0x000fe200078f08ff */
[----:B------:R1:W-:Y:S01]  /*7050*/  STL [R1+0x54], R5 ;  /* 0x0000540501007387 */ /* 0x0003e20000100800 */
[----:B------:R-:W-:Y:S02]  /*7060*/  SHF.R.S32.HI R19, RZ, 0x1f, R17 ;  /* 0x0000001fff137819 */ /* 0x000fe40000011411 */
[--C-:B------:R-:W-:Y:S02]  /*7070*/  SHF.R.S32.HI R12, RZ, 0x1, R6.reuse ;  /* 0x00000001ff0c7819 */ /* 0x100fe40000011406 */
[----:B------:R-:W-:Y:S02]  /*7080*/  SHF.R.S32.HI R13, RZ, 0x1f, R6 ;  /* 0x0000001fff0d7819 */ /* 0x000fe40000011406 */
[----:B------:R-:W-:Y:S02]  /*7090*/  LOP3.LUT R14, R6, 0xfffffffe, RZ, 0xc0, !PT ;  /* 0xfffffffe060e7812 */ /* 0x000fe400078ec0ff */
[----:B------:R-:W-:-:S02]  /*70a0*/  LEA.HI R13, R13, R12, RZ, 0x4 ;  /* 0x0000000c0d0d7211 */ /* 0x000fc400078f20ff */
[----:B-1----:R-:W-:Y:S01]  /*70b0*/  SHF.R.S32.HI R5, RZ, 0x1, R10 ;  /* 0x00000001ff057819 */ /* 0x002fe2000001140a */
[----:B------:R-:W-:Y:S01]  /*70c0*/  IMAD.IADD R14, R11, 0x1, -R14 ;  /* 0x000000010b0e7824 */ /* 0x000fe200078e0a0e */
[----:B------:R-:W-:Y:S02]  /*70d0*/  SHF.R.S32.HI R10, RZ, 0x1f, R10 ;  /* 0x0000001fff0a7819 */ /* 0x000fe4000001140a */
[----:B------:R-:W-:Y:S02]  /*70e0*/  SHF.R.S32.HI R6, RZ, 0x1, R17 ;  /* 0x00000001ff067819 */ /* 0x000fe40000011411 */
[----:B------:R-:W-:Y:S02]  /*70f0*/  LEA.HI R10, R10, R5, RZ, 0x4 ;  /* 0x000000050a0a7211 */ /* 0x000fe400078f20ff */
[----:B------:R-:W-:Y:S02]  /*7100*/  LOP3.LUT R13, R13, 0x1ffffff0, RZ, 0xc0, !PT ;  /* 0x1ffffff00d0d7812 */ /* 0x000fe400078ec0ff */
[----:B------:R-:W-:-:S02]  /*7110*/  LOP3.LUT R10, R10, 0x1ffffff0, RZ, 0xc0, !PT ;  /* 0x1ffffff00a0a7812 */ /* 0x000fc400078ec0ff */
[----:B------:R-:W-:Y:S01]  /*7120*/  LEA.HI R19, R19, R6, RZ, 0x4 ;  /* 0x0000000613137211 */ /* 0x000fe200078f20ff */
[----:B------:R-:W-:Y:S01]  /*7130*/  IMAD.IADD R13, R12, 0x1, -R13 ;  /* 0x000000010c0d7824 */ /* 0x000fe200078e0a0d */
[----:B------:R-:W-:Y:S01]  /*7140*/  LOP3.LUT R18, R17, 0xfffffffe, RZ, 0xc0, !PT ;  /* 0xfffffffe11127812 */ /* 0x000fe200078ec0ff */
[----:B------:R-:W-:Y:S01]  /*7150*/  IMAD.IADD R10, R5, 0x1, -R10 ;  /* 0x00000001050a7824 */ /* 0x000fe200078e0a0a */
[----:B------:R-:W-:Y:S01]  /*7160*/  LOP3.LUT R19, R19, 0x1ffffff0, RZ, 0xc0, !PT ;  /* 0x1ffffff013137812 */ /* 0x000fe200078ec0ff */
[----:B------:R-:W-:Y:S01]  /*7170*/  IMAD R5, R13, 0x8, R14 ;  /* 0x000000080d057824 */ /* 0x000fe200078e020e */
[----:B------:R-:W-:Y:S01]  /*7180*/  IADD3 R18, R15, -R18, RZ ;  /* 0x800000120f127210 */ /* 0x000fe20007ffe0ff */
[----:B------:R-:W-:Y:S01]  /*7190*/  IMAD.MOV.U32 R13, RZ, RZ, 0x40000040 ;  /* 0x40000040ff0d7424 */ /* 0x000fe200078e00ff */
[----:B------:R-:W-:Y:S01]  /*71a0*/  LEA R9, R10, R9, 0x3 ;  /* 0x000000090a097211 */ /* 0x000fe200078e18ff */
[----:B------:R-:W-:Y:S01]  /*71b0*/  IMAD.IADD R19, R6, 0x1, -R19 ;  /* 0x0000000106137824 */ /* 0x000fe200078e0a13 */
[----:B------:R-:W-:Y:S01]  /*71c0*/  MOV R11, 0x40000040 ;  /* 0x40000040000b7802 */ /* 0x000fe20000000f00 */
[----:B------:R-:W-:Y:S01]  /*71d0*/  IMAD R6, R20, 0x2000, R16 ;  /* 0x0000200014067824 */ /* 0x000fe200078e0210 */
[----:B------:R-:W-:Y:S01]  /*71e0*/  MOV R15, 0x40000040 ;  /* 0x40000040000f7802 */ /* 0x000fe20000000f00 */
[----:B------:R1:W-:Y:S01]  /*71f0*/  STL [R1+0x4c], R9 ;  /* 0x00004c0901007387 */ /* 0x0003e20000100800 */
[----:B------:R-:W-:Y:S01]  /*7200*/  LEA R10, R19, R18, 0x3 ;  /* 0x00000012130a7211 */ /* 0x000fe200078e18ff */
[----:B------:R-:W-:-:S02]  /*7210*/  IMAD.MOV.U32 R19, RZ, RZ, 0x40000040 ;  /* 0x40000040ff137424 */ /* 0x000fc400078e00ff */
[----:B------:R2:W-:Y:S04]  /*7220*/  STL [R1+0x48], R5 ;  /* 0x0000480501007387 */ /* 0x0005e80000100800 */
[----:B------:R3:W-:Y:S01]  /*7230*/  STL [R1+0x44], R10 ;  /* 0x0000440a01007387 */ /* 0x0007e20000100800 */
[C---:B-1----:R-:W-:Y:S02]  /*7240*/  VIADD R9, R6.reuse, 0x4000 ;  /* 0x0000400006097836 */ /* 0x042fe40000000000 */
[----:B--2---:R-:W-:Y:S01]  /*7250*/  VIADD R5, R6, 0x20c00 ;  /* 0x00020c0006057836 */ /* 0x004fe20000000000 */
[----:B------:R-:W-:Y:S02]  /*7260*/  SHF.R.U32.HI R6, RZ, 0x4, R6 ;  /* 0x00000004ff067819 */ /* 0x000fe40000011606 */
[----:B------:R-:W-:-:S02]  /*7270*/  SHF.R.U32.HI R9, RZ, 0x4, R9 ;  /* 0x00000004ff097819 */ /* 0x000fc40000011609 */
[----:B------:R-:W-:Y:S02]  /*7280*/  SHF.R.U32.HI R5, RZ, 0x4, R5 ;  /* 0x00000004ff057819 */ /* 0x000fe40000011605 */
[----:B------:R-:W-:Y:S02]  /*7290*/  LOP3.LUT R6, R6, 0x3fff, RZ, 0xc0, !PT ;  /* 0x00003fff06067812 */ /* 0x000fe400078ec0ff */
[----:B------:R-:W-:Y:S02]  /*72a0*/  LOP3.LUT R9, R9, 0x3fff, RZ, 0xc0, !PT ;  /* 0x00003fff09097812 */ /* 0x000fe400078ec0ff */
[----:B------:R-:W-:Y:S02]  /*72b0*/  LOP3.LUT R5, R5, 0x3fff, RZ, 0xc0, !PT ;  /* 0x00003fff05057812 */ /* 0x000fe400078ec0ff */
[----:B------:R-:W-:Y:S02]  /*72c0*/  LOP3.LUT R12, R6, 0x10000, RZ, 0xfc, !PT ;  /* 0x00010000060c7812 */ /* 0x000fe400078efcff */
[----:B------:R-:W-:Y:S01]  /*72d0*/  LOP3.LUT R6, R9, 0x10000, RZ, 0xfc, !PT ;  /* 0x0001000009067812 */ /* 0x000fe200078efcff */
[----:B------:R-:W-:Y:S01]  /*72e0*/  VIADD R9, R7, 0x8 ;  /* 0x0000000807097836 */ /* 0x000fe20000000000 */
[----:B------:R-:W-:Y:S01]  /*72f0*/  LOP3.LUT R5, R5, 0x10000, RZ, 0xfc, !PT ;  /* 0x0001000005057812 */ /* 0x000fe200078efcff */
[C---:B------:R-:W-:Y:S01]  /*7300*/  VIADD R20, R12.reuse, 0x4 ;  /* 0x000000040c147836 */ /* 0x040fe20000000000 */
[C---:B------:R-:W-:Y:S01]  /*7310*/  IADD3 R22, R12.reuse, 0x2, RZ ;  /* 0x000000020c167810 */ /* 0x040fe20007ffe0ff */
[----:B------:R1:W-:Y:S01]  /*7320*/  STL [R1+0x3c], R12 ;  /* 0x00003c0c01007387 */ /* 0x0003e20000100800 */
[----:B------:R-:W-:Y:S01]  /*7330*/  IADD3 R18, R12, 0x6, RZ ;  /* 0x000000060c127810 */ /* 0x000fe20007ffe0ff */
[C---:B---3--:R-:W-:Y:S01]  /*7340*/  VIADD R10, R6.reuse, 0x6 ;  /* 0x00000006060a7836 */ /* 0x048fe20000000000 */
[----:B------:R-:W-:Y:S01]  /*7350*/  IADD3 R9, R7, 0x14, RZ ;  /* 0x0000001407097810 */ /* 0x000fe20007ffe0ff */
[----:B------:R2:W-:Y:S01]  /*7360*/  STL [R1+0x58], R5 ;  /* 0x0000580501007387 */ /* 0x0005e20000100800 */
[----:B------:R-:W-:-:S03]  /*7370*/  VIADD R14, R6, 0x2 ;  /* 0x00000002060e7836 */ /* 0x000fc60000000000 */
[----:B------:R3:W-:Y:S01]  /*7380*/  STL [R1+0x38], R6 ;  /* 0x0000380601007387 */ /* 0x0007e20000100800 */
[----:B-1----:R-:W-:-:S03]  /*7390*/  IADD3 R12, R6, 0x4, RZ ;  /* 0x00000004060c7810 */ /* 0x002fc60007ffe0ff */
[----:B------:R1:W-:Y:S01]  /*73a0*/  STL.64 [R1+0x30], R22 ;  /* 0x0000301601007387 */ /* 0x0003e20000100a00 */
[C---:B--2---:R-:W-:Y:S01]  /*73b0*/  IADD3 R5, R7.reuse, 0x4, RZ ;  /* 0x0000000407057810 */ /* 0x044fe20007ffe0ff */
[C---:B------:R-:W-:Y:S02]  /*73c0*/  VIADD R5, R7.reuse, 0x10 ;  /* 0x0000001007057836 */ /* 0x040fe40000000000 */
[----:B------:R1:W-:Y:S01]  /*73d0*/  STL.64 [R1+0x28], R20 ;  /* 0x0000281401007387 */ /* 0x0003e20000100a00 */
[C---:B------:R-:W-:Y:S02]  /*73e0*/  IADD3 R5, R7.reuse, 0x1c, RZ ;  /* 0x0000001c07057810 */ /* 0x040fe40007ffe0ff */
[C---:B---3--:R-:W-:Y:S01]  /*73f0*/  IADD3 R6, R7.reuse, 0xc, RZ ;  /* 0x0000000c07067810 */ /* 0x048fe20007ffe0ff */
[----:B------:R1:W-:Y:S01]  /*7400*/  STL.64 [R1+0x20], R18 ;  /* 0x0000201201007387 */ /* 0x0003e20000100a00 */
[----:B------:R-:W-:-:S03]  /*7410*/  VIADD R6, R7, 0x18 ;  /* 0x0000001807067836 */ /* 0x000fc60000000000 */
[----:B------:R1:W-:Y:S04]  /*7420*/  STL.64 [R1+0x8], R10 ;  /* 0x0000080a01007387 */ /* 0x0003e80000100a00 */
[----:B------:R1:W-:Y:S04]  /*7430*/  STL.64 [R1+0x18], R14 ;  /* 0x0000180e01007387 */ /* 0x0003e80000100a00 */
[----:B------:R1:W-:Y:S02]  /*7440*/  STL.64 [R1+0x10], R12 ;  /* 0x0000100c01007387 */ /* 0x0003e40000100a00 */
.L_x_1404:
[----:B------:R-:W-:-:S05]  /*7450*/  IMAD.U32 R5, RZ, RZ, UR36 ;  /* 0x00000024ff057e24 */ /* 0x000fca000f8e00ff */
[----:B------:R-:W-:-:S04]  /*7460*/  LOP3.LUT R5, R5, 0x1, RZ, 0xfc, !PT ;  /* 0x0000000105057812 */ /* 0x000fc800078efcff */
[----:B------:R-:W-:-:S13]  /*7470*/  ISETP.NE.AND P0, PT, R5, 0x3, PT ;  /* 0x000000030500780c */ /* 0x000fda0003f05270 */
[----:B------:R-:W-:Y:S05]  /*7480*/  @!P0 BRA `(.L_x_1394) ;  /* 0x0000000000048947 */ /* 0x000fea0003800000 */
[----:B------:R-:W-:Y:S01]  /*7490*/  BPT.TRAP 0x1 ;  /* 0x000000040000795c */ /* 0x000fe20000300000 */
.L_x_1394:
[----:B------:R-:W-:Y:S02]  /*74a0*/  LEA R6, R0, R16, 0x3 ;  /* 0x0000001000067211 */ /* 0x000fe400078e18ff */
[----:B-1----:R-:W-:-:S04]  /*74b0*/  SHF.L.U32 R23, R4, 0x1f, RZ ;  /* 0x0000001f04177819 */ /* 0x002fc800000006ff */
[----:B------:R1:W2:Y:S01]  /*74c0*/  SYNCS.PHASECHK.TRANS64.TRYWAIT P1, [R6+URZ+0x30c10], R23 ;  /* 0x030c1017060075a7 */ /* 0x0002a2000802017f */
[----:B------:R-:W-:Y:S05]  /*74d0*/  @!P0 BRA `(.L_x_1395) ;  /* 0x0000000000048947 */ /* 0x000fea0003800000 */
[----:B------:R-:W-:Y:S01]  /*74e0*/  BPT.TRAP 0x1 ;  /* 0x000000040000795c */ /* 0x000fe20000300000 */
.L_x_1395:
[----:B------:R-:W-:-:S05]  /*74f0*/  VIADD R5, R16, 0x10000 ;  /* 0x0001000010057836 */ /* 0x000fca0000000000 */
[----:B------:R-:W-:-:S04]  /*7500*/  SHF.R.U32.HI R5, RZ, 0x4, R5 ;  /* 0x00000004ff057819 */ /* 0x000fc80000011605 */
[----:B------:R-:W-:-:S04]  /*7510*/  LOP3.LUT R5, R5, 0x3fff, RZ, 0xc0, !PT ;  /* 0x00003fff05057812 */ /* 0x000fc800078ec0ff */
[----:B------:R-:W-:Y:S01]  /*7520*/  LOP3.LUT R9, R5, 0x10000, RZ, 0xfc, !PT ;  /* 0x0001000005097812 */ /* 0x000fe200078efcff */
[----:B--2---:R-:W-:Y:S06]  /*7530*/  @P1 BRA `(.L_x_1396) ;  /* 0x0000000000081947 */ /* 0x004fec0003800000 */
[----:B------:R-:W2:Y:S02]  /*7540*/  SYNCS.PHASECHK.TRANS64.TRYWAIT P1, [R6+URZ+0x30c10], R23 ;  /* 0x030c1017060075a7 */ /* 0x000ea4000802017f */
[----:B--2---:R-:W-:Y:S05]  /*7550*/  @!P1 BRA `(.L_x_1397) ;  /* 0x000000d000bc9947 */ /* 0x004fea0003800000 */
.L_x_1396:
[----:B------:R-:W3:Y:S04]  /*7560*/  LDL R17, [R1+0x3c] ;  /* 0x00003c0001117983 */ /* 0x000ee80000100800 */
[----:B------:R-:W4:Y:S04]  /*7570*/  LDL.64 R20, [R1+0x30] ;  /* 0x0000300001147983 */ /* 0x000f280000100a00 */
[----:B------:R-:W5:Y:S01]  /*7580*/  LDL.64 R18, [R1+0x28] ;  /* 0x0000280001127983 */ /* 0x000f620000100a00 */
[----:B------:R-:W-:Y:S01]  /*7590*/  LEA R9, R0, R9, 0xa ;  /* 0x0000000900097211 */ /* 0x000fe200078e50ff */
        /* <DEDUP_REMOVED lines=20> */
[C---:B-----5:R-:W-:Y:S01]  /*76e0*/  IMAD R10, R0.reuse, 0x80, R10 ;  /* 0x00000080000a7824 */ /* 0x060fe200078e020a */
[----:B------:R-:W-:Y:S01]  /*76f0*/  UIADD3 UR6, UR6, 0x6, URZ ;  /* 0x0000000606067890 */ /* 0x000fe2000fffe03f */
[----:B------:R-:W-:-:S04]  /*7700*/  LEA R12, R0, R12, 0x7 ;  /* 0x0000000c000c7211 */ /* 0x000fc800078e38ff */
[----:B------:R-:W-:-:S04]  /*7710*/  LEA R15, R3, R12, 0x1 ;  /* 0x0000000c030f7211 */ /* 0x000fc800078e08ff */
[----:B------:R-:W-:Y:S01]  /*7720*/  LEA R9, R15, R16, 0x2 ;  /* 0x000000100f097211 */ /* 0x000fe200078e10ff */
        /* <DEDUP_REMOVED lines=8> */
[C---:B------:R-:W-:Y:S01]  /*77b0*/  IMAD R14, R0.reuse, 0x80, R13 ;  /* 0x00000080000e7824 */ /* 0x040fe200078e020d */
[----:B------:R-:W-:Y:S01]  /*77c0*/  LEA R18, R0, R11, 0x7 ;  /* 0x0000000b00127211 */ /* 0x000fe200078e38ff */
[C---:B------:R-:W-:Y:S02]  /*77d0*/  IMAD R13, R3.reuse, 0x2, R10 ;  /* 0x00000002030d7824 */ /* 0x040fe400078e020a */
[C---:B------:R-:W-:Y:S01]  /*77e0*/  IMAD R19, R3.reuse, 0x2, R14 ;  /* 0x0000000203137824 */ /* 0x040fe200078e020e */
[----:B------:R-:W-:Y:S01]  /*77f0*/  LEA R21, R3, R18, 0x1 ;  /* 0x0000001203157211 */ /* 0x000fe200078e08ff */
[----:B------:R-:W-:-:S02]  /*7800*/  IMAD R17, R13, 0x4, R16 ;  /* 0x000000040d117824 */ /* 0x000fc400078e0210 */
[----:B------:R-:W-:Y:S01]  /*7810*/  IMAD R10, R19, 0x4, R16 ;  /* 0x00000004130a7824 */ /* 0x000fe200078e0210 */
[----:B------:R-:W-:Y:S01]  /*7820*/  LEA R11, R21, R16, 0x2 ;  /* 0x00000010150b7211 */ /* 0x000fe200078e10ff */
[----:B------:R-:W-:-:S04]  /*7830*/  VIADD R14, R16, 0x20000 ;  /* 0x00020000100e7836 */ /* 0x000fc80000000000 */
[--C-:B------:R-:W-:Y:S01]  /*7840*/  IMAD R15, R15, 0x4, R14.reuse ;  /* 0x000000040f0f7824 */ /* 0x100fe200078e020e */
[-C--:B------:R-:W-:Y:S02]  /*7850*/  LEA R12, R13, R14.reuse, 0x2 ;  /* 0x0000000e0d0c7211 */ /* 0x080fe400078e10ff */
        /* <DEDUP_REMOVED lines=15> */
.L_x_1398:
[----:B------:R1:W1:Y:S01]  /*7950*/  SYNCS.PHASECHK.TRANS64.TRYWAIT P1, [R6+URZ+0x30c30], R23 ;  /* 0x030c3017060075a7 */ /* 0x000262000802017f */
[----:B------:R-:W-:Y:S05]  /*7960*/  @!P0 BRA `(.L_x_1399) ;  /* 0x0000000000048947 */ /* 0x000fea0003800000 */
[----:B------:R-:W-:Y:S01]  /*7970*/  BPT.TRAP 0x1 ;  /* 0x000000040000795c */ /* 0x000fe20000300000 */
.L_x_1399:
[----:B-1----:R-:W-:Y:S05]  /*7980*/  @P1 BRA `(.L_x_1400) ;  /* 0x0000000000081947 */ /* 0x002fea0003800000 */
[----:B------:R-:W1:Y:S02]  /*7990*/  SYNCS.PHASECHK.TRANS64.TRYWAIT P1, [R6+URZ+0x30c30], R23 ;  /* 0x030c3017060075a7 */ /* 0x000e64000802017f */
[----:B-1----:R-:W-:Y:S05]  /*79a0*/  @!P1 BRA `(.L_x_1401) ;  /* 0x000000cc00bc9947 */ /* 0x002fea0003800000 */
.L_x_1400:
[----:B------:R-:W2:Y:S01]  /*79b0*/  LDL R26, [R1+0x38] ;  /* 0x00003800011a7983 */ /* 0x000ea20000100800 */
[----:B------:R-:W-:Y:S01]  /*79c0*/  IADD3 R24, R16, 0x18000, RZ ;  /* 0x0001800010187810 */ /* 0x000fe20007ffe0ff */
[----:B------:R-:W-:Y:S02]  /*79d0*/  ULDC UR8, c[0x0][0x75c] ;  /* 0x0001d70000087ab9 */ /* 0x000fe40000000800 */
[----:B------:R-:W-:Y:S01]  /*79e0*/  STL [R1+0xf8], R162 ;  /* 0x0000f8a201007387 */ /* 0x000fe20000100800 */
[----:B------:R-:W-:Y:S01]  /*79f0*/  SHF.R.U32.HI R24, RZ, 0x4, R24 ;  /* 0x00000004ff187819 */ /* 0x000fe20000011618 */
[----:B------:R-:W-:Y:S01]  /*7a00*/  FMUL.FTZ R18, R76, UR8 ;  /* 0x000000084c127c20 */ /* 0x000fe20008410000 */
[----:B------:R-:W-:Y:S01]  /*7a10*/  FMUL.FTZ R19, R77, UR8 ;  /* 0x000000084d137c20 */ /* 0x000fe20008410000 */
[----:B------:R-:W-:Y:S01]  /*7a20*/  STL [R1+0xf4], R161 ;  /* 0x0000f4a101007387 */ /* 0x000fe20000100800 */
[----:B------:R-:W-:Y:S01]  /*7a30*/  LOP3.LUT R210, R24, 0x3fff, RZ, 0xc0, !PT ;  /* 0x00003fff18d27812 */ /* 0x000fe200078ec0ff */
[----:B------:R-:W-:Y:S01]  /*7a40*/  FMUL.FTZ R20, R78, UR8 ;  /* 0x000000084e147c20 */ /* 0x000fe20008410000 */
[----:B------:R-:W-:Y:S01]  /*7a50*/  FMUL.FTZ R21, R79, UR8 ;  /* 0x000000084f157c20 */ /* 0x000fe20008410000 */
[----:B------:R-:W-:Y:S01]  /*7a60*/  STL [R1+0xf0], R160 ;  /* 0x0000f0a001007387 */ /* 0x000fe20000100800 */
[----:B------:R-:W-:Y:S01]  /*7a70*/  LOP3.LUT R25, R210, 0x10000, RZ, 0xfc, !PT ;  /* 0x00010000d2197812 */ /* 0x000fe200078efcff */
[----:B------:R-:W-:Y:S01]  /*7a80*/  FMUL.FTZ R22, R80, UR8 ;  /* 0x0000000850167c20 */ /* 0x000fe20008410000 */
[----:B------:R-:W-:Y:S01]  /*7a90*/  FMUL.FTZ R23, R81, UR8 ;  /* 0x0000000851177c20 */ /* 0x000fe20008410000 */
[----:B------:R-:W-:Y:S01]  /*7aa0*/  STL [R1+0xec], R159 ;  /* 0x0000ec9f01007387 */ /* 0x000fe20000100800 */
[----:B------:R-:W-:Y:S01]  /*7ab0*/  FMUL.FTZ R204, R82, UR8 ;  /* 0x0000000852cc7c20 */ /* 0x000fe20008410000 */
[----:B------:R-:W-:-:S02]  /*7ac0*/  IMAD R25, R0, 0x400, R25 ;  /* 0x0000040000197824 */ /* 0x000fc400078e0219 */
        /* <DEDUP_REMOVED lines=71> */
[C---:B------:R-:W-:Y:S01]  /*7f40*/  IADD3 R230, R7.reuse, 0x4, RZ ;  /* 0x0000000407e67810 */ /* 0x040fe20007ffe0ff */
        /* <DEDUP_REMOVED lines=34> */
[C---:B------:R-:W-:Y:S01]  /*8170*/  VIADD R220, R7.reuse, 0x10 ;  /* 0x0000001007dc7836 */ /* 0x040fe20000000000 */
[----:B------:R-:W-:-:S03]  /*8180*/  IADD3 R224, R7, 0x14, RZ ;  /* 0x0000001407e07810 */ /* 0x000fc60007ffe0ff */
        /* <DEDUP_REMOVED lines=53> */
[----:B----4-:R-:W-:Y:S01]  /*84e0*/  VIADD R128, R7, 0x18 ;  /* 0x0000001807807836 */ /* 0x010fe20000000000 */
        /* <DEDUP_REMOVED lines=10> */
[----:B------:R-:W-:Y:S01]  /*8590*/  IADD3 R221, R7, 0x1c, RZ ;  /* 0x0000001c07dd7810 */ /* 0x000fe20007ffe0ff */
[----:B------:R-:W-:-:S06]  /*85a0*/  FFMA.FTZ R95, R98, UR5, -R95 ;  /* 0x00000005625f7c23 */ /* 0x000fcc000801085f */
        /* <DEDUP_REMOVED lines=140> */
[----:B----4-:R-:W-:-:S02]  /*8e70*/  FSEL R128, R234, -INF , P2 ;  /* 0xff800000ea807808 */ /* 0x010fc40001000000 */
[----:B------:R-:W4:Y:S01]  /*8e80*/  SHFL.IDX PT, R212, R217, R212, 0x1f ;  /* 0x00001fd4d9d47589 */ /* 0x000f2200000e0000 */
[----:B---3--:R-:W-:Y:S01]  /*8e90*/  FFMA.FTZ R132, R26, UR5, -R215 ;  /* 0x000000051a847c23 */ /* 0x008fe200080108d7 */
[C---:B------:R-:W-:Y:S01]  /*8ea0*/  IADD3 R215, R7.reuse, 0x18, RZ ;  /* 0x0000001807d77810 */ /* 0x040fe20007ffe0ff */
[----:B------:R3:W-:Y:S01]  /*8eb0*/  MUFU.EX2 R12, R122 ;  /* 0x0000007a000c7308 */ /* 0x0007e20000000800 */
[----:B------:R-:W-:Y:S01]  /*8ec0*/  FFMA.FTZ R128, R128, UR5, -R127 ;  /* 0x0000000580807c23 */ /* 0x000fe2000801087f */
[----:B------:R-:W4:Y:S06]  /*8ed0*/  SHFL.IDX PT, R230, R11, R230, 0x1f ;  /* 0x00001fe60be67589 */ /* 0x000f2c00000e0000 */
[----:B------:R-:W4:Y:S01]  /*8ee0*/  MUFU.TANH R114, R114 ;  /* 0x0000007200727308 */ /* 0x000f220000002400 */
[----:B---3--:R-:W-:Y:S01]  /*8ef0*/  FSEL R122, R112, -INF , P1 ;  /* 0xff800000707a7808 */ /* 0x008fe20000800000 */
[----:B------:R-:W3:Y:S01]  /*8f00*/  SHFL.IDX PT, R215, R217, R215, 0x1f ;  /* 0x00001fd7d9d77589 */ /* 0x000ee200000e0000 */
[----:B------:R-:W-:-:S03]  /*8f10*/  VIADD R26, R7, 0x8 ;  /* 0x00000008071a7836 */ /* 0x000fc60000000000 */
[----:B------:R-:W-:Y:S01]  /*8f20*/  FFMA.FTZ R127, R122, UR5, -R127 ;  /* 0x000000057a7f7c23 */ /* 0x000fe2000801087f */
[----:B------:R4:W3:Y:S01]  /*8f30*/  SHFL.IDX PT, R217, R217, R221, 0x1f ;  /* 0x00001fddd9d97589 */ /* 0x0008e200000e0000 */
[----:B------:R-:W-:Y:S01]  /*8f40*/  FSEL R122, R149, -INF , P2 ;  /* 0xff800000957a7808 */ /* 0x000fe20001000000 */
[--C-:B------:R-:W-:Y:S01]  /*8f50*/  FADD.FTZ R32, R32, -R229.reuse ;  /* 0x800000e520207221 */ /* 0x100fe20000010000 */
[----:B------:R-:W-:Y:S01]  /*8f60*/  FADD.FTZ R34, R34, -R229 ;  /* 0x800000e522227221 */ /* 0x000fe20000010000 */
[----:B------:R-:W-:Y:S01]  /*8f70*/  FFMA.FTZ R22, -R22, R22, 1 ;  /* 0x3f80000016167423 */ /* 0x000fe20000010116 */
[----:B------:R3:W3:Y:S01]  /*8f80*/  SHFL.IDX PT, R229, R11, R26, 0x1f ;  /* 0x00001f1a0be57589 */ /* 0x0006e200000e0000 */
[--C-:B------:R-:W-:Y:S01]  /*8f90*/  FFMA.FTZ R122, R122, UR5, -R125.reuse ;  /* 0x000000057a7a7c23 */ /* 0x100fe2000801087d */
[----:B------:R-:W-:Y:S01]  /*8fa0*/  FFMA.FTZ R125, R219, UR5, -R125 ;  /* 0x00000005db7d7c23 */ /* 0x000fe2000801087d */
[--C-:B------:R-:W-:Y:S01]  /*8fb0*/  FADD.FTZ R219, R25, -R222.reuse ;  /* 0x800000de19db7221 */ /* 0x100fe20000010000 */
[----:B------:R-:W-:Y:S01]  /*8fc0*/  FADD.FTZ R222, R27, -R222 ;  /* 0x800000de1bde7221 */ /* 0x000fe20000010000 */
[----:B------:R-:W-:Y:S01]  /*8fd0*/  IADD3 R27, R7, 0xc, RZ ;  /* 0x0000000c071b7810 */ /* 0x000fe20007ffe0ff */
[--C-:B--2---:R-:W-:Y:S01]  /*8fe0*/  FADD.FTZ R33, R33, -R224.reuse ;  /* 0x800000e021217221 */ /* 0x104fe20000010000 */
[----:B------:R-:W-:Y:S01]  /*8ff0*/  FADD.FTZ R35, R35, -R224 ;  /* 0x800000e023237221 */ /* 0x000fe20000010000 */
[----:B------:R1:W-:Y:S08]  /*9000*/  MUFU.EX2 R25, R211 ;  /* 0x000000d300197308 */ /* 0x0003f00000000800 */
[----:B------:R-:W2:Y:S01]  /*9010*/  MUFU.TANH R113, R113 ;  /* 0x0000007100717308 */ /* 0x000ea20000002400 */
[----:B------:R2:W2:Y:S01]  /*9020*/  SHFL.IDX PT, R224, R11, R27, 0x1f ;  /* 0x00001f1b0be07589 */ /* 0x0004a200000e0000 */
[--C-:B-1----:R-:W-:Y:S01]  /*9030*/  FADD.FTZ R211, R29, -R213.reuse ;  /* 0x800000d51dd37221 */ /* 0x102fe20000010000 */
[----:B----4-:R-:W-:Y:S01]  /*9040*/  FADD.FTZ R221, R28, -R212 ;  /* 0x800000d41cdd7221 */ /* 0x010fe20000010000 */
[----:B------:R-:W-:Y:S01]  /*9050*/  FADD.FTZ R213, R31, -R213 ;  /* 0x800000d51fd57221 */ /* 0x000fe20000010000 */
[----:B------:R-:W-:-:S03]  /*9060*/  FSEL R28, R141, -INF , P2 ;  /* 0xff8000008d1c7808 */ /* 0x000fc60001000000 */
[----:B------:R-:W1:Y:S01]  /*9070*/  MUFU.EX2 R95, R95 ;  /* 0x0000005f005f7308 */ /* 0x000e620000000800 */
[----:B------:R-:W-:Y:S01]  /*9080*/  FSEL R31, R140, -INF , P1 ;  /* 0xff8000008c1f7808 */ /* 0x000fe20000800000 */
[----:B------:R-:W-:-:S06]  /*9090*/  FFMA.FTZ R28, R28, UR5, -R230 ;  /* 0x000000051c1c7c23 */ /* 0x000fcc00080108e6 */
[----:B------:R-:W4:Y:S01]  /*90a0*/  MUFU.TANH R118, R118 ;  /* 0x0000007600767308 */ /* 0x000f220000002400 */
[----:B------:R-:W-:-:S07]  /*90b0*/  FFMA.FTZ R31, R31, UR5, -R230 ;  /* 0x000000051f1f7c23 */ /* 0x000fce00080108e6 */
[----:B------:R-:W-:Y:S08]  /*90c0*/  MUFU.EX2 R98, R98 ;  /* 0x0000006200627308 */ /* 0x000ff00000000800 */
[----:B------:R-:W4:Y:S08]  /*90d0*/  MUFU.TANH R116, R116 ;  /* 0x0000007400747308 */ /* 0x000f300000002400 */
[----:B------:R-:W-:Y:S08]  /*90e0*/  MUFU.TANH R121, R121 ;  /* 0x0000007900797308 */ /* 0x000ff00000002400 */
[----:B------:R-:W4:Y:S08]  /*90f0*/  MUFU.EX2 R104, R104 ;  /* 0x0000006800687308 */ /* 0x000f300000000800 */
[----:B------:R-:W4:Y:S08]  /*9100*/  MUFU.TANH R115, R115 ;  /* 0x0000007300737308 */ /* 0x000f300000002400 */
[----:B------:R-:W-:Y:S01]  /*9110*/  MUFU.TANH R117, R117 ;  /* 0x0000007500757308 */ /* 0x000fe20000002400 */
[----:B------:R-:W-:-:S07]  /*9120*/  FFMA.FTZ R23, -R23, R23, 1 ;  /* 0x3f80000017177423 */ /* 0x000fce0000010117 */
[----:B------:R-:W-:Y:S08]  /*9130*/  MUFU.EX2 R103, R103 ;  /* 0x0000006700677308 */ /* 0x000ff00000000800 */
[----:B------:R-:W-:Y:S01]  /*9140*/  MUFU.EX2 R96, R96 ;  /* 0x0000006000607308 */ /* 0x000fe20000000800 */
[----:B------:R-:W-:Y:S01]  /*9150*/  FFMA.FTZ R209, -R209, R209, 1 ;  /* 0x3f800000d1d17423 */ /* 0x000fe200000101d1 */
[----:B------:R-:W-:Y:S01]  /*9160*/  FFMA.FTZ R205, -R205, R205, 1 ;  /* 0x3f800000cdcd7423 */ /* 0x000fe200000101cd */
[----:B------:R-:W-:Y:S05]  /*9170*/  LDS R13, [R13+0x400] ;  /* 0x000400000d0d7984 */ /* 0x000fea0000000800 */
[----:B---3--:R3:W-:Y:S01]  /*9180*/  MUFU.EX2 R26, R231 ;  /* 0x000000e7001a7308 */ /* 0x0087e20000000800 */
[----:B------:R-:W-:Y:S01]  /*9190*/  FADD.FTZ R36, R36, -R215 ;  /* 0x800000d724247221 */ /* 0x000fe20000010000 */
[----:B---3--:R-:W-:-:S06]  /*91a0*/  VIADD R231, R7, 0x10 ;  /* 0x0000001007e77836 */ /* 0x008fcc0000000000 */
[----:B--2---:R2:W-:Y:S01]  /*91b0*/  MUFU.EX2 R27, R214 ;  /* 0x000000d6001b7308 */ /* 0x0045e20000000800 */
[----:B------:R3:W1:Y:S01]  /*91c0*/  SHFL.IDX PT, R230, R11, R231, 0x1f ;  /* 0x00001fe70be67589 */ /* 0x00066200000e0000 */
[----:B------:R-:W-:Y:S01]  /*91d0*/  FADD.FTZ R215, R38, -R215 ;  /* 0x800000d726d77221 */ /* 0x000fe20000010000 */
[----:B--2---:R-:W-:Y:S01]  /*91e0*/  FADD.FTZ R214, R37, -R217 ;  /* 0x800000d925d67221 */ /* 0x004fe20000010000 */
[----:B------:R-:W-:Y:S01]  /*91f0*/  FFMA.FTZ R37, -R20, R20, 1 ;  /* 0x3f80000014257423 */ /* 0x000fe20000010114 */
[----:B------:R-:W-:Y:S01]  /*9200*/  FSEL R20, R6, -INF , P2 ;  /* 0xff80000006147808 */ /* 0x000fe20001000000 */
[----:B------:R-:W-:Y:S01]  /*9210*/  FFMA.FTZ R38, -R18, R18, 1 ;  /* 0x3f80000012267423 */ /* 0x000fe20000010112 */
[----:B------:R-:W-:Y:S01]  /*9220*/  FMUL.FTZ R223, R99, R223 ;  /* 0x000000df63df7220 */ /* 0x000fe20000410000 */
[----:B------:R2:W-:Y:S03]  /*9230*/  MUFU.EX2 R18, R216 ;  /* 0x000000d800127308 */ /* 0x0005e60000000800 */
[----:B------:R-:W-:Y:S01]  /*9240*/  FMUL.FTZ R37, R37, R223 ;  /* 0x000000df25257220 */ /* 0x000fe20000410000 */
[----:B------:R-:W-:Y:S01]  /*9250*/  FMUL.FTZ R223, R119, R219 ;  /* 0x000000db77df7220 */ /* 0x000fe20000410000 */
[----:B--2---:R-:W-:Y:S01]  /*9260*/  FFMA.FTZ R216, R20, UR5, -R229 ;  /* 0x0000000514d87c23 */ /* 0x004fe200080108e5 */
[----:B------:R-:W-:-:S02]  /*9270*/  FFMA.FTZ R20, -R19, R19, 1 ;  /* 0x3f80000013147423 */ /* 0x000fc40000010113 */
[----:B------:R2:W-:Y:S01]  /*9280*/  MUFU.EX2 R19, R218 ;  /* 0x000000da00137308 */ /* 0x0005e20000000800 */
[----:B------:R-:W-:Y:S01]  /*9290*/  FMUL.FTZ R222, R100, R222 ;  /* 0x000000de64de7220 */ /* 0x000fe20000410000 */
[----:B------:R-:W-:Y:S01]  /*92a0*/  FADD.FTZ R212, R30, -R212 ;  /* 0x800000d41ed47221 */ /* 0x000fe20000010000 */
[----:B--2---:R-:W-:Y:S02]  /*92b0*/  FSEL R218, R3, -INF , P1 ;  /* 0xff80000003da7808 */ /* 0x004fe40000800000 */
[----:B---3--:R-:W-:-:S03]  /*92c0*/  IADD3 R231, R7, 0x14, RZ ;  /* 0x0000001407e77810 */ /* 0x008fc60007ffe0ff */
[----:B------:R-:W-:Y:S01]  /*92d0*/  FFMA.FTZ R219, R218, UR5, -R224 ;  /* 0x00000005dadb7c23 */ /* 0x000fe200080108e0 */
[----:B------:R-:W-:Y:S01]  /*92e0*/  FMUL.FTZ R218, R20, R223 ;  /* 0x000000df14da7220 */ /* 0x000fe20000410000 */
[----:B------:R-:W-:Y:S01]  /*92f0*/  FSEL R29, R143, -INF , P2 ;  /* 0xff8000008f1d7808 */ /* 0x000fe20001000000 */
[----:B------:R2:W-:Y:S01]  /*9300*/  MUFU.EX2 R20, R210 ;  /* 0x000000d200147308 */ /* 0x0005e20000000800 */
[----:B------:R-:W-:Y:S01]  /*9310*/  FSEL R30, R142, -INF , P1 ;  /* 0xff8000008e1e7808 */ /* 0x000fe20000800000 */
[----:B------:R-:W-:Y:S01]  /*9320*/  FMUL.FTZ R223, R97, R221 ;  /* 0x000000dd61df7220 */ /* 0x000fe20000410000 */
[----:B------:R-:W-:Y:S01]  /*9330*/  FADD.FTZ R217, R39, -R217 ;  /* 0x800000d927d97221 */ /* 0x000fe20000010000 */
[--C-:B------:R-:W-:Y:S01]  /*9340*/  FFMA.FTZ R29, R29, UR5, -R233.reuse ;  /* 0x000000051d1d7c23 */ /* 0x100fe200080108e9 */
[----:B--2---:R-:W-:Y:S01]  /*9350*/  FMUL.FTZ R210, R21, R222 ;  /* 0x000000de15d27220 */ /* 0x004fe20000410000 */
[----:B------:R-:W-:Y:S01]  /*9360*/  FSEL R21, R2, -INF , P2 ;  /* 0xff80000002157808 */ /* 0x000fe20001000000 */
[----:B------:R-:W-:Y:S01]  /*9370*/  FFMA.FTZ R30, R30, UR5, -R233 ;  /* 0x000000051e1e7c23 */ /* 0x000fe200080108e9 */
[----:B------:R-:W-:Y:S01]  /*9380*/  FSEL R39, R5, -INF , P1 ;  /* 0xff80000005277808 */ /* 0x000fe20000800000 */
[----:B------:R-:W2:Y:S01]  /*9390*/  SHFL.IDX PT, R231, R11, R231, 0x1f ;  /* 0x00001fe70be77589 */ /* 0x000ea200000e0000 */
[----:B------:R-:W-:-:S02]  /*93a0*/  VIADD R233, R7, 0x18 ;  /* 0x0000001807e97836 */ /* 0x000fc40000000000 */
[----:B-1----:R-:W-:Y:S02]  /*93b0*/  FFMA.FTZ R221, R21, UR5, -R230 ;  /* 0x0000000515dd7c23 */ /* 0x002fe400080108e6 */
[----:B------:R1:W-:Y:S01]  /*93c0*/  MUFU.EX2 R21, R139 ;  /* 0x0000008b00157308 */ /* 0x0003e20000000800 */
[----:B------:R-:W-:Y:S01]  /*93d0*/  FFMA.FTZ R39, R39, UR5, -R229 ;  /* 0x0000000527277c23 */ /* 0x000fe200080108e5 */
[----:B------:R-:W-:Y:S01]  /*93e0*/  FSEL R222, R114, -INF , P1 ;  /* 0xff80000072de7808 */ /* 0x000fe20000800000 */
[----:B------:R3:W4:Y:S01]  /*93f0*/  SHFL.IDX PT, R229, R11, R233, 0x1f ;  /* 0x00001fe90be57589 */ /* 0x00072200000e0000 */
[----:B-1----:R-:W-:-:S03]  /*9400*/  FMUL.FTZ R139, R22, R223 ;  /* 0x000000df168b7220 */ /* 0x002fc60000410000 */
[----:B------:R1:W-:Y:S01]  /*9410*/  LDS R223, [R15+0x400] ;  /* 0x000400000fdf7984 */ /* 0x0003e20000000800 */
[----:B---3--:R-:W-:Y:S01]  /*9420*/  IADD3 R233, R7, 0x1c, RZ ;  /* 0x0000001c07e97810 */ /* 0x008fe20007ffe0ff */
[----:B------:R-:W-:-:S04]  /*9430*/  FFMA.FTZ R222, R222, UR5, -R230 ;  /* 0x00000005dede7c23 */ /* 0x000fc800080108e6 */
[----:B------:R3:W4:Y:S01]  /*9440*/  SHFL.IDX PT, R230, R11, R233, 0x1f ;  /* 0x00001fe90be67589 */ /* 0x00072200000e0000 */
[----:B------:R-:W4:Y:S01]  /*9450*/  MUFU.EX2 R102, R102 ;  /* 0x0000006600667308 */ /* 0x000f220000000800 */
[----:B------:R-:W-:Y:S01]  /*9460*/  FMUL.FTZ R220, R120, R220 ;  /* 0x000000dc78dc7220 */ /* 0x000fe20000410000 */
[----:B-1----:R-:W-:Y:S01]  /*9470*/  FFMA.FTZ R15, -R204, R204, 1 ;  /* 0x3f800000cc0f7423 */ /* 0x002fe200000101cc */
[----:B------:R-:W-:Y:S02]  /*9480*/  FSEL R22, R113, -INF , P2 ;  /* 0xff80000071167808 */ /* 0x000fe40001000000 */
[----:B------:R-:W-:-:S03]  /*9490*/  FMUL.FTZ R38, R38, R220 ;  /* 0x000000dc26267220 */ /* 0x000fc60000410000 */
[----:B---3--:R1:W-:Y:S01]  /*94a0*/  MUFU.EX2 R11, R138 ;  /* 0x0000008a000b7308 */ /* 0x0083e20000000800 */
[----:B------:R-:W-:Y:S01]  /*94b0*/  FSEL R220, R4, -INF , P2 ;  /* 0xff80000004dc7808 */ /* 0x000fe20001000000 */
[----:B-1----:R-:W-:Y:S01]  /*94c0*/  FMUL.FTZ R138, R95, R212 ;  /* 0x000000d45f8a7220 */ /* 0x002fe20000410000 */
[----:B--2---:R-:W-:Y:S01]  /*94d0*/  FFMA.FTZ R212, R22, UR5, -R231 ;  /* 0x0000000516d47c23 */ /* 0x004fe200080108e7 */
[----:B----4-:R-:W-:Y:S02]  /*94e0*/  FSEL R22, R118, -INF , P1 ;  /* 0xff80000076167808 */ /* 0x010fe40000800000 */
[----:B------:R-:W-:Y:S02]  /*94f0*/  FMUL.FTZ R138, R15, R138 ;  /* 0x0000008a0f8a7220 */ /* 0x000fe40000410000 */
[----:B------:R1:W-:Y:S01]  /*9500*/  MUFU.EX2 R15, R137 ;  /* 0x00000089000f7308 */ /* 0x0003e20000000800 */
[----:B------:R-:W-:Y:S01]  /*9510*/  FFMA.FTZ R220, R220, UR5, -R224 ;  /* 0x00000005dcdc7c23 */ /* 0x000fe200080108e0 */
[----:B------:R-:W-:Y:S01]  /*9520*/  FSEL R224, R116, -INF , P2 ;  /* 0xff80000074e07808 */ /* 0x000fe20001000000 */
[----:B------:R-:W-:-:S05]  /*9530*/  FMUL.FTZ R32, R104, R32 ;  /* 0x0000002068207220 */ /* 0x000fca0000410000 */
[----:B------:R-:W2:Y:S01]  /*9540*/  MUFU.EX2 R17, R17 ;  /* 0x0000001100117308 */ /* 0x000ea20000000800 */
[----:B-1----:R-:W-:Y:S01]  /*9550*/  FMUL.FTZ R137, R98, R211 ;  /* 0x000000d362897220 */ /* 0x002fe20000410000 */
[----:B------:R-:W-:-:S03]  /*9560*/  FFMA.FTZ R211, R22, UR5, -R229 ;  /* 0x0000000516d37c23 */ /* 0x000fc600080108e5 */
[----:B------:R-:W-:Y:S01]  /*9570*/  FMUL.FTZ R137, R23, R137 ;  /* 0x0000008917897220 */ /* 0x000fe20000410000 */
[----:B------:R-:W-:Y:S02]  /*9580*/  FSEL R23, R121, -INF , P1 ;  /* 0xff80000079177808 */ /* 0x000fe40000800000 */
[----:B------:R1:W-:Y:S01]  /*9590*/  MUFU.EX2 R22, R136 ;  /* 0x0000008800167308 */ /* 0x0003e20000000800 */
[----:B------:R-:W-:Y:S01]  /*95a0*/  FSEL R204, R115, -INF , P1 ;  /* 0xff80000073cc7808 */ /* 0x000fe20000800000 */
[----:B------:R-:W-:Y:S01]  /*95b0*/  FFMA.FTZ R224, R224, UR5, -R229 ;  /* 0x00000005e0e07c23 */ /* 0x000fe200080108e5 */
[----:B------:R-:W-:Y:S01]  /*95c0*/  FMUL.FTZ R35, R102, R35 ;  /* 0x0000002366237220 */ /* 0x000fe20000410000 */
[----:B------:R-:W-:Y:S01]  /*95d0*/  FSEL R229, R117, -INF , P2 ;  /* 0xff80000075e57808 */ /* 0x000fe20001000000 */
[----:B-1----:R-:W-:Y:S01]  /*95e0*/  FFMA.FTZ R136, -R206, R206, 1 ;  /* 0x3f800000ce887423 */ /* 0x002fe200000101ce */
[--C-:B------:R-:W-:Y:S01]  /*95f0*/  FFMA.FTZ R206, R23, UR5, -R230.reuse ;  /* 0x0000000517ce7c23 */ /* 0x100fe200080108e6 */
[----:B------:R-:W-:Y:S01]  /*9600*/  FFMA.FTZ R204, R204, UR5, -R231 ;  /* 0x00000005cccc7c23 */ /* 0x000fe200080108e7 */
[----:B------:R1:W-:Y:S01]  /*9610*/  MUFU.EX2 R23, R135 ;  /* 0x0000008700177308 */ /* 0x0003e20000000800 */
[----:B------:R-:W-:Y:S01]  /*9620*/  FMUL.FTZ R136, R136, R32 ;  /* 0x0000002088887220 */ /* 0x000fe20000410000 */
[----:B------:R-:W-:Y:S01]  /*9630*/  FMUL.FTZ R34, R103, R34 ;  /* 0x0000002267227220 */ /* 0x000fe20000410000 */
[----:B------:R-:W-:Y:S01]  /*9640*/  FMUL.FTZ R231, R96, R213 ;  /* 0x000000d560e77220 */ /* 0x000fe20000410000 */
[----:B------:R-:W-:-:S04]  /*9650*/  FFMA.FTZ R213, R229, UR5, -R230 ;  /* 0x00000005e5d57c23 */ /* 0x000fc800080108e6 */
[----:B------:R3:W-:Y:S01]  /*9660*/  MUFU.EX2 R32, R134 ;  /* 0x0000008600207308 */ /* 0x0007e20000000800 */
[----:B-1----:R-:W-:Y:S01]  /*9670*/  FFMA.FTZ R135, -R208, R208, 1 ;  /* 0x3f800000d0877423 */ /* 0x002fe200000101d0 */
[----:B------:R-:W-:Y:S01]  /*9680*/  IADD3 R230, R7, 0x8, RZ ;  /* 0x0000000807e67810 */ /* 0x000fe20007ffe0ff */
[----:B------:R-:W-:Y:S02]  /*9690*/  FMUL.FTZ R205, R205, R231 ;  /* 0x000000e7cdcd7220 */ /* 0x000fe40000410000 */
[----:B------:R-:W-:Y:S01]  /*96a0*/  FMUL.FTZ R135, R135, R34 ;  /* 0x0000002287877220 */ /* 0x000fe20000410000 */
[----:B---3--:R-:W-:Y:S01]  /*96b0*/  FMUL.FTZ R134, R209, R35 ;  /* 0x00000023d1867220 */ /* 0x008fe20000410000 */
[----:B------:R-:W-:Y:S01]  /*96c0*/  IADD3 R35, R7, 0x10, RZ ;  /* 0x0000001007237810 */ /* 0x000fe20007ffe0ff */
[----:B------:R-:W-:Y:S01]  /*96d0*/  FFMA.FTZ R34, -R225, R225, 1 ;  /* 0x3f800000e1227423 */ /* 0x000fe200000101e1 */
[----:B------:R-:W-:Y:S02]  /*96e0*/  VIADD R231, R7, 0xc ;  /* 0x0000000c07e77836 */ /* 0x000fe40000000000 */
[----:B--2---:R-:W-:Y:S01]  /*96f0*/  FMUL.FTZ R215, R17, R215 ;  /* 0x000000d711d77220 */ /* 0x004fe20000410000 */
[----:B------:R-:W-:Y:S01]  /*9700*/  FFMA.FTZ R88, -R88, R88, 1 ;  /* 0x3f80000058587423 */ /* 0x000fe20000010158 */
[----:B------:R1:W-:Y:S01]  /*9710*/  SHFL.IDX PT, R225, R223, R35, 0x1f ;  /* 0x00001f23dfe17589 */ /* 0x0003e200000e0000 */
[C---:B------:R-:W-:Y:S01]  /*9720*/  VIADD R229, R7.reuse, 0x4 ;  /* 0x0000000407e57836 */ /* 0x040fe20000000000 */
[----:B------:R-:W2:Y:S02]  /*9730*/  MUFU.EX2 R105, R105 ;  /* 0x0000006900697308 */ /* 0x000ea40000000800 */
[----:B------:R-:W3:Y:S01]  /*9740*/  SHFL.IDX PT, R230, R223, R230, 0x1f ;  /* 0x00001fe6dfe67589 */ /* 0x000ee200000e0000 */
[----:B------:R-:W-:Y:S01]  /*9750*/  FMUL.FTZ R88, R88, R215 ;  /* 0x000000d758587220 */ /* 0x000fe20000410000 */
[----:B-1----:R-:W-:-:S04]  /*9760*/  IADD3 R35, R7, 0x18, RZ ;  /* 0x0000001807237810 */ /* 0x002fc80007ffe0ff */
[----:B------:R-:W1:Y:S01]  /*9770*/  MUFU.EX2 R101, R101 ;  /* 0x0000006500657308 */ /* 0x000e620000000800 */
[----:B------:R-:W4:Y:S04]  /*9780*/  SHFL.IDX PT, R209, R223, R7, 0x1f ;  /* 0x00001f07dfd17589 */ /* 0x000f2800000e0000 */
[----:B------:R2:W-:Y:S04]  /*9790*/  SHFL.IDX PT, R208, R223, R231, 0x1f ;  /* 0x00001fe7dfd07589 */ /* 0x0005e800000e0000 */
[----:B------:R-:W4:Y:S04]  /*97a0*/  SHFL.IDX PT, R215, R223, R35, 0x1f ;  /* 0x00001f23dfd77589 */ /* 0x000f2800000e0000 */
[----:B------:R-:W4:Y:S01]  /*97b0*/  SHFL.IDX PT, R229, R223, R229, 0x1f ;  /* 0x00001fe5dfe57589 */ /* 0x000f2200000e0000 */
[----:B------:R-:W4:Y:S01]  /*97c0*/  MUFU.EX2 R111, R111 ;  /* 0x0000006f006f7308 */ /* 0x000f220000000800 */
[----:B--2---:R-:W-:-:S02]  /*97d0*/  VIADD R231, R7, 0x14 ;  /* 0x0000001407e77836 */ /* 0x004fc40000000000 */
[----:B------:R-:W-:Y:S01]  /*97e0*/  FMUL.FTZ R33, R105, R33 ;  /* 0x0000002169217220 */ /* 0x000fe20000410000 */
[----:B------:R-:W-:-:S04]  /*97f0*/  FFMA.FTZ R207, -R207, R207, 1 ;  /* 0x3f800000cfcf7423 */ /* 0x000fc800000101cf */
[----:B------:R-:W2:Y:S01]  /*9800*/  MUFU.EX2 R110, R110 ;  /* 0x0000006e006e7308 */ /* 0x000ea20000000800 */
[----:B-1----:R-:W-:Y:S01]  /*9810*/  FMUL.FTZ R36, R101, R36 ;  /* 0x0000002465247220 */ /* 0x002fe20000410000 */
[----:B------:R-:W-:Y:S01]  /*9820*/  FMUL.FTZ R207, R207, R33 ;  /* 0x00000021cfcf7220 */ /* 0x000fe20000410000 */
[----:B------:R-:W1:Y:S01]  /*9830*/  SHFL.IDX PT, R231, R223, R231, 0x1f ;  /* 0x00001fe7dfe77589 */ /* 0x000e6200000e0000 */
[--C-:B---3--:R-:W-:Y:S01]  /*9840*/  FADD.FTZ R44, R44, -R230.reuse ;  /* 0x800000e62c2c7221 */ /* 0x108fe20000010000 */
[----:B------:R-:W-:-:S03]  /*9850*/  FADD.FTZ R46, R46, -R230 ;  /* 0x800000e62e2e7221 */ /* 0x000fc60000010000 */
[----:B------:R3:W-:Y:S01]  /*9860*/  MUFU.EX2 R33, R133 ;  /* 0x0000008500217308 */ /* 0x0007e20000000800 */
[--C-:B----4-:R-:W-:Y:S01]  /*9870*/  FADD.FTZ R40, R40, -R209.reuse ;  /* 0x800000d128287221 */ /* 0x110fe20000010000 */
[----:B------:R-:W-:Y:S01]  /*9880*/  FADD.FTZ R42, R42, -R209 ;  /* 0x800000d12a2a7221 */ /* 0x000fe20000010000 */
[----:B------:R-:W-:Y:S01]  /*9890*/  FADD.FTZ R209, R52, -R215 ;  /* 0x800000d734d17221 */ /* 0x000fe20000010000 */
[----:B------:R-:W-:Y:S01]  /*98a0*/  FFMA.FTZ R52, -R236, R236, 1 ;  /* 0x3f800000ec347423 */ /* 0x000fe200000101ec */
[----:B------:R-:W-:Y:S01]  /*98b0*/  FMUL.FTZ R44, R111, R44 ;  /* 0x0000002c6f2c7220 */ /* 0x000fe20000410000 */
[----:B---3--:R-:W-:Y:S02]  /*98c0*/  FMUL.FTZ R133, R34, R36 ;  /* 0x0000002422857220 */ /* 0x008fe40000410000 */
[----:B------:R3:W-:Y:S01]  /*98d0*/  MUFU.EX2 R36, R124 ;  /* 0x0000007c00247308 */ /* 0x0007e20000000800 */
[--C-:B------:R-:W-:Y:S01]  /*98e0*/  FADD.FTZ R41, R41, -R229.reuse ;  /* 0x800000e529297221 */ /* 0x100fe20000010000 */
[----:B------:R-:W-:Y:S01]  /*98f0*/  FADD.FTZ R43, R43, -R229 ;  /* 0x800000e52b2b7221 */ /* 0x000fe20000010000 */
[----:B------:R-:W-:Y:S01]  /*9900*/  FFMA.FTZ R92, -R92, R92, 1 ;  /* 0x3f8000005c5c7423 */ /* 0x000fe2000001015c */
[----:B------:R-:W-:Y:S01]  /*9910*/  FFMA.FTZ R91, -R91, R91, 1 ;  /* 0x3f8000005b5b7423 */ /* 0x000fe2000001015b */
[----:B------:R-:W-:Y:S01]  /*9920*/  FMUL.FTZ R46, R10, R46 ;  /* 0x0000002e0a2e7220 */ /* 0x000fe20000410000 */
[----:B---3--:R-:W-:-:S02]  /*9930*/  FADD.FTZ R124, R45, -R208 ;  /* 0x800000d02d7c7221 */ /* 0x008fc40000010000 */
[----:B------:R-:W3:Y:S01]  /*9940*/  MUFU.EX2 R108, R108 ;  /* 0x0000006c006c7308 */ /* 0x000ee20000000800 */
[----:B------:R-:W-:Y:S01]  /*9950*/  IADD3 R229, R7, 0x8, RZ ;  /* 0x0000000807e57810 */ /* 0x000fe20007ffe0ff */
[----:B--2---:R-:W-:Y:S01]  /*9960*/  FMUL.FTZ R124, R110, R124 ;  /* 0x0000007c6e7c7220 */ /* 0x004fe20000410000 */
[----:B------:R-:W2:Y:S01]  /*9970*/  SHFL.IDX PT, R223, R223, R233, 0x1f ;  /* 0x00001fe9dfdf7589 */ /* 0x000ea200000e0000 */
[----:B------:R-:W-:Y:S01]  /*9980*/  FMUL.FTZ R52, R52, R44 ;  /* 0x0000002c34347220 */ /* 0x000fe20000410000 */
[----:B------:R-:W-:Y:S01]  /*9990*/  FMUL.FTZ R44, R92, R46 ;  /* 0x0000002e5c2c7220 */ /* 0x000fe20000410000 */
[----:B------:R-:W-:Y:S02]  /*99a0*/  FMUL.FTZ R46, R91, R124 ;  /* 0x0000007c5b2e7220 */ /* 0x000fe40000410000 */
[----:B------:R-:W4:Y:S01]  /*99b0*/  MUFU.EX2 R107, R107 ;  /* 0x0000006b006b7308 */ /* 0x000f220000000800 */
[----:B------:R-:W2:Y:S07]  /*99c0*/  SHFL.IDX PT, R91, R13, R229, 0x1f ;  /* 0x00001fe50d5b7589 */ /* 0x000eae00000e0000 */
[----:B------:R-:W2:Y:S01]  /*99d0*/  MUFU.EX2 R109, R109 ;  /* 0x0000006d006d7308 */ /* 0x000ea20000000800 */
[----:B------:R-:W-:Y:S01]  /*99e0*/  FADD.FTZ R47, R47, -R208 ;  /* 0x800000d02f2f7221 */ /* 0x000fe20000010000 */
[----:B-1----:R-:W-:Y:S01]  /*99f0*/  FADD.FTZ R208, R49, -R231 ;  /* 0x800000e731d07221 */ /* 0x002fe20000010000 */
[----:B------:R-:W-:Y:S01]  /*9a00*/  FFMA.FTZ R45, -R227, R227, 1 ;  /* 0x3f800000e32d7423 */ /* 0x000fe200000101e3 */
[----:B---3--:R-:W-:Y:S01]  /*9a10*/  FMUL.FTZ R49, R108, R40 ;  /* 0x000000286c317220 */ /* 0x008fe20000410000 */
[----:B------:R-:W-:Y:S01]  /*9a20*/  FFMA.FTZ R226, -R226, R226, 1 ;  /* 0x3f800000e2e27423 */ /* 0x000fe200000101e2 */
[----:B------:R-:W-:-:S02]  /*9a30*/  FADD.FTZ R48, R48, -R225 ;  /* 0x800000e130307221 */ /* 0x000fc40000010000 */
[----:B------:R-:W-:Y:S01]  /*9a40*/  FMUL.FTZ R45, R45, R49 ;  /* 0x000000312d2d7220 */ /* 0x000fe20000410000 */
[----:B------:R-:W-:Y:S01]  /*9a50*/  FFMA.FTZ R49, -R228, R228, 1 ;  /* 0x3f800000e4317423 */ /* 0x000fe200000101e4 */
[----:B----4-:R-:W-:Y:S01]  /*9a60*/  FMUL.FTZ R41, R107, R41 ;  /* 0x000000296b297220 */ /* 0x010fe20000410000 */
[----:B------:R-:W-:Y:S01]  /*9a70*/  FADD.FTZ R50, R50, -R225 ;  /* 0x800000e132327221 */ /* 0x000fe20000010000 */
[----:B------:R1:W-:Y:S01]  /*9a80*/  MUFU.EX2 R34, R131 ;  /* 0x0000008300227308 */ /* 0x0003e20000000800 */
[----:B------:R-:W-:Y:S01]  /*9a90*/  FMUL.FTZ R214, R9, R214 ;  /* 0x000000d609d67220 */ /* 0x000fe20000410000 */
[----:B--2---:R-:W-:Y:S01]  /*9aa0*/  FADD.FTZ R40, R53, -R223 ;  /* 0x800000df35287221 */ /* 0x004fe20000010000 */
[----:B------:R-:W-:Y:S01]  /*9ab0*/  FMUL.FTZ R217, R109, R217 ;  /* 0x000000d96dd97220 */ /* 0x000fe20000410000 */
[----:B------:R-:W-:Y:S01]  /*9ac0*/  FMUL.FTZ R49, R49, R41 ;  /* 0x0000002931317220 */ /* 0x000fe20000410000 */
[----:B------:R-:W-:-:S03]  /*9ad0*/  FFMA.FTZ R90, -R90, R90, 1 ;  /* 0x3f8000005a5a7423 */ /* 0x000fc6000001015a */
[----:B------:R2:W-:Y:S01]  /*9ae0*/  MUFU.EX2 R35, R129 ;  /* 0x0000008100237308 */ /* 0x0005e20000000800 */
[----:B-1----:R-:W-:Y:S01]  /*9af0*/  FFMA.FTZ R131, -R232, R232, 1 ;  /* 0x3f800000e8837423 */ /* 0x002fe200000101e8 */
[----:B------:R-:W-:Y:S01]  /*9b00*/  FFMA.FTZ R53, -R237, R237, 1 ;  /* 0x3f800000ed357423 */ /* 0x000fe200000101ed */
[----:B------:R-:W-:Y:S01]  /*9b10*/  FFMA.FTZ R235, -R235, R235, 1 ;  /* 0x3f800000ebeb7423 */ /* 0x000fe200000101eb */
[----:B------:R-:W-:Y:S01]  /*9b20*/  FFMA.FTZ R93, -R93, R93, 1 ;  /* 0x3f8000005d5d7423 */ /* 0x000fe2000001015d */
[----:B------:R-:W-:Y:S01]  /*9b30*/  FMUL.FTZ R47, R24, R47 ;  /* 0x0000002f182f7220 */ /* 0x000fe20000410000 */
[----:B------:R-:W-:Y:S01]  /*9b40*/  FMUL.FTZ R48, R25, R48 ;  /* 0x0000003019307220 */ /* 0x000fe20000410000 */
[----:B------:R-:W-:Y:S01]  /*9b50*/  FMUL.FTZ R41, R26, R50 ;  /* 0x000000321a297220 */ /* 0x000fe20000410000 */
[----:B------:R-:W-:Y:S01]  /*9b60*/  FMUL.FTZ R43, R12, R43 ;  /* 0x0000002b0c2b7220 */ /* 0x000fe20000410000 */
[----:B--2---:R-:W-:Y:S01]  /*9b70*/  FMUL.FTZ R129, R226, R217 ;  /* 0x000000d9e2817220 */ /* 0x004fe20000410000 */
[----:B------:R-:W-:Y:S01]  /*9b80*/  FFMA.FTZ R94, -R94, R94, 1 ;  /* 0x3f8000005e5e7423 */ /* 0x000fe2000001015e */
[----:B------:R-:W-:Y:S01]  /*9b90*/  FMUL.FTZ R208, R27, R208 ;  /* 0x000000d01bd07220 */ /* 0x000fe20000410000 */
[C---:B------:R-:W-:Y:S01]  /*9ba0*/  VIADD R230, R7.reuse, 0x4 ;  /* 0x0000000407e67836 */ /* 0x040fe20000000000 */
[----:B------:R-:W-:Y:S01]  /*9bb0*/  IADD3 R217, R7, 0x10, RZ ;  /* 0x0000001007d97810 */ /* 0x000fe20007ffe0ff */
[----:B------:R-:W-:Y:S01]  /*9bc0*/  FMUL.FTZ R131, R131, R214 ;  /* 0x000000d683837220 */ /* 0x000fe20000410000 */
[--C-:B------:R-:W-:Y:S01]  /*9bd0*/  FADD.FTZ R60, R60, -R91.reuse ;  /* 0x8000005b3c3c7221 */ /* 0x100fe20000010000 */
        /* <DEDUP_REMOVED lines=8> */
[----:B------:R-:W-:Y:S01]  /*9c60*/  FMUL.FTZ R48, R93, R208 ;  /* 0x000000d05d307220 */ /* 0x000fe20000410000 */
[----:B------:R-:W-:Y:S01]  /*9c70*/  VIADD R226, R7, 0xc ;  /* 0x0000000c07e27836 */ /* 0x000fe20000000000 */
        /* <DEDUP_REMOVED lines=176> */
[----:B------:R-:W-:Y:S01]  /*a780*/  FMUL.FTZ R75, R14, R75 ;  /* 0x0000004b0e4b7220 */ /* 0x000fe20000410000 */
[----:B------:R-:W-:Y:S01]  /*a790*/  FFMA.FTZ R65, -R113, R113, 1 ;  /* 0x3f80000071417423 */ /* 0x000fe20000010171 */
[----:B------:R-:W-:Y:S01]  /*a7a0*/  FFMA.FTZ R72, -R115, R115, 1 ;  /* 0x3f80000073487423 */ /* 0x000fe20000010173 */
[----:B--2---:R-:W-:Y:S01]  /*a7b0*/  FMUL.FTZ R81, R212, R81 ;  /* 0x00000051d4517220 */ /* 0x004fe20000410000 */
        /* <DEDUP_REMOVED lines=75> */
[----:B---3--:R-:W-:-:S05]  /*ac70*/  IMAD R29, R0, 0x4000, R209 ;  /* 0x00004000001d7824 */ /* 0x008fca00078e02d1 */
        /* <DEDUP_REMOVED lines=141> */
.L_x_1402:
        /* <DEDUP_REMOVED lines=70> */
.L_x_1403:
        /* <DEDUP_REMOVED lines=12> */
.L_x_1393:
        /* <DEDUP_REMOVED lines=9> */
[----:B-----5:R-:W-:-:S04]  /*bb00*/  IADD3 R5, R5, -0x80, RZ ;  /* 0xffffff8005057810 */ /* 0x020fc80007ffe0ff */
[----:B------:R-:W-:Y:S02]  /*bb10*/  SHF.R.S32.HI R6, RZ, 0x1f, R5 ;  /* 0x0000001fff067819 */ /* 0x000fe40000011405 */
[C---:B-1----:R-:W-:Y:S01]  /*bb20*/  IADD3 R15, R14.reuse, -0x80, RZ ;  /* 0xffffff800e0f7810 */ /* 0x042fe20007ffe0ff */
[----:B------:R-:W-:Y:S01]  /*bb30*/  VIADD R14, R14, 0xffffff80 ;  /* 0xffffff800e0e7836 */ /* 0x000fe20000000000 */
[----:B------:R-:W-:-:S04]  /*bb40*/  LEA.HI R7, R6, R5, RZ, 0x5 ;  /* 0x0000000506077211 */ /* 0x000fc800078f28ff */
[----:B------:R-:W-:Y:S02]  /*bb50*/  LOP3.LUT R8, R7, 0xffffffe0, RZ, 0xc0, !PT ;  /* 0xffffffe007087812 */ /* 0x000fe400078ec0ff */
[----:B------:R-:W-:-:S03]  /*bb60*/  SHF.R.S32.HI R14, RZ, 0x1f, R14 ;  /* 0x0000001fff0e7819 */ /* 0x000fc6000001140e */
[----:B------:R-:W-:Y:S01]  /*bb70*/  IMAD.IADD R8, R5, 0x1, -R8 ;  /* 0x0000000105087824 */ /* 0x000fe200078e0a08 */
[----:B------:R-:W-:-:S04]  /*bb80*/  LEA.HI R14, R14, R15, RZ, 0x7 ;  /* 0x0000000f0e0e7211 */ /* 0x000fc800078f38ff */
[----:B------:R-:W-:Y:S01]  /*bb90*/  SHF.R.S32.HI R14, RZ, 0x7, R14 ;  /* 0x00000007ff0e7819 */ /* 0x000fe2000001140e */
[----:B------:R-:W-:Y:S01]  /*bba0*/  IMAD.MOV.U32 R23, RZ, RZ, 0x40000040 ;  /* 0x40000040ff177424 */ /* 0x000fe200078e00ff */
[CC--:B--2---:R-:W-:Y:S02]  /*bbb0*/  LEA.HI R9, R12.reuse, R13.reuse, RZ, 0x2 ;  /* 0x0000000d0c097211 */ /* 0x0c4fe400078f10ff */
[----:B------:R-:W-:Y:S02]  /*bbc0*/  LEA.HI R12, R12, R13, RZ, 0x5 ;  /* 0x0000000d0c0c7211 */ /* 0x000fe400078f28ff */
[--C-:B------:R-:W-:Y:S02]  /*bbd0*/  SHF.R.S32.HI R10, RZ, 0x2, R9.reuse ;  /* 0x00000002ff0a7819 */ /* 0x100fe40000011409 */
[----:B------:R-:W-:Y:S02]  /*bbe0*/  SHF.R.S32.HI R7, RZ, 0x1f, R9 ;  /* 0x0000001fff077819 */ /* 0x000fe40000011409 */
[----:B------:R-:W-:-:S02]  /*bbf0*/  LEA.HI R13, R14, R14, RZ, 0x1 ;  /* 0x0000000e0e0d7211 */ /* 0x000fc400078f08ff */
[----:B------:R-:W-:Y:S02]  /*bc00*/  LEA.HI R9, R7, R10, RZ, 0x3 ;  /* 0x0000000a07097211 */ /* 0x000fe400078f18ff */
[----:B------:R-:W-:Y:S02]  /*bc10*/  SHF.R.S32.HI R7, RZ, 0x1f, R8 ;  /* 0x0000001fff077819 */ /* 0x000fe40000011408 */
[----:B------:R-:W-:Y:S02]  /*bc20*/  LOP3.LUT R11, R9, 0xfffffff8, RZ, 0xc0, !PT ;  /* 0xfffffff8090b7812 */ /* 0x000fe400078ec0ff */
[CC--:B------:R-:W-:Y:S02]  /*bc30*/  LEA.HI R9, R7.reuse, R8.reuse, RZ, 0x3 ;  /* 0x0000000807097211 */ /* 0x0c0fe400078f18ff */
[----:B------:R-:W-:Y:S02]  /*bc40*/  LEA.HI R7, R7, R8, RZ, 0x2 ;  /* 0x0000000807077211 */ /* 0x000fe400078f10ff */
[----:B------:R-:W-:-:S02]  /*bc50*/  SHF.R.S32.HI R8, RZ, 0x5, R12 ;  /* 0x00000005ff087819 */ /* 0x000fc4000001140c */
[----:B------:R-:W-:Y:S02]  /*bc60*/  IADD3 R11, R10, -R11, RZ ;  /* 0x8000000b0a0b7210 */ /* 0x000fe40007ffe0ff */
[----:B------:R-:W-:Y:S02]  /*bc70*/  SHF.R.S32.HI R12, RZ, 0x2, R7 ;  /* 0x00000002ff0c7819 */ /* 0x000fe40000011407 */
[--C-:B------:R-:W-:Y:S02]  /*bc80*/  SHF.R.S32.HI R10, RZ, 0x3, R9.reuse ;  /* 0x00000003ff0a7819 */ /* 0x100fe40000011409 */
[----:B------:R-:W-:Y:S02]  /*bc90*/  SHF.R.S32.HI R9, RZ, 0x1f, R9 ;  /* 0x0000001fff097819 */ /* 0x000fe40000011409 */
[----:B------:R-:W-:Y:S02]  /*bca0*/  LOP3.LUT R13, R13, 0x3fffffe, RZ, 0xc0, !PT ;  /* 0x03fffffe0d0d7812 */ /* 0x000fe400078ec0ff */
[----:B------:R-:W-:-:S02]  /*bcb0*/  LEA.HI R7, R7, R12, RZ, 0x1 ;  /* 0x0000000c07077211 */ /* 0x000fc400078f08ff */
[----:B------:R-:W-:Y:S01]  /*bcc0*/  LEA.HI R9, R9, R10, RZ, 0x4 ;  /* 0x0000000a09097211 */ /* 0x000fe200078f20ff */
[----:B------:R-:W-:Y:S01]  /*bcd0*/  IMAD.IADD R14, R14, 0x1, -R13 ;  /* 0x000000010e0e7824 */ /* 0x000fe200078e0a0d */
[----:B------:R-:W-:Y:S02]  /*bce0*/  LOP3.LUT R7, R7, 0xfffffffe, RZ, 0xc0, !PT ;  /* 0xfffffffe07077812 */ /* 0x000fe400078ec0ff */
[----:B------:R-:W-:Y:S02]  /*bcf0*/  LEA R13, R8, R11, 0x4 ;  /* 0x0000000b080d7211 */ /* 0x000fe400078e20ff */
[----:B------:R-:W-:Y:S01]  /*bd00*/  LOP3.LUT R9, R9, 0x1ffffff0, RZ, 0xc0, !PT ;  /* 0x1ffffff009097812 */ /* 0x000fe200078ec0ff */
[----:B------:R-:W-:Y:S01]  /*bd10*/  IMAD.IADD R7, R12, 0x1, -R7 ;  /* 0x000000010c077824 */ /* 0x000fe200078e0a07 */
[----:B------:R-:W-:Y:S01]  /*bd20*/  LEA.HI R8, R6, R5, RZ, 0x2 ;  /* 0x0000000506087211 */ /* 0x000fe200078f10ff */
[----:B------:R-:W-:Y:S01]  /*bd30*/  VIADD R6, R12, 0x8 ;  /* 0x000000080c067836 */ /* 0x000fe20000000000 */
[----:B------:R-:W-:Y:S01]  /*bd40*/  IADD3 R10, R10, -R9, RZ ;  /* 0x800000090a0a7210 */ /* 0x000fe20007ffe0ff */
[----:B------:R-:W-:Y:S01]  /*bd50*/  IMAD R19, R14, 0x40, R13 ;  /* 0x000000400e137824 */ /* 0x000fe200078e020d */
[----:B------:R-:W-:-:S02]  /*bd60*/  LOP3.LUT R18, R8, 0xfffffffc, RZ, 0xc0, !PT ;  /* 0xfffffffc08127812 */ /* 0x000fc400078ec0ff */
[----:B------:R-:W-:Y:S01]  /*bd70*/  LEA.HI R11, R6, R6, RZ, 0x1 ;  /* 0x00000006060b7211 */ /* 0x000fe200078f08ff */
[----:B------:R-:W3:Y:S01]  /*bd80*/  S2R R8, SR_CTAID.X ;  /* 0x0000000000087919 */ /* 0x000ee20000002500 */
[----:B------:R-:W-:Y:S01]  /*bd90*/  LEA R10, R10, R7, 0x3 ;  /* 0x000000070a0a7211 */ /* 0x000fe200078e18ff */
[C---:B------:R-:W-:Y:S01]  /*bda0*/  VIADD R7, R12.reuse, 0x10 ;  /* 0x000000100c077836 */ /* 0x040fe20000000000 */
[----:B------:R-:W-:Y:S02]  /*bdb0*/  IADD3 R9, R5, -R18, RZ ;  /* 0x8000001205097210 */ /* 0x000fe40007ffe0ff */
[----:B------:R-:W-:Y:S01]  /*bdc0*/  LOP3.LUT R5, R11, 0xfffffffe, RZ, 0xc0, !PT ;  /* 0xfffffffe0b057812 */ /* 0x000fe200078ec0ff */
[----:B------:R-:W-:Y:S01]  /*bdd0*/  VIADD R13, R12, 0x18 ;  /* 0x000000180c0d7836 */ /* 0x000fe20000000000 */
[----:B------:R1:W-:Y:S01]  /*bde0*/  STL [R1+0x84], R10 ;  /* 0x0000840a01007387 */ /* 0x0003e20000100800 */
[----:B------:R-:W-:Y:S02]  /*bdf0*/  LEA.HI R12, R7, R7, RZ, 0x1 ;  /* 0x00000007070c7211 */ /* 0x000fe400078f08ff */
[----:B------:R-:W-:-:S02]  /*be00*/  IADD3 R6, R6, -R5, RZ ;  /* 0x8000000506067210 */ /* 0x000fc40007ffe0ff */
[--C-:B------:R-:W-:Y:S02]  /*be10*/  SHF.R.S32.HI R5, RZ, 0x1, R11.reuse ;  /* 0x00000001ff057819 */ /* 0x100fe4000001140b */
[----:B------:R-:W-:Y:S02]  /*be20*/  LEA.HI R15, R13, R13, RZ, 0x1 ;  /* 0x0000000d0d0f7211 */ /* 0x000fe400078f08ff */
[----:B-1----:R-:W-:Y:S02]  /*be30*/  SHF.R.S32.HI R10, RZ, 0x1f, R11 ;  /* 0x0000001fff0a7819 */ /* 0x002fe4000001140b */
[----:B------:R-:W-:Y:S02]  /*be40*/  LOP3.LUT R14, R12, 0xfffffffe, RZ, 0xc0, !PT ;  /* 0xfffffffe0c0e7812 */ /* 0x000fe400078ec0ff */
[----:B------:R-:W-:Y:S02]  /*be50*/  SHF.R.S32.HI R11, RZ, 0x1, R12 ;  /* 0x00000001ff0b7819 */ /* 0x000fe4000001140c */
[----:B------:R-:W-:-:S02]  /*be60*/  LEA.HI R10, R10, R5, RZ, 0x4 ;  /* 0x000000050a0a7211 */ /* 0x000fc400078f20ff */
[----:B------:R-:W-:Y:S02]  /*be70*/  SHF.R.S32.HI R12, RZ, 0x1f, R12 ;  /* 0x0000001fff0c7819 */ /* 0x000fe4000001140c */
[--C-:B------:R-:W-:Y:S02]  /*be80*/  SHF.R.S32.HI R17, RZ, 0x1, R15.reuse ;  /* 0x00000001ff117819 */ /* 0x100fe4000001140f */
[----:B------:R-:W-:Y:S02]  /*be90*/  SHF.R.S32.HI R18, RZ, 0x1f, R15 ;  /* 0x0000001fff127819 */ /* 0x000fe4000001140f */
[----:B------:R-:W-:Y:S02]  /*bea0*/  LOP3.LUT R10, R10, 0x1ffffff0, RZ, 0xc0, !PT ;  /* 0x1ffffff00a0a7812 */ /* 0x000fe400078ec0ff */
[----:B------:R-:W-:Y:S02]  /*beb0*/  LEA.HI R12, R12, R11, RZ, 0x4 ;  /* 0x0000000b0c0c7211 */ /* 0x000fe400078f20ff */
[----:B------:R-:W-:Y:S01]  /*bec0*/  LEA.HI R18, R18, R17, RZ, 0x4 ;  /* 0x0000001112127211 */ /* 0x000fe200078f20ff */
[----:B------:R-:W-:Y:S01]  /*bed0*/  IMAD.IADD R5, R5, 0x1, -R10 ;  /* 0x0000000105057824 */ /* 0x000fe200078e0a0a */
[----:B------:R-:W-:-:S02]  /*bee0*/  LOP3.LUT R12, R12, 0x1ffffff0, RZ, 0xc0, !PT ;  /* 0x1ffffff00c0c7812 */ /* 0x000fc400078ec0ff */
[----:B------:R-:W-:Y:S02]  /*bef0*/  LOP3.LUT R10, R15, 0xfffffffe, RZ, 0xc0, !PT ;  /* 0xfffffffe0f0a7812 */ /* 0x000fe400078ec0ff */
[----:B------:R-:W-:Y:S01]  /*bf00*/  LOP3.LUT R18, R18, 0x1ffffff0, RZ, 0xc0, !PT ;  /* 0x1ffffff012127812 */ /* 0x000fe200078ec0ff */
[----:B------:R-:W-:Y:S01]  /*bf10*/  IMAD.IADD R11, R11, 0x1, -R12 ;  /* 0x000000010b0b7824 */ /* 0x000fe200078e0a0c */
[----:B------:R-:W-:Y:S01]  /*bf20*/  IADD3 R14, R7, -R14, RZ ;  /* 0x8000000e070e7210 */ /* 0x000fe20007ffe0ff */
[----:B------:R-:W-:Y:S01]  /*bf30*/  IMAD R5, R5, 0x8, R6 ;  /* 0x0000000805057824 */ /* 0x000fe200078e0206 */
[----:B------:R-:W-:Y:S02]  /*bf40*/  IADD3 R10, R13, -R10, RZ ;  /* 0x8000000a0d0a7210 */ /* 0x000fe40007ffe0ff */
[----:B------:R-:W-:Y:S02]  /*bf50*/  IADD3 R17, R17, -R18, RZ ;  /* 0x8000001211117210 */ /* 0x000fe40007ffe0ff */
[----:B------:R-:W-:Y:S01]  /*bf60*/  LEA R12, R11, R14, 0x3 ;  /* 0x0000000e0b0c7211 */ /* 0x000fe200078e18ff */
[----:B------:R4:W-:Y:S02]  /*bf70*/  STL [R1+0x80], R5 ;  /* 0x0000800501007387 */ /* 0x0009e40000100800 */
[----:B------:R-:W-:-:S02]  /*bf80*/  IMAD R7, R17, 0x8, R10 ;  /* 0x0000000811077824 */ /* 0x000fc400078e020a */
[----:B---3--:R-:W-:Y:S01]  /*bf90*/  IMAD R6, R8, -0x80, R21 ;  /* 0xffffff8008067824 */ /* 0x008fe200078e0215 */
[----:B------:R-:W-:Y:S01]  /*bfa0*/  STL [R1+0x7c], R12 ;  /* 0x00007c0c01007387 */ /* 0x000fe20000100800 */
[----:B----4-:R-:W-:-:S03]  /*bfb0*/  LEA R5, R20, R16, 0xd ;  /* 0x0000001014057211 */ /* 0x010fc600078e68ff */
[----:B------:R1:W-:Y:S02]  /*bfc0*/  STL [R1+0x78], R7 ;  /* 0x0000780701007387 */ /* 0x0003e40000100800 */
        /* <DEDUP_REMOVED lines=12> */
[----:B------:R-:W-:Y:S01]  /*c090*/  IMAD R8, R8, -0x80, -R19 ;  /* 0xffffff8008087824 */ /* 0x000fe200078e0a13 */
[C---:B------:R-:W-:Y:S01]  /*c0a0*/  IADD3 R22, R12.reuse, 0x2, RZ ;  /* 0x000000020c167810 */ /* 0x040fe20007ffe0ff */
[C---:B------:R-:W-:Y:S01]  /*c0b0*/  VIADD R20, R12.reuse, 0x4 ;  /* 0x000000040c147836 */ /* 0x040fe20000000000 */
[----:B------:R-:W-:Y:S01]  /*c0c0*/  MOV R21, 0x40000040 ;  /* 0x4000004000157802 */ /* 0x000fe20000000f00 */
[----:B------:R1:W-:Y:S01]  /*c0d0*/  STL [R1+0x6c], R12 ;  /* 0x00006c0c01007387 */ /* 0x0003e20000100800 */
[----:B------:R-:W-:Y:S01]  /*c0e0*/  IADD3 R18, R12, 0x6, RZ ;  /* 0x000000060c127810 */ /* 0x000fe20007ffe0ff */
[----:B------:R-:W-:Y:S01]  /*c0f0*/  IMAD.MOV.U32 R19, RZ, RZ, 0x40000040 ;  /* 0x40000040ff137424 */ /* 0x000fe200078e00ff */
[----:B------:R-:W-:Y:S01]  /*c100*/  MOV R11, 0x40000040 ;  /* 0x40000040000b7802 */ /* 0x000fe20000000f00 */
[----:B------:R-:W-:Y:S01]  /*c110*/  STL [R1+0x74], R6 ;  /* 0x0000740601007387 */ /* 0x000fe20000100800 */
[C---:B------:R-:W-:Y:S01]  /*c120*/  VIADD R10, R5.reuse, 0x6 ;  /* 0x00000006050a7836 */ /* 0x040fe20000000000 */
[----:B------:R-:W-:Y:S01]  /*c130*/  MOV R15, 0x40000040 ;  /* 0x40000040000f7802 */ /* 0x000fe20000000f00 */
[C---:B------:R-:W-:Y:S01]  /*c140*/  VIADD R14, R5.reuse, 0x2 ;  /* 0x00000002050e7836 */ /* 0x040fe20000000000 */
[----:B------:R2:W-:Y:S01]  /*c150*/  STL [R1+0x68], R5 ;  /* 0x0000680501007387 */ /* 0x0005e20000100800 */
[----:B------:R-:W-:Y:S01]  /*c160*/  IMAD.MOV.U32 R13, RZ, RZ, 0x40000040 ;  /* 0x40000040ff0d7424 */ /* 0x000fe200078e00ff */
[----:B-1----:R-:W-:-:S02]  /*c170*/  IADD3 R12, R5, 0x4, RZ ;  /* 0x00000004050c7810 */ /* 0x002fc40007ffe0ff */
[----:B------:R1:W-:Y:S04]  /*c180*/  STL.64 [R1+0x60], R22 ;  /* 0x0000601601007387 */ /* 0x0003e80000100a00 */
[----:B------:R1:W-:Y:S04]  /*c190*/  STL.64 [R1+0x58], R20 ;  /* 0x0000581401007387 */ /* 0x0003e80000100a00 */
[----:B------:R1:W-:Y:S04]  /*c1a0*/  STL.64 [R1+0x50], R18 ;  /* 0x0000501201007387 */ /* 0x0003e80000100a00 */
[----:B------:R1:W-:Y:S04]  /*c1b0*/  STL.64 [R1+0x38], R10 ;  /* 0x0000380a01007387 */ /* 0x0003e80000100a00 */
[----:B------:R1:W-:Y:S04]  /*c1c0*/  STL.64 [R1+0x48], R14 ;  /* 0x0000480e01007387 */ /* 0x0003e80000100a00 */
[----:B------:R1:W-:Y:S01]  /*c1d0*/  STL.64 [R1+0x40], R12 ;  /* 0x0000400c01007387 */ /* 0x0003e20000100a00 */
[C---:B--2---:R-:W-:Y:S01]  /*c1e0*/  IADD3 R5, R9.reuse, 0x4, RZ ;  /* 0x0000000409057810 */ /* 0x044fe20007ffe0ff */
[C---:B------:R-:W-:Y:S01]  /*c1f0*/  VIADD R17, R9.reuse, 0x8 ;  /* 0x0000000809117836 */ /* 0x040fe20000000000 */
[C---:B------:R-:W-:Y:S01]  /*c200*/  IADD3 R6, R9.reuse, 0xc, RZ ;  /* 0x0000000c09067810 */ /* 0x040fe20007ffe0ff */
[C---:B------:R-:W-:Y:S01]  /*c210*/  VIADD R5, R9.reuse, 0x10 ;  /* 0x0000001009057836 */ /* 0x040fe20000000000 */
[C---:B------:R-:W-:Y:S01]  /*c220*/  IADD3 R17, R9.reuse, 0x14, RZ ;  /* 0x0000001409117810 */ /* 0x040fe20007ffe0ff */
[C---:B------:R-:W-:Y:S01]  /*c230*/  VIADD R6, R9.reuse, 0x18 ;  /* 0x0000001809067836 */ /* 0x040fe20000000000 */
[----:B------:R-:W-:-:S07]  /*c240*/  IADD3 R5, R9, 0x1c, RZ ;  /* 0x0000001c09057810 */ /* 0x000fce0007ffe0ff */
.L_x_1416:
[----:B------:R-:W-:-:S05]  /*c250*/  IMAD.U32 R5, RZ, RZ, UR36 ;  /* 0x00000024ff057e24 */ /* 0x000fca000f8e00ff */
[----:B------:R-:W-:-:S04]  /*c260*/  LOP3.LUT R5, R5, 0x1, RZ, 0xfc, !PT ;  /* 0x0000000105057812 */ /* 0x000fc800078efcff */
[----:B------:R-:W-:-:S13]  /*c270*/  ISETP.NE.AND P6, PT, R5, 0x3, PT ;  /* 0x000000030500780c */ /* 0x000fda0003fc5270 */
[----:B------:R-:W-:Y:S05]  /*c280*/  @!P6 BRA `(.L_x_1406) ;  /* 0x000000000004e947 */ /* 0x000fea0003800000 */
[----:B------:R-:W-:Y:S01]  /*c290*/  BPT.TRAP 0x1 ;  /* 0x000000040000795c */ /* 0x000fe20000300000 */
.L_x_1406:
[----:B------:R-:W-:Y:S02]  /*c2a0*/  LEA R6, R0, R16, 0x3 ;  /* 0x0000001000067211 */ /* 0x000fe400078e18ff */
[----:B-1----:R-:W-:-:S04]  /*c2b0*/  SHF.L.U32 R21, R4, 0x1f, RZ ;  /* 0x0000001f04157819 */ /* 0x002fc800000006ff */
[----:B------:R1:W2:Y:S01]  /*c2c0*/  SYNCS.PHASECHK.TRANS64.TRYWAIT P0, [R6+URZ+0x30c10], R21 ;  /* 0x030c1015060075a7 */ /* 0x0002a2000800017f */
[----:B------:R-:W-:Y:S05]  /*c2d0*/  @!P6 BRA `(.L_x_1407) ;  /* 0x000000000004e947 */ /* 0x000fea0003800000 */
[----:B------:R-:W-:Y:S01]  /*c2e0*/  BPT.TRAP 0x1 ;  /* 0x000000040000795c */ /* 0x000fe20000300000 */
.L_x_1407:
[----:B------:R-:W-:-:S05]  /*c2f0*/  VIADD R5, R16, 0x10000 ;  /* 0x0001000010057836 */ /* 0x000fca0000000000 */
[----:B------:R-:W-:-:S04]  /*c300*/  SHF.R.U32.HI R5, RZ, 0x4, R5 ;  /* 0x00000004ff057819 */ /* 0x000fc80000011605 */
[----:B------:R-:W-:-:S04]  /*c310*/  LOP3.LUT R5, R5, 0x3fff, RZ, 0xc0, !PT ;  /* 0x00003fff05057812 */ /* 0x000fc800078ec0ff */
[----:B------:R-:W-:Y:S01]  /*c320*/  LOP3.LUT R11, R5, 0x10000, RZ, 0xfc, !PT ;  /* 0x00010000050b7812 */ /* 0x000fe200078efcff */
[----:B--2---:R-:W-:Y:S06]  /*c330*/  @P0 BRA `(.L_x_1408) ;  /* 0x0000000000080947 */ /* 0x004fec0003800000 */
[----:B------:R-:W2:Y:S02]  /*c340*/  SYNCS.PHASECHK.TRANS64.TRYWAIT P0, [R6+URZ+0x30c10], R21 ;  /* 0x030c1015060075a7 */ /* 0x000ea4000800017f */
[----:B--2---:R-:W-:Y:S05]  /*c350*/  @!P0 BRA `(.L_x_1409) ;  /* 0x0000008400648947 */ /* 0x004fea0003800000 */
.L_x_1408:
        /* <DEDUP_REMOVED lines=26> */
[C---:B------:R-:W-:Y:S02]  /*c500*/  LEA R12, R0.reuse, R12, 0x7 ;  /* 0x0000000c000c7211 */ /* 0x040fe400078e38ff */
[C---:B------:R-:W-:Y:S02]  /*c510*/  IMAD R227, R3.reuse, 0x2, R10 ;  /* 0x0000000203e37824 */ /* 0x040fe400078e020a */
[----:B------:R-:W-:Y:S01]  /*c520*/  IMAD R14, R0, 0x80, R14 ;  /* 0x00000080000e7824 */ /* 0x000fe200078e020e */
[----:B------:R-:W-:Y:S01]  /*c530*/  LEA R11, R3, R12, 0x1 ;  /* 0x0000000c030b7211 */ /* 0x000fe200078e08ff */
[----:B------:R-:W-:-:S03]  /*c540*/  IMAD R17, R227, 0x4, R16 ;  /* 0x00000004e3117824 */ /* 0x000fc600078e0210 */
        /* <DEDUP_REMOVED lines=8> */
[----:B------:R-:W-:Y:S02]  /*c5d0*/  R2UR UR4, R18 ;  /* 0x00000000120472ca */ /* 0x000fe400000e0000 */
[----:B------:R-:W-:Y:S01]  /*c5e0*/  LEA R18, R0, R13, 0x7 ;  /* 0x0000000d00127211 */ /* 0x000fe200078e38ff */
[----:B------:R-:W-:-:S03]  /*c5f0*/  IMAD R13, R3, 0x2, R14 ;  /* 0x00000002030d7824 */ /* 0x000fc600078e020e */
[----:B------:R-:W-:Y:S01]  /*c600*/  LEA R19, R3, R18, 0x1 ;  /* 0x0000001203137211 */ /* 0x000fe200078e08ff */
[----:B------:R-:W-:Y:S02]  /*c610*/  IMAD R10, R13, 0x4, R16 ;  /* 0x000000040d0a7824 */ /* 0x000fe400078e0210 */
[----:B------:R-:W-:Y:S01]  /*c620*/  VIADD R18, R16, 0x20000 ;  /* 0x0002000010127836 */ /* 0x000fe20000000000 */
[----:B------:R-:W-:-:S03]  /*c630*/  LEA R12, R19, R16, 0x2 ;  /* 0x00000010130c7211 */ /* 0x000fc600078e10ff */
[--C-:B------:R-:W-:Y:S01]  /*c640*/  IMAD R14, R11, 0x4, R18.reuse ;  /* 0x000000040b0e7824 */ /* 0x100fe200078e0212 */
[-C--:B------:R-:W-:Y:S01]  /*c650*/  LEA R11, R13, R18.reuse, 0x2 ;  /* 0x000000120d0b7211 */ /* 0x080fe200078e10ff */
[----:B------:R-:W-:Y:S01]  /*c660*/  IMAD R13, R19, 0x4, R18 ;  /* 0x00000004130d7824 */ /* 0x000fe200078e0212 */
[----:B------:R-:W-:Y:S01]  /*c670*/  LEA R227, R227, R18, 0x2 ;  /* 0x00000012e3e37211 */ /* 0x000fe200078e10ff */
        /* <DEDUP_REMOVED lines=13> */
.L_x_1410:
[----:B------:R1:W1:Y:S01]  /*c750*/  SYNCS.PHASECHK.TRANS64.TRYWAIT P0, [R6+URZ+0x30c30], R21 ;  /* 0x030c3015060075a7 */ /* 0x000262000800017f */
[----:B------:R-:W-:Y:S05]  /*c760*/  @!P6 BRA `(.L_x_1411) ;  /* 0x000000000004e947 */ /* 0x000fea0003800000 */
[----:B------:R-:W-:Y:S01]  /*c770*/  BPT.TRAP 0x1 ;  /* 0x000000040000795c */ /* 0x000fe20000300000 */
.L_x_1411:
[----:B-1----:R-:W-:Y:S05]  /*c780*/  @P0 BRA `(.L_x_1412) ;  /* 0x0000000000080947 */ /* 0x002fea0003800000 */
[----:B------:R-:W1:Y:S02]  /*c790*/  SYNCS.PHASECHK.TRANS64.TRYWAIT P0, [R6+URZ+0x30c30], R21 ;  /* 0x030c3015060075a7 */ /* 0x000e64000800017f */
[----:B-1----:R-:W-:Y:S05]  /*c7a0*/  @!P0 BRA `(.L_x_1413) ;  /* 0x0000008000648947 */ /* 0x002fea0003800000 */
.L_x_1412:
[----:B------:R-:W2:Y:S01]  /*c7b0*/  LDL R24, [R1+0x68] ;  /* 0x0000680001187983 */ /* 0x000ea20000100800 */
[----:B------:R-:W-:Y:S01]  /*c7c0*/  IADD3 R23, R16, 0x18000, RZ ;  /* 0x0001800010177810 */ /* 0x000fe20007ffe0ff */
[----:B------:R-:W-:Y:S02]  /*c7d0*/  ULDC UR9, c[0x0][0x75c] ;  /* 0x0001d70000097ab9 */ /* 0x000fe40000000800 */
[----:B------:R1:W-:Y:S01]  /*c7e0*/  STL [R1+0x128], R200 ;  /* 0x000128c801007387 */ /* 0x0003e20000100800 */
[----:B------:R-:W-:Y:S01]  /*c7f0*/  SHF.R.U32.HI R23, RZ, 0x4, R23 ;  /* 0x00000004ff177819 */ /* 0x000fe20000011617 */
[----:B------:R-:W-:Y:S01]  /*c800*/  FMUL.FTZ R83, R83, UR9 ;  /* 0x0000000953537c20 */ /* 0x000fe20008410000 */
[----:B------:R-:W-:Y:S01]  /*c810*/  FMUL.FTZ R84, R84, UR9 ;  /* 0x0000000954547c20 */ /* 0x000fe20008410000 */
[----:B------:R3:W-:Y:S01]  /*c820*/  STL [R1+0x124], R201 ;  /* 0x000124c901007387 */ /* 0x0007e20000100800 */
[----:B------:R-:W-:Y:S01]  /*c830*/  LOP3.LUT R136, R23, 0x3fff, RZ, 0xc0, !PT ;  /* 0x00003fff17887812 */ /* 0x000fe200078ec0ff */
[----:B------:R-:W-:Y:S01]  /*c840*/  FMUL.FTZ R85, R85, UR9 ;  /* 0x0000000955557c20 */ /* 0x000fe20008410000 */
[----:B------:R-:W-:Y:S01]  /*c850*/  FMUL.FTZ R18, R72, UR9 ;  /* 0x0000000948127c20 */ /* 0x000fe20008410000 */
[----:B------:R4:W-:Y:S01]  /*c860*/  STL [R1+0x120], R202 ;  /* 0x000120ca01007387 */ /* 0x0009e20000100800 */
[----:B------:R-:W-:Y:S01]  /*c870*/  LOP3.LUT R25, R136, 0x10000, RZ, 0xfc, !PT ;  /* 0x0001000088197812 */ /* 0x000fe200078efcff */
[----:B------:R-:W-:Y:S01]  /*c880*/  FMUL.FTZ R230, R73, UR9 ;  /* 0x0000000949e67c20 */ /* 0x000fe20008410000 */
[----:B------:R-:W-:Y:S01]  /*c890*/  FMUL.FTZ R19, R74, UR9 ;  /* 0x000000094a137c20 */ /* 0x000fe20008410000 */
[----:B------:R2:W-:Y:S01]  /*c8a0*/  STL [R1+0x11c], R203 ;  /* 0x00011ccb01007387 */ /* 0x0005e20000100800 */
        /* <DEDUP_REMOVED lines=126> */
[----:B--2---:R-:W-:Y:S01]  /*d090*/  IADD3 R2, -R2, 0x8, RZ ;  /* 0x0000000802027810 */ /* 0x004fe20007ffe1ff */
[----:B------:R-:W1:Y:S01]  /*d0a0*/  LDC.64 R94, c[0x0][0x748] ;  /* 0x0001d200ff5e7b82 */ /* 0x000e620000000a00 */
[----:B------:R1:W-:Y:S01]  /*d0b0*/  MUFU.TANH R6, R126 ;  /* 0x0000007e00067308 */ /* 0x0003e20000002400 */
[----:B------:R-:W-:-:S03]  /*d0c0*/  FMUL.FTZ R91, R97, UR9 ;  /* 0x00000009615b7c20 */ /* 0x000fc60008410000 */
[----:B------:R-:W-:Y:S01]  /*d0d0*/  HGMMA.64x128x16.F32.BF16 R24, gdesc[UR12], R24, gsb0 ;  /* 0x01e000000c1879f0 */ /* 0x000fe20008001818 */
[----:B------:R-:W-:Y:S01]  /*d0e0*/  LEA R96, R3, UR4, 0x1 ;  /* 0x0000000403607c11 */ /* 0x000fe2000f8e08ff */
[----:B------:R-:W-:Y:S01]  /*d0f0*/  UIADD3 UR4, UR6, 0x4, URZ ;  /* 0x0000000406047890 */ /* 0x000fe2000fffe03f */
[----:B------:R-:W-:Y:S01]  /*d100*/  UMOV UR15, 0x40000040 ;  /* 0x40000040000f7882 */ /* 0x000fe20000000000 */
[----:B---3--:R-:W-:Y:S01]  /*d110*/  R2UR UR5, R99 ;  /* 0x00000000630572ca */ /* 0x008fe200000e0000 */
[----:B------:R-:W-:Y:S01]  /*d120*/  UMOV UR7, 0x40000040 ;  /* 0x4000004000077882 */ /* 0x000fe20000000000 */
[----:B------:R-:W2:Y:S03]  /*d130*/  MUFU.TANH R23, R23 ;  /* 0x0000001700177308 */ /* 0x000ea60000002400 */
[----:B------:R-:W-:Y:S01]  /*d140*/  UMOV UR14, UR4 ;  /* 0x00000004000e7c82 */ /* 0x000fe20008000000 */
[----:B------:R-:W-:-:S04]  /*d150*/  IMAD.IADD R96, R7, 0x1, R96 ;  /* 0x0000000107607824 */ /* 0x000fc800078e0260 */
[----:B------:R-:W-:Y:S01]  /*d160*/  IMAD.IADD R221, R2, 0x1, -R96 ;  /* 0x0000000102dd7824 */ /* 0x000fe200078e0a60 */
[----:B------:R-:W3:Y:S01]  /*d170*/  MUFU.TANH R90, R90 ;  /* 0x0000005a005a7308 */ /* 0x000ee20000002400 */
[----:B-1----:R-:W-:Y:S02]  /*d180*/  IADD3 R126, -R96, R94, RZ ;  /* 0x0000005e607e7210 */ /* 0x002fe40007ffe1ff */
[----:B------:R-:W-:Y:S02]  /*d190*/  IADD3 R95, RZ, -R96, -R95 ;  /* 0x80000060ff5f7210 */ /* 0x000fe40007ffe85f */
[----:B------:R-:W-:-:S03]  /*d1a0*/  SEL R126, R126, 0x80, !P2 ;  /* 0x000000807e7e7807 */ /* 0x000fc60005000000 */
[----:B------:R-:W1:Y:S01]  /*d1b0*/  MUFU.TANH R91, R91 ;  /* 0x0000005b005b7308 */ /* 0x000e620000002400 */
[----:B------:R-:W-:Y:S02]  /*d1c0*/  IADD3 R94, R94, 0x8, -R96 ;  /* 0x000000085e5e7810 */ /* 0x000fe40007ffe860 */
[----:B------:R-:W-:-:S05]  /*d1d0*/  SEL R221, R221, 0x80, P3 ;  /* 0x00000080dddd7807 */ /* 0x000fca0001800000 */
        /* <DEDUP_REMOVED lines=114> */
[C---:B------:R-:W-:Y:S01]  /*d900*/  ISETP.GE.AND P5, PT, R128.reuse, 0x20, PT ;  /* 0x000000208000780c */ /* 0x040fe20003fa6270 */
[----:B------:R-:W-:Y:S01]  /*d910*/  FMUL.FTZ R138, R129, UR9 ;  /* 0x00000009818a7c20 */ /* 0x000fe20008410000 */
[----:B------:R-:W-:-:S02]  /*d920*/  ISETP.GE.AND P4, PT, R128, 0x21, PT ;  /* 0x000000218000780c */ /* 0x000fc40003f86270 */
[C---:B------:R-:W-:Y:S01]  /*d930*/  IADD3 R223, R9.reuse, 0x4, RZ ;  /* 0x0000000409df7810 */ /* 0x040fe20007ffe0ff */
[----:B------:R-:W-:Y:S01]  /*d940*/  VIADD R231, R9, 0x8 ;  /* 0x0000000809e77836 */ /* 0x000fe20000000000 */
[----:B---3--:R-:W-:Y:S01]  /*d950*/  FSEL R103, R90, -INF , !P0 ;  /* 0xff8000005a677808 */ /* 0x008fe20004000000 */
[----:B------:R3:W-:Y:S01]  /*d960*/  MUFU.TANH R146, R119 ;  /* 0x0000007700927308 */ /* 0x0007e20000002400 */
[----:B-1----:R-:W-:Y:S01]  /*d970*/  FSEL R109, R91, -INF , !P1 ;  /* 0xff8000005b6d7808 */ /* 0x002fe20004800000 */
[----:B------:R-:W-:Y:S01]  /*d980*/  ULDC UR4, c[0x0][0x744] ;  /* 0x0001d10000047ab9 */ /* 0x000fe20000000800 */
[C---:B------:R-:W-:Y:S02]  /*d990*/  ISETP.GE.AND P0, PT, R128.reuse, 0x28, PT ;  /* 0x000000288000780c */ /* 0x040fe40003f06270 */
[----:B------:R-:W-:Y:S02]  /*d9a0*/  ISETP.GE.AND P1, PT, R128, 0x29, PT ;  /* 0x000000298000780c */ /* 0x000fe40003f26270 */
[----:B------:R-:W-:-:S02]  /*d9b0*/  ISETP.GT.OR P2, PT, R218, 0x38, !P2 ;  /* 0x00000038da00780c */ /* 0x000fc40005744670 */
[----:B------:R-:W-:Y:S02]  /*d9c0*/  ISETP.GT.OR P3, PT, R218, 0x39, !P3 ;  /* 0x00000039da00780c */ /* 0x000fe40005f64670 */
[C---:B------:R-:W-:Y:S02]  /*d9d0*/  ISETP.GT.OR P5, PT, R221.reuse, 0x20, !P5 ;  /* 0x00000020dd00780c */ /* 0x040fe40006fa4670 */
[C---:B------:R-:W-:Y:S02]  /*d9e0*/  ISETP.GT.OR P4, PT, R221.reuse, 0x21, !P4 ;  /* 0x00000021dd00780c */ /* 0x040fe40006784670 */
[C---:B------:R-:W-:Y:S02]  /*d9f0*/  ISETP.GT.OR P0, PT, R221.reuse, 0x28, !P0 ;  /* 0x00000028dd00780c */ /* 0x040fe40004704670 */
[----:B------:R-:W-:Y:S02]  /*da00*/  ISETP.GT.OR P1, PT, R221, 0x29, !P1 ;  /* 0x00000029dd00780c */ /* 0x000fe40004f24670 */
[----:B------:R-:W-:-:S02]  /*da10*/  FSEL R112, R164, -INF , !P2 ;  /* 0xff800000a4707808 */ /* 0x000fc40005000000 */
[----:B------:R-:W-:Y:S02]  /*da20*/  FSEL R95, R163, -INF , !P3 ;  /* 0xff800000a35f7808 */ /* 0x000fe40005800000 */
[----:B------:R-:W-:Y:S02]  /*da30*/  FSEL R205, R168, -INF , !P5 ;  /* 0xff800000a8cd7808 */ /* 0x000fe40006800000 */
[----:B------:R-:W-:Y:S02]  /*da40*/  FSEL R124, R167, -INF , !P4 ;  /* 0xff800000a77c7808 */ /* 0x000fe40006000000 */
[C---:B------:R-:W-:Y:S02]  /*da50*/  ISETP.GE.AND P2, PT, R128.reuse, 0x30, PT ;  /* 0x000000308000780c */ /* 0x040fe40003f46270 */
[C---:B------:R-:W-:Y:S02]  /*da60*/  ISETP.GE.AND P3, PT, R128.reuse, 0x31, PT ;  /* 0x000000318000780c */ /* 0x040fe40003f66270 */
[----:B------:R-:W-:-:S02]  /*da70*/  ISETP.GE.AND P5, PT, R128, 0x38, PT ;  /* 0x000000388000780c */ /* 0x000fc40003fa6270 */
[----:B------:R-:W-:Y:S02]  /*da80*/  ISETP.GE.AND P4, PT, R128, 0x39, PT ;  /* 0x000000398000780c */ /* 0x000fe40003f86270 */
[----:B------:R-:W-:Y:S02]  /*da90*/  FSEL R125, R88, -INF , !P0 ;  /* 0xff800000587d7808 */ /* 0x000fe40004000000 */
[----:B------:R-:W-:Y:S02]  /*daa0*/  FSEL R121, R89, -INF , !P1 ;  /* 0xff80000059797808 */ /* 0x000fe40004800000 */
[C---:B------:R-:W-:Y:S02]  /*dab0*/  ISETP.GE.AND P0, PT, R126.reuse, 0x40, PT ;  /* 0x000000407e00780c */ /* 0x040fe40003f06270 */
[----:B------:R-:W-:Y:S02]  /*dac0*/  ISETP.GE.AND P1, PT, R126, 0x41, PT ;  /* 0x000000417e00780c */ /* 0x000fe40003f26270 */
[----:B------:R-:W-:-:S02]  /*dad0*/  ISETP.GT.OR P2, PT, R221, 0x30, !P2 ;  /* 0x00000030dd00780c */ /* 0x000fc40005744670 */
[C---:B------:R-:W-:Y:S02]  /*dae0*/  ISETP.GT.OR P3, PT, R221.reuse, 0x31, !P3 ;  /* 0x00000031dd00780c */ /* 0x040fe40005f64670 */
[C---:B------:R-:W-:Y:S02]  /*daf0*/  ISETP.GT.OR P5, PT, R221.reuse, 0x38, !P5 ;  /* 0x00000038dd00780c */ /* 0x040fe40006fa4670 */
[----:B------:R-:W-:Y:S02]  /*db00*/  ISETP.GT.OR P4, PT, R221, 0x39, !P4 ;  /* 0x00000039dd00780c */ /* 0x000fe40006784670 */
        /* <DEDUP_REMOVED lines=9> */
[----:B------:R-:W-:Y:S01]  /*dba0*/  ISETP.GE.AND P4, PT, R126, 0x51, PT ;  /* 0x000000517e00780c */ /* 0x000fe20003f86270 */
[----:B------:R-:W1:Y:S01]  /*dbb0*/  MUFU.TANH R149, R115 ;  /* 0x0000007300957308 */ /* 0x000e620000002400 */
[----:B------:R-:W-:Y:S02]  /*dbc0*/  FSEL R117, R161, -INF , !P0 ;  /* 0xff800000a1757808 */ /* 0x000fe40004000000 */
[----:B---3--:R-:W-:Y:S02]  /*dbd0*/  FSEL R119, R160, -INF , !P1 ;  /* 0xff800000a0777808 */ /* 0x008fe40004800000 */
[C---:B------:R-:W-:Y:S02]  /*dbe0*/  ISETP.GE.AND P0, PT, R126.reuse, 0x58, PT ;  /* 0x000000587e00780c */ /* 0x040fe40003f06270 */
[----:B------:R-:W-:Y:S02]  /*dbf0*/  ISETP.GE.AND P1, PT, R126, 0x59, PT ;  /* 0x000000597e00780c */ /* 0x000fe40003f26270 */
[----:B------:R-:W-:-:S02]  /*dc00*/  ISETP.GT.OR P2, PT, R218, 0x48, !P2 ;  /* 0x00000048da00780c */ /* 0x000fc40005744670 */
[C---:B------:R-:W-:Y:S02]  /*dc10*/  ISETP.GT.OR P3, PT, R218.reuse, 0x49, !P3 ;  /* 0x00000049da00780c */ /* 0x040fe40005f64670 */
[C---:B------:R-:W-:Y:S02]  /*dc20*/  ISETP.GT.OR P5, PT, R218.reuse, 0x50, !P5 ;  /* 0x00000050da00780c */ /* 0x040fe40006fa4670 */
[C---:B------:R-:W-:Y:S02]  /*dc30*/  ISETP.GT.OR P4, PT, R218.reuse, 0x51, !P4 ;  /* 0x00000051da00780c */ /* 0x040fe40006784670 */
[C---:B------:R-:W-:Y:S02]  /*dc40*/  ISETP.GT.OR P0, PT, R218.reuse, 0x58, !P0 ;  /* 0x00000058da00780c */ /* 0x040fe40004704670 */
[----:B------:R-:W-:Y:S01]  /*dc50*/  ISETP.GT.OR P1, PT, R218, 0x59, !P1 ;  /* 0x00000059da00780c */ /* 0x000fe20004f24670 */
[----:B------:R-:W3:Y:S01]  /*dc60*/  MUFU.TANH R147, R118 ;  /* 0x0000007600937308 */ /* 0x000ee20000002400 */
        /* <DEDUP_REMOVED lines=15> */
[C---:B------:R-:W-:Y:S02]  /*dd60*/  ISETP.GT.OR P4, PT, R221.reuse, 0x49, !P4 ;  /* 0x00000049dd00780c */ /* 0x040fe40006784670 */
[C---:B------:R-:W-:Y:S02]  /*dd70*/  ISETP.GT.OR P0, PT, R221.reuse, 0x50, !P0 ;  /* 0x00000050dd00780c */ /* 0x040fe40004704670 */
[----:B------:R-:W-:Y:S02]  /*dd80*/  ISETP.GT.OR P1, PT, R221, 0x51, !P1 ;  /* 0x00000051dd00780c */ /* 0x000fe40004f24670 */
[----:B------:R-:W-:-:S02]  /*dd90*/  FSEL R106, R159, -INF , !P2 ;  /* 0xff8000009f6a7808 */ /* 0x000fc40005000000 */
[----:B------:R-:W-:Y:S02]  /*dda0*/  FSEL R94, R158, -INF , !P3 ;  /* 0xff8000009e5e7808 */ /* 0x000fe40005800000 */
[----:B----4-:R-:W-:Y:S02]  /*ddb0*/  FSEL R111, R155, -INF , !P5 ;  /* 0xff8000009b6f7808 */ /* 0x010fe40006800000 */
[----:B--2---:R-:W-:Y:S02]  /*ddc0*/  FSEL R104, R154, -INF , !P4 ;  /* 0xff8000009a687808 */ /* 0x004fe40006000000 */
[C---:B------:R-:W-:Y:S02]  /*ddd0*/  ISETP.GE.AND P2, PT, R128.reuse, 0x58, PT ;  /* 0x000000588000780c */ /* 0x040fe40003f46270 */
[----:B------:R-:W-:Y:S02]  /*dde0*/  ISETP.GE.AND P3, PT, R128, 0x59, PT ;  /* 0x000000598000780c */ /* 0x000fe40003f66270 */
[----:B------:R-:W-:-:S02]  /*ddf0*/  ISETP.GE.AND P5, PT, R126, 0x60, PT ;  /* 0x000000607e00780c */ /* 0x000fc40003fa6270 */
[C---:B------:R-:W-:Y:S02]  /*de00*/  ISETP.GE.AND P4, PT, R126.reuse, 0x61, PT ;  /* 0x000000617e00780c */ /* 0x040fe40003f86270 */
[----:B------:R-:W-:Y:S02]  /*de10*/  FSEL R100, R151, -INF , !P0 ;  /* 0xff80000097647808 */ /* 0x000fe40004000000 */
[----:B-1----:R-:W-:Y:S02]  /*de20*/  FSEL R115, R149, -INF , !P1 ;  /* 0xff80000095737808 */ /* 0x002fe40004800000 */
[C---:B------:R-:W-:Y:S02]  /*de30*/  ISETP.GE.AND P0, PT, R126.reuse, 0x68, PT ;  /* 0x000000687e00780c */ /* 0x040fe40003f06270 */
[----:B------:R-:W-:Y:S02]  /*de40*/  ISETP.GE.AND P1, PT, R126, 0x69, PT ;  /* 0x000000697e00780c */ /* 0x000fe40003f26270 */
[----:B------:R-:W-:-:S02]  /*de50*/  ISETP.GT.OR P2, PT, R221, 0x58, !P2 ;  /* 0x00000058dd00780c */ /* 0x000fc40005744670 */
[----:B------:R-:W-:Y:S02]  /*de60*/  ISETP.GT.OR P3, PT, R221, 0x59, !P3 ;  /* 0x00000059dd00780c */ /* 0x000fe40005f64670 */
[C---:B------:R-:W-:Y:S02]  /*de70*/  ISETP.GT.OR P5, PT, R218.reuse, 0x60, !P5 ;  /* 0x00000060da00780c */ /* 0x040fe40006fa4670 */
[C---:B------:R-:W-:Y:S02]  /*de80*/  ISETP.GT.OR P4, PT, R218.reuse, 0x61, !P4 ;  /* 0x00000061da00780c */ /* 0x040fe40006784670 */
[C---:B------:R-:W-:Y:S02]  /*de90*/  ISETP.GT.OR P0, PT, R218.reuse, 0x68, !P0 ;  /* 0x00000068da00780c */ /* 0x040fe40004704670 */
[----:B------:R-:W-:Y:S01]  /*dea0*/  ISETP.GT.OR P1, PT, R218, 0x69, !P1 ;  /* 0x00000069da00780c */ /* 0x000fe20004f24670 */
[----:B------:R1:W2:Y:S01]  /*deb0*/  MUFU.TANH R5, R127 ;  /* 0x0000007f00057308 */ /* 0x0002a20000002400 */
[----:B---3--:R-:W-:-:S02]  /*dec0*/  FSEL R98, R147, -INF , !P2 ;  /* 0xff80000093627808 */ /* 0x008fc40005000000 */
[----:B------:R-:W-:Y:S02]  /*ded0*/  FSEL R118, R146, -INF , !P3 ;  /* 0xff80000092767808 */ /* 0x000fe40005800000 */
[----:B------:R-:W-:Y:S02]  /*dee0*/  FSEL R113, R145, -INF , !P5 ;  /* 0xff80000091717808 */ /* 0x000fe40006800000 */
[----:B------:R-:W-:Y:S02]  /*def0*/  FSEL R108, R144, -INF , !P4 ;  /* 0xff800000906c7808 */ /* 0x000fe40006000000 */
[C---:B------:R-:W-:Y:S02]  /*df00*/  ISETP.GE.AND P2, PT, R126.reuse, 0x70, PT ;  /* 0x000000707e00780c */ /* 0x040fe40003f46270 */
[C---:B------:R-:W-:Y:S02]  /*df10*/  ISETP.GE.AND P3, PT, R126.reuse, 0x71, PT ;  /* 0x000000717e00780c */ /* 0x040fe40003f66270 */
[----:B------:R-:W-:-:S02]  /*df20*/  ISETP.GE.AND P5, PT, R126, 0x78, PT ;  /* 0x000000787e00780c */ /* 0x000fc40003fa6270 */
[----:B------:R-:W-:Y:S01]  /*df30*/  ISETP.GE.AND P4, PT, R126, 0x79, PT ;  /* 0x000000797e00780c */ /* 0x000fe20003f86270 */
[----:B------:R3:W4:Y:S01]  /*df40*/  MUFU.TANH R2, R130 ;  /* 0x0000008200027308 */ /* 0x0007220000002400 */
[----:B------:R-:W-:Y:S02]  /*df50*/  FSEL R126, R141, -INF , !P0 ;  /* 0xff8000008d7e7808 */ /* 0x000fe40004000000 */
[----:B-1----:R-:W-:Y:S02]  /*df60*/  FSEL R127, R140, -INF , !P1 ;  /* 0xff8000008c7f7808 */ /* 0x002fe40004800000 */
[C---:B------:R-:W-:Y:S02]  /*df70*/  ISETP.GE.AND P0, PT, R128.reuse, 0x60, PT ;  /* 0x000000608000780c */ /* 0x040fe40003f06270 */
[----:B------:R-:W-:Y:S02]  /*df80*/  ISETP.GE.AND P1, PT, R128, 0x61, PT ;  /* 0x000000618000780c */ /* 0x000fe40003f26270 */
[----:B------:R-:W-:-:S02]  /*df90*/  ISETP.GT.OR P2, PT, R218, 0x70, !P2 ;  /* 0x00000070da00780c */ /* 0x000fc40005744670 */
[C---:B------:R-:W-:Y:S02]  /*dfa0*/  ISETP.GT.OR P0, PT, R221.reuse, 0x60, !P0 ;  /* 0x00000060dd00780c */ /* 0x040fe40004704670 */
[----:B------:R-:W-:Y:S02]  /*dfb0*/  ISETP.GT.OR P1, PT, R221, 0x61, !P1 ;  /* 0x00000061dd00780c */ /* 0x000fe40004f24670 */
[----:B---3--:R-:W-:Y:S02]  /*dfc0*/  FSEL R130, R4, -INF , !P2 ;  /* 0xff80000004827808 */ /* 0x008fe40005000000 */
[----:B------:R-:W-:Y:S02]  /*dfd0*/  FSEL R131, R143, -INF , !P0 ;  /* 0xff8000008f837808 */ /* 0x000fe40004000000 */
[----:B------:R-:W-:Y:S02]  /*dfe0*/  FSEL R137, R142, -INF , !P1 ;  /* 0xff8000008e897808 */ /* 0x000fe40004800000 */
[----:B------:R-:W-:-:S02]  /*dff0*/  ISETP.GE.AND P2, PT, R128, 0x68, PT ;  /* 0x000000688000780c */ /* 0x000fc40003f46270 */
[C---:B------:R-:W-:Y:S02]  /*e000*/  ISETP.GE.AND P0, PT, R128.reuse, 0x69, PT ;  /* 0x000000698000780c */ /* 0x040fe40003f06270 */
[----:B------:R-:W-:Y:S02]  /*e010*/  ISETP.GE.AND P1, PT, R128, 0x70, PT ;  /* 0x000000708000780c */ /* 0x000fe40003f26270 */
[----:B------:R-:W-:Y:S02]  /*e020*/  LEA R136, R0, R136, 0xa ;  /* 0x0000008800887211 */ /* 0x000fe400078e50ff */
[C---:B------:R-:W-:Y:S02]  /*e030*/  ISETP.GT.OR P2, PT, R221.reuse, 0x68, !P2 ;  /* 0x00000068dd00780c */ /* 0x040fe40005744670 */
[C---:B------:R-:W-:Y:S02]  /*e040*/  ISETP.GT.OR P0, PT, R221.reuse, 0x69, !P0 ;  /* 0x00000069dd00780c */ /* 0x040fe40004704670 */
[----:B------:R-:W-:-:S02]  /*e050*/  ISETP.GT.OR P1, PT, R221, 0x70, !P1 ;  /* 0x00000070dd00780c */ /* 0x000fc40004f24670 */
[----:B------:R-:W-:Y:S01]  /*e060*/  R2UR UR8, R136 ;  /* 0x00000000880872ca */ /* 0x000fe200000e0000 */
[----:B------:R-:W1:Y:S01]  /*e070*/  SHFL.IDX PT, R225, R227, R9, 0x1f ;  /* 0x00001f09e3e17589 */ /* 0x000e6200000e0000 */
[----:B------:R-:W-:Y:S02]  /*e080*/  FSEL R129, R6, -INF , !P2 ;  /* 0xff80000006817808 */ /* 0x000fe40005000000 */
[----:B--2---:R-:W-:Y:S02]  /*e090*/  FSEL R139, R5, -INF , !P0 ;  /* 0xff800000058b7808 */ /* 0x004fe40004000000 */
[----:B----4-:R-:W-:Y:S02]  /*e0a0*/  FSEL R136, R2, -INF , !P1 ;  /* 0xff80000002887808 */ /* 0x010fe40004800000 */
[C---:B------:R-:W-:Y:S02]  /*e0b0*/  ISETP.GE.AND P2, PT, R128.reuse, 0x71, PT ;  /* 0x000000718000780c */ /* 0x040fe40003f46270 */
[----:B------:R-:W-:-:S02]  /*e0c0*/  ISETP.GE.AND P0, PT, R128, 0x78, PT ;  /* 0x000000788000780c */ /* 0x000fc40003f06270 */
[----:B------:R-:W-:Y:S02]  /*e0d0*/  ISETP.GE.AND P1, PT, R128, 0x79, PT ;  /* 0x000000798000780c */ /* 0x000fe40003f26270 */
[----:B------:R2:W-:Y:S02]  /*e0e0*/  MUFU.TANH R128, R212 ;  /* 0x000000d400807308 */ /* 0x0005e40000002400 */
[----:B--2---:R-:W2:Y:S01]  /*e0f0*/  SHFL.IDX PT, R212, R227, R223, 0x1f ;  /* 0x00001fdfe3d47589 */ /* 0x004ea200000e0000 */
[C---:B------:R-:W-:Y:S02]  /*e100*/  ISETP.GT.OR P3, PT, R218.reuse, 0x71, !P3 ;  /* 0x00000071da00780c */ /* 0x040fe40005f64670 */
[C---:B------:R-:W-:Y:S02]  /*e110*/  ISETP.GT.OR P5, PT, R218.reuse, 0x78, !P5 ;  /* 0x00000078da00780c */ /* 0x040fe40006fa4670 */
[----:B------:R-:W-:Y:S02]  /*e120*/  ISETP.GT.OR P4, PT, R218, 0x79, !P4 ;  /* 0x00000079da00780c */ /* 0x000fe40006784670 */
[----:B------:R-:W3:Y:S01]  /*e130*/  SHFL.IDX PT, R218, R17, R9, 0x1f ;  /* 0x00001f0911da7589 */ /* 0x000ee200000e0000 */
[----:B------:R-:W-:Y:S01]  /*e140*/  IADD3 R232, R9, 0xc, RZ ;  /* 0x0000000c09e87810 */ /* 0x000fe20007ffe0ff */
[----:B------:R-:W-:-:S02]  /*e150*/  WARPGROUP.DEPBAR.LE gsb0, 0x0 ;  /* 0x00008000000079c5 */ /* 0x000fc40000010000 */
        /* <DEDUP_REMOVED lines=11> */
[C---:B------:R-:W-:Y:S02]  /*e210*/  VIADD R27, R9.reuse, 0x10 ;  /* 0x00000010091b7836 */ /* 0x040fe40000000000 */
[----:B------:R-:W-:Y:S01]  /*e220*/  FADD.FTZ R225, R26, -R225 ;  /* 0x800000e11ae17221 */ /* 0x000fe20000010000 */
[----:B------:R-:W-:Y:S01]  /*e230*/  IADD3 R221, R9, 0x14, RZ ;  /* 0x0000001409dd7810 */ /* 0x000fe20007ffe0ff */
        /* <DEDUP_REMOVED lines=8> */
[----:B--2---:R-:W-:Y:S01]  /*e2c0*/  FADD.FTZ R221, R29, -R223 ;  /* 0x800000df1ddd7221 */ /* 0x004fe20000010000 */
[----:B------:R-:W-:-:S02]  /*e2d0*/  VIADD R29, R9, 0x18 ;  /* 0x00000018091d7836 */ /* 0x000fc40000000000 */
[----:B------:R-:W-:Y:S01]  /*e2e0*/  FADD.FTZ R223, R31, -R223 ;  /* 0x800000df1fdf7221 */ /* 0x000fe20000010000 */
[----:B------:R-:W-:-:S03]  /*e2f0*/  VIADD R31, R9, 0x10 ;  /* 0x00000010091f7836 */ /* 0x000fc60000000000 */
        /* <DEDUP_REMOVED lines=8> */
[----:B------:R-:W-:Y:S01]  /*e380*/  IADD3 R32, R9, 0x14, RZ ;  /* 0x0000001409207810 */ /* 0x000fe20007ffe0ff */
[----:B------:R-:W-:Y:S01]  /*e390*/  FADD.FTZ R224, R34, -R28 ;  /* 0x8000001c22e07221 */ /* 0x000fe20000010000 */
        /* <DEDUP_REMOVED lines=9> */
[C---:B------:R-:W-:Y:S01]  /*e430*/  IADD3 R232, R9.reuse, 0x1c, RZ ;  /* 0x0000001c09e87810 */ /* 0x040fe20007ffe0ff */
[----:B------:R-:W-:-:S02]  /*e440*/  VIADD R34, R9, 0x18 ;  /* 0x0000001809227836 */ /* 0x000fc40000000000 */
[----:B------:R-:W-:Y:S01]  /*e450*/  FMUL.FTZ R213, R213, R229 ;  /* 0x000000e5d5d57220 */ /* 0x000fe20000410000 */
[----:B------:R-:W-:Y:S02]  /*e460*/  IADD3 R229, R9, 0x1c, RZ ;  /* 0x0000001c09e57810 */ /* 0x000fe40007ffe0ff */
        /* <DEDUP_REMOVED lines=10> */
[----:B------:R-:W-:Y:S01]  /*e510*/  FMUL.FTZ R210, R210, R225 ;  /* 0x000000e1d2d27220 */ /* 0x000fe20000410000 */
[----:B------:R-:W4:Y:S01]  /*e520*/  SHFL.IDX PT, R35, R15, R9, 0x1f ;  /* 0x00001f090f237589 */ /* 0x000f2200000e0000 */
[----:B------:R-:W-:-:S03]  /*e530*/  VIADD R225, R9, 0x4 ;  /* 0x0000000409e17836 */ /* 0x000fc60000000000 */
[----:B------:R2:W-:Y:S01]  /*e540*/  MUFU.EX2 R18, R31 ;  /* 0x0000001f00127308 */ /* 0x0005e20000000800 */
[----:B------:R-:W-:-:S07]  /*e550*/  VIADD R36, R9, 0xc ;  /* 0x0000000c09247836 */ /* 0x000fce0000000000 */
[----:B------:R1:W-:Y:S01]  /*e560*/  MUFU.EX2 R19, R32 ;  /* 0x0000002000137308 */ /* 0x0003e20000000800 */
[--C-:B--2---:R-:W-:Y:S01]  /*e570*/  FFMA.FTZ R31, R208, UR4, -R33.reuse ;  /* 0x00000004d01f7c23 */ /* 0x104fe20008010821 */
[----:B-1----:R-:W-:Y:S01]  /*e580*/  FFMA.FTZ R32, R209, UR4, -R33 ;  /* 0x00000004d1207c23 */ /* 0x002fe20008010821 */
[----:B---3--:R-:W-:Y:S02]  /*e590*/  FFMA.FTZ R33, R206, UR4, -R34 ;  /* 0x00000004ce217c23 */ /* 0x008fe40008010822 */
[----:B------:R-:W1:Y:S03]  /*e5a0*/  SHFL.IDX PT, R206, R15, R225, 0x1f ;  /* 0x00001fe10fce7589 */ /* 0x000e6600000e0000 */
[----:B------:R2:W-:Y:S01]  /*e5b0*/  MUFU.EX2 R27, R231 ;  /* 0x000000e7001b7308 */ /* 0x0005e20000000800 */
[----:B------:R-:W-:Y:S01]  /*e5c0*/  FFMA.FTZ R208, -R230, R230, 1 ;  /* 0x3f800000e6d07423 */ /* 0x000fe200000101e6 */
[----:B------:R-:W-:Y:S01]  /*e5d0*/  FMUL.FTZ R226, R219, R226 ;  /* 0x000000e2dbe27220 */ /* 0x000fe20000410000 */
[----:B--2---:R-:W-:-:S02]  /*e5e0*/  FADD.FTZ R231, R37, -R232 ;  /* 0x800000e825e77221 */ /* 0x004fc40000010000 */
[----:B------:R2:W3:Y:S01]  /*e5f0*/  SHFL.IDX PT, R37, R15, R36, 0x1f ;  /* 0x00001f240f257589 */ /* 0x0004e200000e0000 */
[----:B------:R-:W-:Y:S01]  /*e600*/  FMUL.FTZ R208, R208, R226 ;  /* 0x000000e2d0d07220 */ /* 0x000fe20000410000 */
[C---:B------:R-:W-:Y:S02]  /*e610*/  IADD3 R215, R9.reuse, 0x8, RZ ;  /* 0x0000000809d77810 */ /* 0x040fe40007ffe0ff */
[C---:B------:R-:W-:Y:S01]  /*e620*/  IADD3 R226, R9.reuse, 0x10, RZ ;  /* 0x0000001009e27810 */ /* 0x040fe20007ffe0ff */
[--C-:B----4-:R-:W-:Y:S01]  /*e630*/  FFMA.FTZ R204, R204, UR4, -R35.reuse ;  /* 0x00000004cccc7c23 */ /* 0x110fe20008010823 */
[----:B------:R-:W-:Y:S01]  /*e640*/  IADD3 R230, R9, 0x18, RZ ;  /* 0x0000001809e67810 */ /* 0x000fe20007ffe0ff */
[----:B------:R-:W4:Y:S01]  /*e650*/  SHFL.IDX PT, R209, R15, R215, 0x1f ;  /* 0x00001fd70fd17589 */ /* 0x000f2200000e0000 */
[----:B--2---:R-:W-:-:S03]  /*e660*/  FFMA.FTZ R36, R205, UR4, -R35 ;  /* 0x00000004cd247c23 */ /* 0x004fc60008010823 */
[----:B------:R-:W2:Y:S01]  /*e670*/  SHFL.IDX PT, R205, R15, R226, 0x1f ;  /* 0x00001fe20fcd7589 */ /* 0x000ea200000e0000 */
[----:B------:R1:W-:Y:S01]  /*e680*/  MUFU.EX2 R35, R204 ;  /* 0x000000cc00237308 */ /* 0x0003e20000000800 */
[----:B------:R-:W-:Y:S02]  /*e690*/  FADD.FTZ R232, R39, -R232 ;  /* 0x800000e827e87221 */ /* 0x000fe40000010000 */
[----:B------:R-:W-:Y:S01]  /*e6a0*/  SHFL.IDX PT, R39, R15, R230, 0x1f ;  /* 0x00001fe60f277589 */ /* 0x000fe200000e0000 */
[--C-:B-1----:R-:W-:Y:S01]  /*e6b0*/  FFMA.FTZ R204, R122, UR4, -R206.reuse ;  /* 0x000000047acc7c23 */ /* 0x102fe200080108ce */
[----:B------:R-:W-:Y:S02]  /*e6c0*/  FFMA.FTZ R206, R124, UR4, -R206 ;  /* 0x000000047cce7c23 */ /* 0x000fe400080108ce */
[----:B------:R-:W1:Y:S01]  /*e6d0*/  SHFL.IDX PT, R122, R15, R229, 0x1f ;  /* 0x00001fe50f7a7589 */ /* 0x000e6200000e0000 */
[--C-:B---3--:R-:W-:Y:S01]  /*e6e0*/  FFMA.FTZ R120, R120, UR4, -R37.reuse ;  /* 0x0000000478787c23 */ /* 0x108fe20008010825 */
[----:B------:R-:W-:-:S02]  /*e6f0*/  FFMA.FTZ R121, R121, UR4, -R37 ;  /* 0x0000000479797c23 */ /* 0x000fc40008010825 */
[----:B------:R-:W3:Y:S01]  /*e700*/  SHFL.IDX PT, R124, R10, R225, 0x1f ;  /* 0x00001fe10a7c7589 */ /* 0x000ee200000e0000 */
[----:B------:R4:W-:Y:S03]  /*e710*/  MUFU.EX2 R37, R206 ;  /* 0x000000ce00257308 */ /* 0x0009e60000000800 */
[----:B----4-:R-:W4:Y:S05]  /*e720*/  SHFL.IDX PT, R206, R10, R215, 0x1f ;  /* 0x00001fd70ace7589 */ /* 0x010f2a00000e0000 */
[----:B------:R2:W-:Y:S01]  /*e730*/  MUFU.EX2 R17, R211 ;  /* 0x000000d300117308 */ /* 0x0005e20000000800 */
[----:B------:R-:W-:Y:S01]  /*e740*/  FFMA.FTZ R34, R207, UR4, -R34 ;  /* 0x00000004cf227c23 */ /* 0x000fe20008010822 */
[----:B------:R-:W-:Y:S01]  /*e750*/  FFMA.FTZ R207, R123, UR4, -R209 ;  /* 0x000000047bcf7c23 */ /* 0x000fe200080108d1 */
[----:B--2---:R-:W-:-:S02]  /*e760*/  VIADD R211, R9, 0x14 ;  /* 0x0000001409d37836 */ /* 0x004fc40000000000 */
[----:B------:R-:W-:Y:S01]  /*e770*/  FFMA.FTZ R125, R125, UR4, -R209 ;  /* 0x000000047d7d7c23 */ /* 0x000fe200080108d1 */
[--C-:B------:R-:W-:Y:S02]  /*e780*/  FFMA.FTZ R123, R103, UR4, -R205.reuse ;  /* 0x00000004677b7c23 */ /* 0x100fe400080108cd */
[----:B------:R2:W-:Y:S01]  /*e790*/  SHFL.IDX PT, R38, R15, R211, 0x1f ;  /* 0x00001fd30f267589 */ /* 0x0005e200000e0000 */
[----:B------:R-:W-:Y:S02]  /*e7a0*/  VIADD R209, R9, 0xc ;  /* 0x0000000c09d17836 */ /* 0x000fe40000000000 */
[----:B------:R-:W-:Y:S01]  /*e7b0*/  FFMA.FTZ R114, R114, UR4, -R205 ;  /* 0x0000000472727c23 */ /* 0x000fe200080108cd */
[----:B-1----:R-:W-:Y:S01]  /*e7c0*/  FFMA.FTZ R205, R95, UR4, -R122 ;  /* 0x000000045fcd7c23 */ /* 0x002fe2000801087a */
[--C-:B------:R-:W-:Y:S01]  /*e7d0*/  FFMA.FTZ R112, R112, UR4, -R39.reuse ;  /* 0x0000000470707c23 */ /* 0x100fe20008010827 */
[----:B--2---:R1:W-:Y:S01]  /*e7e0*/  MUFU.EX2 R15, R204 ;  /* 0x000000cc000f7308 */ /* 0x0043e20000000800 */
[----:B------:R-:W-:Y:S01]  /*e7f0*/  FFMA.FTZ R107, R107, UR4, -R39 ;  /* 0x000000046b6b7c23 */ /* 0x000fe20008010827 */
[----:B-1----:R-:W1:Y:S06]  /*e800*/  SHFL.IDX PT, R204, R10, R9, 0x1f ;  /* 0x00001f090acc7589 */ /* 0x002e6c00000e0000 */
[----:B------:R2:W-:Y:S01]  /*e810*/  MUFU.EX2 R95, R123 ;  /* 0x0000007b005f7308 */ /* 0x0005e20000000800 */
[--C-:B---3--:R-:W-:Y:S01]  /*e820*/  FFMA.FTZ R119, R119, UR4, -R124.reuse ;  /* 0x0000000477777c23 */ /* 0x108fe2000801087c */
[----:B------:R-:W-:-:S06]  /*e830*/  FFMA.FTZ R124, R94, UR4, -R124 ;  /* 0x000000045e7c7c23 */ /* 0x000fcc000801087c */
[----:B------:R3:W-:Y:S01]  /*e840*/  MUFU.EX2 R39, R125 ;  /* 0x0000007d00277308 */ /* 0x0007e20000000800 */
[----:B--2---:R-:W2:Y:S04]  /*e850*/  SHFL.IDX PT, R123, R12, R209, 0x1f ;  /* 0x00001fd10c7b7589 */ /* 0x004ea800000e0000 */
[----:B---3--:R-:W3:Y:S03]  /*e860*/  SHFL.IDX PT, R125, R10, R230, 0x1f ;  /* 0x00001fe60a7d7589 */ /* 0x008ee600000e0000 */
[----:B------:R4:W-:Y:S02]  /*e870*/  MUFU.EX2 R94, R120 ;  /* 0x00000078005e7308 */ /* 0x0009e40000000800 */
[----:B----4-:R-:W-:-:S02]  /*e880*/  FFMA.FTZ R120, R99, UR4, -R206 ;  /* 0x0000000463787c23 */ /* 0x010fc400080108ce */
[----:B------:R-:W4:Y:S04]  /*e890*/  SHFL.IDX PT, R99, R12, R9, 0x1f ;  /* 0x00001f090c637589 */ /* 0x000f2800000e0000 */
[----:B------:R-:W4:Y:S01]  /*e8a0*/  MUFU.EX2 R29, R29 ;  /* 0x0000001d001d7308 */ /* 0x000f220000000800 */
[--C-:B-1----:R-:W-:Y:S01]  /*e8b0*/  FFMA.FTZ R117, R117, UR4, -R204.reuse ;  /* 0x0000000475757c23 */ /* 0x102fe200080108cc */
[----:B------:R-:W-:Y:S01]  /*e8c0*/  FFMA.FTZ R106, R106, UR4, -R204 ;  /* 0x000000046a6a7c23 */ /* 0x000fe200080108cc */
[----:B------:R-:W-:Y:S01]  /*e8d0*/  FFMA.FTZ R111, R111, UR4, -R206 ;  /* 0x000000046f6f7c23 */ /* 0x000fe200080108ce */
[----:B------:R-:W1:Y:S04]  /*e8e0*/  SHFL.IDX PT, R204, R10, R211, 0x1f ;  /* 0x00001fd30acc7589 */ /* 0x000e6800000e0000 */
[----:B------:R-:W1:Y:S01]  /*e8f0*/  MUFU.EX2 R31, R31 ;  /* 0x0000001f001f7308 */ /* 0x000e620000000800 */
[----:B------:R-:W1:Y:S01]  /*e900*/  SHFL.IDX PT, R206, R12, R215, 0x1f ;  /* 0x00001fd70cce7589 */ /* 0x000e6200000e0000 */
[----:B------:R-:W-:Y:S01]  /*e910*/  FMUL.FTZ R132, R132, UR9 ;  /* 0x0000000984847c20 */ /* 0x000fe20008410000 */
[----:B------:R-:W-:Y:S01]  /*e920*/  FFMA.FTZ R122, R96, UR4, -R122 ;  /* 0x00000004607a7c23 */ /* 0x000fe2000801087a */
[----:B------:R-:W-:Y:S01]  /*e930*/  FMUL.FTZ R134, R134, UR9 ;  /* 0x0000000986867c20 */ /* 0x000fe20008410000 */
[--C-:B------:R-:W-:Y:S01]  /*e940*/  FFMA.FTZ R103, R97, UR4, -R38.reuse ;  /* 0x0000000461677c23 */ /* 0x100fe20008010826 */
[----:B------:R-:W1:Y:S01]  /*e950*/  SHFL.IDX PT, R96, R10, R226, 0x1f ;  /* 0x00001fe20a607589 */ /* 0x000e6200000e0000 */
[----:B------:R-:W-:Y:S01]  /*e960*/  FFMA.FTZ R109, R109, UR4, -R38 ;  /* 0x000000046d6d7c23 */ /* 0x000fe20008010826 */
[--C-:B--2---:R-:W-:Y:S01]  /*e970*/  FFMA.FTZ R127, R127, UR4, -R123.reuse ;  /* 0x000000047f7f7c23 */ /* 0x104fe2000801087b */
[----:B------:R-:W-:Y:S01]  /*e980*/  FFMA.FTZ R139, R139, UR4, -R123 ;  /* 0x000000048b8b7c23 */ /* 0x000fe2000801087b */
[----:B------:R2:W-:Y:S01]  /*e990*/  MUFU.EX2 R38, R207 ;  /* 0x000000cf00267308 */ /* 0x0005e20000000800 */
[--C-:B---3--:R-:W-:Y:S01]  /*e9a0*/  FFMA.FTZ R116, R116, UR4, -R125.reuse ;  /* 0x0000000474747c23 */ /* 0x108fe2000801087d */
[----:B------:R-:W3:Y:S01]  /*e9b0*/  SHFL.IDX PT, R123, R12, R230, 0x1f ;  /* 0x00001fe60c7b7589 */ /* 0x000ee200000e0000 */
[----:B------:R-:W-:Y:S01]  /*e9c0*/  FFMA.FTZ R125, R98, UR4, -R125 ;  /* 0x00000004627d7c23 */ /* 0x000fe2000801087d */
[----:B------:R-:W-:-:S02]  /*e9d0*/  FMUL.FTZ R133, R133, UR9 ;  /* 0x0000000985857c20 */ /* 0x000fc40008410000 */
[----:B------:R1:W-:Y:S01]  /*e9e0*/  SHFL.IDX PT, R97, R10, R209, 0x1f ;  /* 0x00001fd10a617589 */ /* 0x0003e200000e0000 */
[----:B------:R-:W-:Y:S01]  /*e9f0*/  FMUL.FTZ R135, R135, UR9 ;  /* 0x0000000987877c20 */ /* 0x000fe20008410000 */
[----:B------:R-:W3:Y:S02]  /*ea00*/  MUFU.TANH R132, R132 ;  /* 0x0000008400847308 */ /* 0x000ee40000002400 */
[----:B--2---:R-:W2:Y:S01]  /*ea10*/  SHFL.IDX PT, R207, R10, R229, 0x1f ;  /* 0x00001fe50acf7589 */ /* 0x004ea200000e0000 */
[--C-:B----4-:R-:W-:Y:S01]  /*ea20*/  FFMA.FTZ R113, R113, UR4, -R99.reuse ;  /* 0x0000000471717c23 */ /* 0x110fe20008010863 */
[----:B------:R-:W-:-:S04]  /*ea30*/  FFMA.FTZ R131, R131, UR4, -R99 ;  /* 0x0000000483837c23 */ /* 0x000fc80008010863 */
[----:B------:R4:W-:Y:S01]  /*ea40*/  MUFU.EX2 R98, R103 ;  /* 0x0000006700627308 */ /* 0x0009e20000000800 */
[----:B-1----:R-:W-:Y:S01]  /*ea50*/  FFMA.FTZ R209, -R233, R233, 1 ;  /* 0x3f800000e9d17423 */ /* 0x002fe200000101e9 */
[----:B------:R-:W-:-:S06]  /*ea60*/  IADD3 R233, R9, 0xc, RZ ;  /* 0x0000000c09e97810 */ /* 0x000fcc0007ffe0ff */
[----:B------:R-:W1:Y:S01]  /*ea70*/  MUFU.TANH R134, R134 ;  /* 0x0000008600867308 */ /* 0x000e620000002400 */
[----:B----4-:R4:W-:Y:S07]  /*ea80*/  SHFL.IDX PT, R103, R12, R211, 0x1f ;  /* 0x00001fd30c677589 */ /* 0x0109ee00000e0000 */
[----:B------:R3:W-:Y:S01]  /*ea90*/  MUFU.EX2 R99, R112 ;  /* 0x0000007000637308 */ /* 0x0007e20000000800 */
[----:B----4-:R-:W-:Y:S01]  /*eaa0*/  FFMA.FTZ R211, -R22, R22, 1 ;  /* 0x3f80000016d37423 */ /* 0x010fe20000010116 */
[----:B------:R-:W-:-:S02]  /*eab0*/  FMUL.FTZ R22, R29, R222 ;  /* 0x000000de1d167220 */ /* 0x000fc40000410000 */
[----:B------:R4:W-:Y:S04]  /*eac0*/  SHFL.IDX PT, R222, R14, R215, 0x1f ;  /* 0x00001fd70ede7589 */ /* 0x0009e800000e0000 */
[----:B------:R-:W2:Y:S01]  /*ead0*/  MUFU.TANH R133, R133 ;  /* 0x0000008500857308 */ /* 0x000ea20000002400 */
[----:B---3--:R-:W3:Y:S01]  /*eae0*/  SHFL.IDX PT, R112, R12, R229, 0x1f ;  /* 0x00001fe50c707589 */ /* 0x008ee200000e0000 */
[----:B----4-:R-:W-:-:S06]  /*eaf0*/  FMUL.FTZ R215, R31, R217 ;  /* 0x000000d91fd77220 */ /* 0x010fcc0000410000 */
[----:B------:R-:W4:Y:S01]  /*eb00*/  MUFU.TANH R135, R135 ;  /* 0x0000008700877308 */ /* 0x000f220000002400 */
[----:B------:R-:W3:Y:S07]  /*eb10*/  SHFL.IDX PT, R217, R14, R233, 0x1f ;  /* 0x00001fe90ed97589 */ /* 0x000eee00000e0000 */
[----:B------:R-:W3:Y:S01]  /*eb20*/  MUFU.EX2 R28, R28 ;  /* 0x0000001c001c7308 */ /* 0x000ee20000000800 */
[--C-:B------:R-:W-:Y:S01]  /*eb30*/  FFMA.FTZ R102, R102, UR4, -R204.reuse ;  /* 0x0000000466667c23 */ /* 0x100fe200080108cc */
[----:B------:R-:W-:Y:S01]  /*eb40*/  FFMA.FTZ R115, R115, UR4, -R204 ;  /* 0x0000000473737c23 */ /* 0x000fe200080108cc */
[--C-:B------:R-:W-:Y:S01]  /*eb50*/  FFMA.FTZ R126, R126, UR4, -R206.reuse ;  /* 0x000000047e7e7c23 */ /* 0x100fe200080108ce */
[----:B------:R-:W-:Y:S01]  /*eb60*/  FFMA.FTZ R129, R129, UR4, -R206 ;  /* 0x0000000481817c23 */ /* 0x000fe200080108ce */
[----:B------:R-:W-:Y:S01]  /*eb70*/  FSEL R204, R132, -INF , !P5 ;  /* 0xff80000084cc7808 */ /* 0x000fe20006800000 */
[--C-:B------:R-:W-:Y:S01]  /*eb80*/  FFMA.FTZ R101, R101, UR4, -R96.reuse ;  /* 0x0000000465657c23 */ /* 0x100fe20008010860 */
[----:B-1----:R-:W-:Y:S01]  /*eb90*/  FSEL R206, R134, -INF , !P0 ;  /* 0xff80000086ce7808 */ /* 0x002fe20004000000 */
[----:B------:R-:W-:Y:S01]  /*eba0*/  FFMA.FTZ R100, R100, UR4, -R96 ;  /* 0x0000000464647c23 */ /* 0x000fe20008010860 */
[----:B------:R-:W-:Y:S01]  /*ebb0*/  FMUL.FTZ R218, R27, R218 ;  /* 0x000000da1bda7220 */ /* 0x000fe20000410000 */
[----:B------:R1:W-:Y:S01]  /*ebc0*/  MUFU.EX2 R96, R114 ;  /* 0x0000007200607308 */ /* 0x0003e20000000800 */
[----:B------:R-:W-:Y:S01]  /*ebd0*/  FFMA.FTZ R204, R204, UR4, -R123 ;  /* 0x00000004cccc7c23 */ /* 0x000fe2000801087b */
[--C-:B--2---:R-:W-:Y:S01]  /*ebe0*/  FFMA.FTZ R110, R110, UR4, -R207.reuse ;  /* 0x000000046e6e7c23 */ /* 0x104fe200080108cf */
[----:B------:R-:W-:Y:S01]  /*ebf0*/  FFMA.FTZ R118, R118, UR4, -R207 ;  /* 0x0000000476767c23 */ /* 0x000fe200080108cf */
[----:B------:R-:W-:Y:S01]  /*ec00*/  FFMA.FTZ R123, R206, UR4, -R123 ;  /* 0x00000004ce7b7c23 */ /* 0x000fe2000801087b */
[----:B------:R-:W-:Y:S01]  /*ec10*/  FSEL R206, R133, -INF , !P4 ;  /* 0xff80000085ce7808 */ /* 0x000fe20006000000 */
[----:B-1----:R-:W-:Y:S01]  /*ec20*/  FFMA.FTZ R114, -R234, R234, 1 ;  /* 0x3f800000ea727423 */ /* 0x002fe200000101ea */
[----:B----4-:R-:W-:Y:S01]  /*ec30*/  FSEL R207, R135, -INF , !P1 ;  /* 0xff80000087cf7808 */ /* 0x010fe20004800000 */
[----:B---3--:R-:W-:Y:S01]  /*ec40*/  FMUL.FTZ R221, R28, R221 ;  /* 0x000000dd1cdd7220 */ /* 0x008fe20000410000 */
[----:B------:R-:W-:Y:S01]  /*ec50*/  FFMA.FTZ R235, -R235, R235, 1 ;  /* 0x3f800000ebeb7423 */ /* 0x000fe200000101eb */
[----:B------:R-:W-:-:S02]  /*ec60*/  FMUL.FTZ R114, R114, R218 ;  /* 0x000000da72727220 */ /* 0x000fc40000410000 */
[----:B------:R-:W1:Y:S01]  /*ec70*/  SHFL.IDX PT, R218, R14, R9, 0x1f ;  /* 0x00001f090eda7589 */ /* 0x000e6200000e0000 */
[--C-:B------:R-:W-:Y:S01]  /*ec80*/  FFMA.FTZ R206, R206, UR4, -R112.reuse ;  /* 0x00000004cece7c23 */ /* 0x100fe20008010870 */
[----:B------:R-:W-:Y:S01]  /*ec90*/  FFMA.FTZ R207, R207, UR4, -R112 ;  /* 0x00000004cfcf7c23 */ /* 0x000fe20008010870 */
[----:B------:R-:W-:Y:S01]  /*eca0*/  FMUL.FTZ R112, R235, R221 ;  /* 0x000000ddeb707220 */ /* 0x000fe20000410000 */
[--C-:B------:R-:W-:Y:S01]  /*ecb0*/  FADD.FTZ R45, R45, -R217.reuse ;  /* 0x800000d92d2d7221 */ /* 0x100fe20000010000 */
[----:B------:R-:W-:Y:S01]  /*ecc0*/  FADD.FTZ R47, R47, -R217 ;  /* 0x800000d92f2f7221 */ /* 0x000fe20000010000 */
[----:B------:R-:W2:Y:S04]  /*ecd0*/  SHFL.IDX PT, R221, R14, R225, 0x1f ;  /* 0x00001fe10edd7589 */ /* 0x000ea800000e0000 */
[----:B------:R3:W4:Y:S01]  /*ece0*/  LDS R217, [R11+0x400] ;  /* 0x000400000bd97984 */ /* 0x0007220000000800 */
[----:B------:R-:W2:Y:S01]  /*ecf0*/  MUFU.EX2 R32, R32 ;  /* 0x0000002000207308 */ /* 0x000ea20000000800 */
[----:B------:R-:W-:Y:S01]  /*ed00*/  FFMA.FTZ R20, -R20, R20, 1 ;  /* 0x3f80000014147423 */ /* 0x000fe20000010114 */
[----:B------:R-:W-:Y:S01]  /*ed10*/  FMUL.FTZ R224, R18, R224 ;  /* 0x000000e012e07220 */ /* 0x000fe20000410000 */
[C---:B------:R-:W-:Y:S01]  /*ed20*/  VIADD R235, R9.reuse, 0x10 ;  /* 0x0000001009eb7836 */ /* 0x040fe20000000000 */
[----:B------:R-:W-:Y:S01]  /*ed30*/  IADD3 R234, R9, 0x14, RZ ;  /* 0x0000001409ea7810 */ /* 0x000fe20007ffe0ff */
[----:B------:R-:W-:Y:S01]  /*ed40*/  FMUL.FTZ R22, R20, R22 ;  /* 0x0000001614167220 */ /* 0x000fe20000410000 */
[----:B---3--:R-:W-:-:S02]  /*ed50*/  FFMA.FTZ R11, -R170, R170, 1 ;  /* 0x3f800000aa0b7423 */ /* 0x008fc400000101aa */
[----:B------:R-:W3:Y:S01]  /*ed60*/  MUFU.EX2 R30, R30 ;  /* 0x0000001e001e7308 */ /* 0x000ee20000000800 */
[----:B-1----:R-:W-:Y:S01]  /*ed70*/  FADD.FTZ R40, R40, -R218 ;  /* 0x800000da28287221 */ /* 0x002fe20000010000 */
[----:B------:R-:W-:-:S03]  /*ed80*/  FFMA.FTZ R21, -R21, R21, 1 ;  /* 0x3f80000015157423 */ /* 0x000fc60000010115 */
[----:B------:R-:W-:-:S03]  /*ed90*/  FMUL.FTZ R40, R35, R40 ;  /* 0x0000002823287220 */ /* 0x000fc60000410000 */
[----:B------:R1:W4:Y:S01]  /*eda0*/  MUFU.EX2 R10, R121 ;  /* 0x00000079000a7308 */ /* 0x0003220000000800 */
[--C-:B--2---:R-:W-:Y:S01]  /*edb0*/  FADD.FTZ R41, R41, -R221.reuse ;  /* 0x800000dd29297221 */ /* 0x104fe20000010000 */
[----:B------:R-:W-:Y:S01]  /*edc0*/  FMUL.FTZ R227, R17, R227 ;  /* 0x000000e311e37220 */ /* 0x000fe20000410000 */
[----:B------:R-:W-:Y:S01]  /*edd0*/  FMUL.FTZ R20, R211, R224 ;  /* 0x000000e0d3147220 */ /* 0x000fe20000410000 */
[----:B------:R-:W-:Y:S01]  /*ede0*/  FADD.FTZ R43, R43, -R221 ;  /* 0x800000dd2b2b7221 */ /* 0x000fe20000010000 */
[----:B------:R-:W2:Y:S01]  /*edf0*/  SHFL.IDX PT, R224, R14, R235, 0x1f ;  /* 0x00001feb0ee07589 */ /* 0x000ea200000e0000 */
[----:B------:R-:W-:Y:S01]  /*ee00*/  FMUL.FTZ R11, R11, R40 ;  /* 0x000000280b0b7220 */ /* 0x000fe20000410000 */
[----:B------:R-:W-:Y:S02]  /*ee10*/  FFMA.FTZ R40, -R169, R169, 1 ;  /* 0x3f800000a9287423 */ /* 0x000fe400000101a9 */
[----:B-1----:R-:W-:Y:S01]  /*ee20*/  SHFL.IDX PT, R121, R12, R225, 0x1f ;  /* 0x00001fe10c797589 */ /* 0x002fe200000e0000 */
[----:B------:R-:W-:-:S03]  /*ee30*/  FMUL.FTZ R221, R15, R41 ;  /* 0x000000290fdd7220 */ /* 0x000fc60000410000 */
[----:B------:R-:W1:Y:S01]  /*ee40*/  SHFL.IDX PT, R225, R14, R234, 0x1f ;  /* 0x00001fea0ee17589 */ /* 0x000e6200000e0000 */
[----:B------:R-:W-:Y:S01]  /*ee50*/  FMUL.FTZ R21, R21, R227 ;  /* 0x000000e315157220 */ /* 0x000fe20000410000 */
[--C-:B------:R-:W-:Y:S01]  /*ee60*/  FADD.FTZ R44, R44, -R222.reuse ;  /* 0x800000de2c2c7221 */ /* 0x100fe20000010000 */
[----:B------:R-:W-:Y:S01]  /*ee70*/  FADD.FTZ R46, R46, -R222 ;  /* 0x800000de2e2e7221 */ /* 0x000fe20000010000 */
[----:B------:R-:W-:Y:S01]  /*ee80*/  FMUL.FTZ R227, R32, R220 ;  /* 0x000000dc20e37220 */ /* 0x000fe20000410000 */
[----:B------:R-:W-:Y:S01]  /*ee90*/  FMUL.FTZ R222, R37, R43 ;  /* 0x0000002b25de7220 */ /* 0x000fe20000410000 */
[----:B------:R-:W1:Y:S01]  /*eea0*/  SHFL.IDX PT, R220, R14, R229, 0x1f ;  /* 0x00001fe50edc7589 */ /* 0x000e6200000e0000 */
[----:B------:R-:W-:Y:S01]  /*eeb0*/  FMUL.FTZ R43, R40, R221 ;  /* 0x000000dd282b7220 */ /* 0x000fe20000410000 */
[----:B------:R-:W-:Y:S01]  /*eec0*/  FFMA.FTZ R40, -R23, R23, 1 ;  /* 0x3f80000017287423 */ /* 0x000fe20000010117 */
[----:B------:R-:W-:Y:S01]  /*eed0*/  FFMA.FTZ R23, -R88, R88, 1 ;  /* 0x3f80000058177423 */ /* 0x000fe20000010158 */
[----:B------:R-:W-:Y:S01]  /*eee0*/  FMUL.FTZ R46, R39, R46 ;  /* 0x0000002e272e7220 */ /* 0x000fe20000410000 */
[--C-:B------:R-:W-:Y:S01]  /*eef0*/  FFMA.FTZ R105, R105, UR4, -R97.reuse ;  /* 0x0000000469697c23 */ /* 0x100fe20008010861 */
[----:B------:R-:W-:Y:S01]  /*ef00*/  FFMA.FTZ R104, R104, UR4, -R97 ;  /* 0x0000000468687c23 */ /* 0x000fe20008010861 */
[----:B---3--:R-:W-:Y:S01]  /*ef10*/  FMUL.FTZ R223, R30, R223 ;  /* 0x000000df1edf7220 */ /* 0x008fe20000410000 */
[----:B------:R3:W1:Y:S01]  /*ef20*/  MUFU.EX2 R97, R109 ;  /* 0x0000006d00617308 */ /* 0x0006620000000800 */
[----:B------:R-:W-:Y:S01]  /*ef30*/  FMUL.FTZ R23, R23, R46 ;  /* 0x0000002e17177220 */ /* 0x000fe20000410000 */
[----:B------:R-:W-:-:S02]  /*ef40*/  FFMA.FTZ R46, -R92, R92, 1 ;  /* 0x3f8000005c2e7423 */ /* 0x000fc4000001015c */
[----:B----4-:R-:W4:Y:S04]  /*ef50*/  SHFL.IDX PT, R92, R217, R233, 0x1f ;  /* 0x00001fe9d95c7589 */ /* 0x010f2800000e0000 */
[----:B------:R-:W4:Y:S01]  /*ef60*/  MUFU.EX2 R36, R36 ;  /* 0x0000002400247308 */ /* 0x000f220000000800 */
[----:B------:R-:W-:Y:S02]  /*ef70*/  FMUL.FTZ R209, R209, R223 ;  /* 0x000000dfd1d17220 */ /* 0x000fe40000410000 */
[----:B------:R-:W4:Y:S01]  /*ef80*/  SHFL.IDX PT, R223, R14, R230, 0x1f ;  /* 0x00001fe60edf7589 */ /* 0x000f2200000e0000 */
[----:B------:R-:W-:-:S03]  /*ef90*/  FMUL.FTZ R45, R94, R45 ;  /* 0x0000002d5e2d7220 */ /* 0x000fc60000410000 */
[----:B---3--:R3:W-:Y:S01]  /*efa0*/  SHFL.IDX PT, R109, R12, R226, 0x1f ;  /* 0x00001fe20c6d7589 */ /* 0x0087e200000e0000 */
[----:B------:R-:W-:Y:S01]  /*efb0*/  FFMA.FTZ R211, -R200, R200, 1 ;  /* 0x3f800000c8d37423 */ /* 0x000fe200000101c8 */
[----:B------:R-:W-:Y:S01]  /*efc0*/  FMUL.FTZ R228, R19, R228 ;  /* 0x000000e413e47220 */ /* 0x000fe20000410000 */
[----:B--2---:R-:W-:Y:S01]  /*efd0*/  FADD.FTZ R48, R48, -R224 ;  /* 0x800000e030307221 */ /* 0x004fe20000010000 */
[----:B-1----:R-:W-:Y:S01]  /*efe0*/  FADD.FTZ R49, R49, -R225 ;  /* 0x800000e131317221 */ /* 0x002fe20000010000 */
[----:B------:R-:W-:Y:S01]  /*eff0*/  FADD.FTZ R42, R42, -R218 ;  /* 0x800000da2a2a7221 */ /* 0x000fe20000010000 */
[----:B---3--:R-:W-:Y:S01]  /*f000*/  FFMA.FTZ R226, -R203, R203, 1 ;  /* 0x3f800000cbe27423 */ /* 0x008fe200000101cb */
[----:B------:R-:W-:Y:S01]  /*f010*/  FMUL.FTZ R45, R40, R45 ;  /* 0x0000002d282d7220 */ /* 0x000fe20000410000 */
[----:B------:R-:W-:Y:S01]  /*f020*/  FFMA.FTZ R89, -R89, R89, 1 ;  /* 0x3f80000059597423 */ /* 0x000fe20000010159 */
[----:B------:R-:W-:Y:S01]  /*f030*/  FMUL.FTZ R47, R10, R47 ;  /* 0x0000002f0a2f7220 */ /* 0x000fe20000410000 */
[----:B------:R-:W-:Y:S01]  /*f040*/  FMUL.FTZ R14, R226, R227 ;  /* 0x000000e3e20e7220 */ /* 0x000fe20000410000 */
[----:B------:R-:W-:-:S02]  /*f050*/  VIADD R227, R9, 0x4 ;  /* 0x0000000409e37836 */ /* 0x000fc40000000000 */
[----:B------:R-:W-:Y:S01]  /*f060*/  FMUL.FTZ R211, R211, R228 ;  /* 0x000000e4d3d37220 */ /* 0x000fe20000410000 */
[----:B------:R-:W-:Y:S01]  /*f070*/  FFMA.FTZ R90, -R90, R90, 1 ;  /* 0x3f8000005a5a7423 */ /* 0x000fe2000001015a */
[----:B------:R-:W-:Y:S01]  /*f080*/  FMUL.FTZ R48, R95, R48 ;  /* 0x000000305f307220 */ /* 0x000fe20000410000 */
[----:B------:R-:W-:Y:S01]  /*f090*/  FMUL.FTZ R40, R97, R49 ;  /* 0x0000003161287220 */ /* 0x000fe20000410000 */
[--C-:B------:R-:W-:Y:S01]  /*f0a0*/  FADD.FTZ R53, R53, -R220.reuse ;  /* 0x800000dc35357221 */ /* 0x100fe20000010000 */
[----:B------:R-:W-:Y:S01]  /*f0b0*/  FADD.FTZ R55, R55, -R220 ;  /* 0x800000dc37377221 */ /* 0x000fe20000010000 */
[----:B------:R-:W-:Y:S01]  /*f0c0*/  FFMA.FTZ R91, -R91, R91, 1 ;  /* 0x3f8000005b5b7423 */ /* 0x000fe2000001015b */
[----:B------:R-:W-:Y:S01]  /*f0d0*/  IADD3 R228, R9, 0x8, RZ ;  /* 0x0000000809e47810 */ /* 0x000fe20007ffe0ff */
[----:B------:R-:W-:Y:S01]  /*f0e0*/  FFMA.FTZ R218, -R168, R168, 1 ;  /* 0x3f800000a8da7423 */ /* 0x000fe200000101a8 */
[----:B----4-:R-:W-:Y:S01]  /*f0f0*/  FMUL.FTZ R220, R36, R42 ;  /* 0x0000002a24dc7220 */ /* 0x010fe20000410000 */
[----:B------:R-:W-:Y:S01]  /*f100*/  FMUL.FTZ R49, R89, R47 ;  /* 0x0000002f59317220 */ /* 0x000fe20000410000 */
[----:B------:R-:W1:Y:S01]  /*f110*/  SHFL.IDX PT, R88, R217, R227, 0x1f ;  /* 0x00001fe3d9587589 */ /* 0x000e6200000e0000 */
[----:B------:R-:W-:Y:S01]  /*f120*/  FADD.FTZ R51, R51, -R225 ;  /* 0x800000e133337221 */ /* 0x000fe20000010000 */
[----:B------:R-:W-:Y:S01]  /*f130*/  FMUL.FTZ R47, R90, R48 ;  /* 0x000000305a2f7220 */ /* 0x000fe20000410000 */
[----:B------:R-:W-:Y:S01]  /*f140*/  FMUL.FTZ R48, R91, R40 ;  /* 0x000000285b307220 */ /* 0x000fe20000410000 */
[----:B------:R-:W2:Y:S01]  /*f150*/  MUFU.EX2 R107, R107 ;  /* 0x0000006b006b7308 */ /* 0x000ea20000000800 */
[----:B------:R-:W-:Y:S01]  /*f160*/  FMUL.FTZ R41, R218, R220 ;  /* 0x000000dcda297220 */ /* 0x000fe20000410000 */
[----:B------:R-:W3:Y:S01]  /*f170*/  SHFL.IDX PT, R40, R217, R228, 0x1f ;  /* 0x00001fe4d9287589 */ /* 0x000ee200000e0000 */
[----:B------:R-:W-:Y:S01]  /*f180*/  FFMA.FTZ R218, -R166, R166, 1 ;  /* 0x3f800000a6da7423 */ /* 0x000fe200000101a6 */
[----:B------:R-:W-:Y:S01]  /*f190*/  FFMA.FTZ R90, -R165, R165, 1 ;  /* 0x3f800000a55a7423 */ /* 0x000fe200000101a5 */
[----:B------:R-:W-:Y:S01]  /*f1a0*/  FMUL.FTZ R44, R38, R44 ;  /* 0x0000002c262c7220 */ /* 0x000fe20000410000 */
[----:B------:R-:W-:-:S02]  /*f1b0*/  FMUL.FTZ R51, R98, R51 ;  /* 0x0000003362337220 */ /* 0x000fc40000410000 */
[----:B------:R-:W4:Y:S01]  /*f1c0*/  MUFU.EX2 R205, R205 ;  /* 0x000000cd00cd7308 */ /* 0x000f220000000800 */
[----:B------:R-:W-:Y:S01]  /*f1d0*/  FADD.FTZ R50, R50, -R224 ;  /* 0x800000e032327221 */ /* 0x000fe20000010000 */
[--C-:B------:R-:W-:Y:S01]  /*f1e0*/  FADD.FTZ R61, R61, -R92.reuse ;  /* 0x8000005c3d3d7221 */ /* 0x100fe20000010000 */
[----:B------:R-:W-:Y:S01]  /*f1f0*/  FADD.FTZ R92, R63, -R92 ;  /* 0x8000005c3f5c7221 */ /* 0x000fe20000010000 */
[----:B------:R-:W-:Y:S01]  /*f200*/  FMUL.FTZ R44, R218, R44 ;  /* 0x0000002cda2c7220 */ /* 0x000fe20000410000 */
[----:B------:R-:W-:Y:S03]  /*f210*/  LDS R63, [R13+0x400] ;  /* 0x000400000d3f7984 */ /* 0x000fe60000000800 */
[----:B------:R-:W1:Y:S01]  /*f220*/  MUFU.EX2 R122, R122 ;  /* 0x0000007a007a7308 */ /* 0x000e620000000800 */
[----:B------:R-:W-:Y:S01]  /*f230*/  FMUL.FTZ R51, R90, R51 ;  /* 0x000000335a337220 */ /* 0x000fe20000410000 */
[----:B------:R-:W-:Y:S01]  /*f240*/  FMUL.FTZ R50, R96, R50 ;  /* 0x0000003260327220 */ /* 0x000fe20000410000 */
[----:B------:R-:W-:Y:S01]  /*f250*/  SHFL.IDX PT, R89, R217, R9, 0x1f ;  /* 0x00001f09d9597589 */ /* 0x000fe200000e0000 */
[----:B------:R-:W-:-:S03]  /*f260*/  FADD.FTZ R52, R52, -R223 ;  /* 0x800000df34347221 */ /* 0x000fc60000010000 */
[----:B------:R-:W3:Y:S01]  /*f270*/  SHFL.IDX PT, R218, R217, R235, 0x1f ;  /* 0x00001febd9da7589 */ /* 0x000ee200000e0000 */
[----:B------:R-:W3:Y:S03]  /*f280*/  MUFU.EX2 R119, R119 ;  /* 0x0000007700777308 */ /* 0x000ee60000000800 */
[----:B------:R-:W-:Y:S04]  /*f290*/  SHFL.IDX PT, R91, R217, R234, 0x1f ;  /* 0x00001fead95b7589 */ /* 0x000fe800000e0000 */
[----:B------:R-:W-:Y:S01]  /*f2a0*/  SHFL.IDX PT, R90, R217, R230, 0x1f ;  /* 0x00001fe6d95a7589 */ /* 0x000fe200000e0000 */
[----:B------:R-:W-:-:S03]  /*f2b0*/  FMUL.FTZ R46, R46, R50 ;  /* 0x000000322e2e7220 */ /* 0x000fc60000410000 */
[----:B------:R-:W3:Y:S01]  /*f2c0*/  SHFL.IDX PT, R217, R217, R229, 0x1f ;  /* 0x00001fe5d9d97589 */ /* 0x000ee200000e0000 */
[----:B------:R-:W-:Y:S01]  /*f2d0*/  FFMA.FTZ R50, -R164, R164, 1 ;  /* 0x3f800000a4327423 */ /* 0x000fe200000101a4 */
[----:B------:R-:W-:Y:S01]  /*f2e0*/  FMUL.FTZ R52, R99, R52 ;  /* 0x0000003463347220 */ /* 0x000fe20000410000 */
[----:B------:R-:W3:Y:S01]  /*f2f0*/  MUFU.EX2 R120, R120 ;  /* 0x0000007800787308 */ /* 0x000ee20000000800 */
[----:B------:R-:W-:Y:S01]  /*f300*/  FADD.FTZ R54, R54, -R223 ;  /* 0x800000df36367221 */ /* 0x000fe20000010000 */
[----:B------:R-:W-:Y:S01]  /*f310*/  FFMA.FTZ R93, -R93, R93, 1 ;  /* 0x3f8000005d5d7423 */ /* 0x000fe2000001015d */
[----:B------:R-:W-:Y:S01]  /*f320*/  FMUL.FTZ R50, R50, R52 ;  /* 0x0000003432327220 */ /* 0x000fe20000410000 */
[----:B------:R-:W-:Y:S01]  /*f330*/  FFMA.FTZ R52, -R162, R162, 1 ;  /* 0x3f800000a2347423 */ /* 0x000fe200000101a2 */
[----:B--2---:R-:W-:Y:S01]  /*f340*/  FMUL.FTZ R54, R107, R54 ;  /* 0x000000366b367220 */ /* 0x004fe20000410000 */
[----:B------:R-:W-:Y:S02]  /*f350*/  FFMA.FTZ R220, -R163, R163, 1 ;  /* 0x3f800000a3dc7423 */ /* 0x000fe400000101a3 */
[----:B------:R-:W2:Y:S01]  /*f360*/  MUFU.EX2 R124, R124 ;  /* 0x0000007c007c7308 */ /* 0x000ea20000000800 */
[----:B----4-:R-:W-:Y:S01]  /*f370*/  FMUL.FTZ R53, R205, R53 ;  /* 0x00000035cd357220 */ /* 0x010fe20000410000 */
[----:B-1----:R-:W-:Y:S01]  /*f380*/  FMUL.FTZ R55, R122, R55 ;  /* 0x000000377a377220 */ /* 0x002fe20000410000 */
[----:B------:R-:W-:Y:S01]  /*f390*/  FMUL.FTZ R52, R52, R54 ;  /* 0x0000003634347220 */ /* 0x000fe20000410000 */
[----:B------:R-:W-:-:S04]  /*f3a0*/  FADD.FTZ R57, R57, -R88 ;  /* 0x8000005839397221 */ /* 0x000fc80000010000 */
[----:B------:R-:W1:Y:S01]  /*f3b0*/  MUFU.EX2 R26, R26 ;  /* 0x0000001a001a7308 */ /* 0x000e620000000800 */
[----:B------:R-:W-:Y:S01]  /*f3c0*/  FMUL.FTZ R54, R220, R53 ;  /* 0x00000035dc367220 */ /* 0x000fe20000410000 */
[----:B------:R-:W-:-:S06]  /*f3d0*/  FMUL.FTZ R53, R93, R55 ;  /* 0x000000375d357220 */ /* 0x000fcc0000410000 */
[----:B------:R-:W4:Y:S01]  /*f3e0*/  MUFU.EX2 R111, R111 ;  /* 0x0000006f006f7308 */ /* 0x000f220000000800 */
[----:B---3--:R-:W-:-:S07]  /*f3f0*/  FADD.FTZ R55, R60, -R40 ;  /* 0x800000283c377221 */ /* 0x008fce0000010000 */
[----:B------:R-:W3:Y:S01]  /*f400*/  MUFU.TANH R138, R138 ;  /* 0x0000008a008a7308 */ /* 0x000ee20000002400 */
[----:B------:R-:W-:-:S07]  /*f410*/  FFMA.FTZ R60, -R160, R160, 1 ;  /* 0x3f800000a03c7423 */ /* 0x000fce00000101a0 */
[----:B------:R-:W3:Y:S01]  /*f420*/  MUFU.EX2 R100, R100 ;  /* 0x0000006400647308 */ /* 0x000ee20000000800 */
[----:B------:R-:W-:-:S07]  /*f430*/  FMUL.FTZ R57, R119, R57 ;  /* 0x0000003977397220 */ /* 0x000fce0000410000 */
[----:B------:R-:W3:Y:S08]  /*f440*/  MUFU.EX2 R106, R106 ;  /* 0x0000006a006a7308 */ /* 0x000ef00000000800 */
[----:B------:R-:W3:Y:S08]  /*f450*/  MUFU.EX2 R25, R25 ;  /* 0x0000001900197308 */ /* 0x000ef00000000800 */
[----:B------:R-:W3:Y:S01]  /*f460*/  MUFU.EX2 R102, R102 ;  /* 0x0000006600667308 */ /* 0x000ee20000000800 */
[----:B------:R-:W-:-:S07]  /*f470*/  FADD.FTZ R59, R59, -R88 ;  /* 0x800000583b3b7221 */ /* 0x000fce0000010000 */
[----:B------:R-:W3:Y:S01]  /*f480*/  MUFU.EX2 R116, R116 ;  /* 0x0000007400747308 */ /* 0x000ee20000000800 */
[----:B------:R-:W-:-:S07]  /*f490*/  FMUL.FTZ R60, R60, R57 ;  /* 0x000000393c3c7220 */ /* 0x000fce0000410000 */
[----:B------:R-:W3:Y:S01]  /*f4a0*/  MUFU.EX2 R104, R104 ;  /* 0x0000006800687308 */ /* 0x000ee20000000800 */
[----:B------:R-:W-:-:S07]  /*f4b0*/  FADD.FTZ R40, R62, -R40 ;  /* 0x800000283e287221 */ /* 0x000fce0000010000 */
[----:B------:R-:W3:Y:S01]  /*f4c0*/  MUFU.EX2 R101, R101 ;  /* 0x0000006500657308 */ /* 0x000ee20000000800 */
[----:B------:R-:W-:Y:S01]  /*f4d0*/  FFMA.FTZ R57, -R157, R157, 1 ;  /* 0x3f8000009d397423 */ /* 0x000fe2000001019d */
[----:B------:R-:W-:Y:S01]  /*f4e0*/  FMUL.FTZ R55, R120, R55 ;  /* 0x0000003778377220 */ /* 0x000fe20000410000 */
[----:B------:R-:W-:Y:S01]  /*f4f0*/  FADD.FTZ R66, R66, -R218 ;  /* 0x800000da42427221 */ /* 0x000fe20000010000 */
[----:B------:R-:W-:Y:S01]  /*f500*/  FADD.FTZ R58, R58, -R89 ;  /* 0x800000593a3a7221 */ /* 0x000fe20000010000 */
[--C-:B------:R-:W-:Y:S01]  /*f510*/  FADD.FTZ R88, R69, -R217.reuse ;  /* 0x800000d945587221 */ /* 0x100fe20000010000 */
[----:B------:R-:W-:Y:S01]  /*f520*/  FADD.FTZ R217, R71, -R217 ;  /* 0x800000d947d97221 */ /* 0x000fe20000010000 */
[----:B------:R-:W-:Y:S01]  /*f530*/  FFMA.FTZ R69, -R158, R158, 1 ;  /* 0x3f8000009e457423 */ /* 0x000fe2000001019e */
[----:B--2---:R-:W-:Y:S01]  /*f540*/  FMUL.FTZ R59, R124, R59 ;  /* 0x0000003b7c3b7220 */ /* 0x004fe20000410000 */
[--C-:B------:R-:W-:Y:S01]  /*f550*/  FFMA.FTZ R108, R108, UR4, -R121.reuse ;  /* 0x000000046c6c7c23 */ /* 0x100fe20008010879 */
[----:B------:R-:W-:Y:S01]  /*f560*/  FFMA.FTZ R137, R137, UR4, -R121 ;  /* 0x0000000489897c23 */ /* 0x000fe20008010879 */
[----:B------:R-:W-:Y:S01]  /*f570*/  FFMA.FTZ R12, -R237, R237, 1 ;  /* 0x3f800000ed0c7423 */ /* 0x000fe200000101ed */
[----:B-1----:R-:W-:Y:S01]  /*f580*/  FMUL.FTZ R212, R26, R212 ;  /* 0x000000d41ad47220 */ /* 0x002fe20000410000 */
[--C-:B------:R-:W-:Y:S01]  /*f590*/  FFMA.FTZ R130, R130, UR4, -R109.reuse ;  /* 0x0000000482827c23 */ /* 0x100fe2000801086d */
[----:B------:R-:W-:Y:S01]  /*f5a0*/  FFMA.FTZ R136, R136, UR4, -R109 ;  /* 0x0000000488887c23 */ /* 0x000fe2000801086d */
[----:B------:R-:W-:Y:S01]  /*f5b0*/  FADD.FTZ R65, R65, -R91 ;  /* 0x8000005b41417221 */ /* 0x000fe20000010000 */
[----:B------:R-:W-:Y:S01]  /*f5c0*/  FFMA.FTZ R71, -R155, R155, 1 ;  /* 0x3f8000009b477423 */ /* 0x000fe2000001019b */
[----:B----4-:R-:W-:Y:S01]  /*f5d0*/  FMUL.FTZ R40, R111, R40 ;  /* 0x000000286f287220 */ /* 0x010fe20000410000 */
[----:B------:R-:W-:Y:S01]  /*f5e0*/  FMUL.FTZ R57, R57, R55 ;  /* 0x0000003739397220 */ /* 0x000fe20000410000 */
[----:B---3--:R-:W-:Y:S01]  /*f5f0*/  FSEL R109, R138, -INF , !P3 ;  /* 0xff8000008a6d7808 */ /* 0x008fe20005800000 */
[----:B------:R-:W-:Y:S01]  /*f600*/  FADD.FTZ R62, R68, -R90 ;  /* 0x8000005a443e7221 */ /* 0x000fe20000010000 */
[----:B------:R-:W-:Y:S01]  /*f610*/  FSEL R121, R128, -INF , !P2 ;  /* 0xff80000080797808 */ /* 0x000fe20005000000 */
[----:B------:R-:W-:Y:S01]  /*f620*/  FFMA.FTZ R55, -R151, R151, 1 ;  /* 0x3f80000097377423 */ /* 0x000fe20000010197 */
[----:B------:R-:W-:Y:S01]  /*f630*/  FMUL.FTZ R66, R100, R66 ;  /* 0x0000004264427220 */ /* 0x000fe20000410000 */
        /* <DEDUP_REMOVED lines=20> */
[----:B------:R-:W1:Y:S01]  /*f780*/  MUFU.EX2 R117, R117 ;  /* 0x0000007500757308 */ /* 0x000e620000000800 */
[----:B------:R-:W2:Y:S01]  /*f790*/  LDL.LU R200, [R1+0x128] ;  /* 0x0001280001c87983 */ /* 0x000ea20000300800 */
[----:B------:R-:W-:Y:S01]  /*f7a0*/  FFMA.FTZ R13, -R154, R154, 1 ;  /* 0x3f8000009a0d7423 */ /* 0x000fe2000001019a */
[----:B------:R-:W-:Y:S01]  /*f7b0*/  FFMA.FTZ R216, -R202, R202, 1 ;  /* 0x3f800000cad87423 */ /* 0x000fe200000101ca */
[----:B------:R-:W-:Y:S01]  /*f7c0*/  FMUL.FTZ R212, R212, R215 ;  /* 0x000000d7d4d47220 */ /* 0x000fe20000410000 */
[----:B------:R-:W2:Y:S01]  /*f7d0*/  LDL.LU R201, [R1+0x124] ;  /* 0x0001240001c97983 */ /* 0x000ea20000300800 */
[----:B------:R-:W-:Y:S01]  /*f7e0*/  FFMA.FTZ R215, -R171, R171, 1 ;  /* 0x3f800000abd77423 */ /* 0x000fe200000101ab */
[----:B------:R-:W-:Y:S01]  /*f7f0*/  FMUL.FTZ R64, R40, R64 ;  /* 0x0000004028407220 */ /* 0x000fe20000410000 */
[----:B------:R-:W-:Y:S01]  /*f800*/  FMUL.FTZ R66, R66, R62 ;  /* 0x0000003e42427220 */ /* 0x000fe20000410000 */
[----:B------:R-:W2:Y:S01]  /*f810*/  LDL.LU R202, [R1+0x120] ;  /* 0x0001200001ca7983 */ /* 0x000ea20000300800 */
[----:B------:R-:W3:Y:S01]  /*f820*/  MUFU.EX2 R105, R105 ;  /* 0x0000006900697308 */ /* 0x000ee20000000800 */
[----:B------:R-:W-:Y:S01]  /*f830*/  FADD.FTZ R56, R56, -R89 ;  /* 0x8000005938387221 */ /* 0x000fe20000010000 */
[----:B------:R-:W-:Y:S01]  /*f840*/  FADD.FTZ R67, R67, -R91 ;  /* 0x8000005b43437221 */ /* 0x000fe20000010000 */
[----:B------:R-:W2:Y:S01]  /*f850*/  LDL.LU R203, [R1+0x11c] ;  /* 0x00011c0001cb7983 */ /* 0x000ea20000300800 */
[----:B------:R-:W-:-:S03]  /*f860*/  FMUL.FTZ R13, R13, R92 ;  /* 0x0000005c0d0d7220 */ /* 0x000fc60000410000 */
[----:B------:R4:W5:Y:S01]  /*f870*/  LDL.LU R171, [R1+0x118] ;  /* 0x0001180001ab7983 */ /* 0x0009620000300800 */
[----:B------:R-:W4:Y:S03]  /*f880*/  MUFU.EX2 R115, R115 ;  /* 0x0000007300737308 */ /* 0x000f260000000800 */
[----:B------:R-:W4:Y:S01]  /*f890*/  SHFL.IDX PT, R40, R63, R227, 0x1f ;  /* 0x00001fe33f287589 */ /* 0x000f2200000e0000 */
[----:B------:R-:W-:-:S03]  /*f8a0*/  FFMA.FTZ R42, -R167, R167, 1 ;  /* 0x3f800000a72a7423 */ /* 0x000fc600000101a7 */
        /* <DEDUP_REMOVED lines=11> */
[----:B------:R1:W5:Y:S04]  /*f960*/  LDL.LU R167, [R1+0x108] ;  /* 0x0001080001a77983 */ /* 0x0003680000300800 */
[----:B------:R1:W5:Y:S01]  /*f970*/  LDL.LU R166, [R1+0x104] ;  /* 0x0001040001a67983 */ /* 0x0003620000300800 */
[----:B------:R-:W4:Y:S03]  /*f980*/  MUFU.EX2 R125, R125 ;  /* 0x0000007d007d7308 */ /* 0x000f260000000800 */
[----:B------:R1:W5:Y:S01]  /*f990*/  LDL.LU R165, [R1+0x100] ;  /* 0x0001000001a57983 */ /* 0x0003620000300800 */
[----:B------:R-:W-:-:S03]  /*f9a0*/  FFMA.FTZ R68, -R161, R161, 1 ;  /* 0x3f800000a1447423 */ /* 0x000fc600000101a1 */
[----:B------:R1:W5:Y:S01]  /*f9b0*/  LDL.LU R164, [R1+0xfc] ;  /* 0x0000fc0001a47983 */ /* 0x0003620000300800 */
[----:B------:R-:W4:Y:S03]  /*f9c0*/  MUFU.EX2 R118, R118 ;  /* 0x0000007600767308 */ /* 0x000f260000000800 */
[----:B------:R1:W5:Y:S04]  /*f9d0*/  LDL.LU R163, [R1+0xf8] ;  /* 0x0000f80001a37983 */ /* 0x0003680000300800 */
[----:B------:R2:W5:Y:S01]  /*f9e0*/  LDL.LU R162, [R1+0xf4] ;  /* 0x0000f40001a27983 */ /* 0x0005620000300800 */
[----:B------:R-:W4:Y:S03]  /*f9f0*/  MUFU.EX2 R137, R137 ;  /* 0x0000008900897308 */ /* 0x000f260000000800 */
[----:B------:R2:W5:Y:S01]  /*fa00*/  LDL.LU R161, [R1+0xf0] ;  /* 0x0000f00001a17983 */ /* 0x0005620000300800 */
[----:B------:R-:W-:Y:S01]  /*fa10*/  FADD.FTZ R90, R70, -R90 ;  /* 0x8000005a465a7221 */ /* 0x000fe20000010000 */
[----:B-1----:R-:W-:-:S02]  /*fa20*/  FMUL.FTZ R56, R117, R56 ;  /* 0x0000003875387220 */ /* 0x002fc40000410000 */
[----:B------:R1:W5:Y:S01]  /*fa30*/  LDL.LU R160, [R1+0xec] ;  /* 0x0000ec0001a07983 */ /* 0x0003620000300800 */
[----:B------:R-:W-:-:S03]  /*fa40*/  FFMA.FTZ R70, -R156, R156, 1 ;  /* 0x3f8000009c467423 */ /* 0x000fc6000001019c */
[----:B------:R1:W5:Y:S04]  /*fa50*/  LDL.LU R159, [R1+0xe8] ;  /* 0x0000e800019f7983 */ /* 0x0003680000300800 */
[----:B------:R1:W5:Y:S01]  /*fa60*/  LDL.LU R158, [R1+0xe4] ;  /* 0x0000e400019e7983 */ /* 0x0003620000300800 */
[----:B------:R-:W-:-:S03]  /*fa70*/  FMUL.FTZ R68, R68, R56 ;  /* 0x0000003844447220 */ /* 0x000fc60000410000 */
[----:B------:R1:W5:Y:S01]  /*fa80*/  LDL.LU R157, [R1+0xe0] ;  /* 0x0000e000019d7983 */ /* 0x0003620000300800 */
[----:B---3--:R-:W-:-:S03]  /*fa90*/  FMUL.FTZ R61, R105, R61 ;  /* 0x0000003d693d7220 */ /* 0x008fc60000410000 */
[----:B------:R1:W5:Y:S01]  /*faa0*/  LDL.LU R156, [R1+0xdc] ;  /* 0x0000dc00019c7983 */ /* 0x0003620000300800 */
[----:B------:R-:W-:Y:S01]  /*fab0*/  FFMA.FTZ R56, -R152, R152, 1 ;  /* 0x3f80000098387423 */ /* 0x000fe20000010198 */
[----:B------:R-:W-:Y:S02]  /*fac0*/  FFMA.FTZ R55, -R149, R149, 1 ;  /* 0x3f80000095377423 */ /* 0x000fe40000010195 */
[----:B------:R1:W5:Y:S01]  /*fad0*/  LDL.LU R155, [R1+0xd8] ;  /* 0x0000d800019b7983 */ /* 0x0003620000300800 */
[----:B----4-:R-:W-:-:S03]  /*fae0*/  FMUL.FTZ R67, R115, R67 ;  /* 0x0000004373437220 */ /* 0x010fc60000410000 */
        /* <DEDUP_REMOVED lines=22> */
[----:B------:R-:W-:Y:S01]  /*fc50*/  FMUL.FTZ R90, R125, R90 ;  /* 0x0000005a7d5a7220 */ /* 0x000fe20000410000 */
        /* <DEDUP_REMOVED lines=34> */
[----:B------:R-:W3:Y:S01]  /*fe80*/  LDL R220, [R1+0x70] ;  /* 0x0000700001dc7983 */ /* 0x000ee20000100800 */
[----:B------:R-:W4:Y:S08]  /*fe90*/  MUFU.EX2 R126, R126 ;  /* 0x0000007e007e7308 */ /* 0x000f300000000800 */
        /* <DEDUP_REMOVED lines=8> */
[----:B------:R-:W-:-:S07]  /*ff20*/  FADD.FTZ R82, R82, -R218 ;  /* 0x800000da52527221 */ /* 0x000fce0000010000 */
[----:B------:R-:W1:Y:S08]  /*ff30*/  MUFU.EX2 R131, R131 ;  /* 0x0000008300837308 */ /* 0x000e700000000800 */
[----:B------:R-:W1:Y:S08]  /*ff40*/  MUFU.EX2 R108, R108 ;  /* 0x0000006c006c7308 */ /* 0x000e700000000800 */
[----:B------:R-:W2:Y:S08]  /*ff50*/  MUFU.EX2 R130, R130 ;  /* 0x0000008200827308 */ /* 0x000eb00000000800 */
[----:B------:R-:W2:Y:S08]  /*ff60*/  MUFU.EX2 R109, R109 ;  /* 0x0000006d006d7308 */ /* 0x000eb00000000800 */
[----:B------:R-:W2:Y:S08]  /*ff70*/  MUFU.EX2 R121, R121 ;  /* 0x0000007900797308 */ /* 0x000eb00000000800 */
[----:B------:R-:W2:Y:S08]  /*ff80*/  MUFU.EX2 R129, R129 ;  /* 0x0000008100817308 */ /* 0x000eb00000000800 */
[----:B------:R-:W2:Y:S08]  /*ff90*/  MUFU.EX2 R127, R127 ;  /* 0x0000007f007f7308 */ /* 0x000eb00000000800 */
[----:B------:R-:W2:Y:S01]  /*ffa0*/  MUFU.EX2 R139, R139 ;  /* 0x0000008b008b7308 */ /* 0x000ea20000000800 */
[----:B----4-:R-:W-:Y:S01]  /*ffb0*/  FMUL.FTZ R76, R126, R76 ;  /* 0x0000004c7e4c7220 */ /* 0x010fe20000410000 */
[----:B-1----:R-:W-:Y:S01]  /*ffc0*/  FMUL.FTZ R72, R113, R72 ;  /* 0x0000004871487220 */ /* 0x002fe20000410000 */
        /* <DEDUP_REMOVED lines=162> */
[----:B--2---:R-:W-:-:S05]  /*109f0*/  IMAD R10, R0, 0x800, R12 ;  /* 0x00000800000a7824 */ /* 0x004fca00078e020c */
        /* <DEDUP_REMOVED lines=65> */
.L_x_1414:
        /* <DEDUP_REMOVED lines=70> */
.L_x_1415:
        /* <DEDUP_REMOVED lines=12> */
.L_x_1405:
        /* <DEDUP_REMOVED lines=34> */
.L_x_1373:
[----:B------:R-:W-:Y:S05]  /*11550*/  @P0 BRA `(.L_x_1371) ;  /* 0x0000003000580947 */ /* 0x000fea0003800000 */
[----:B------:R-:W2:Y:S01]  /*11560*/  S2UR UR8, SR_CTAID.Y ;  /* 0x00000000000879c3 */ /* 0x000ea20000002600 */
[----:B------:R-:W3:Y:S01]  /*11570*/  S2R R14, SR_TID.X ;  /* 0x00000000000e7919 */ /* 0x000ee20000002100 */
[----:B------:R-:W-:Y:S01]  /*11580*/  ULDC UR4, c[0x0][0x850] ;  /* 0x0002140000047ab9 */ /* 0x000fe20000000800 */
[----:B------:R-:W-:Y:S01]  /*11590*/  ULDC.64 UR12, c[0x0][0x818] ;  /* 0x00020600000c7ab9 */ /* 0x000fe20000000a00 */
[----:B------:R-:W-:Y:S01]  /*115a0*/  UISETP.NE.AND UP0, UPT, UR4, 0x1, UPT ;  /* 0x000000010400788c */ /* 0x000fe2000bf05270 */
[----:B------:R-:W4:Y:S01]  /*115b0*/  S2R R4, SR_CgaCtaId ;  /* 0x0000000000047919 */ /* 0x000f220000008800 */
[----:B------:R-:W-:Y:S02]  /*115c0*/  MOV R3, 0x400 ;  /* 0x0000040000037802 */ /* 0x000fe40000000f00 */
[----:B------:R-:W5:Y:S07]  /*115d0*/  S2UR UR6, SR_CTAID.X ;  /* 0x00000000000679c3 */ /* 0x000f6e0000002500 */
[----:B------:R-:W-:Y:S01]  /*115e0*/  @UP0 ULDC UR4, c[0x0][0x854] ;  /* 0x0002150000040ab9 */ /* 0x000fe20000000800 */
[----:B------:R-:W-:Y:S01]  /*115f0*/  @UP0 ULDC UR7, c[0x0][0x858] ;  /* 0x0002160000070ab9 */ /* 0x000fe20000000800 */
[----:B------:R-:W1:Y:S01]  /*11600*/  S2UR UR14, SR_CTAID.Z ;  /* 0x00000000000e79c3 */ /* 0x000e620000002700 */
[----:B--2---:R-:W-:-:S07]  /*11610*/  UIMAD.WIDE.U32 UR4, UR8, UR4, URZ ;  /* 0x00000004080472a5 */ /* 0x004fce000f8e003f */
[----:B------:R-:W2:Y:S01]  /*11620*/  LDC.64 R12, c[0x0][0x848] ;  /* 0x00021200ff0c7b82 */ /* 0x000ea20000000a00 */
[----:B------:R-:W-:Y:S02]  /*11630*/  @UP0 USHF.R.U32.HI UR8, URZ, UR7, UR5 ;  /* 0x000000073f080299 */ /* 0x000fe40008011605 */
[----:B-----5:R-:W-:-:S05]  /*11640*/  USHF.L.U32 UR6, UR6, 0xd, URZ ;  /* 0x0000000d06067899 */ /* 0x020fca000800063f */
[----:B------:R-:W5:Y:S01]  /*11650*/  LDC.64 R10, c[0x0][0x820] ;  /* 0x00020800ff0a7b82 */ /* 0x000f620000000a00 */
[----:B------:R-:W-:Y:S01]  /*11660*/  USHF.R.S32.HI UR9, URZ, 0x1f, UR8 ;  /* 0x0000001f3f097899 */ /* 0x000fe20008011408 */
[----:B---3--:R-:W-:Y:S01]  /*11670*/  IADD3 R15, R14, -0x80, RZ ;  /* 0xffffff800e0f7810 */ /* 0x008fe20007ffe0ff */
[----:B------:R-:W-:Y:S01]  /*11680*/  USHF.R.S32.HI UR7, URZ, 0x1f, UR6 ;  /* 0x0000001f3f077899 */ /* 0x000fe20008011406 */
[----:B----4-:R-:W-:Y:S01]  /*11690*/  LEA R17, R4, R3, 0x18 ;  /* 0x0000000304117211 */ /* 0x010fe200078ec0ff */
[----:B------:R-:W-:Y:S01]  /*116a0*/  UIMAD UR10, UR9, UR12, URZ ;  /* 0x0000000c090a72a4 */ /* 0x000fe2000f8e023f */
[----:B------:R-:W-:Y:S01]  /*116b0*/  SHF.R.S32.HI R0, RZ, 0x1f, R15 ;  /* 0x0000001fff007819 */ /* 0x000fe2000001140f */
[----:B------:R-:W-:Y:S02]  /*116c0*/  UIMAD.WIDE.U32 UR4, UR8, UR12, UR6 ;  /* 0x0000000c080472a5 */ /* 0x000fe4000f8e0006 */
[----:B------:R-:W-:Y:S01]  /*116d0*/  UIMAD UR10, UR8, UR13, UR10 ;  /* 0x0000000d080a72a4 */ /* 0x000fe2000f8e020a */
[----:B------:R-:W-:Y:S01]  /*116e0*/  LEA.HI R2, R0, R15, RZ, 0x7 ;  /* 0x0000000f00027211 */ /* 0x000fe200078f38ff */
[----:B-1----:R-:W-:Y:S01]  /*116f0*/  USHF.R.S32.HI UR11, URZ, 0x1f, UR14 ;  /* 0x0000001f3f0b7899 */ /* 0x002fe2000801140e */
[----:B------:R-:W-:-:S02]  /*11700*/  ULDC.64 UR12, c[0x0][0x840] ;  /* 0x00021000000c7ab9 */ /* 0x000fc40000000a00 */
[C---:B------:R-:W-:Y:S01]  /*11710*/  LOP3.LUT R0, R2.reuse, 0xfffff80, RZ, 0xc0, !PT ;  /* 0x0fffff8002007812 */ /* 0x040fe200078ec0ff */
[----:B------:R-:W-:Y:S01]  /*11720*/  UIMAD UR9, UR9, UR12, URZ ;  /* 0x0000000c090972a4 */ /* 0x000fe2000f8e023f */
[----:B------:R-:W-:Y:S01]  /*11730*/  IMAD.SHL.U32 R2, R2, 0x20, RZ ;  /* 0x0000002002027824 */ /* 0x000fe200078e00ff */
[----:B------:R-:W-:Y:S01]  /*11740*/  UIMAD.WIDE.U32 UR6, UR8, UR12, UR6 ;  /* 0x0000000c080672a5 */ /* 0x000fe2000f8e0006 */
[----:B------:R-:W-:Y:S01]  /*11750*/  IADD3 R0, R15, -R0, RZ ;  /* 0x800000000f007210 */ /* 0x000fe20007ffe0ff */
[----:B------:R-:W-:Y:S01]  /*11760*/  UIMAD UR8, UR8, UR13, UR9 ;  /* 0x0000000d080872a4 */ /* 0x000fe2000f8e0209 */
[----:B------:R-:W-:Y:S01]  /*11770*/  MOV R3, UR5 ;  /* 0x0000000500037c02 */ /* 0x000fe20008000f00 */
[----:B------:R-:W-:Y:S01]  /*11780*/  UIADD3 UR9, UR5, UR10, URZ ;  /* 0x0000000a05097290 */ /* 0x000fe2000fffe03f */
[----:B------:R-:W-:Y:S01]  /*11790*/  LOP3.LUT R7, R2, 0x3ffff000, RZ, 0xc0, !PT ;  /* 0x3ffff00002077812 */ /* 0x000fe200078ec0ff */
[----:B------:R-:W-:Y:S02]  /*117a0*/  UIADD3 UR8, UR7, UR8, URZ ;  /* 0x0000000807087290 */ /* 0x000fe4000fffe03f */
[----:B------:R-:W-:Y:S01]  /*117b0*/  IMAD.U32 R5, RZ, RZ, UR7 ;  /* 0x00000007ff057e24 */ /* 0x000fe2000f8e00ff */
[----:B------:R-:W-:Y:S01]  /*117c0*/  MOV R4, UR6 ;  /* 0x0000000600047c02 */ /* 0x000fe20008000f00 */
[----:B--2---:R-:W-:-:S02]  /*117d0*/  IMAD R8, R12, UR11, RZ ;  /* 0x0000000b0c087c24 */ /* 0x004fc4000f8e02ff */
[----:B------:R-:W-:Y:S01]  /*117e0*/  IMAD.U32 R2, RZ, RZ, UR4 ;  /* 0x00000004ff027e24 */ /* 0x000fe2000f8e00ff */
[----:B------:R-:W-:Y:S01]  /*117f0*/  MOV R5, UR8 ;  /* 0x0000000800057c02 */ /* 0x000fe20008000f00 */
[----:B------:R-:W-:Y:S02]  /*11800*/  IMAD.U32 R3, RZ, RZ, UR9 ;  /* 0x00000009ff037e24 */ /* 0x000fe4000f8e00ff */
[----:B-----5:R-:W-:Y:S02]  /*11810*/  IMAD R6, R10, UR11, RZ ;  /* 0x0000000b0a067c24 */ /* 0x020fe4000f8e02ff */
[----:B------:R-:W-:Y:S02]  /*11820*/  IMAD R0, R0, 0x4, R7 ;  /* 0x0000000400007824 */ /* 0x000fe400078e0207 */
[----:B------:R-:W-:Y:S02]  /*11830*/  IMAD R9, R13, UR14, R8 ;  /* 0x0000000e0d097c24 */ /* 0x000fe4000f8e0208 */
[----:B------:R-:W-:Y:S01]  /*11840*/  IMAD.WIDE.U32 R4, R12, UR14, R4 ;  /* 0x0000000e0c047c25 */ /* 0x000fe2000f8e0004 */
[----:B------:R-:W-:-:S03]  /*11850*/  LEA R0, R0, R17, 0x2 ;  /* 0x0000001100007211 */ /* 0x000fc600078e10ff */
[----:B------:R-:W-:Y:S01]  /*11860*/  IMAD R7, R11, UR14, R6 ;  /* 0x0000000e0b077c24 */ /* 0x000fe2000f8e0206 */
[----:B------:R-:W-:Y:S01]  /*11870*/  IADD3 R6, R5, R9, RZ ;  /* 0x0000000905067210 */ /* 0x000fe20007ffe0ff */
[----:B------:R-:W-:Y:S01]  /*11880*/  IMAD.WIDE.U32 R2, R10, UR14, R2 ;  /* 0x0000000e0a027c25 */ /* 0x000fe2000f8e0002 */
[----:B------:R-:W-:Y:S05]  /*11890*/  WARPSYNC.ALL ;  /* 0x0000000000007948 */ /* 0x000fea0003800000 */
[----:B------:R-:W-:Y:S01]  /*118a0*/  IMAD.IADD R7, R3, 0x1, R7 ;  /* 0x0000000103077824 */ /* 0x000fe200078e0207 */
[----:B------:R-:W-:Y:S01]  /*118b0*/  BAR.SYNC.DEFER_BLOCKING 0x1, 0x100 ;  /* 0x0044000000007b1d */ /* 0x000fe20000010000 */
[----:B------:R-:W-:-:S07]  /*118c0*/  ISETP.NE.AND P0, PT, R15, RZ, PT ;  /* 0x000000ff0f00720c */ /* 0x000fce0003f05270 */
        /* <DEDUP_REMOVED lines=30> */
.L_x_1419:
[----:B------:R-:W-:Y:S01]  /*11ab0*/  @P0 ELECT P1, URZ, PT ;  /* 0x00000000003f082f */ /* 0x000fe20003820000 */
[----:B------:R1:W-:-:S12]  /*11ac0*/  UBLKRED.G.S.ADD.F32.RN [UR4], [UR6], UR7, desc[UR8] ;  /* 0x00000804060073bb */ /* 0x0003d800080a1407 */
[----:B------:R-:W-:Y:S02]  /*11ad0*/  @P1 PLOP3.LUT P0, PT, P1, PT, PT, 0x8, 0x0 ;  /* 0x000000000000181c */ /* 0x000fe40000f0e170 */
[----:B------:R-:W-:-:S11]  /*11ae0*/  PLOP3.LUT P1, PT, PT, PT, PT, 0x8, 0x0 ;  /* 0x000000000000781c */ /* 0x000fd60003f2e170 */
[----:B-1----:R-:W-:Y:S05]  /*11af0*/  @P0 BRA.U.ANY `(.L_x_1419) ;  /* 0xfffffffd00ec0947 */ /* 0x002fea000393ffff */
[----:B------:R0:W-:Y:S01]  /*11b00*/  UTMACMDFLUSH ;  /* 0x00000000000079b7 */ /* 0x0001e20000000000 */
[----:B------:R-:W-:-:S04]  /*11b10*/  DEPBAR.LE SB0, 0x0 ;  /* 0x000080000000791a */ /* 0x000fc80000000000 */
.L_x_1418:
[----:B------:R-:W-:Y:S05]  /*11b20*/  BSYNC B0 ;  /* 0x0000000000007941 */ /* 0x000fea0003800000 */
.L_x_1417:
        /* <DEDUP_REMOVED lines=25> */
.L_x_1420:
        /* <DEDUP_REMOVED lines=8> */
.L_x_1369:
        /* <DEDUP_REMOVED lines=41> */
.L_x_1422:
        /* <DEDUP_REMOVED lines=36> */
.L_x_1425:
[----:B------:R-:W-:Y:S05]  /*12210*/  BSYNC B0 ;  /* 0x0000000000007941 */ /* 0x000fea0003800000 */
.L_x_1424:
        /* <DEDUP_REMOVED lines=19> */
.L_x_1427:
[----:B------:R-:W-:Y:S05]  /*12350*/  BSYNC B0 ;  /* 0x0000000000007941 */ /* 0x000fea0003800000 */
.L_x_1426:
[----:B------:R-:W-:Y:S06]  /*12360*/  BAR.ARV 0xa, 0xa0 ;  /* 0x0282800000007b1d */ /* 0x000fec0000002000 */
[----:B------:R-:W-:Y:S04]  /*12370*/  BSSY B0, `(.L_x_1428) ;  /* 0x0000003000007945 */ /* 0x000fe80003800000 */
[----:B------:R-:W-:Y:S05]  /*12380*/  @!P0 BRA `(.L_x_1429) ;  /* 0x0000000000048947 */ /* 0x000fea0003800000 */
[----:B------:R-:W-:-:S04]  /*12390*/  DEPBAR.LE SB0, 0x0 ;  /* 0x000080000000791a */ /* 0x000fc80000000000 */
.L_x_1429:
[----:B------:R-:W-:Y:S05]  /*123a0*/  BSYNC B0 ;  /* 0x0000000000007941 */ /* 0x000fea0003800000 */
.L_x_1428:
[----:B------:R-:W-:Y:S06]  /*123b0*/  BAR.ARV 0xb, 0xa0 ;  /* 0x02c2800000007b1d */ /* 0x000fec0000002000 */
[----:B------:R-:W-:Y:S01]  /*123c0*/  UIADD3 UR9, UR5, 0x1, URZ ;  /* 0x0000000105097890 */ /* 0x000fe2000fffe03f */
[----:B------:R-:W-:Y:S11]  /*123d0*/  BRA `(.L_x_1430) ;  /* 0x0000000000047947 */ /* 0x000ff60003800000 */
.L_x_1423:
[----:B------:R-:W-:-:S05]  /*123e0*/  UMOV UR9, UR5 ;  /* 0x0000000500097c82 */ /* 0x000fca0008000000 */
.L_x_1430:
        /* <DEDUP_REMOVED lines=16> */
.L_x_1443:
        /* <DEDUP_REMOVED lines=20> */
.L_x_1432:
[----:B------:R-:W-:Y:S05]  /*12630*/  BSYNC B0 ;  /* 0x0000000000007941 */ /* 0x000fea0003800000 */
.L_x_1431:
        /* <DEDUP_REMOVED lines=13> */
.L_x_1434:
[----:B------:R-:W-:Y:S05]  /*12710*/  BSYNC B0 ;  /* 0x0000000000007941 */ /* 0x000fea0003800000 */
.L_x_1433:
[----:B------:R-:W-:Y:S06]  /*12720*/  BAR.ARV 0xa, 0xa0 ;  /* 0x0282800000007b1d */ /* 0x000fec0000002000 */
[----:B------:R-:W-:Y:S04]  /*12730*/  BSSY B0, `(.L_x_1435) ;  /* 0x0000003000007945 */ /* 0x000fe80003800000 */
[----:B------:R-:W-:Y:S05]  /*12740*/  @!P0 BRA `(.L_x_1436) ;  /* 0x0000000000048947 */ /* 0x000fea0003800000 */
[----:B------:R-:W-:-:S04]  /*12750*/  DEPBAR.LE SB0, 0x0 ;  /* 0x000080000000791a */ /* 0x000fc80000000000 */
.L_x_1436:
[----:B------:R-:W-:Y:S05]  /*12760*/  BSYNC B0 ;  /* 0x0000000000007941 */ /* 0x000fea0003800000 */
.L_x_1435:
        /* <DEDUP_REMOVED lines=13> */
.L_x_1438:
[----:B------:R-:W-:Y:S05]  /*12840*/  BSYNC B0 ;  /* 0x0000000000007941 */ /* 0x000fea0003800000 */
.L_x_1437:
        /* <DEDUP_REMOVED lines=13> */
.L_x_1440:
[----:B------:R-:W-:Y:S05]  /*12920*/  BSYNC B0 ;  /* 0x0000000000007941 */ /* 0x000fea0003800000 */
.L_x_1439:
[----:B------:R-:W-:Y:S01]  /*12930*/  UIADD3 UR9, UR9, 0x2, URZ ;  /* 0x0000000209097890 */ /* 0x000fe2000fffe03f */
[----:B------:R-:W-:Y:S06]  /*12940*/  BAR.ARV 0xa, 0xa0 ;  /* 0x0282800000007b1d */ /* 0x000fec0000002000 */
[----:B------:R-:W-:Y:S01]  /*12950*/  BSSY B0, `(.L_x_1441) ;  /* 0x0000004000007945 */ /* 0x000fe20003800000 */
[----:B------:R-:W-:-:S03]  /*12960*/  ISETP.LE.AND P1, PT, R0, UR9, PT ;  /* 0x0000000900007c0c */ /* 0x000fc6000bf23270 */
[----:B------:R-:W-:Y:S10]  /*12970*/  @!P0 BRA `(.L_x_1442) ;  /* 0x0000000000048947 */ /* 0x000ff40003800000 */
[----:B------:R-:W-:-:S04]  /*12980*/  DEPBAR.LE SB0, 0x0 ;  /* 0x000080000000791a */ /* 0x000fc80000000000 */
.L_x_1442:
[----:B------:R-:W-:Y:S05]  /*12990*/  BSYNC B0 ;  /* 0x0000000000007941 */ /* 0x000fea0003800000 */
.L_x_1441:
[----:B------:R-:W-:Y:S06]  /*129a0*/  BAR.ARV 0xb, 0xa0 ;  /* 0x02c2800000007b1d */ /* 0x000fec0000002000 */
[----:B------:R-:W-:Y:S02]  /*129b0*/  UIADD3 UR13, UR13, 0x4000, URZ ;  /* 0x000040000d0d7890 */ /* 0x000fe4000fffe03f */
[----:B------:R-:W-:Y:S01]  /*129c0*/  UIADD3 UR4, UR4, 0x4000, URZ ;  /* 0x0000400004047890 */ /* 0x000fe2000fffe03f */
[----:B------:R-:W-:Y:S11]  /*129d0*/  @!P1 BRA `(.L_x_1443) ;  /* 0xfffffff800c49947 */ /* 0x000ff6000383ffff */
[----:B------:R-:W-:Y:S05]  /*129e0*/  BRA `(.L_x_1371) ;  /* 0x0000001c00347947 */ /* 0x000fea0003800000 */
.L_x_1421:
        /* <DEDUP_REMOVED lines=33> */
.L_x_1445:
        /* <DEDUP_REMOVED lines=42> */
.L_x_1475:
        /* <DEDUP_REMOVED lines=15> */
.L_x_1448:
        /* <DEDUP_REMOVED lines=75> */
.L_x_1459:
[----:B--234-:R-:W-:-:S04]  /*13440*/  SHF.L.U32 R21, R11, 0x1f, RZ ;  /* 0x0000001f0b157819 */ /* 0x01cfc800000006ff */
[----:B------:R-:W1:Y:S02]  /*13450*/  SYNCS.PHASECHK.TRANS64.TRYWAIT P1, [R16+URZ+0x30c40], R21 ;  /* 0x030c4015100075a7 */ /* 0x000e64000802017f */
[----:B-1----:R-:W-:Y:S05]  /*13460*/  @!P1 BRA `(.L_x_1451) ;  /* 0x00000014005c9947 */ /* 0x002fea0003800000 */
.L_x_1476:
[----:B------:R-:W-:Y:S05]  /*13470*/  @P0 BRA `(.L_x_1452) ;  /* 0x0000000000140947 */ /* 0x000fea0003800000 */
[----:B------:R-:W-:Y:S01]  /*13480*/  ISETP.NE.AND P1, PT, R6, RZ, PT ;  /* 0x000000ff0600720c */ /* 0x000fe20003f25270 */
[----:B------:R-:W-:-:S04]  /*13490*/  IMAD.MOV.U32 R3, RZ, RZ, 0x4200 ;  /* 0x00004200ff037424 */ /* 0x000fc800078e00ff */
[----:B------:R2:W-:Y:S08]  /*134a0*/  SYNCS.ARRIVE.TRANS64 RZ, [R16+URZ+0x30c30], R3 ;  /* 0x030c300310ff79a7 */ /* 0x0005f0000800003f */
[----:B------:R-:W-:Y:S05]  /*134b0*/  @!P1 BRA `(.L_x_1452) ;  /* 0x0000000000049947 */ /* 0x000fea0003800000 */
[----:B------:R-:W-:Y:S01]  /*134c0*/  BPT.TRAP 0x1 ;  /* 0x000000040000795c */ /* 0x000fe20000300000 */
.L_x_1452:
        /* <DEDUP_REMOVED lines=29> */
.L_x_1477:
[----:B------:R-:W-:Y:S05]  /*136a0*/  @P0 BRA `(.L_x_1454) ;  /* 0x0000000000140947 */ /* 0x000fea0003800000 */
[----:B------:R-:W-:Y:S02]  /*136b0*/  ISETP.NE.AND P1, PT, R6, RZ, PT ;  /* 0x000000ff0600720c */ /* 0x000fe40003f25270 */
[----:B------:R-:W-:-:S04]  /*136c0*/  MOV R2, 0x4200 ;  /* 0x0000420000027802 */ /* 0x000fc80000000f00 */
[----:B------:R3:W-:Y:S07]  /*136d0*/  SYNCS.ARRIVE.TRANS64 RZ, [R16+URZ+0x30c18], R2 ;  /* 0x030c180210ff79a7 */ /* 0x0007ee000800003f */
[----:B------:R-:W-:Y:S05]  /*136e0*/  @!P1 BRA `(.L_x_1454) ;  /* 0x0000000000049947 */ /* 0x000fea0003800000 */
[----:B------:R-:W-:Y:S01]  /*136f0*/  BPT.TRAP 0x1 ;  /* 0x000000040000795c */ /* 0x000fe20000300000 */
.L_x_1454:
        /* <DEDUP_REMOVED lines=29> */
.L_x_1478:
[----:B------:R-:W-:Y:S05]  /*138d0*/  @P0 BRA `(.L_x_1456) ;  /* 0x0000000000140947 */ /* 0x000fea0003800000 */
[----:B------:R-:W-:Y:S02]  /*138e0*/  ISETP.NE.AND P1, PT, R6, RZ, PT ;  /* 0x000000ff0600720c */ /* 0x000fe40003f25270 */
[----:B-123--:R-:W-:-:S04]  /*138f0*/  MOV R21, 0x4200 ;  /* 0x0000420000157802 */ /* 0x00efc80000000f00 */
[----:B------:R4:W-:Y:S07]  /*13900*/  SYNCS.ARRIVE.TRANS64 RZ, [R16+URZ+0x30c38], R21 ;  /* 0x030c381510ff79a7 */ /* 0x0009ee000800003f */
[----:B------:R-:W-:Y:S05]  /*13910*/  @!P1 BRA `(.L_x_1456) ;  /* 0x0000000000049947 */ /* 0x000fea0003800000 */
[----:B------:R-:W-:Y:S01]  /*13920*/  BPT.TRAP 0x1 ;  /* 0x000000040000795c */ /* 0x000fe20000300000 */
.L_x_1456:
        /* <DEDUP_REMOVED lines=24> */
.L_x_1480:
[----:B------:R-:W-:Y:S05]  /*13ab0*/  @P0 BRA `(.L_x_1458) ;  /* 0x0000000000140947 */ /* 0x000fea0003800000 */
[----:B------:R-:W-:Y:S02]  /*13ac0*/  ISETP.NE.AND P1, PT, R6, RZ, PT ;  /* 0x000000ff0600720c */ /* 0x000fe40003f25270 */
[----:B------:R-:W-:-:S04]  /*13ad0*/  MOV R5, 0x4200 ;  /* 0x0000420000057802 */ /* 0x000fc80000000f00 */
[----:B------:R1:W-:Y:S07]  /*13ae0*/  SYNCS.ARRIVE.TRANS64 RZ, [R16+URZ+0x30c10], R5 ;  /* 0x030c100510ff79a7 */ /* 0x0003ee000800003f */
[----:B------:R-:W-:Y:S05]  /*13af0*/  @!P1 BRA `(.L_x_1458) ;  /* 0x0000000000049947 */ /* 0x000fea0003800000 */
[----:B------:R-:W-:Y:S01]  /*13b00*/  BPT.TRAP 0x1 ;  /* 0x000000040000795c */ /* 0x000fe20000300000 */
.L_x_1458:
        /* <DEDUP_REMOVED lines=30> */
.L_x_1450:
[----:B------:R-:W2:Y:S02]  /*13cf0*/  LDL.LU R4, [R1+0x4] ;  /* 0x0000040001047983 */ /* 0x000ea40000300800 */
[----:B--2---:R-:W-:Y:S02]  /*13d00*/  ISETP.NE.AND P1, PT, R4, RZ, PT ;  /* 0x000000ff0400720c */ /* 0x004fe40003f25270 */
[----:B------:R2:W5:Y:S11]  /*13d10*/  LDL R4, [R1] ;  /* 0x0000000001047983 */ /* 0x0005760000100800 */
[----:B--2---:R-:W-:Y:S05]  /*13d20*/  @!P1 BRA `(.L_x_1449) ;  /* 0x0000000400109947 */ /* 0x004fea0003800000 */
[----:B------:R-:W-:-:S04]  /*13d30*/  SHF.L.U32 R13, R11, 0x1f, RZ ;  /* 0x0000001f0b0d7819 */ /* 0x000fc800000006ff */
[----:B------:R-:W1:Y:S02]  /*13d40*/  SYNCS.PHASECHK.TRANS64.TRYWAIT P1, [R16+URZ+0x30c40], R13 ;  /* 0x030c400d100075a7 */ /* 0x000e64000802017f */
[----:B-1----:R-:W-:Y:S05]  /*13d50*/  @!P1 BRA `(.L_x_1460) ;  /* 0x0000000c00749947 */ /* 0x002fea0003800000 */
.L_x_1481:
[----:B------:R-:W-:Y:S05]  /*13d60*/  @P0 BRA `(.L_x_1461) ;  /* 0x0000000000140947 */ /* 0x000fea0003800000 */
[----:B------:R-:W-:Y:S02]  /*13d70*/  ISETP.NE.AND P1, PT, R6, RZ, PT ;  /* 0x000000ff0600720c */ /* 0x000fe40003f25270 */
[----:B------:R-:W-:-:S04]  /*13d80*/  MOV R5, 0x4200 ;  /* 0x0000420000057802 */ /* 0x000fc80000000f00 */
[----:B------:R2:W-:Y:S07]  /*13d90*/  SYNCS.ARRIVE.TRANS64 RZ, [R16+URZ+0x30c30], R5 ;  /* 0x030c300510ff79a7 */ /* 0x0005ee000800003f */
[----:B------:R-:W-:Y:S05]  /*13da0*/  @!P1 BRA `(.L_x_1461) ;  /* 0x0000000000049947 */ /* 0x000fea0003800000 */
[----:B------:R-:W-:Y:S01]  /*13db0*/  BPT.TRAP 0x1 ;  /* 0x000000040000795c */ /* 0x000fe20000300000 */
.L_x_1461:
        /* <DEDUP_REMOVED lines=26> */
.L_x_1482:
[----:B------:R-:W-:Y:S05]  /*13f60*/  @P0 BRA `(.L_x_1463) ;  /* 0x0000000000140947 */ /* 0x000fea0003800000 */
[----:B------:R-:W-:Y:S01]  /*13f70*/  ISETP.NE.AND P0, PT, R6, RZ, PT ;  /* 0x000000ff0600720c */ /* 0x000fe20003f05270 */
[----:B------:R-:W-:-:S04]  /*13f80*/  IMAD.MOV.U32 R5, RZ, RZ, 0x4200 ;  /* 0x00004200ff057424 */ /* 0x000fc800078e00ff */
[----:B------:R2:W-:Y:S08]  /*13f90*/  SYNCS.ARRIVE.TRANS64 RZ, [R16+URZ+0x30c18], R5 ;  /* 0x030c180510ff79a7 */ /* 0x0005f0000800003f */
[----:B------:R-:W-:Y:S05]  /*13fa0*/  @!P0 BRA `(.L_x_1463) ;  /* 0x0000000000048947 */ /* 0x000fea0003800000 */
[----:B------:R-:W-:Y:S01]  /*13fb0*/  BPT.TRAP 0x1 ;  /* 0x000000040000795c */ /* 0x000fe20000300000 */
.L_x_1463:
        /* <DEDUP_REMOVED lines=27> */
.L_x_1449:
[----:B------:R-:W2:Y:S01]  /*14170*/  S2R R0, SR_TID.X ;  /* 0x0000000000007919 */ /* 0x000ea20000002100 */
[----:B------:R-:W-:Y:S02]  /*14180*/  LEA R3, R19, R16, 0x3 ;  /* 0x0000001013037211 */ /* 0x000fe400078e18ff */
[----:B--2---:R-:W-:Y:S02]  /*14190*/  LOP3.LUT R2, R0, 0x7f, RZ, 0xc0, !PT ;  /* 0x0000007f00027812 */ /* 0x004fe400078ec0ff */
[----:B------:R-:W-:Y:S02]  /*141a0*/  SHF.L.U32 R0, R11, 0x1f, RZ ;  /* 0x0000001f0b007819 */ /* 0x000fe400000006ff */
[----:B------:R-:W-:Y:S02]  /*141b0*/  ISETP.NE.AND P1, PT, R2, RZ, PT ;  /* 0x000000ff0200720c */ /* 0x000fe40003f25270 */
[----:B------:R-:W2:Y:S02]  /*141c0*/  SYNCS.PHASECHK.TRANS64.TRYWAIT P0, [R3+URZ+0x30c40], R0 ;  /* 0x030c4000030075a7 */ /* 0x000ea4000800017f */
[----:B--2---:R-:W-:Y:S09]  /*141d0*/  @!P0 BRA `(.L_x_1464) ;  /* 0x00000008007c8947 */ /* 0x004ff20003800000 */
.L_x_1483:
[----:B------:R-:W-:Y:S05]  /*141e0*/  @P1 BRA `(.L_x_1465) ;  /* 0x0000000000181947 */ /* 0x000fea0003800000 */
[----:B------:R-:W1:Y:S01]  /*141f0*/  S2R R2, SR_TID.X ;  /* 0x0000000000027919 */ /* 0x000e620000002100 */
[----:B--2---:R-:W-:-:S04]  /*14200*/  IMAD.MOV.U32 R0, RZ, RZ, 0x4200 ;  /* 0x00004200ff007424 */ /* 0x004fc800078e00ff */
[----:B------:R2:W-:Y:S01]  /*14210*/  SYNCS.ARRIVE.TRANS64 RZ, [R3+URZ+0x30c30], R0 ;  /* 0x030c300003ff79a7 */ /* 0x0005e2000800003f */
[----:B-1----:R-:W-:-:S13]  /*14220*/  LOP3.LUT P0, RZ, R2, 0x1f, RZ, 0xc0, !PT ;  /* 0x0000001f02ff7812 */ /* 0x002fda000780c0ff */
[----:B--2---:R-:W-:Y:S05]  /*14230*/  @!P0 BRA `(.L_x_1465) ;  /* 0x0000000000048947 */ /* 0x004fea0003800000 */
[----:B------:R-:W-:Y:S01]  /*14240*/  BPT.TRAP 0x1 ;  /* 0x000000040000795c */ /* 0x000fe20000300000 */
.L_x_1465:
        /* <DEDUP_REMOVED lines=33> */
.L_x_1446:
[----:B------:R-:W-:Y:S05]  /*14460*/  BSYNC B0 ;  /* 0x0000000000007941 */ /* 0x000fea0003800000 */
.L_x_1444:
[----:B------:R-:W-:-:S03]  /*14470*/  UMOV UR8, 0xffffffff ;  /* 0xffffffff00087882 */ /* 0x000fc60000000000 */
[----:B------:R-:W-:Y:S05]  /*14480*/  BRA.DIV UR8, `(.L_x_1466) ;  /* 0x0000000608e47947 */ /* 0x000fea000b800000 */
[----:B------:R-:W-:-:S13]  /*14490*/  ELECT P6, URZ, PT ;  /* 0x00000000003f782f */ /* 0x000fda00038c0000 */
.L_x_1486:
[----:B------:R-:W-:Y:S05]  /*144a0*/  @!P6 BRA `(.L_x_1371) ;  /* 0x000000000084e947 */ /* 0x000fea0003800000 */
[----:B------:R-:W-:-:S06]  /*144b0*/  ULOP3.LUT UR8, UR36, 0x2, URZ, 0xfc, !UPT ;  /* 0x0000000224087892 */ /* 0x000fcc000f8efc3f */
[----:B------:R-:W-:-:S04]  /*144c0*/  MOV R0, UR8 ;  /* 0x0000000800007c02 */ /* 0x000fc80008000f00 */
[----:B------:R-:W-:-:S13]  /*144d0*/  ISETP.NE.AND P2, PT, R0, 0x3, PT ;  /* 0x000000030000780c */ /* 0x000fda0003f45270 */
[----:B------:R-:W-:Y:S05]  /*144e0*/  @!P2 BRA `(.L_x_1467) ;  /* 0x000000000004a947 */ /* 0x000fea0003800000 */
[----:B------:R-:W-:Y:S01]  /*144f0*/  BPT.TRAP 0x1 ;  /* 0x000000040000795c */ /* 0x000fe20000300000 */
.L_x_1467:
        /* <DEDUP_REMOVED lines=15> */
.L_x_1487:
[----:B------:R-:W2:Y:S02]  /*145f0*/  SYNCS.PHASECHK.TRANS64.TRYWAIT P0, [R3+URZ], R0 ;  /* 0x00000000030075a7 */ /* 0x000ea4000800017f */
[----:B--2---:R-:W-:Y:S05]  /*14600*/  @!P0 BRA `(.L_x_1469) ;  /* 0x0000000400b88947 */ /* 0x004fea0003800000 */
.L_x_1488:
[----:B------:R-:W-:Y:S05]  /*14610*/  @!P2 BRA `(.L_x_1470) ;  /* 0x000000000004a947 */ /* 0x000fea0003800000 */
[----:B------:R-:W-:Y:S01]  /*14620*/  BPT.TRAP 0x1 ;  /* 0x000000040000795c */ /* 0x000fe20000300000 */
.L_x_1470:
[----:B--2---:R-:W-:-:S05]  /*14630*/  VIADD R3, R7, 0x30c40 ;  /* 0x00030c4007037836 */ /* 0x004fca0000000000 */
[----:B------:R-:W-:-:S04]  /*14640*/  LEA R2, R2, R3, 0x3 ;  /* 0x0000000302027211 */ /* 0x000fc800078e18ff */
[----:B------:R-:W2:Y:S02]  /*14650*/  SYNCS.PHASECHK.TRANS64.TRYWAIT P0, [R2+URZ], R5 ;  /* 0x00000005020075a7 */ /* 0x000ea4000800017f */
[----:B--2---:R-:W-:Y:S05]  /*14660*/  @!P0 BRA `(.L_x_1471) ;  /* 0x0000000400b48947 */ /* 0x004fea0003800000 */
.L_x_1489:
[----:B------:R-:W-:-:S07]  /*14670*/  IMAD R3, R4, 0x8, R3 ;  /* 0x0000000804037824 */ /* 0x000fce00078e0203 */
.L_x_1472:
[----:B---3--:R3:W4:Y:S02]  /*14680*/  SYNCS.PHASECHK.TRANS64.TRYWAIT P0, [R3+URZ], R0 ;  /* 0x00000000030075a7 */ /* 0x008724000800017f */
[----:B----4-:R-:W-:Y:S05]  /*14690*/  @!P0 NANOSLEEP.SYNCS 0x989680 ;  /* 0x009896800000895d */ /* 0x010fea0003900000 */
[----:B------:R-:W4:Y:S02]  /*146a0*/  @!P0 SYNCS.PHASECHK.TRANS64 P0, [R3+URZ], R0 ;  /* 0x00000000030085a7 */ /* 0x000f24000800007f */
[----:B----4-:R-:W-:Y:S05]  /*146b0*/  @!P0 BRA `(.L_x_1472) ;  /* 0xfffffffc00f08947 */ /* 0x010fea000383ffff */
.L_x_1371:
[----:B------:R-:W-:Y:S05]  /*146c0*/  BSYNC B6 ;  /* 0x0000000000067941 */ /* 0x000fea0003800000 */
.L_x_1368:
[----:B------:R-:W-:Y:S05]  /*146d0*/  EXIT ;  /* 0x000000000000794d */ /* 0x000fea0003800000 */
.L_x_1378:
[----:B------:R-:W-:Y:S01]  /*146e0*/  MOV R13, R18 ;  /* 0x00000012000d7202 */ /* 0x000fe20000000f00 */
[----:B------:R-:W-:Y:S01]  /*146f0*/  IMAD.MOV.U32 R12, RZ, RZ, RZ ;  /* 0x000000ffff0c7224 */ /* 0x000fe200078e00ff */
[----:B------:R-:W-:Y:S01]  /*14700*/  MOV R11, 0x1f ;  /* 0x0000001f000b7802 */ /* 0x000fe20000000f00 */
[----:B------:R-:W-:-:S07]  /*14710*/  IMAD.MOV.U32 R15, RZ, RZ, -0x1 ;  /* 0xffffffffff0f7424 */ /* 0x000fce00078e00ff */
[----:B------:R-:W-:Y:S05]  /*14720*/  WARPSYNC.COLLECTIVE R15, `(.L_x_1473) ;  /* 0x000000000f087348 */ /* 0x000fea0003c00000 */
[----:B------:R1:W2:Y:S02]  /*14730*/  SHFL.IDX P6, R14, R13, R12, R11 ;  /* 0x0000000c0d0e7389 */ /* 0x0002a400000c000b */
[----:B-12---:R-:W-:Y:S01]  /*14740*/  ENDCOLLECTIVE ;  /* 0x000000000000791b */ /* 0x006fe20003800000 */
.L_x_1473:
[----:B------:R-:W-:Y:S05]  /*14750*/  BRA `(.L_x_1474) ;  /* 0xfffffec800007947 */ /* 0x000fea000383ffff */
.L_x_1380:
[----:B--2---:R2:W3:Y:S02]  /*14760*/  SYNCS.PHASECHK.TRANS64.TRYWAIT P0, [R16+URZ+0x30c00], R11 ;  /* 0x030c000b100075a7 */ /* 0x0044e4000800017f */
[----:B---3--:R-:W-:Y:S05]  /*14770*/  @!P0 NANOSLEEP.SYNCS 0x989680 ;  /* 0x009896800000895d */ /* 0x008fea0003900000 */
[----:B------:R-:W3:Y:S02]  /*14780*/  @!P0 SYNCS.PHASECHK.TRANS64 P0, [R16+URZ+0x30c00], R11 ;  /* 0x030c000b100085a7 */ /* 0x000ee4000800007f */
[----:B---3--:R-:W-:Y:S05]  /*14790*/  @!P0 BRA `(.L_x_1380) ;  /* 0xfffffffc00f08947 */ /* 0x008fea000383ffff */
[----:B------:R-:W-:Y:S05]  /*147a0*/  BRA `(.L_x_1379) ;  /* 0xfffffec8004c7947 */ /* 0x000fea000383ffff */
.L_x_1385:
[----:B--2---:R2:W3:Y:S02]  /*147b0*/  SYNCS.PHASECHK.TRANS64.TRYWAIT P0, [R6+URZ+0x30c10], R23 ;  /* 0x030c1017060075a7 */ /* 0x0044e4000800017f */
[----:B---3--:R-:W-:Y:S05]  /*147c0*/  @!P0 NANOSLEEP.SYNCS 0x989680 ;  /* 0x009896800000895d */ /* 0x008fea0003900000 */
[----:B------:R-:W3:Y:S02]  /*147d0*/  @!P0 SYNCS.PHASECHK.TRANS64 P0, [R6+URZ+0x30c10], R23 ;  /* 0x030c1017060085a7 */ /* 0x000ee4000800007f */
[----:B---3--:R-:W-:Y:S05]  /*147e0*/  @!P0 BRA `(.L_x_1385) ;  /* 0xfffffffc00f08947 */ /* 0x008fea000383ffff */
[----:B------:R-:W-:Y:S05]  /*147f0*/  BRA `(.L_x_1384) ;  /* 0xfffffed4000c7947 */ /* 0x000fea000383ffff */
.L_x_1389:
[----:B------:R1:W1:Y:S02]  /*14800*/  SYNCS.PHASECHK.TRANS64.TRYWAIT P0, [R6+URZ+0x30c30], R23 ;  /* 0x030c3017060075a7 */ /* 0x000264000800017f */
[----:B-1----:R-:W-:Y:S05]  /*14810*/  @!P0 NANOSLEEP.SYNCS 0x989680 ;  /* 0x009896800000895d */ /* 0x002fea0003900000 */
[----:B------:R-:W1:Y:S02]  /*14820*/  @!P0 SYNCS.PHASECHK.TRANS64 P0, [R6+URZ+0x30c30], R23 ;  /* 0x030c3017060085a7 */ /* 0x000e64000800007f */
[----:B-1----:R-:W-:Y:S05]  /*14830*/  @!P0 BRA `(.L_x_1389) ;  /* 0xfffffffc00f08947 */ /* 0x002fea000383ffff */
[----:B------:R-:W-:Y:S05]  /*14840*/  BRA `(.L_x_1388) ;  /* 0xfffffed800147947 */ /* 0x000fea000383ffff */
.L_x_1397:
[----:B--2---:R2:W3:Y:S02]  /*14850*/  SYNCS.PHASECHK.TRANS64.TRYWAIT P1, [R6+URZ+0x30c10], R23 ;  /* 0x030c1017060075a7 */ /* 0x0044e4000802017f */
[----:B---3--:R-:W-:Y:S05]  /*14860*/  @!P1 NANOSLEEP.SYNCS 0x989680 ;  /* 0x009896800000995d */ /* 0x008fea0003900000 */
[----:B------:R-:W3:Y:S02]  /*14870*/  @!P1 SYNCS.PHASECHK.TRANS64 P1, [R6+URZ+0x30c10], R23 ;  /* 0x030c1017060095a7 */ /* 0x000ee4000802007f */
[----:B---3--:R-:W-:Y:S05]  /*14880*/  @!P1 BRA `(.L_x_1397) ;  /* 0xfffffffc00f09947 */ /* 0x008fea000383ffff */
[----:B------:R-:W-:Y:S05]  /*14890*/  BRA `(.L_x_1396) ;  /* 0xffffff2c00307947 */ /* 0x000fea000383ffff */
.L_x_1401:
[----:B------:R1:W1:Y:S02]  /*148a0*/  SYNCS.PHASECHK.TRANS64.TRYWAIT P1, [R6+URZ+0x30c30], R23 ;  /* 0x030c3017060075a7 */ /* 0x000264000802017f */
[----:B-1----:R-:W-:Y:S05]  /*148b0*/  @!P1 NANOSLEEP.SYNCS 0x989680 ;  /* 0x009896800000995d */ /* 0x002fea0003900000 */
[----:B------:R-:W1:Y:S02]  /*148c0*/  @!P1 SYNCS.PHASECHK.TRANS64 P1, [R6+URZ+0x30c30], R23 ;  /* 0x030c3017060095a7 */ /* 0x000e64000802007f */
[----:B-1----:R-:W-:Y:S05]  /*148d0*/  @!P1 BRA `(.L_x_1401) ;  /* 0xfffffffc00f09947 */ /* 0x002fea000383ffff */
[----:B------:R-:W-:Y:S05]  /*148e0*/  BRA `(.L_x_1400) ;  /* 0xffffff3000307947 */ /* 0x000fea000383ffff */
.L_x_1409:
[----:B--2---:R2:W3:Y:S02]  /*148f0*/  SYNCS.PHASECHK.TRANS64.TRYWAIT P0, [R6+URZ+0x30c10], R21 ;  /* 0x030c1015060075a7 */ /* 0x0044e4000800017f */
[----:B---3--:R-:W-:Y:S05]  /*14900*/  @!P0 NANOSLEEP.SYNCS 0x989680 ;  /* 0x009896800000895d */ /* 0x008fea0003900000 */
[----:B------:R-:W3:Y:S02]  /*14910*/  @!P0 SYNCS.PHASECHK.TRANS64 P0, [R6+URZ+0x30c10], R21 ;  /* 0x030c1015060085a7 */ /* 0x000ee4000800007f */
[----:B---3--:R-:W-:Y:S05]  /*14920*/  @!P0 BRA `(.L_x_1409) ;  /* 0xfffffffc00f08947 */ /* 0x008fea000383ffff */
[----:B------:R-:W-:Y:S05]  /*14930*/  BRA `(.L_x_1408) ;  /* 0xffffff7800887947 */ /* 0x000fea000383ffff */
.L_x_1413:
[----:B------:R1:W1:Y:S02]  /*14940*/  SYNCS.PHASECHK.TRANS64.TRYWAIT P0, [R6+URZ+0x30c30], R21 ;  /* 0x030c3015060075a7 */ /* 0x000264000800017f */
[----:B-1----:R-:W-:Y:S05]  /*14950*/  @!P0 NANOSLEEP.SYNCS 0x989680 ;  /* 0x009896800000895d */ /* 0x002fea0003900000 */
[----:B------:R-:W1:Y:S02]  /*14960*/  @!P0 SYNCS.PHASECHK.TRANS64 P0, [R6+URZ+0x30c30], R21 ;  /* 0x030c3015060085a7 */ /* 0x000e64000800007f */
[----:B-1----:R-:W-:Y:S05]  /*14970*/  @!P0 BRA `(.L_x_1413) ;  /* 0xfffffffc00f08947 */ /* 0x002fea000383ffff */
[----:B------:R-:W-:Y:S05]  /*14980*/  BRA `(.L_x_1412) ;  /* 0xffffff7c00887947 */ /* 0x000fea000383ffff */
.L_x_1447:
[----:B-1----:R1:W2:Y:S02]  /*14990*/  SYNCS.PHASECHK.TRANS64.TRYWAIT P0, [R16+URZ+0x30c20], R3 ;  /* 0x030c2003100075a7 */ /* 0x0022a4000800017f */
[----:B--2---:R-:W-:Y:S05]  /*149a0*/  @!P0 NANOSLEEP.SYNCS 0x989680 ;  /* 0x009896800000895d */ /* 0x004fea0003900000 */
[----:B------:R-:W2:Y:S02]  /*149b0*/  @!P0 SYNCS.PHASECHK.TRANS64 P0, [R16+URZ+0x30c20], R3 ;  /* 0x030c2003100085a7 */ /* 0x000ea4000800007f */
[----:B--2---:R-:W-:Y:S05]  /*149c0*/  @!P0 BRA `(.L_x_1447) ;  /* 0xfffffffc00f08947 */ /* 0x004fea000383ffff */
[----:B------:R-:W-:Y:S05]  /*149d0*/  BRA `(.L_x_1475) ;  /* 0xffffffe400307947 */ /* 0x000fea000383ffff */
.L_x_1451:
[----:B-1----:R1:W2:Y:S02]  /*149e0*/  SYNCS.PHASECHK.TRANS64.TRYWAIT P1, [R16+URZ+0x30c40], R21 ;  /* 0x030c4015100075a7 */ /* 0x0022a4000802017f */
[----:B--2---:R-:W-:Y:S05]  /*149f0*/  @!P1 NANOSLEEP.SYNCS 0x989680 ;  /* 0x009896800000995d */ /* 0x004fea0003900000 */
[----:B------:R-:W2:Y:S02]  /*14a00*/  @!P1 SYNCS.PHASECHK.TRANS64 P1, [R16+URZ+0x30c40], R21 ;  /* 0x030c4015100095a7 */ /* 0x000ea4000802007f */
[----:B--2---:R-:W-:Y:S05]  /*14a10*/  @!P1 BRA `(.L_x_1451) ;  /* 0xfffffffc00f09947 */ /* 0x004fea000383ffff */
[----:B------:R-:W-:Y:S05]  /*14a20*/  BRA `(.L_x_1476) ;  /* 0xffffffe800907947 */ /* 0x000fea000383ffff */
.L_x_1453:
[----:B--2---:R2:W3:Y:S02]  /*14a30*/  SYNCS.PHASECHK.TRANS64.TRYWAIT P1, [R16+URZ+0x30c28], R21 ;  /* 0x030c2815100075a7 */ /* 0x0044e4000802017f */
[----:B---3--:R-:W-:Y:S05]  /*14a40*/  @!P1 NANOSLEEP.SYNCS 0x989680 ;  /* 0x009896800000995d */ /* 0x008fea0003900000 */
[----:B------:R-:W3:Y:S02]  /*14a50*/  @!P1 SYNCS.PHASECHK.TRANS64 P1, [R16+URZ+0x30c28], R21 ;  /* 0x030c2815100095a7 */ /* 0x000ee4000802007f */
[----:B---3--:R-:W-:Y:S05]  /*14a60*/  @!P1 BRA `(.L_x_1453) ;  /* 0xfffffffc00f09947 */ /* 0x008fea000383ffff */
[----:B------:R-:W-:Y:S05]  /*14a70*/  BRA `(.L_x_1477) ;  /* 0xffffffec00087947 */ /* 0x000fea000383ffff */
.L_x_1455:
[----:B---3--:R3:W4:Y:S02]  /*14a80*/  SYNCS.PHASECHK.TRANS64.TRYWAIT P1, [R16+URZ+0x30c48], R21 ;  /* 0x030c4815100075a7 */ /* 0x008724000802017f */
[----:B----4-:R-:W-:Y:S05]  /*14a90*/  @!P1 NANOSLEEP.SYNCS 0x989680 ;  /* 0x009896800000995d */ /* 0x010fea0003900000 */
[----:B------:R-:W4:Y:S02]  /*14aa0*/  @!P1 SYNCS.PHASECHK.TRANS64 P1, [R16+URZ+0x30c48], R21 ;  /* 0x030c4815100095a7 */ /* 0x000f24000802007f */
[----:B----4-:R-:W-:Y:S05]  /*14ab0*/  @!P1 BRA `(.L_x_1455) ;  /* 0xfffffffc00f09947 */ /* 0x010fea000383ffff */
[----:B------:R-:W-:Y:S05]  /*14ac0*/  BRA `(.L_x_1478) ;  /* 0xffffffec00807947 */ /* 0x000fea000383ffff */
.L_x_1457:
[----:B------:R-:W-:-:S07]  /*14ad0*/  SHF.L.U32 R5, R11, 0x1f, RZ ;  /* 0x0000001f0b057819 */ /* 0x000fce00000006ff */
.L_x_1479:
[----:B------:R1:W1:Y:S02]  /*14ae0*/  SYNCS.PHASECHK.TRANS64.TRYWAIT P1, [R16+URZ+0x30c20], R5 ;  /* 0x030c2005100075a7 */ /* 0x000264000802017f */
[----:B-1----:R-:W-:Y:S05]  /*14af0*/  @!P1 NANOSLEEP.SYNCS 0x989680 ;  /* 0x009896800000995d */ /* 0x002fea0003900000 */
[----:B------:R-:W1:Y:S02]  /*14b00*/  @!P1 SYNCS.PHASECHK.TRANS64 P1, [R16+URZ+0x30c20], R5 ;  /* 0x030c2005100095a7 */ /* 0x000e64000802007f */
[----:B-1----:R-:W-:Y:S05]  /*14b10*/  @!P1 BRA `(.L_x_1479) ;  /* 0xfffffffc00f09947 */ /* 0x002fea000383ffff */
[----:B------:R-:W-:Y:S05]  /*14b20*/  BRA `(.L_x_1480) ;  /* 0xffffffec00e07947 */ /* 0x000fea000383ffff */
.L_x_1460:
[----:B-1----:R1:W2:Y:S02]  /*14b30*/  SYNCS.PHASECHK.TRANS64.TRYWAIT P1, [R16+URZ+0x30c40], R13 ;  /* 0x030c400d100075a7 */ /* 0x0022a4000802017f */
[----:B--2---:R-:W-:Y:S05]  /*14b40*/  @!P1 NANOSLEEP.SYNCS 0x989680 ;  /* 0x009896800000995d */ /* 0x004fea0003900000 */
[----:B------:R-:W2:Y:S02]  /*14b50*/  @!P1 SYNCS.PHASECHK.TRANS64 P1, [R16+URZ+0x30c40], R13 ;  /* 0x030c400d100095a7 */ /* 0x000ea4000802007f */
[----:B--2---:R-:W-:Y:S05]  /*14b60*/  @!P1 BRA `(.L_x_1460) ;  /* 0xfffffffc00f09947 */ /* 0x004fea000383ffff */
[----:B------:R-:W-:Y:S05]  /*14b70*/  BRA `(.L_x_1481) ;  /* 0xfffffff000787947 */ /* 0x000fea000383ffff */
.L_x_1462:
[----:B-1----:R1:W2:Y:S02]  /*14b80*/  SYNCS.PHASECHK.TRANS64.TRYWAIT P1, [R16+URZ+0x30c28], R13 ;  /* 0x030c280d100075a7 */ /* 0x0022a4000802017f */
[----:B--2---:R-:W-:Y:S05]  /*14b90*/  @!P1 NANOSLEEP.SYNCS 0x989680 ;  /* 0x009896800000995d */ /* 0x004fea0003900000 */
[----:B------:R-:W2:Y:S02]  /*14ba0*/  @!P1 SYNCS.PHASECHK.TRANS64 P1, [R16+URZ+0x30c28], R13 ;  /* 0x030c280d100095a7 */ /* 0x000ea4000802007f */
[----:B--2---:R-:W-:Y:S05]  /*14bb0*/  @!P1 BRA `(.L_x_1462) ;  /* 0xfffffffc00f09947 */ /* 0x004fea000383ffff */
[----:B------:R-:W-:Y:S05]  /*14bc0*/  BRA `(.L_x_1482) ;  /* 0xfffffff000e47947 */ /* 0x000fea000383ffff */
.L_x_1464:
[----:B--2---:R2:W1:Y:S02]  /*14bd0*/  SYNCS.PHASECHK.TRANS64.TRYWAIT P0, [R3+URZ+0x30c40], R0 ;  /* 0x030c4000030075a7 */ /* 0x004464000800017f */
[----:B-1----:R-:W-:Y:S05]  /*14be0*/  @!P0 NANOSLEEP.SYNCS 0x989680 ;  /* 0x009896800000895d */ /* 0x002fea0003900000 */
[----:B------:R-:W1:Y:S02]  /*14bf0*/  @!P0 SYNCS.PHASECHK.TRANS64 P0, [R3+URZ+0x30c40], R0 ;  /* 0x030c4000030085a7 */ /* 0x000e64000800007f */
[----:B-1----:R-:W-:Y:S05]  /*14c00*/  @!P0 BRA `(.L_x_1464) ;  /* 0xfffffffc00f08947 */ /* 0x002fea000383ffff */
[----:B------:R-:W-:Y:S05]  /*14c10*/  BRA `(.L_x_1483) ;  /* 0xfffffff400707947 */ /* 0x000fea000383ffff */
.L_x_1466:
[----:B------:R-:W-:Y:S01]  /*14c20*/  BSSY B0, `(.L_x_1484) ;  /* 0x0000006000007945 */ /* 0x000fe20003800000 */
[----:B------:R-:W-:-:S07]  /*14c30*/  MOV R15, 0xffffffff ;  /* 0xffffffff000f7802 */ /* 0x000fce0000000f00 */
[----:B------:R-:W-:Y:S05]  /*14c40*/  WARPSYNC.COLLECTIVE R15, `(.L_x_1485) ;  /* 0x000000000f0c7348 */ /* 0x000fea0003c00000 */
[----:B------:R-:W-:Y:S02]  /*14c50*/  ELECT P6, UR62, PT ;  /* 0x00000000003e782f */ /* 0x000fe400038c0000 */
[----:B------:R-:W-:Y:S01]  /*14c60*/  MOV R14, UR62 ;  /* 0x0000003e000e7c02 */ /* 0x000fe20008000f00 */
[----:B------:R-:W-:Y:S10]  /*14c70*/  ENDCOLLECTIVE ;  /* 0x000000000000791b */ /* 0x000ff40003800000 */
.L_x_1485:
[----:B------:R-:W-:Y:S05]  /*14c80*/  BSYNC B0 ;  /* 0x0000000000007941 */ /* 0x000fea0003800000 */
.L_x_1484:
[----:B------:R-:W-:Y:S05]  /*14c90*/  BRA `(.L_x_1486) ;  /* 0xfffffff800007947 */ /* 0x000fea000383ffff */
.L_x_1468:
[----:B-1----:R1:W2:Y:S02]  /*14ca0*/  SYNCS.PHASECHK.TRANS64.TRYWAIT P0, [R6+URZ], R5 ;  /* 0x00000005060075a7 */ /* 0x0022a4000800017f */
[----:B--2---:R-:W-:Y:S05]  /*14cb0*/  @!P0 NANOSLEEP.SYNCS 0x989680 ;  /* 0x009896800000895d */ /* 0x004fea0003900000 */
[----:B------:R-:W2:Y:S02]  /*14cc0*/  @!P0 SYNCS.PHASECHK.TRANS64 P0, [R6+URZ], R5 ;  /* 0x00000005060085a7 */ /* 0x000ea4000800007f */
[----:B--2---:R-:W-:Y:S05]  /*14cd0*/  @!P0 BRA `(.L_x_1468) ;  /* 0xfffffffc00f08947 */ /* 0x004fea000383ffff */
[----:B------:R-:W-:Y:S05]  /*14ce0*/  BRA `(.L_x_1487) ;  /* 0xfffffff800407947 */ /* 0x000fea000383ffff */
.L_x_1469:
[----:B--2---:R2:W3:Y:S02]  /*14cf0*/  SYNCS.PHASECHK.TRANS64.TRYWAIT P0, [R3+URZ], R0 ;  /* 0x00000000030075a7 */ /* 0x0044e4000800017f */
[----:B---3--:R-:W-:Y:S05]  /*14d00*/  @!P0 NANOSLEEP.SYNCS 0x989680 ;  /* 0x009896800000895d */ /* 0x008fea0003900000 */
[----:B------:R-:W3:Y:S02]  /*14d10*/  @!P0 SYNCS.PHASECHK.TRANS64 P0, [R3+URZ], R0 ;  /* 0x00000000030085a7 */ /* 0x000ee4000800007f */
[----:B---3--:R-:W-:Y:S05]  /*14d20*/  @!P0 BRA `(.L_x_1469) ;  /* 0xfffffffc00f08947 */ /* 0x008fea000383ffff */
[----:B------:R-:W-:Y:S05]  /*14d30*/  BRA `(.L_x_1488) ;  /* 0xfffffff800347947 */ /* 0x000fea000383ffff */
.L_x_1471:
[----:B--2---:R2:W3:Y:S02]  /*14d40*/  SYNCS.PHASECHK.TRANS64.TRYWAIT P0, [R2+URZ], R5 ;  /* 0x00000005020075a7 */ /* 0x0044e4000800017f */
[----:B---3--:R-:W-:Y:S05]  /*14d50*/  @!P0 NANOSLEEP.SYNCS 0x989680 ;  /* 0x009896800000895d */ /* 0x008fea0003900000 */
[----:B------:R-:W3:Y:S02]  /*14d60*/  @!P0 SYNCS.PHASECHK.TRANS64 P0, [R2+URZ], R5 ;  /* 0x00000005020085a7 */ /* 0x000ee4000800007f */
[----:B---3--:R-:W-:Y:S05]  /*14d70*/  @!P0 BRA `(.L_x_1471) ;  /* 0xfffffffc00f08947 */ /* 0x008fea000383ffff */
[----:B------:R-:W-:Y:S05]  /*14d80*/  BRA `(.L_x_1489) ;  /* 0xfffffff800387947 */ /* 0x000fea000383ffff */
.L_x_1490:
        /* <DEDUP_REMOVED lines=15> */
.L_x_3728:


//--------------------- .text._ZN7cutlass13device_kernelIN5flash11enable_sm90INS1_16FlashAttnBwdSm90INS1_25CollectiveMainloopBwdSm90ILi2ELi2ELi2EN4cute5tupleIJNS5_1CILi1EEES8_S8_EEENS6_IJNS7_ILi128EEESA_NS7_ILi64EEEEEENS_10bfloat16_tEfNS_4arch4Sm90ELb0ELb1ELb1ELb0ELb1ELb1ELb0ELb0ELi2ELi1ELi2ELi2ELb0EEENS1_24CollectiveEpilogueBwdGQAISC_fSF_Li256ELb0ELb1EEENS1_19SingleTileSchedulerILb0ELb0ELb0ELi128EEEEEEEEEvNT_6ParamsE --------------------------
	.section	.text._ZN7cutlass13device_kernelIN5flash11enable_sm90INS1_16FlashAttnBwdSm90INS1_25CollectiveMainloopBwdSm90ILi2ELi2ELi2EN4cute5tupleIJNS5_1CILi1EEES8_S8_EEENS6_IJNS7_ILi128EEESA_NS7_ILi64EEEEEENS_10bfloat16_tEfNS_4arch4Sm90ELb0ELb1ELb1ELb0ELb1ELb1ELb0ELb0ELi2ELi1ELi2ELi2ELb0EEENS1_24CollectiveEpilogueBwdGQAISC_fSF_Li256ELb0ELb1EEENS1_19SingleTileSchedulerILb0ELb0ELb0ELi128EEEEEEEEEvNT_6ParamsE,"ax",@progbits
	.align	128
.text._ZN7cutlass13device_kernelIN5flash11enable_sm90INS1_16FlashAttnBwdSm90INS1_25CollectiveMainloopBwdSm90ILi2ELi2ELi2EN4cute5tupleIJNS5_1CILi1EEES8_S8_EEENS6_IJNS7_ILi128EEESA_NS7_ILi64EEEEEENS_10bfloat16_tEfNS_4arch4Sm90ELb0ELb1ELb1ELb0ELb1ELb1ELb0ELb0ELi2ELi1ELi2ELi2ELb0EEENS1_24CollectiveEpilogueBwdGQAISC_fSF_Li256ELb0ELb1EEENS1_19SingleTileSchedulerILb0ELb0ELb0ELi128EEEEEEEEEvNT_6ParamsE:
        .type           _ZN7cutlass13device_kernelIN5flash11enable_sm90INS1_16FlashAttnBwdSm90INS1_25CollectiveMainloopBwdSm90ILi2ELi2ELi2EN4cute5tupleIJNS5_1CILi1EEES8_S8_EEENS6_IJNS7_ILi128EEESA_NS7_ILi64EEEEEENS_10bfloat16_tEfNS_4arch4Sm90ELb0ELb1ELb1ELb0ELb1ELb1ELb0ELb0ELi2ELi1ELi2ELi2ELb0EEENS1_24CollectiveEpilogueBwdGQAISC_fSF_Li256ELb0ELb1EEENS1_19SingleTileSchedulerILb0ELb0ELb0ELi128EEEEEEEEEvNT_6ParamsE,@function
        .size           _ZN7cutlass13device_kernelIN5flash11enable_sm90INS1_16FlashAttnBwdSm90INS1_25CollectiveMainloopBwdSm90ILi2ELi2ELi2EN4cute5tupleIJNS5_1CILi1EEES8_S8_EEENS6_IJNS7_ILi128EEESA_NS7_ILi64EEEEEENS_10bfloat16_tEfNS_4arch4Sm90ELb0ELb1ELb1ELb0ELb1ELb1ELb0ELb0ELi2ELi1ELi2ELi2ELb0EEENS1_24CollectiveEpilogueBwdGQAISC_fSF_Li256ELb0ELb1EEENS1_19SingleTileSchedulerILb0ELb0ELb0ELi128EEEEEEEEEvNT_6ParamsE,(.L_x_3729 - _ZN7cutlass13device_kernelIN5flash11enable_sm90INS1_16FlashAttnBwdSm90INS1_25CollectiveMainloopBwdSm90ILi2ELi2ELi2EN4cute5tupleIJNS5_1CILi1EEES8_S8_EEENS6_IJNS7_ILi128EEESA_NS7_ILi64EEEEEENS_10bfloat16_tEfNS_4arch4Sm90ELb0ELb1ELb1ELb0ELb1ELb1ELb0ELb0ELi2ELi1ELi2ELi2ELb0EEENS1_24CollectiveEpilogueBwdGQAISC_fSF_Li256ELb0ELb1EEENS1_19SingleTileSchedulerILb0ELb0ELb0ELi128EEEEEEEEEvNT_6ParamsE)
        .other          _ZN7cutlass13device_kernelIN5flash11enable_sm90INS1_16FlashAttnBwdSm90INS1_25CollectiveMainloopBwdSm90ILi2ELi2ELi2EN4cute5tupleIJNS5_1CILi1EEES8_S8_EEENS6_IJNS7_ILi128EEESA_NS7_ILi64EEEEEENS_10bfloat16_tEfNS_4arch4Sm90ELb0ELb1ELb1ELb0ELb1ELb1ELb0ELb0ELi2ELi1ELi2ELi2ELb0EEENS1_24CollectiveEpilogueBwdGQAISC_fSF_Li256ELb0ELb1EEENS1_19SingleTileSchedulerILb0ELb0ELb0ELi128EEEEEEEEEvNT_6ParamsE,@"STO_CUDA_ENTRY STV_DEFAULT"
_ZN7cutlass13device_kernelIN5flash11enable_sm90INS1_16FlashAttnBwdSm90INS1_25CollectiveMainloopBwdSm90ILi2ELi2ELi2EN4cute5tupleIJNS5_1CILi1EEES8_S8_EEENS6_IJNS7_ILi128EEESA_NS7_ILi64EEEEEENS_10bfloat16_tEfNS_4arch4Sm90ELb0ELb1ELb1ELb0ELb1ELb1ELb0ELb0ELi2ELi1ELi2ELi2ELb0EEENS1_24CollectiveEpilogueBwdGQAISC_fSF_Li256ELb0ELb1EEENS1_19SingleTileSchedulerILb0ELb0ELb0ELi128EEEEEEEEEvNT_6ParamsE:
        /* <DEDUP_REMOVED lines=24> */
.L_x_1492:
[----:B------:R-:W-:Y:S05]  /*0180*/  BSYNC B0 ;  /* 0x0000000000007941 */ /* 0x000fea0003800000 */
.L_x_1491:
        /* <DEDUP_REMOVED lines=37> */
.L_x_1493:
        /* <DEDUP_REMOVED lines=22> */
.L_x_1494:
[----:B------:R-:W-:Y:S01]  /*0540*/  PLOP3.LUT P0, PT, PT, PT, UP0, 0x80, 0x0 ;  /* 0x000000000000781c */ /* 0x000fe20003f0f008 */
[----:B------:R-:W-:Y:S01]  /*0550*/  NOP ;  /* 0x0000000000007918 */ /* 0x000fe20000000000 */
[----:B------:R-:W-:Y:S01]  /*0560*/  ULDC.64 UR38, c[0x0][0x208] ;  /* 0x0000820000267ab9 */ /* 0x000fe20000000a00 */
[----:B------:R-:W-:Y:S01]  /*0570*/  BSSY B6, `(.L_x_1495) ;  /* 0x0001545000067945 */ /* 0x000fe20003800000 */
[----:B-12-4-:R-:W-:Y:S09]  /*0580*/  BAR.SYNC.DEFER_BLOCKING 0x0 ;  /* 0x0000000000007b1d */ /* 0x016ff20000010000 */
[----:B------:R-:W-:Y:S05]  /*0590*/  @!P0 BRA `(.L_x_1496) ;  /* 0x0000011800e48947 */ /* 0x000fea0003800000 */
.L_x_1497:
        /* <DEDUP_REMOVED lines=71> */
.L_x_1499:
        /* <DEDUP_REMOVED lines=28> */
.L_x_1502:
        /* <DEDUP_REMOVED lines=15> */
.L_x_1501:
        /* <DEDUP_REMOVED lines=22> */
.L_x_1504:
        /* <DEDUP_REMOVED lines=15> */
.L_x_1503:
[----:B------:R-:W-:Y:S01]  /*0f10*/  SHF.R.S32.HI R6, RZ, 0x1f, R17 ;  /* 0x0000001fff067819 */ /* 0x000fe20000011411 */
[----:B------:R-:W-:-:S03]  /*0f20*/  UMOV UR4, 0xffffffff ;  /* 0xffffffff00047882 */ /* 0x000fc60000000000 */
[----:B------:R-:W-:-:S04]  /*0f30*/  LEA.HI R0, R6, R17, RZ, 0x7 ;  /* 0x0000001106007211 */ /* 0x000fc800078f38ff */
[----:B------:R-:W-:Y:S01]  /*0f40*/  SHF.R.S32.HI R18, RZ, 0x7, R0 ;  /* 0x00000007ff127819 */ /* 0x000fe20000011400 */
[----:B------:R-:W-:Y:S06]  /*0f50*/  BRA.DIV UR4, `(.L_x_1505) ;  /* 0x0000014a04a07947 */ /* 0x000fec000b800000 */
[----:B------:R1:W2:Y:S02]  /*0f60*/  SHFL.IDX PT, R14, R18, RZ, 0x1f ;  /* 0x00001fff120e7589 */ /* 0x0002a400000e0000 */
.L_x_1642:
        /* <DEDUP_REMOVED lines=24> */
.L_x_1506:
        /* <DEDUP_REMOVED lines=165> */
.L_x_1519:
[----:B------:R-:W-:-:S06]  /*1b40*/  ULOP3.LUT UR4, UR36, 0x1, URZ, 0xfc, !UPT ;  /* 0x0000000124047892 */ /* 0x000fcc000f8efc3f */
[----:B------:R-:W-:-:S05]  /*1b50*/  IMAD.U32 R5, RZ, RZ, UR4 ;  /* 0x00000004ff057e24 */ /* 0x000fca000f8e00ff */
[----:B------:R-:W-:-:S13]  /*1b60*/  ISETP.NE.AND P6, PT, R5, 0x3, PT ;  /* 0x000000030500780c */ /* 0x000fda0003fc5270 */
[----:B------:R-:W-:Y:S05]  /*1b70*/  @!P6 BRA `(.L_x_1509) ;  /* 0x000000000004e947 */ /* 0x000fea0003800000 */
[----:B------:R-:W-:Y:S01]  /*1b80*/  BPT.TRAP 0x1 ;  /* 0x000000040000795c */ /* 0x000fe20000300000 */
.L_x_1509:
[----:B------:R-:W-:Y:S01]  /*1b90*/  IMAD R6, R0, 0x8, R16 ;  /* 0x0000000800067824 */ /* 0x000fe200078e0210 */
[----:B------:R-:W-:-:S04]  /*1ba0*/  SHF.L.U32 R23, R4, 0x1f, RZ ;  /* 0x0000001f04177819 */ /* 0x000fc800000006ff */
[----:B------:R1:W2:Y:S01]  /*1bb0*/  SYNCS.PHASECHK.TRANS64.TRYWAIT P0, [R6+URZ+0x30c10], R23 ;  /* 0x030c1017060075a7 */ /* 0x0002a2000800017f */
[----:B------:R-:W-:Y:S05]  /*1bc0*/  @!P6 BRA `(.L_x_1510) ;  /* 0x000000000004e947 */ /* 0x000fea0003800000 */
[----:B------:R-:W-:Y:S01]  /*1bd0*/  BPT.TRAP 0x1 ;  /* 0x000000040000795c */ /* 0x000fe20000300000 */
.L_x_1510:
[----:B------:R-:W-:-:S04]  /*1be0*/  IADD3 R5, R16, 0x10000, RZ ;  /* 0x0001000010057810 */ /* 0x000fc80007ffe0ff */
[----:B------:R-:W-:-:S04]  /*1bf0*/  SHF.R.U32.HI R5, RZ, 0x4, R5 ;  /* 0x00000004ff057819 */ /* 0x000fc80000011605 */
[----:B------:R-:W-:Y:S01]  /*1c00*/  LOP3.LUT R5, R5, 0x3fff, RZ, 0xc0, !PT ;  /* 0x00003fff05057812 */ /* 0x000fe200078ec0ff */
[----:B--2---:R-:W-:Y:S06]  /*1c10*/  @P0 BRA `(.L_x_1511) ;  /* 0x0000000000080947 */ /* 0x004fec0003800000 */
[----:B------:R-:W2:Y:S02]  /*1c20*/  SYNCS.PHASECHK.TRANS64.TRYWAIT P0, [R6+URZ+0x30c10], R23 ;  /* 0x030c1017060075a7 */ /* 0x000ea4000800017f */
[----:B--2---:R-:W-:Y:S05]  /*1c30*/  @!P0 BRA `(.L_x_1512) ;  /* 0x0000013c009c8947 */ /* 0x004fea0003800000 */
.L_x_1511:
        /* <DEDUP_REMOVED lines=65> */
.L_x_1513:
[----:B------:R1:W1:Y:S01]  /*2050*/  SYNCS.PHASECHK.TRANS64.TRYWAIT P0, [R6+URZ+0x30c30], R23 ;  /* 0x030c3017060075a7 */ /* 0x000262000800017f */
[----:B------:R-:W-:Y:S05]  /*2060*/  @!P6 BRA `(.L_x_1514) ;  /* 0x000000000004e947 */ /* 0x000fea0003800000 */
[----:B------:R-:W-:Y:S01]  /*2070*/  BPT.TRAP 0x1 ;  /* 0x000000040000795c */ /* 0x000fe20000300000 */
.L_x_1514:
[----:B-1----:R-:W-:Y:S05]  /*2080*/  @P0 BRA `(.L_x_1515) ;  /* 0x0000000000080947 */ /* 0x002fea0003800000 */
[----:B------:R-:W1:Y:S02]  /*2090*/  SYNCS.PHASECHK.TRANS64.TRYWAIT P0, [R6+URZ+0x30c30], R23 ;  /* 0x030c3017060075a7 */ /* 0x000e64000800017f */
[----:B-1----:R-:W-:Y:S05]  /*20a0*/  @!P0 BRA `(.L_x_1516) ;  /* 0x0000013800948947 */ /* 0x002fea0003800000 */
.L_x_1515:
        /* <DEDUP_REMOVED lines=1124> */
.L_x_1517:
        /* <DEDUP_REMOVED lines=68> */
.L_x_1518:
        /* <DEDUP_REMOVED lines=12> */
.L_x_1508:
        /* <DEDUP_REMOVED lines=22> */
[----:B------:R-:W-:Y:S01]  /*6d50*/  IMAD.MOV.U32 R21, RZ, RZ, 0x40000040 ;  /* 0x40000040ff157424 */ /* 0x000fe200078e00ff */
[----:B------:R-:W1:Y:S01]  /*6d60*/  S2R R11, SR_TID.X ;  /* 0x00000000000b7919 */ /* 0x000e620000002100 */
[----:B-----5:R-:W-:Y:S01]  /*6d70*/  VIADD R9, R5, 0xffffff80 ;  /* 0xffffff8005097836 */ /* 0x020fe20000000000 */
[----:B-1----:R-:W-:Y:S01]  /*6d80*/  IADD3 R17, R11, -0x80, RZ ;  /* 0xffffff800b117810 */ /* 0x002fe20007ffe0ff */
[----:B--2---:R-:W-:-:S03]  /*6d90*/  IMAD.MOV.U32 R14, RZ, RZ, R10 ;  /* 0x000000ffff0e7224 */ /* 0x004fc600078e000a */
[----:B------:R-:W-:-:S04]  /*6da0*/  SHF.R.S32.HI R10, RZ, 0x1f, R9 ;  /* 0x0000001fff0a7819 */ /* 0x000fc80000011409 */
[----:B------:R-:W-:Y:S02]  /*6db0*/  LEA.HI R5, R10, R9, RZ, 0x5 ;  /* 0x000000090a057211 */ /* 0x000fe400078f28ff */
[----:B---3--:R-:W-:Y:S01]  /*6dc0*/  LEA.HI R13, R13, R15, RZ, 0x5 ;  /* 0x0000000f0d0d7211 */ /* 0x008fe200078f28ff */
[----:B------:R-:W-:Y:S01]  /*6dd0*/  VIADD R15, R11, 0xffffff80 ;  /* 0xffffff800b0f7836 */ /* 0x000fe20000000000 */
[----:B------:R-:W-:Y:S02]  /*6de0*/  LOP3.LUT R6, R5, 0xffffffe0, RZ, 0xc0, !PT ;  /* 0xffffffe005067812 */ /* 0x000fe400078ec0ff */
[----:B----4-:R-:W-:Y:S02]  /*6df0*/  SHF.R.S32.HI R11, RZ, 0x2, R12 ;  /* 0x00000002ff0b7819 */ /* 0x010fe4000001140c */
[----:B------:R-:W-:Y:S01]  /*6e00*/  SHF.R.S32.HI R15, RZ, 0x1f, R15 ;  /* 0x0000001fff0f7819 */ /* 0x000fe2000001140f */
[----:B------:R-:W-:Y:S01]  /*6e10*/  IMAD.IADD R7, R9, 0x1, -R6 ;  /* 0x0000000109077824 */ /* 0x000fe200078e0a06 */
[----:B------:R-:W-:-:S02]  /*6e20*/  SHF.R.S32.HI R12, RZ, 0x1f, R12 ;  /* 0x0000001fff0c7819 */ /* 0x000fc4000001140c */
[----:B------:R-:W-:Y:S02]  /*6e30*/  SHF.R.S32.HI R13, RZ, 0x5, R13 ;  /* 0x00000005ff0d7819 */ /* 0x000fe4000001140d */
[----:B------:R-:W-:Y:S01]  /*6e40*/  LEA.HI R15, R15, R17, RZ, 0x7 ;  /* 0x000000110f0f7211 */ /* 0x000fe200078f38ff */
[----:B------:R-:W-:Y:S01]  /*6e50*/  IMAD.MOV.U32 R17, RZ, RZ, R14 ;  /* 0x000000ffff117224 */ /* 0x000fe200078e000e */
[----:B------:R-:W-:Y:S01]  /*6e60*/  LEA.HI R12, R12, R11, RZ, 0x3 ;  /* 0x0000000b0c0c7211 */ /* 0x000fe200078f18ff */
[----:B------:R-:W-:Y:S01]  /*6e70*/  IMAD R6, R13, -0x10, R8 ;  /* 0xfffffff00d067824 */ /* 0x000fe200078e0208 */
[----:B------:R-:W-:Y:S02]  /*6e80*/  SHF.R.S32.HI R15, RZ, 0x7, R15 ;  /* 0x00000007ff0f7819 */ /* 0x000fe4000001140f */
[----:B------:R-:W-:Y:S02]  /*6e90*/  LOP3.LUT R12, R12, 0xfffffff8, RZ, 0xc0, !PT ;  /* 0xfffffff80c0c7812 */ /* 0x000fe400078ec0ff */
[----:B------:R-:W-:-:S02]  /*6ea0*/  SHF.R.S32.HI R8, RZ, 0x1f, R7 ;  /* 0x0000001fff087819 */ /* 0x000fc40000011407 */
[----:B------:R-:W-:Y:S02]  /*6eb0*/  LEA.HI R5, R15, R15, RZ, 0x1 ;  /* 0x0000000f0f057211 */ /* 0x000fe400078f08ff */
[----:B------:R-:W-:Y:S02]  /*6ec0*/  LEA.HI R13, R10, R9, RZ, 0x2 ;  /* 0x000000090a0d7211 */ /* 0x000fe400078f10ff */
[----:B------:R-:W-:Y:S02]  /*6ed0*/  IADD3 R6, R6, R12, -R11 ;  /* 0x0000000c06067210 */ /* 0x000fe40007ffe80b */
[CC--:B------:R-:W-:Y:S02]  /*6ee0*/  LEA.HI R12, R8.reuse, R7.reuse, RZ, 0x2 ;  /* 0x00000007080c7211 */ /* 0x0c0fe400078f10ff */
[----:B------:R-:W-:Y:S02]  /*6ef0*/  LEA.HI R10, R8, R7, RZ, 0x3 ;  /* 0x00000007080a7211 */ /* 0x000fe400078f18ff */
[----:B------:R-:W-:-:S02]  /*6f00*/  LOP3.LUT R5, R5, 0xfffffffe, RZ, 0xc0, !PT ;  /* 0xfffffffe05057812 */ /* 0x000fc400078ec0ff */
[----:B------:R-:W-:Y:S02]  /*6f10*/  LOP3.LUT R14, R13, 0xfffffffc, RZ, 0xc0, !PT ;  /* 0xfffffffc0d0e7812 */ /* 0x000fe400078ec0ff */
[----:B------:R-:W-:Y:S02]  /*6f20*/  SHF.R.S32.HI R13, RZ, 0x2, R12 ;  /* 0x00000002ff0d7819 */ /* 0x000fe4000001140c */
[----:B------:R-:W-:Y:S01]  /*6f30*/  SHF.R.S32.HI R11, RZ, 0x3, R10 ;  /* 0x00000003ff0b7819 */ /* 0x000fe2000001140a */
[----:B------:R-:W-:Y:S01]  /*6f40*/  IMAD.IADD R7, R9, 0x1, -R14 ;  /* 0x0000000109077824 */ /* 0x000fe200078e0a0e */
[----:B------:R-:W-:Y:S01]  /*6f50*/  IADD3 R5, R15, -R5, RZ ;  /* 0x800000050f057210 */ /* 0x000fe20007ffe0ff */
[----:B------:R-:W-:Y:S01]  /*6f60*/  VIADD R9, R13, 0x10 ;  /* 0x000000100d097836 */ /* 0x000fe20000000000 */
[----:B------:R-:W-:Y:S02]  /*6f70*/  SHF.R.S32.HI R10, RZ, 0x1f, R10 ;  /* 0x0000001fff0a7819 */ /* 0x000fe4000001140a */
[----:B------:R-:W-:Y:S01]  /*6f80*/  LEA.HI R12, R12, R13, RZ, 0x1 ;  /* 0x0000000d0c0c7211 */ /* 0x000fe200078f08ff */
[----:B------:R-:W-:Y:S01]  /*6f90*/  IMAD R8, R5, -0x40, R6 ;  /* 0xffffffc005087824 */ /* 0x000fe200078e0206 */
[----:B------:R-:W-:-:S02]  /*6fa0*/  LEA.HI R10, R10, R11, RZ, 0x4 ;  /* 0x0000000b0a0a7211 */ /* 0x000fc400078f20ff */
[----:B------:R-:W-:Y:S02]  /*6fb0*/  IADD3 R5, R13, 0x8, RZ ;  /* 0x000000080d057810 */ /* 0x000fe40007ffe0ff */
[----:B------:R-:W-:Y:S02]  /*6fc0*/  LOP3.LUT R10, R10, 0x1ffffff0, RZ, 0xc0, !PT ;  /* 0x1ffffff00a0a7812 */ /* 0x000fe400078ec0ff */
[----:B------:R-:W-:Y:S02]  /*6fd0*/  LOP3.LUT R12, R12, 0xfffffffe, RZ, 0xc0, !PT ;  /* 0xfffffffe0c0c7812 */ /* 0x000fe400078ec0ff */
[----:B------:R-:W-:Y:S01]  /*6fe0*/  LEA.HI R14, R9, R9, RZ, 0x1 ;  /* 0x00000009090e7211 */ /* 0x000fe200078f08ff */
[----:B------:R-:W-:Y:S01]  /*6ff0*/  IMAD.IADD R11, R11, 0x1, -R10 ;  /* 0x000000010b0b7824 */ /* 0x000fe200078e0a0a */
[----:B------:R-:W-:Y:S02]  /*7000*/  LEA.HI R6, R5, R5, RZ, 0x1 ;  /* 0x0000000505067211 */ /* 0x000fe400078f08ff */
[C---:B------:R-:W-:Y:S01]  /*7010*/  IADD3 R12, R13.reuse, -R12, RZ ;  /* 0x8000000c0d0c7210 */ /* 0x040fe20007ffe0ff */
[----:B------:R-:W-:Y:S01]  /*7020*/  VIADD R13, R13, 0x18 ;  /* 0x000000180d0d7836 */ /* 0x000fe20000000000 */
[----:B------:R-:W-:-:S02]  /*7030*/  LOP3.LUT R18, R14, 0xfffffffe, RZ, 0xc0, !PT ;  /* 0xfffffffe0e127812 */ /* 0x000fc400078ec0ff */
[----:B------:R-:W-:Y:S01]  /*7040*/  LOP3.LUT R10, R6, 0xfffffffe, RZ, 0xc0, !PT ;  /* 0xfffffffe060a7812 */ /* 0x000fe200078ec0ff */
[----:B------:R-:W-:Y:S02]  /*7050*/  IMAD R11, R11, 0x8, R12 ;  /* 0x000000080b0b7824 */ /* 0x000fe400078e020c */
[----:B------:R-:W-:Y:S01]  /*7060*/  IMAD.IADD R18, R9, 0x1, -R18 ;  /* 0x0000000109127824 */ /* 0x000fe200078e0a12 */
[----:B------:R-:W-:Y:S02]  /*7070*/  IADD3 R10, R5, -R10, RZ ;  /* 0x8000000a050a7210 */ /* 0x000fe40007ffe0ff */
[----:B------:R-:W-:Y:S01]  /*7080*/  LEA.HI R9, R13, R13, RZ, 0x1 ;  /* 0x0000000d0d097211 */ /* 0x000fe200078f08ff */
[----:B------:R1:W-:Y:S01]  /*7090*/  STL [R1+0x58], R11 ;  /* 0x0000580b01007387 */ /* 0x0003e20000100800 */
[--C-:B------:R-:W-:Y:S02]  /*70a0*/  SHF.R.S32.HI R5, RZ, 0x1, R6.reuse ;  /* 0x00000001ff057819 */ /* 0x100fe40000011406 */
[----:B------:R-:W-:-:S02]  /*70b0*/  SHF.R.S32.HI R6, RZ, 0x1f, R6 ;  /* 0x0000001fff067819 */ /* 0x000fc40000011406 */
[----:B------:R-:W-:Y:S02]  /*70c0*/  LOP3.LUT R12, R9, 0xfffffffe, RZ, 0xc0, !PT ;  /* 0xfffffffe090c7812 */ /* 0x000fe400078ec0ff */
[----:B------:R-:W-:Y:S02]  /*70d0*/  LEA.HI R6, R6, R5, RZ, 0x4 ;  /* 0x0000000506067211 */ /* 0x000fe400078f20ff */
[----:B------:R-:W-:Y:S01]  /*70e0*/  SHF.R.S32.HI R15, RZ, 0x1, R9 ;  /* 0x00000001ff0f7819 */ /* 0x000fe20000011409 */
[----:B------:R-:W-:Y:S01]  /*70f0*/  IMAD.IADD R13, R13, 0x1, -R12 ;  /* 0x000000010d0d7824 */ /* 0x000fe200078e0a0c */
[--C-:B-1----:R-:W-:Y:S02]  /*7100*/  SHF.R.S32.HI R11, RZ, 0x1, R14.reuse ;  /* 0x00000001ff0b7819 */ /* 0x102fe4000001140e */
[----:B------:R-:W-:Y:S02]  /*7110*/  SHF.R.S32.HI R14, RZ, 0x1f, R14 ;  /* 0x0000001fff0e7819 */ /* 0x000fe4000001140e */
[----:B------:R-:W-:-:S02]  /*7120*/  LOP3.LUT R12, R6, 0x1ffffff0, RZ, 0xc0, !PT ;  /* 0x1ffffff0060c7812 */ /* 0x000fc400078ec0ff */
[----:B------:R-:W-:Y:S02]  /*7130*/  LEA.HI R14, R14, R11, RZ, 0x4 ;  /* 0x0000000b0e0e7211 */ /* 0x000fe400078f20ff */
[----:B------:R-:W-:Y:S01]  /*7140*/  SHF.R.S32.HI R20, RZ, 0x1f, R9 ;  /* 0x0000001fff147819 */ /* 0x000fe20000011409 */
[----:B------:R-:W-:Y:S01]  /*7150*/  IMAD.IADD R9, R5, 0x1, -R12 ;  /* 0x0000000105097824 */ /* 0x000fe200078e0a0c */
[----:B------:R-:W-:Y:S02]  /*7160*/  LEA R6, R17, R16, 0xd ;  /* 0x0000001011067211 */ /* 0x000fe400078e68ff */
[----:B------:R-:W-:Y:S02]  /*7170*/  LOP3.LUT R14, R14, 0x1ffffff0, RZ, 0xc0, !PT ;  /* 0x1ffffff00e0e7812 */ /* 0x000fe400078ec0ff */
[----:B------:R-:W-:Y:S01]  /*7180*/  LEA.HI R20, R20, R15, RZ, 0x4 ;  /* 0x0000000f14147211 */ /* 0x000fe200078f20ff */
[C---:B------:R-:W-:Y:S01]  /*7190*/  VIADD R12, R6.reuse, 0x4000 ;  /* 0x00004000060c7836 */ /* 0x040fe20000000000 */
[----:B------:R-:W-:Y:S01]  /*71a0*/  LEA R9, R9, R10, 0x3 ;  /* 0x0000000a09097211 */ /* 0x000fe200078e18ff */
[----:B------:R-:W-:Y:S01]  /*71b0*/  VIADD R5, R6, 0x20c00 ;  /* 0x00020c0006057836 */ /* 0x000fe20000000000 */
[----:B------:R-:W-:Y:S01]  /*71c0*/  LOP3.LUT R20, R20, 0x1ffffff0, RZ, 0xc0, !PT ;  /* 0x1ffffff014147812 */ /* 0x000fe200078ec0ff */
[----:B------:R-:W-:Y:S01]  /*71d0*/  IMAD.IADD R11, R11, 0x1, -R14 ;  /* 0x000000010b0b7824 */ /* 0x000fe200078e0a0e */
[----:B------:R-:W-:Y:S01]  /*71e0*/  SHF.R.U32.HI R6, RZ, 0x4, R6 ;  /* 0x00000004ff067819 */ /* 0x000fe20000011606 */
[----:B------:R1:W-:Y:S01]  /*71f0*/  STL [R1+0x50], R9 ;  /* 0x0000500901007387 */ /* 0x0003e20000100800 */
[----:B------:R-:W-:-:S02]  /*7200*/  SHF.R.U32.HI R12, RZ, 0x4, R12 ;  /* 0x00000004ff0c7819 */ /* 0x000fc4000001160c */
[----:B------:R-:W-:Y:S02]  /*7210*/  SHF.R.U32.HI R5, RZ, 0x4, R5 ;  /* 0x00000004ff057819 */ /* 0x000fe40000011605 */
[----:B------:R-:W-:Y:S01]  /*7220*/  IADD3 R20, R15, -R20, RZ ;  /* 0x800000140f147210 */ /* 0x000fe20007ffe0ff */
[----:B------:R-:W-:Y:S01]  /*7230*/  IMAD.MOV.U32 R15, RZ, RZ, 0x40000040 ;  /* 0x40000040ff0f7424 */ /* 0x000fe200078e00ff */
[----:B------:R-:W-:Y:S02]  /*7240*/  LOP3.LUT R6, R6, 0x3fff, RZ, 0xc0, !PT ;  /* 0x00003fff06067812 */ /* 0x000fe400078ec0ff */
[----:B------:R-:W-:Y:S01]  /*7250*/  LOP3.LUT R12, R12, 0x3fff, RZ, 0xc0, !PT ;  /* 0x00003fff0c0c7812 */ /* 0x000fe200078ec0ff */
[----:B-1----:R-:W-:Y:S01]  /*7260*/  IMAD R9, R11, 0x8, R18 ;  /* 0x000000080b097824 */ /* 0x002fe200078e0212 */
[----:B------:R-:W-:Y:S01]  /*7270*/  LOP3.LUT R5, R5, 0x3fff, RZ, 0xc0, !PT ;  /* 0x00003fff05057812 */ /* 0x000fe200078ec0ff */
[----:B------:R-:W-:Y:S01]  /*7280*/  IMAD R10, R20, 0x8, R13 ;  /* 0x00000008140a7824 */ /* 0x000fe200078e020d */
[----:B------:R-:W-:Y:S01]  /*7290*/  MOV R11, 0x40000040 ;  /* 0x40000040000b7802 */ /* 0x000fe20000000f00 */
[----:B------:R-:W-:Y:S01]  /*72a0*/  IMAD.MOV.U32 R13, RZ, RZ, 0x40000040 ;  /* 0x40000040ff0d7424 */ /* 0x000fe200078e00ff */
[----:B------:R1:W-:Y:S01]  /*72b0*/  STL [R1+0x4c], R9 ;  /* 0x00004c0901007387 */ /* 0x0003e20000100800 */
[----:B------:R-:W-:-:S03]  /*72c0*/  LOP3.LUT R5, R5, 0x10000, RZ, 0xfc, !PT ;  /* 0x0001000005057812 */ /* 0x000fc600078efcff */
[----:B------:R2:W-:Y:S01]  /*72d0*/  STL [R1+0x44], R10 ;  /* 0x0000440a01007387 */ /* 0x0005e20000100800 */
[----:B-1----:R-:W-:Y:S02]  /*72e0*/  LOP3.LUT R9, R6, 0x10000, RZ, 0xfc, !PT ;  /* 0x0001000006097812 */ /* 0x002fe400078efcff */
[----:B------:R-:W-:Y:S02]  /*72f0*/  LOP3.LUT R6, R12, 0x10000, RZ, 0xfc, !PT ;  /* 0x000100000c067812 */ /* 0x000fe400078efcff */
[C---:B------:R-:W-:Y:S01]  /*7300*/  IADD3 R22, R9.reuse, 0x2, RZ ;  /* 0x0000000209167810 */ /* 0x040fe20007ffe0ff */
[C---:B------:R-:W-:Y:S01]  /*7310*/  VIADD R20, R9.reuse, 0x4 ;  /* 0x0000000409147836 */ /* 0x040fe20000000000 */
[----:B------:R1:W-:Y:S01]  /*7320*/  STL [R1+0x3c], R9 ;  /* 0x00003c0901007387 */ /* 0x0003e20000100800 */
[----:B------:R-:W-:Y:S01]  /*7330*/  VIADD R18, R9, 0x6 ;  /* 0x0000000609127836 */ /* 0x000fe20000000000 */
[C---:B------:R-:W-:Y:S01]  /*7340*/  IADD3 R14, R6.reuse, 0x2, RZ ;  /* 0x00000002060e7810 */ /* 0x040fe20007ffe0ff */
[C---:B--2---:R-:W-:Y:S01]  /*7350*/  VIADD R10, R6.reuse, 0x6 ;  /* 0x00000006060a7836 */ /* 0x044fe20000000000 */
[----:B------:R2:W-:Y:S01]  /*7360*/  STL [R1+0x5c], R5 ;  /* 0x00005c0501007387 */ /* 0x0005e20000100800 */
[----:B------:R-:W-:-:S03]  /*7370*/  VIADD R12, R6, 0x4 ;  /* 0x00000004060c7836 */ /* 0x000fc60000000000 */
[----:B------:R3:W-:Y:S01]  /*7380*/  STL [R1+0x38], R6 ;  /* 0x0000380601007387 */ /* 0x0007e20000100800 */
[----:B-1----:R-:W-:-:S03]  /*7390*/  VIADD R9, R7, 0x8 ;  /* 0x0000000807097836 */ /* 0x002fc60000000000 */
[----:B------:R1:W-:Y:S01]  /*73a0*/  STL.64 [R1+0x30], R22 ;  /* 0x0000301601007387 */ /* 0x0003e20000100a00 */
[C---:B------:R-:W-:Y:S01]  /*73b0*/  VIADD R9, R7.reuse, 0x14 ;  /* 0x0000001407097836 */ /* 0x040fe20000000000 */
[C---:B--2---:R-:W-:Y:S02]  /*73c0*/  IADD3 R5, R7.reuse, 0x4, RZ ;  /* 0x0000000407057810 */ /* 0x044fe40007ffe0ff */
[----:B------:R1:W-:Y:S01]  /*73d0*/  STL.64 [R1+0x28], R20 ;  /* 0x0000281401007387 */ /* 0x0003e20000100a00 */
[C---:B------:R-:W-:Y:S01]  /*73e0*/  IADD3 R5, R7.reuse, 0x10, RZ ;  /* 0x0000001007057810 */ /* 0x040fe20007ffe0ff */
[C---:B---3--:R-:W-:Y:S01]  /*73f0*/  VIADD R6, R7.reuse, 0xc ;  /* 0x0000000c07067836 */ /* 0x048fe20000000000 */
[C---:B------:R-:W-:Y:S01]  /*7400*/  IADD3 R5, R7.reuse, 0x1c, RZ ;  /* 0x0000001c07057810 */ /* 0x040fe20007ffe0ff */
[----:B------:R1:W-:Y:S01]  /*7410*/  STL.64 [R1+0x20], R18 ;  /* 0x0000201201007387 */ /* 0x0003e20000100a00 */
[----:B------:R-:W-:-:S03]  /*7420*/  VIADD R6, R7, 0x18 ;  /* 0x0000001807067836 */ /* 0x000fc60000000000 */
[----:B------:R1:W-:Y:S04]  /*7430*/  STL.64 [R1+0x8], R10 ;  /* 0x0000080a01007387 */ /* 0x0003e80000100a00 */
[----:B------:R1:W-:Y:S04]  /*7440*/  STL.64 [R1+0x18], R14 ;  /* 0x0000180e01007387 */ /* 0x0003e80000100a00 */
[----:B------:R1:W-:Y:S02]  /*7450*/  STL.64 [R1+0x10], R12 ;  /* 0x0000100c01007387 */ /* 0x0003e40000100a00 */
.L_x_1531:
[----:B------:R-:W-:-:S06]  /*7460*/  ULOP3.LUT UR4, UR36, 0x1, URZ, 0xfc, !UPT ;  /* 0x0000000124047892 */ /* 0x000fcc000f8efc3f */
[----:B------:R-:W-:-:S05]  /*7470*/  IMAD.U32 R5, RZ, RZ, UR4 ;  /* 0x00000004ff057e24 */ /* 0x000fca000f8e00ff */
[----:B------:R-:W-:-:S13]  /*7480*/  ISETP.NE.AND P0, PT, R5, 0x3, PT ;  /* 0x000000030500780c */ /* 0x000fda0003f05270 */
[----:B------:R-:W-:Y:S05]  /*7490*/  @!P0 BRA `(.L_x_1521) ;  /* 0x0000000000048947 */ /* 0x000fea0003800000 */
[----:B------:R-:W-:Y:S01]  /*74a0*/  BPT.TRAP 0x1 ;  /* 0x000000040000795c */ /* 0x000fe20000300000 */
.L_x_1521:
[----:B------:R-:W-:Y:S01]  /*74b0*/  IMAD R6, R0, 0x8, R16 ;  /* 0x0000000800067824 */ /* 0x000fe200078e0210 */
[----:B-1----:R-:W-:-:S04]  /*74c0*/  SHF.L.U32 R23, R4, 0x1f, RZ ;  /* 0x0000001f04177819 */ /* 0x002fc800000006ff */
[----:B------:R1:W2:Y:S01]  /*74d0*/  SYNCS.PHASECHK.TRANS64.TRYWAIT P1, [R6+URZ+0x30c10], R23 ;  /* 0x030c1017060075a7 */ /* 0x0002a2000802017f */
[----:B------:R-:W-:Y:S05]  /*74e0*/  @!P0 BRA `(.L_x_1522) ;  /* 0x0000000000048947 */ /* 0x000fea0003800000 */
[----:B------:R-:W-:Y:S01]  /*74f0*/  BPT.TRAP 0x1 ;  /* 0x000000040000795c */ /* 0x000fe20000300000 */
.L_x_1522:
[----:B------:R-:W-:-:S04]  /*7500*/  IADD3 R5, R16, 0x10000, RZ ;  /* 0x0001000010057810 */ /* 0x000fc80007ffe0ff */
[----:B------:R-:W-:-:S04]  /*7510*/  SHF.R.U32.HI R5, RZ, 0x4, R5 ;  /* 0x00000004ff057819 */ /* 0x000fc80000011605 */
[----:B------:R-:W-:-:S04]  /*7520*/  LOP3.LUT R5, R5, 0x3fff, RZ, 0xc0, !PT ;  /* 0x00003fff05057812 */ /* 0x000fc800078ec0ff */
[----:B------:R-:W-:Y:S01]  /*7530*/  LOP3.LUT R9, R5, 0x10000, RZ, 0xfc, !PT ;  /* 0x0001000005097812 */ /* 0x000fe200078efcff */
[----:B--2---:R-:W-:Y:S06]  /*7540*/  @P1 BRA `(.L_x_1523) ;  /* 0x0000000000081947 */ /* 0x004fec0003800000 */
[----:B------:R-:W2:Y:S02]  /*7550*/  SYNCS.PHASECHK.TRANS64.TRYWAIT P1, [R6+URZ+0x30c10], R23 ;  /* 0x030c1017060075a7 */ /* 0x000ea4000802017f */
[----:B--2---:R-:W-:Y:S05]  /*7560*/  @!P1 BRA `(.L_x_1524) ;  /* 0x000000e400789947 */ /* 0x004fea0003800000 */
.L_x_1523:
        /* <DEDUP_REMOVED lines=38> */
[C---:B------:R-:W-:Y:S02]  /*77d0*/  IMAD R18, R0.reuse, 0x80, R11 ;  /* 0x0000008000127824 */ /* 0x040fe400078e020b */
[----:B------:R-:W-:Y:S01]  /*77e0*/  IMAD R14, R0, 0x80, R13 ;  /* 0x00000080000e7824 */ /* 0x000fe200078e020d */
[C---:B------:R-:W-:Y:S01]  /*77f0*/  LEA R9, R3.reuse, R10, 0x1 ;  /* 0x0000000a03097211 */ /* 0x040fe200078e08ff */
[C---:B------:R-:W-:Y:S01]  /*7800*/  IMAD R11, R3.reuse, 0x2, R12 ;  /* 0x00000002030b7824 */ /* 0x040fe200078e020c */
[C---:B------:R-:W-:Y:S01]  /*7810*/  LEA R21, R3.reuse, R18, 0x1 ;  /* 0x0000001203157211 */ /* 0x040fe200078e08ff */
[----:B------:R-:W-:Y:S02]  /*7820*/  IMAD R19, R3, 0x2, R14 ;  /* 0x0000000203137824 */ /* 0x000fe400078e020e */
[----:B------:R-:W-:-:S02]  /*7830*/  IMAD R17, R9, 0x4, R16 ;  /* 0x0000000409117824 */ /* 0x000fc400078e0210 */
        /* <DEDUP_REMOVED lines=18> */
.L_x_1525:
[----:B------:R1:W1:Y:S01]  /*7960*/  SYNCS.PHASECHK.TRANS64.TRYWAIT P1, [R6+URZ+0x30c30], R23 ;  /* 0x030c3017060075a7 */ /* 0x000262000802017f */
[----:B------:R-:W-:Y:S05]  /*7970*/  @!P0 BRA `(.L_x_1526) ;  /* 0x0000000000048947 */ /* 0x000fea0003800000 */
[----:B------:R-:W-:Y:S01]  /*7980*/  BPT.TRAP 0x1 ;  /* 0x000000040000795c */ /* 0x000fe20000300000 */
.L_x_1526:
[----:B-1----:R-:W-:Y:S05]  /*7990*/  @P1 BRA `(.L_x_1527) ;  /* 0x0000000000081947 */ /* 0x002fea0003800000 */
[----:B------:R-:W1:Y:S02]  /*79a0*/  SYNCS.PHASECHK.TRANS64.TRYWAIT P1, [R6+URZ+0x30c30], R23 ;  /* 0x030c3017060075a7 */ /* 0x000e64000802017f */
[----:B-1----:R-:W-:Y:S05]  /*79b0*/  @!P1 BRA `(.L_x_1528) ;  /* 0x000000e000789947 */ /* 0x002fea0003800000 */
.L_x_1527:
        /* <DEDUP_REMOVED lines=17> */
[----:B------:R-:W-:Y:S01]  /*7ad0*/  FMUL.FTZ R205, R83, UR8 ;  /* 0x0000000853cd7c20 */ /* 0x000fe20008410000 */
[----:B------:R-:W-:Y:S01]  /*7ae0*/  IMAD R25, R0, 0x400, R25 ;  /* 0x0000040000197824 */ /* 0x000fe200078e0219 */
        /* <DEDUP_REMOVED lines=65> */
[C---:B------:R-:W-:Y:S01]  /*7f00*/  IADD3 R227, R7.reuse, 0x4, RZ ;  /* 0x0000000407e37810 */ /* 0x040fe20007ffe0ff */
        /* <DEDUP_REMOVED lines=13> */
[C---:B------:R-:W-:Y:S01]  /*7fe0*/  VIADD R213, R7.reuse, 0xc ;  /* 0x0000000c07d57836 */ /* 0x040fe20000000000 */
[C---:B------:R-:W-:Y:S01]  /*7ff0*/  ISETP.GT.AND P2, PT, R8.reuse, RZ, PT ;  /* 0x000000ff0800720c */ /* 0x040fe20003f44270 */
[----:B------:R-:W4:Y:S01]  /*8000*/  MUFU.TANH R22, R22 ;  /* 0x0000001600167308 */ /* 0x000f220000002400 */
[----:B------:R1:W-:Y:S01]  /*8010*/  STL [R1+0x70], R2 ;  /* 0x0000700201007387 */ /* 0x0003e20000100800 */
[----:B------:R-:W-:Y:S01]  /*8020*/  ISETP.GT.AND P1, PT, R8, 0x8, PT ;  /* 0x000000080800780c */ /* 0x000fe20003f24270 */
[----:B------:R-:W-:-:S05]  /*8030*/  VIADD R222, R7, 0x14 ;  /* 0x0000001407de7836 */ /* 0x000fca0000000000 */
[----:B------:R-:W4:Y:S01]  /*8040*/  MUFU.TANH R204, R204 ;  /* 0x000000cc00cc7308 */ /* 0x000f220000002400 */
[----:B-1----:R-:W2:Y:S01]  /*8050*/  LDL.64 R2, [R1+0x18] ;  /* 0x0000180001027983 */ /* 0x002ea20000100a00 */
[----:B------:R-:W-:Y:S01]  /*8060*/  WARPGROUP.ARRIVE ;  /* 0x00000000000079c5 */ /* 0x000fe20000000000 */
[----:B------:R-:W-:-:S05]  /*8070*/  IADD3 R220, R7, 0x10, RZ ;  /* 0x0000001007dc7810 */ /* 0x000fca0007ffe0ff */
        /* <DEDUP_REMOVED lines=14> */
[----:B------:R-:W-:-:S05]  /*8160*/  VIADD R214, R7, 0x18 ;  /* 0x0000001807d67836 */ /* 0x000fca0000000000 */
        /* <DEDUP_REMOVED lines=78> */
[----:B------:R-:W-:Y:S01]  /*8650*/  MUFU.TANH R230, R230 ;  /* 0x000000e600e67308 */ /* 0x000fe20000002400 */
        /* <DEDUP_REMOVED lines=8> */
[----:B------:R-:W-:Y:S07]  /*86e0*/  SHFL.IDX PT, R217, R13, R222, 0x1f ;  /* 0x00001fde0dd97589 */ /* 0x000fee00000e0000 */
[----:B------:R3:W-:Y:S01]  /*86f0*/  MUFU.TANH R159, R105 ;  /* 0x00000069009f7308 */ /* 0x0007e20000002400 */
[----:B----4-:R-:W-:-:S07]  /*8700*/  FSEL R103, R207, -INF , P2 ;  /* 0xff800000cf677808 */ /* 0x010fce0001000000 */
        /* <DEDUP_REMOVED lines=13> */
[----:B------:R-:W-:Y:S01]  /*87e0*/  LEA R209, R0, R209, 0xa ;  /* 0x000000d100d17211 */ /* 0x000fe200078e50ff */
[----:B------:R-:W-:-:S03]  /*87f0*/  FFMA.FTZ R17, R17, UR5, -R106 ;  /* 0x0000000511117c23 */ /* 0x000fc6000801086a */
[----:B------:R-:W4:Y:S01]  /*8800*/  MUFU.TANH R93, R93 ;  /* 0x0000005d005d7308 */ /* 0x000f220000002400 */
[----:B------:R-:W-:Y:S01]  /*8810*/  FFMA.FTZ R106, R105, UR5, -R106 ;  /* 0x00000005696a7c23 */ /* 0x000fe2000801086a */
[----:B------:R-:W-:Y:S02]  /*8820*/  R2UR UR4, R209 ;  /* 0x00000000d10472ca */ /* 0x000fe400000e0000 */
[----:B-1----:R-:W-:-:S04]  /*8830*/  FSEL R108, R235, -INF , P2 ;  /* 0xff800000eb6c7808 */ /* 0x002fc80001000000 */
[----:B------:R-:W1:Y:S01]  /*8840*/  MUFU.TANH R237, R237 ;  /* 0x000000ed00ed7308 */ /* 0x000e620000002400 */
[----:B------:R-:W-:Y:S01]  /*8850*/  FSEL R105, R230, -INF , P2 ;  /* 0xff800000e6697808 */ /* 0x000fe20001000000 */
[----:B------:R-:W1:Y:S01]  /*8860*/  SHFL.IDX PT, R209, R13, R214, 0x1f ;  /* 0x00001fd60dd17589 */ /* 0x000e6200000e0000 */
[----:B--2---:R-:W-:-:S05]  /*8870*/  FSEL R109, R89, -INF , P1 ;  /* 0xff800000596d7808 */ /* 0x004fca0000800000 */
[----:B------:R-:W2:Y:S01]  /*8880*/  MUFU.TANH R94, R94 ;  /* 0x0000005e005e7308 */ /* 0x000ea20000002400 */
[----:B------:R-:W-:Y:S01]  /*8890*/  FFMA.FTZ R105, R105, UR5, -R122 ;  /* 0x0000000569697c23 */ /* 0x000fe2000801087a */
[----:B------:R-:W-:-:S06]  /*88a0*/  FFMA.FTZ R108, R108, UR5, -R107 ;  /* 0x000000056c6c7c23 */ /* 0x000fcc000801086b */
[----:B------:R4:W-:Y:S01]  /*88b0*/  MUFU.TANH R2, R132 ;  /* 0x0000008400027308 */ /* 0x0009e20000002400 */
[----:B------:R-:W-:Y:S01]  /*88c0*/  FFMA.FTZ R122, R109, UR5, -R122 ;  /* 0x000000056d7a7c23 */ /* 0x000fe2000801087a */
[----:B---3--:R-:W-:-:S06]  /*88d0*/  FSEL R109, R91, -INF , P2 ;  /* 0xff8000005b6d7808 */ /* 0x008fcc0001000000 */
[----:B------:R3:W2:Y:S01]  /*88e0*/  MUFU.TANH R156, R110 ;  /* 0x0000006e009c7308 */ /* 0x0006a20000002400 */
[----:B----4-:R-:W4:Y:S04]  /*88f0*/  SHFL.IDX PT, R132, R15, R229, 0x1f ;  /* 0x00001fe50f847589 */ /* 0x010f2800000e0000 */
[----:B------:R-:W-:Y:S01]  /*8900*/  SHFL.IDX PT, R136, R15, R7, 0x1f ;  /* 0x00001f070f887589 */ /* 0x000fe200000e0000 */
[----:B---3--:R-:W-:Y:S02]  /*8910*/  FSEL R110, R225, -INF , P1 ;  /* 0xff800000e16e7808 */ /* 0x008fe40000800000 */
[----:B------:R3:W-:Y:S01]  /*8920*/  MUFU.TANH R154, R111 ;  /* 0x0000006f009a7308 */ /* 0x0007e20000002400 */
[----:B------:R-:W-:Y:S02]  /*8930*/  SHFL.IDX PT, R134, R15, R227, 0x1f ;  /* 0x00001fe30f867589 */ /* 0x000fe400000e0000 */
[----:B------:R-:W-:Y:S01]  /*8940*/  FFMA.FTZ R107, R110, UR5, -R107 ;  /* 0x000000056e6b7c23 */ /* 0x000fe2000801086b */
[----:B------:R-:W-:-:S04]  /*8950*/  FSEL R110, R164, -INF , P2 ;  /* 0xff800000a46e7808 */ /* 0x000fc80001000000 */
[----:B------:R1:W-:Y:S01]  /*8960*/  MUFU.TANH R141, R125 ;  /* 0x0000007d008d7308 */ /* 0x0003e20000002400 */
[----:B---3--:R-:W-:Y:S04]  /*8970*/  SHFL.IDX PT, R111, R13, R227, 0x1f ;  /* 0x00001fe30d6f7589 */ /* 0x008fe800000e0000 */
[----:B------:R-:W3:Y:S03]  /*8980*/  SHFL.IDX PT, R13, R13, R129, 0x1f ;  /* 0x00001f810d0d7589 */ /* 0x000ee600000e0000 */
[----:B------:R2:W-:Y:S01]  /*8990*/  MUFU.TANH R142, R126 ;  /* 0x0000007e008e7308 */ /* 0x0005e20000002400 */
[----:B-1----:R-:W-:Y:S01]  /*89a0*/  FSEL R125, R163, -INF , P1 ;  /* 0xff800000a37d7808 */ /* 0x002fe20000800000 */
[----:B------:R-:W-:Y:S01]  /*89b0*/  FFMA.FTZ R109, R109, UR5, -R212 ;  /* 0x000000056d6d7c23 */ /* 0x000fe200080108d4 */
[----:B------:R-:W-:Y:S01]  /*89c0*/  FFMA.FTZ R110, R110, UR5, -R124 ;  /* 0x000000056e6e7c23 */ /* 0x000fe2000801087c */
[----:B------:R-:W-:-:S04]  /*89d0*/  FSEL R210, R93, -INF , P2 ;  /* 0xff8000005dd27808 */ /* 0x000fc80001000000 */
[----:B------:R-:W1:Y:S01]  /*89e0*/  MUFU.TANH R231, R231 ;  /* 0x000000e700e77308 */ /* 0x000e620000002400 */
[----:B--2---:R-:W-:Y:S01]  /*89f0*/  FSEL R126, R92, -INF , P1 ;  /* 0xff8000005c7e7808 */ /* 0x004fe20000800000 */
[----:B------:R-:W-:Y:S01]  /*8a00*/  FFMA.FTZ R212, R125, UR5, -R212 ;  /* 0x000000057dd47c23 */ /* 0x000fe200080108d4 */
[----:B------:R-:W-:-:S05]  /*8a10*/  FSEL R234, R237, -INF , P2 ;  /* 0xff800000edea7808 */ /* 0x000fca0001000000 */
[----:B------:R2:W-:Y:S01]  /*8a20*/  MUFU.TANH R5, R130 ;  /* 0x0000008200057308 */ /* 0x0005e20000002400 */
[----:B------:R-:W-:Y:S01]  /*8a30*/  FFMA.FTZ R124, R126, UR5, -R124 ;  /* 0x000000057e7c7c23 */ /* 0x000fe2000801087c */
[----:B------:R-:W-:Y:S02]  /*8a40*/  FSEL R125, R162, -INF , P1 ;  /* 0xff800000a27d7808 */ /* 0x000fe40000800000 */
[----:B------:R-:W-:Y:S02]  /*8a50*/  FSEL R216, R161, -INF , P2 ;  /* 0xff800000a1d87808 */ /* 0x000fe40001000000 */
[----:B------:R-:W-:Y:S02]  /*8a60*/  FSEL R133, R153, -INF , P2 ;  /* 0xff80000099857808 */ /* 0x000fe40001000000 */
[----:B------:R4:W-:Y:S01]  /*8a70*/  MUFU.TANH R6, R128 ;  /* 0x0000008000067308 */ /* 0x0009e20000002400 */
[----:B--2---:R-:W2:Y:S01]  /*8a80*/  SHFL.IDX PT, R130, R15, R213, 0x1f ;  /* 0x00001fd50f827589 */ /* 0x004ea200000e0000 */
[----:B------:R-:W-:Y:S01]  /*8a90*/  FSEL R126, R94, -INF , P1 ;  /* 0xff8000005e7e7808 */ /* 0x000fe20000800000 */
[----:B------:R-:W-:Y:S01]  /*8aa0*/  FFMA.FTZ R210, R210, UR5, -R217 ;  /* 0x00000005d2d27c23 */ /* 0x000fe200080108d9 */
[----:B------:R-:W-:Y:S01]  /*8ab0*/  FFMA.FTZ R234, R234, UR5, -R211 ;  /* 0x00000005eaea7c23 */ /* 0x000fe200080108d3 */
[----:B------:R-:W-:Y:S01]  /*8ac0*/  FFMA.FTZ R217, R125, UR5, -R217 ;  /* 0x000000057dd97c23 */ /* 0x000fe200080108d9 */
[----:B------:R-:W-:Y:S01]  /*8ad0*/  FSEL R12, R160, -INF , P1 ;  /* 0xff800000a00c7808 */ /* 0x000fe20000800000 */
[----:B------:R-:W-:Y:S01]  /*8ae0*/  FFMA.FTZ R211, R126, UR5, -R211 ;  /* 0x000000057ed37c23 */ /* 0x000fe200080108d3 */
[----:B------:R-:W-:Y:S01]  /*8af0*/  SHFL.IDX PT, R125, R15, R222, 0x1f ;  /* 0x00001fde0f7d7589 */ /* 0x000fe200000e0000 */
[----:B------:R-:W-:Y:S01]  /*8b00*/  FSEL R126, R152, -INF , P1 ;  /* 0xff800000987e7808 */ /* 0x000fe20000800000 */
[----:B------:R-:W2:Y:S02]  /*8b10*/  MUFU.TANH R236, R236 ;  /* 0x000000ec00ec7308 */ /* 0x000ea40000002400 */
[----:B----4-:R-:W4:Y:S01]  /*8b20*/  SHFL.IDX PT, R128, R15, R220, 0x1f ;  /* 0x00001fdc0f807589 */ /* 0x010f2200000e0000 */
[----:B------:R-:W-:Y:S01]  /*8b30*/  FFMA.FTZ R216, R216, UR5, -R209 ;  /* 0x00000005d8d87c23 */ /* 0x000fe200080108d1 */
[----:B------:R-:W-:-:S02]  /*8b40*/  FFMA.FTZ R133, R133, UR5, -R132 ;  /* 0x0000000585857c23 */ /* 0x000fc40008010884 */
[----:B------:R-:W-:Y:S02]  /*8b50*/  SHFL.IDX PT, R215, R15, R214, 0x1f ;  /* 0x00001fd60fd77589 */ /* 0x000fe400000e0000 */
[----:B------:R-:W4:Y:S02]  /*8b60*/  MUFU.TANH R112, R112 ;  /* 0x0000007000707308 */ /* 0x000f240000002400 */
[----:B------:R-:W4:Y:S01]  /*8b70*/  SHFL.IDX PT, R218, R224, R7, 0x1f ;  /* 0x00001f07e0da7589 */ /* 0x000f2200000e0000 */
[----:B------:R-:W-:Y:S01]  /*8b80*/  FFMA.FTZ R209, R12, UR5, -R209 ;  /* 0x000000050cd17c23 */ /* 0x000fe200080108d1 */
[----:B------:R-:W-:Y:S02]  /*8b90*/  FSEL R139, R159, -INF , P2 ;  /* 0xff8000009f8b7808 */ /* 0x000fe40001000000 */
[----:B------:R-:W-:Y:S01]  /*8ba0*/  SHFL.IDX PT, R221, R224, R227, 0x1f ;  /* 0x00001fe3e0dd7589 */ /* 0x000fe200000e0000 */
[----:B------:R-:W-:Y:S01]  /*8bb0*/  FSEL R138, R158, -INF , P1 ;  /* 0xff8000009e8a7808 */ /* 0x000fe20000800000 */
[----:B------:R-:W-:Y:S01]  /*8bc0*/  FFMA.FTZ R132, R126, UR5, -R132 ;  /* 0x000000057e847c23 */ /* 0x000fe20008010884 */
[----:B------:R-:W-:Y:S01]  /*8bd0*/  FSEL R137, R157, -INF , P2 ;  /* 0xff8000009d897808 */ /* 0x000fe20001000000 */
[----:B------:R2:W4:Y:S01]  /*8be0*/  SHFL.IDX PT, R126, R15, R129, 0x1f ;  /* 0x00001f810f7e7589 */ /* 0x00052200000e0000 */
[----:B------:R-:W-:Y:S01]  /*8bf0*/  FSEL R12, R156, -INF , P1 ;  /* 0xff8000009c0c7808 */ /* 0x000fe20000800000 */
[----:B------:R1:W4:Y:S02]  /*8c00*/  MUFU.TANH R144, R123 ;  /* 0x0000007b00907308 */ /* 0x0003240000002400 */
[----:B------:R4:W4:Y:S01]  /*8c10*/  SHFL.IDX PT, R223, R224, R213, 0x1f ;  /* 0x00001fd5e0df7589 */ /* 0x00092200000e0000 */
[--C-:B---3--:R-:W-:Y:S01]  /*8c20*/  FFMA.FTZ R139, R139, UR5, -R13.reuse ;  /* 0x000000058b8b7c23 */ /* 0x108fe2000801080d */
[----:B------:R-:W-:Y:S01]  /*8c30*/  FFMA.FTZ R138, R138, UR5, -R13 ;  /* 0x000000058a8a7c23 */ /* 0x000fe2000801080d */
[----:B------:R-:W-:Y:S01]  /*8c40*/  FSEL R135, R155, -INF , P2 ;  /* 0xff8000009b877808 */ /* 0x000fe20001000000 */
[----:B------:R-:W-:-:S02]  /*8c50*/  FFMA.FTZ R137, R137, UR5, -R136 ;  /* 0x0000000589897c23 */ /* 0x000fc40008010888 */
[----:B------:R3:W-:Y:S01]  /*8c60*/  MUFU.TANH R3, R131 ;  /* 0x0000008300037308 */ /* 0x0007e20000002400 */
[----:B-1----:R-:W-:Y:S01]  /*8c70*/  FSEL R123, R231, -INF , P2 ;  /* 0xff800000e77b7808 */ /* 0x002fe20001000000 */
[----:B------:R-:W-:Y:S01]  /*8c80*/  FFMA.FTZ R136, R12, UR5, -R136 ;  /* 0x000000050c887c23 */ /* 0x000fe20008010888 */
[----:B------:R-:W-:Y:S01]  /*8c90*/  FSEL R13, R154, -INF , P1 ;  /* 0xff8000009a0d7808 */ /* 0x000fe20000800000 */
[--C-:B------:R-:W-:Y:S01]  /*8ca0*/  FFMA.FTZ R135, R135, UR5, -R134.reuse ;  /* 0x0000000587877c23 */ /* 0x100fe20008010886 */
[----:B------:R-:W-:Y:S01]  /*8cb0*/  FSEL R219, R146, -INF , P1 ;  /* 0xff80000092db7808 */ /* 0x000fe20000800000 */
[----:B------:R-:W-:Y:S01]  /*8cc0*/  FFMA.FTZ R123, R123, UR5, -R111 ;  /* 0x000000057b7b7c23 */ /* 0x000fe2000801086f */
[----:B------:R-:W-:Y:S01]  /*8cd0*/  SHFL.IDX PT, R232, R14, R227, 0x1f ;  /* 0x00001fe30ee87589 */ /* 0x000fe200000e0000 */
[----:B------:R1:W-:Y:S01]  /*8ce0*/  MUFU.EX2 R12, R122 ;  /* 0x0000007a000c7308 */ /* 0x0003e20000000800 */
[----:B---3--:R-:W-:Y:S01]  /*8cf0*/  FSEL R131, R151, -INF , P2 ;  /* 0xff80000097837808 */ /* 0x008fe20001000000 */
[----:B------:R-:W-:Y:S01]  /*8d00*/  FFMA.FTZ R134, R13, UR5, -R134 ;  /* 0x000000050d867c23 */ /* 0x000fe20008010886 */
[----:B------:R-:W3:Y:S01]  /*8d10*/  SHFL.IDX PT, R222, R224, R222, 0x1f ;  /* 0x00001fdee0de7589 */ /* 0x000ee200000e0000 */
[----:B--2---:R-:W-:-:S04]  /*8d20*/  FSEL R129, R236, -INF , P2 ;  /* 0xff800000ec817808 */ /* 0x004fc80001000000 */
[----:B------:R-:W2:Y:S01]  /*8d30*/  MUFU.TANH R90, R90 ;  /* 0x0000005a005a7308 */ /* 0x000ea20000002400 */
[----:B-1----:R-:W-:Y:S01]  /*8d40*/  FSEL R122, R150, -INF , P1 ;  /* 0xff800000967a7808 */ /* 0x002fe20000800000 */
[--C-:B------:R-:W-:Y:S01]  /*8d50*/  FFMA.FTZ R131, R131, UR5, -R130.reuse ;  /* 0x0000000583837c23 */ /* 0x100fe20008010882 */
[----:B------:R-:W-:Y:S01]  /*8d60*/  FSEL R15, R148, -INF , P1 ;  /* 0xff800000940f7808 */ /* 0x000fe20000800000 */
[----:B------:R-:W-:Y:S02]  /*8d70*/  SHFL.IDX PT, R233, R14, R7, 0x1f ;  /* 0x00001f070ee97589 */ /* 0x000fe400000e0000 */
[----:B------:R-:W-:Y:S02]  /*8d80*/  FFMA.FTZ R130, R122, UR5, -R130 ;  /* 0x000000057a827c23 */ /* 0x000fe40008010882 */
[----:B------:R1:W-:Y:S01]  /*8d90*/  MUFU.EX2 R13, R123 ;  /* 0x0000007b000d7308 */ /* 0x0003e20000000800 */
[----:B----4-:R-:W-:Y:S01]  /*8da0*/  FSEL R122, R112, -INF , P1 ;  /* 0xff800000707a7808 */ /* 0x010fe20000800000 */
[--C-:B------:R-:W-:Y:S01]  /*8db0*/  FFMA.FTZ R129, R129, UR5, -R128.reuse ;  /* 0x0000000581817c23 */ /* 0x100fe20008010880 */
[----:B------:R4:W2:Y:S05]  /*8dc0*/  SHFL.IDX PT, R227, R224, R220, 0x1f ;  /* 0x00001fdce0e37589 */ /* 0x0008aa00000e0000 */
[----:B------:R-:W2:Y:S01]  /*8dd0*/  MUFU.TANH R140, R127 ;  /* 0x0000007f008c7308 */ /* 0x000ea20000002400 */
[----:B-1----:R-:W-:Y:S01]  /*8de0*/  FSEL R123, R149, -INF , P2 ;  /* 0xff800000957b7808 */ /* 0x002fe20001000000 */
[----:B------:R-:W-:Y:S01]  /*8df0*/  FFMA.FTZ R128, R122, UR5, -R128 ;  /* 0x000000057a807c23 */ /* 0x000fe20008010880 */
[----:B------:R-:W-:-:S05]  /*8e00*/  FSEL R122, R145, -INF , P2 ;  /* 0xff800000917a7808 */ /* 0x000fca0001000000 */
[----:B------:R-:W-:Y:S01]  /*8e10*/  MUFU.EX2 R98, R98 ;  /* 0x0000006200627308 */ /* 0x000fe20000000800 */
[--C-:B------:R-:W-:Y:S01]  /*8e20*/  FFMA.FTZ R123, R123, UR5, -R125.reuse ;  /* 0x000000057b7b7c23 */ /* 0x100fe2000801087d */
[----:B------:R-:W-:Y:S01]  /*8e30*/  FFMA.FTZ R125, R15, UR5, -R125 ;  /* 0x000000050f7d7c23 */ /* 0x000fe2000801087d */
[----:B------:R-:W-:Y:S01]  /*8e40*/  FSEL R213, R144, -INF , P1 ;  /* 0xff80000090d57808 */ /* 0x000fe20000800000 */
[--C-:B----4-:R-:W-:Y:S01]  /*8e50*/  FADD.FTZ R220, R24, -R218.reuse ;  /* 0x800000da18dc7221 */ /* 0x110fe20000010000 */
[----:B------:R-:W-:-:S03]  /*8e60*/  FADD.FTZ R218, R26, -R218 ;  /* 0x800000da1ada7221 */ /* 0x000fc60000010000 */
[----:B------:R-:W1:Y:S01]  /*8e70*/  MUFU.EX2 R119, R119 ;  /* 0x0000007700777308 */ /* 0x000e620000000800 */
[----:B------:R-:W-:Y:S01]  /*8e80*/  SHFL.IDX PT, R214, R224, R229, 0x1f ;  /* 0x00001fe5e0d67589 */ /* 0x000fe200000e0000 */
[----:B------:R-:W-:Y:S01]  /*8e90*/  IADD3 R26, R7, 0x1c, RZ ;  /* 0x0000001c071a7810 */ /* 0x000fe20007ffe0ff */
[----:B------:R-:W-:-:S05]  /*8ea0*/  FFMA.FTZ R122, R122, UR5, -R126 ;  /* 0x000000057a7a7c23 */ /* 0x000fca000801087e */
[----:B------:R-:W-:Y:S01]  /*8eb0*/  MUFU.TANH R114, R114 ;  /* 0x0000007200727308 */ /* 0x000fe20000002400 */
[----:B------:R-:W4:Y:S01]  /*8ec0*/  SHFL.IDX PT, R229, R14, R229, 0x1f ;  /* 0x00001fe50ee57589 */ /* 0x000f2200000e0000 */
[----:B------:R-:W-:-:S06]  /*8ed0*/  FFMA.FTZ R126, R213, UR5, -R126 ;  /* 0x00000005d57e7c23 */ /* 0x000fcc000801087e */
[----:B------:R-:W1:Y:S01]  /*8ee0*/  MUFU.EX2 R99, R99 ;  /* 0x0000006300637308 */ /* 0x000e620000000800 */
[----:B------:R-:W-:-:S07]  /*8ef0*/  FADD.FTZ R213, R29, -R223 ;  /* 0x800000df1dd57221 */ /* 0x000fce0000010000 */
[----:B------:R-:W1:Y:S08]  /*8f00*/  MUFU.TANH R113, R113 ;  /* 0x0000007100717308 */ /* 0x000e700000002400 */
[----:B------:R-:W1:Y:S08]  /*8f10*/  MUFU.TANH R115, R115 ;  /* 0x0000007300737308 */ /* 0x000e700000002400 */
[----:B------:R-:W1:Y:S01]  /*8f20*/  MUFU.EX2 R96, R96 ;  /* 0x0000006000607308 */ /* 0x000e620000000800 */
[----:B------:R-:W-:-:S07]  /*8f30*/  FFMA.FTZ R21, -R21, R21, 1 ;  /* 0x3f80000015157423 */ /* 0x000fce0000010115 */
[----:B------:R-:W-:Y:S08]  /*8f40*/  MUFU.TANH R116, R116 ;  /* 0x0000007400747308 */ /* 0x000ff00000002400 */
[----:B------:R-:W1:Y:S08]  /*8f50*/  MUFU.TANH R118, R118 ;  /* 0x0000007600767308 */ /* 0x000e700000002400 */
[----:B------:R-:W1:Y:S01]  /*8f60*/  MUFU.EX2 R95, R95 ;  /* 0x0000005f005f7308 */ /* 0x000e620000000800 */
[----:B------:R-:W-:-:S07]  /*8f70*/  FFMA.FTZ R22, -R22, R22, 1 ;  /* 0x3f80000016167423 */ /* 0x000fce0000010116 */
[----:B------:R-:W-:Y:S08]  /*8f80*/  MUFU.TANH R117, R117 ;  /* 0x0000007500757308 */ /* 0x000ff00000002400 */
[----:B------:R-:W1:Y:S08]  /*8f90*/  MUFU.TANH R121, R121 ;  /* 0x0000007900797308 */ /* 0x000e700000002400 */
[----:B------:R-:W1:Y:S08]  /*8fa0*/  MUFU.EX2 R97, R97 ;  /* 0x0000006100617308 */ /* 0x000e700000000800 */
[----:B------:R-:W1:Y:S01]  /*8fb0*/  MUFU.EX2 R104, R104 ;  /* 0x0000006800687308 */ /* 0x000e620000000800 */
[----:B------:R-:W-:Y:S01]  /*8fc0*/  FFMA.FTZ R205, -R205, R205, 1 ;  /* 0x3f800000cdcd7423 */ /* 0x000fe200000101cd */
[----:B------:R-:W-:Y:S01]  /*8fd0*/  FFMA.FTZ R23, -R23, R23, 1 ;  /* 0x3f80000017177423 */ /* 0x000fe20000010117 */
[----:B------:R-:W-:Y:S01]  /*8fe0*/  FFMA.FTZ R208, -R208, R208, 1 ;  /* 0x3f800000d0d07423 */ /* 0x000fe200000101d0 */
[----:B------:R-:W-:Y:S04]  /*8ff0*/  LDS R10, [R10+0x400] ;  /* 0x000400000a0a7984 */ /* 0x000fe80000000800 */
[----:B------:R3:W-:Y:S02]  /*9000*/  MUFU.EX2 R15, R124 ;  /* 0x0000007c000f7308 */ /* 0x0007e40000000800 */
[----:B---3--:R-:W-:Y:S01]  /*9010*/  FFMA.FTZ R124, R219, UR5, -R215 ;  /* 0x00000005db7c7c23 */ /* 0x008fe200080108d7 */
[----:B------:R-:W-:Y:S01]  /*9020*/  FADD.FTZ R219, R25, -R221 ;  /* 0x800000dd19db7221 */ /* 0x000fe20000010000 */
[----:B------:R-:W-:-:S04]  /*9030*/  VIADD R25, R7, 0x18 ;  /* 0x0000001807197836 */ /* 0x000fc80000000000 */
[----:B------:R3:W-:Y:S01]  /*9040*/  MUFU.EX2 R24, R212 ;  /* 0x000000d400187308 */ /* 0x0007e20000000800 */
[----:B------:R-:W-:Y:S01]  /*9050*/  FADD.FTZ R221, R27, -R221 ;  /* 0x800000dd1bdd7221 */ /* 0x000fe20000010000 */
[----:B------:R-:W-:Y:S02]  /*9060*/  VIADD R27, R7, 0xc ;  /* 0x0000000c071b7836 */ /* 0x000fe40000000000 */
[----:B---3--:R-:W-:Y:S02]  /*9070*/  FADD.FTZ R212, R31, -R223 ;  /* 0x800000df1fd47221 */ /* 0x008fe40000010000 */
[----:B------:R-:W-:Y:S04]  /*9080*/  SHFL.IDX PT, R223, R224, R25, 0x1f ;  /* 0x00001f19e0df7589 */ /* 0x000fe800000e0000 */
[----:B------:R3:W1:Y:S01]  /*9090*/  SHFL.IDX PT, R224, R224, R26, 0x1f ;  /* 0x00001f1ae0e07589 */ /* 0x00066200000e0000 */
[--C-:B------:R-:W-:Y:S01]  /*90a0*/  FADD.FTZ R33, R33, -R222.reuse ;  /* 0x800000de21217221 */ /* 0x100fe20000010000 */
[----:B------:R-:W-:-:S02]  /*90b0*/  FADD.FTZ R35, R35, -R222 ;  /* 0x800000de23237221 */ /* 0x000fc40000010000 */
[----:B------:R4:W1:Y:S01]  /*90c0*/  SHFL.IDX PT, R222, R14, R27, 0x1f ;  /* 0x00001f1b0ede7589 */ /* 0x00086200000e0000 */
[----:B--2---:R-:W-:Y:S01]  /*90d0*/  FSEL R127, R90, -INF , P1 ;  /* 0xff8000005a7f7808 */ /* 0x004fe20000800000 */
[--C-:B------:R-:W-:Y:S01]  /*90e0*/  FADD.FTZ R32, R32, -R227.reuse ;  /* 0x800000e320207221 */ /* 0x100fe20000010000 */
[----:B------:R-:W-:Y:S01]  /*90f0*/  FADD.FTZ R34, R34, -R227 ;  /* 0x800000e322227221 */ /* 0x000fe20000010000 */
[----:B------:R-:W-:Y:S01]  /*9100*/  FSEL R227, R5, -INF , P1 ;  /* 0xff80000005e37808 */ /* 0x000fe20000800000 */
[----:B---3--:R2:W-:Y:S01]  /*9110*/  MUFU.EX2 R26, R211 ;  /* 0x000000d3001a7308 */ /* 0x0085e20000000800 */
[----:B------:R-:W-:Y:S01]  /*9120*/  FFMA.FTZ R111, R127, UR5, -R111 ;  /* 0x000000057f6f7c23 */ /* 0x000fe2000801086f */
[----:B------:R-:W-:Y:S02]  /*9130*/  FSEL R127, R147, -INF , P2 ;  /* 0xff800000937f7808 */ /* 0x000fe40001000000 */
[----:B--2---:R-:W-:-:S04]  /*9140*/  FSEL R211, R6, -INF , P2 ;  /* 0xff80000006d37808 */ /* 0x004fc80001000000 */
[----:B----4-:R2:W-:Y:S01]  /*9150*/  MUFU.EX2 R27, R210 ;  /* 0x000000d2001b7308 */ /* 0x0105e20000000800 */
[----:B------:R-:W-:Y:S01]  /*9160*/  FFMA.FTZ R127, R127, UR5, -R215 ;  /* 0x000000057f7f7c23 */ /* 0x000fe200080108d7 */
[----:B------:R-:W-:Y:S01]  /*9170*/  FFMA.FTZ R211, R211, UR5, -R229 ;  /* 0x00000005d3d37c23 */ /* 0x000fe200080108e5 */
[----:B------:R-:W-:-:S05]  /*9180*/  FADD.FTZ R215, R28, -R214 ;  /* 0x800000d61cd77221 */ /* 0x000fca0000010000 */
[----:B------:R3:W-:Y:S01]  /*9190*/  MUFU.EX2 R25, R234 ;  /* 0x000000ea00197308 */ /* 0x0007e20000000800 */
[----:B--2---:R-:W-:Y:S01]  /*91a0*/  FFMA.FTZ R210, R227, UR5, -R229 ;  /* 0x00000005e3d27c23 */ /* 0x004fe200080108e5 */
[----:B------:R-:W-:Y:S01]  /*91b0*/  FFMA.FTZ R227, -R18, R18, 1 ;  /* 0x3f80000012e37423 */ /* 0x000fe20000010112 */
[----:B------:R-:W-:Y:S01]  /*91c0*/  FMUL.FTZ R229, R120, R220 ;  /* 0x000000dc78e57220 */ /* 0x000fe20000410000 */
[----:B------:R-:W-:Y:S01]  /*91d0*/  FSEL R28, R141, -INF , P2 ;  /* 0xff8000008d1c7808 */ /* 0x000fe20001000000 */
[----:B-1----:R-:W-:Y:S01]  /*91e0*/  FADD.FTZ R220, R39, -R224 ;  /* 0x800000e027dc7221 */ /* 0x002fe20000010000 */
[----:B------:R-:W-:Y:S02]  /*91f0*/  FSEL R31, R140, -INF , P1 ;  /* 0xff8000008c1f7808 */ /* 0x000fe40000800000 */
[----:B------:R1:W-:Y:S01]  /*9200*/  MUFU.EX2 R18, R217 ;  /* 0x000000d900127308 */ /* 0x0003e20000000800 */
[----:B---3--:R-:W-:Y:S02]  /*9210*/  VIADD R234, R7, 0x10 ;  /* 0x0000001007ea7836 */ /* 0x008fe40000000000 */
[--C-:B------:R-:W-:Y:S01]  /*9220*/  FADD.FTZ R36, R36, -R223.reuse ;  /* 0x800000df24247221 */ /* 0x100fe20000010000 */
[----:B------:R-:W-:Y:S01]  /*9230*/  FADD.FTZ R38, R38, -R223 ;  /* 0x800000df26267221 */ /* 0x000fe20000010000 */
[----:B------:R-:W-:Y:S01]  /*9240*/  FADD.FTZ R214, R30, -R214 ;  /* 0x800000d61ed67221 */ /* 0x000fe20000010000 */
[----:B------:R-:W-:Y:S01]  /*9250*/  FFMA.FTZ R39, -R20, R20, 1 ;  /* 0x3f80000014277423 */ /* 0x000fe20000010114 */
[----:B------:R2:W3:Y:S01]  /*9260*/  SHFL.IDX PT, R223, R14, R234, 0x1f ;  /* 0x00001fea0edf7589 */ /* 0x0004e200000e0000 */
[----:B-1----:R-:W-:Y:S01]  /*9270*/  FADD.FTZ R217, R37, -R224 ;  /* 0x800000e025d97221 */ /* 0x002fe20000010000 */
[----:B------:R-:W-:Y:S01]  /*9280*/  FMUL.FTZ R37, R227, R229 ;  /* 0x000000e5e3257220 */ /* 0x000fe20000410000 */
[----:B------:R-:W-:-:S02]  /*9290*/  FSEL R227, R4, -INF , P2 ;  /* 0xff80000004e37808 */ /* 0x000fc40001000000 */
[----:B------:R-:W-:Y:S01]  /*92a0*/  FSEL R224, R3, -INF , P1 ;  /* 0xff80000003e07808 */ /* 0x000fe20000800000 */
[----:B------:R-:W-:Y:S01]  /*92b0*/  FFMA.FTZ R20, -R19, R19, 1 ;  /* 0x3f80000013147423 */ /* 0x000fe20000010113 */
[----:B------:R-:W-:Y:S01]  /*92c0*/  FSEL R29, R143, -INF , P2 ;  /* 0xff8000008f1d7808 */ /* 0x000fe20001000000 */
[--C-:B------:R-:W-:Y:S01]  /*92d0*/  FFMA.FTZ R28, R28, UR5, -R232.reuse ;  /* 0x000000051c1c7c23 */ /* 0x100fe200080108e8 */
[----:B------:R-:W-:Y:S01]  /*92e0*/  FSEL R30, R142, -INF , P1 ;  /* 0xff8000008e1e7808 */ /* 0x000fe20000800000 */
[----:B------:R-:W-:Y:S01]  /*92f0*/  FFMA.FTZ R31, R31, UR5, -R232 ;  /* 0x000000051f1f7c23 */ /* 0x000fe200080108e8 */
[----:B--2---:R-:W-:Y:S01]  /*9300*/  IADD3 R234, R7, 0x14, RZ ;  /* 0x0000001407ea7810 */ /* 0x004fe20007ffe0ff */
[----:B------:R1:W-:Y:S01]  /*9310*/  MUFU.EX2 R19, R216 ;  /* 0x000000d800137308 */ /* 0x0003e20000000800 */
[----:B------:R-:W-:Y:S01]  /*9320*/  FMUL.FTZ R232, R119, R219 ;  /* 0x000000db77e87220 */ /* 0x000fe20000410000 */
[--C-:B------:R-:W-:Y:S01]  /*9330*/  FFMA.FTZ R219, R227, UR5, -R222.reuse ;  /* 0x00000005e3db7c23 */ /* 0x100fe200080108de */
[--C-:B------:R-:W-:Y:S01]  /*9340*/  FFMA.FTZ R29, R29, UR5, -R233.reuse ;  /* 0x000000051d1d7c23 */ /* 0x100fe200080108e9 */
[----:B------:R-:W-:Y:S01]  /*9350*/  FFMA.FTZ R30, R30, UR5, -R233 ;  /* 0x000000051e1e7c23 */ /* 0x000fe200080108e9 */
[----:B------:R2:W4:Y:S01]  /*9360*/  SHFL.IDX PT, R229, R14, R234, 0x1f ;  /* 0x00001fea0ee57589 */ /* 0x00052200000e0000 */
[----:B-1----:R-:W-:Y:S01]  /*9370*/  FMUL.FTZ R216, R98, R218 ;  /* 0x000000da62d87220 */ /* 0x002fe20000410000 */
[----:B------:R-:W-:-:S02]  /*9380*/  FFMA.FTZ R218, R224, UR5, -R222 ;  /* 0x00000005e0da7c23 */ /* 0x000fc400080108de */
[----:B------:R-:W-:Y:S01]  /*9390*/  LDS R222, [R9+0x400] ;  /* 0x0004000009de7984 */ /* 0x000fe20000000800 */
[C---:B------:R-:W-:Y:S02]  /*93a0*/  VIADD R233, R7.reuse, 0x18 ;  /* 0x0000001807e97836 */ /* 0x040fe40000000000 */
[----:B--2---:R-:W-:-:S03]  /*93b0*/  VIADD R234, R7, 0x1c ;  /* 0x0000001c07ea7836 */ /* 0x004fc60000000000 */
[----:B------:R-:W1:Y:S01]  /*93c0*/  SHFL.IDX PT, R224, R14, R233, 0x1f ;  /* 0x00001fe90ee07589 */ /* 0x000e6200000e0000 */
[----:B------:R-:W-:Y:S01]  /*93d0*/  FMUL.FTZ R39, R39, R216 ;  /* 0x000000d827277220 */ /* 0x000fe20000410000 */
[----:B------:R-:W-:Y:S02]  /*93e0*/  FMUL.FTZ R216, R20, R232 ;  /* 0x000000e814d87220 */ /* 0x000fe40000410000 */
[----:B------:R2:W-:Y:S01]  /*93f0*/  MUFU.EX2 R20, R209 ;  /* 0x000000d100147308 */ /* 0x0005e20000000800 */
[----:B------:R3:W1:Y:S01]  /*9400*/  SHFL.IDX PT, R227, R14, R234, 0x1f ;  /* 0x00001fea0ee37589 */ /* 0x00066200000e0000 */
[----:B------:R-:W-:Y:S01]  /*9410*/  FMUL.FTZ R232, R99, R221 ;  /* 0x000000dd63e87220 */ /* 0x000fe20000410000 */
[----:B--2---:R-:W-:Y:S02]  /*9420*/  FSEL R209, R114, -INF , P1 ;  /* 0xff80000072d17808 */ /* 0x004fe40000800000 */
[----:B---3--:R-:W-:-:S03]  /*9430*/  FSEL R14, R2, -INF , P2 ;  /* 0xff800000020e7808 */ /* 0x008fc60001000000 */
        /* <DEDUP_REMOVED lines=8> */
[--C-:B----4-:R-:W-:Y:S01]  /*94c0*/  FFMA.FTZ R223, R223, UR5, -R229.reuse ;  /* 0x00000005dfdf7c23 */ /* 0x110fe200080108e5 */
[----:B------:R-:W-:Y:S01]  /*94d0*/  FFMA.FTZ R215, R21, UR5, -R229 ;  /* 0x0000000515d77c23 */ /* 0x000fe200080108e5 */
[----:B------:R-:W-:-:S05]  /*94e0*/  FSEL R229, R118, -INF , P1 ;  /* 0xff80000076e57808 */ /* 0x000fca0000800000 */
[----:B------:R3:W-:Y:S01]  /*94f0*/  MUFU.EX2 R14, R138 ;  /* 0x0000008a000e7308 */ /* 0x0007e20000000800 */
[----:B------:R-:W-:Y:S01]  /*9500*/  FMUL.FTZ R233, R95, R214 ;  /* 0x000000d65fe97220 */ /* 0x000fe20000410000 */
[----:B---3--:R-:W-:Y:S01]  /*9510*/  FMUL.FTZ R138, R22, R232 ;  /* 0x000000e8168a7220 */ /* 0x008fe20000410000 */
[----:B------:R-:W-:-:S05]  /*9520*/  FSEL R232, R116, -INF , P2 ;  /* 0xff80000074e87808 */ /* 0x000fca0001000000 */
[----:B------:R-:W3:Y:S01]  /*9530*/  MUFU.EX2 R100, R100 ;  /* 0x0000006400647308 */ /* 0x000ee20000000800 */
[----:B------:R-:W-:Y:S01]  /*9540*/  FFMA.FTZ R22, -R204, R204, 1 ;  /* 0x3f800000cc167423 */ /* 0x000fe200000101cc */
[--C-:B-1----:R-:W-:Y:S01]  /*9550*/  FFMA.FTZ R204, R229, UR5, -R224.reuse ;  /* 0x00000005e5cc7c23 */ /* 0x102fe200080108e0 */
[----:B------:R-:W-:Y:S01]  /*9560*/  FSEL R229, R121, -INF , P1 ;  /* 0xff80000079e57808 */ /* 0x000fe20000800000 */
[----:B------:R-:W-:Y:S01]  /*9570*/  FFMA.FTZ R214, R232, UR5, -R224 ;  /* 0x00000005e8d67c23 */ /* 0x000fe200080108e0 */
[----:B------:R-:W-:-:S03]  /*9580*/  FSEL R224, R117, -INF , P2 ;  /* 0xff80000075e07808 */ /* 0x000fc60001000000 */
[----:B------:R-:W1:Y:S01]  /*9590*/  MUFU.EX2 R101, R101 ;  /* 0x0000006500657308 */ /* 0x000e620000000800 */
[----:B------:R-:W-:Y:S01]  /*95a0*/  FMUL.FTZ R232, R97, R213 ;  /* 0x000000d561e87220 */ /* 0x000fe20000410000 */
[--C-:B------:R-:W-:Y:S01]  /*95b0*/  FFMA.FTZ R224, R224, UR5, -R227.reuse ;  /* 0x00000005e0e07c23 */ /* 0x100fe200080108e3 */
[----:B------:R-:W-:-:S05]  /*95c0*/  FFMA.FTZ R213, R229, UR5, -R227 ;  /* 0x00000005e5d57c23 */ /* 0x000fca00080108e3 */
[----:B------:R4:W-:Y:S01]  /*95d0*/  MUFU.EX2 R21, R137 ;  /* 0x0000008900157308 */ /* 0x0009e20000000800 */
[----:B------:R-:W-:Y:S01]  /*95e0*/  FFMA.FTZ R227, -R207, R207, 1 ;  /* 0x3f800000cfe37423 */ /* 0x000fe200000101cf */
[----:B------:R-:W-:Y:S01]  /*95f0*/  FMUL.FTZ R207, R104, R212 ;  /* 0x000000d468cf7220 */ /* 0x000fe20000410000 */
[----:B----4-:R-:W-:Y:S01]  /*9600*/  FMUL.FTZ R137, R22, R233 ;  /* 0x000000e916897220 */ /* 0x010fe20000410000 */
[----:B------:R-:W-:-:S04]  /*9610*/  VIADD R233, R7, 0x8 ;  /* 0x0000000807e97836 */ /* 0x000fc80000000000 */
[----:B------:R-:W4:Y:S01]  /*9620*/  MUFU.EX2 R102, R102 ;  /* 0x0000006600667308 */ /* 0x000f220000000800 */
[----:B--2---:R-:W-:Y:S01]  /*9630*/  FMUL.FTZ R33, R103, R33 ;  /* 0x0000002167217220 */ /* 0x004fe20000410000 */
[----:B------:R2:W4:Y:S01]  /*9640*/  SHFL.IDX PT, R212, R222, R233, 0x1f ;  /* 0x00001fe9ded47589 */ /* 0x00052200000e0000 */
[----:B---3--:R-:W-:Y:S01]  /*9650*/  FMUL.FTZ R34, R100, R34 ;  /* 0x0000002264227220 */ /* 0x008fe20000410000 */
[----:B------:R-:W-:Y:S01]  /*9660*/  FMUL.FTZ R207, R205, R207 ;  /* 0x000000cfcdcf7220 */ /* 0x000fe20000410000 */
[----:B------:R-:W-:-:S03]  /*9670*/  FMUL.FTZ R205, R227, R33 ;  /* 0x00000021e3cd7220 */ /* 0x000fc60000410000 */
[----:B------:R3:W-:Y:S01]  /*9680*/  MUFU.EX2 R22, R136 ;  /* 0x0000008800167308 */ /* 0x0007e20000000800 */
[----:B------:R-:W-:Y:S01]  /*9690*/  FFMA.FTZ R228, -R228, R228, 1 ;  /* 0x3f800000e4e47423 */ /* 0x000fe200000101e4 */
[----:B--2---:R-:W-:Y:S02]  /*96a0*/  VIADD R233, R7, 0xc ;  /* 0x0000000c07e97836 */ /* 0x004fe40000000000 */
[----:B-1----:R-:W-:Y:S01]  /*96b0*/  FMUL.FTZ R35, R101, R35 ;  /* 0x0000002365237220 */ /* 0x002fe20000410000 */
[----:B------:R-:W-:Y:S01]  /*96c0*/  IADD3 R227, R7, 0x10, RZ ;  /* 0x0000001007e37810 */ /* 0x000fe20007ffe0ff */
[----:B---3--:R-:W-:Y:S02]  /*96d0*/  FMUL.FTZ R136, R23, R232 ;  /* 0x000000e817887220 */ /* 0x008fe40000410000 */
[----:B------:R1:W-:Y:S01]  /*96e0*/  SHFL.IDX PT, R232, R222, R233, 0x1f ;  /* 0x00001fe9dee87589 */ /* 0x0003e200000e0000 */
[----:B------:R2:W-:Y:S01]  /*96f0*/  MUFU.EX2 R23, R135 ;  /* 0x0000008700177308 */ /* 0x0005e20000000800 */
[----:B-1----:R-:W-:-:S02]  /*9700*/  VIADD R233, R7, 0x18 ;  /* 0x0000001807e97836 */ /* 0x002fc40000000000 */
[----:B--2---:R-:W-:Y:S01]  /*9710*/  FMUL.FTZ R135, R208, R34 ;  /* 0x00000022d0877220 */ /* 0x004fe20000410000 */
[----:B------:R-:W-:Y:S01]  /*9720*/  FFMA.FTZ R34, -R88, R88, 1 ;  /* 0x3f80000058227423 */ /* 0x000fe20000010158 */
[----:B------:R-:W-:-:S03]  /*9730*/  FMUL.FTZ R88, R228, R35 ;  /* 0x00000023e4587220 */ /* 0x000fc60000410000 */
[----:B------:R-:W1:Y:S01]  /*9740*/  MUFU.EX2 R17, R17 ;  /* 0x0000001100117308 */ /* 0x000e620000000800 */
[----:B------:R-:W2:Y:S04]  /*9750*/  SHFL.IDX PT, R208, R222, R7, 0x1f ;  /* 0x00001f07ded07589 */ /* 0x000ea800000e0000 */
[----:B------:R-:W-:Y:S04]  /*9760*/  SHFL.IDX PT, R228, R222, R227, 0x1f ;  /* 0x00001fe3dee47589 */ /* 0x000fe800000e0000 */
[----:B------:R-:W3:Y:S01]  /*9770*/  SHFL.IDX PT, R227, R222, R233, 0x1f ;  /* 0x00001fe9dee37589 */ /* 0x000ee200000e0000 */
[----:B------:R-:W2:Y:S01]  /*9780*/  MUFU.EX2 R107, R107 ;  /* 0x0000006b006b7308 */ /* 0x000ea20000000800 */
[----:B----4-:R-:W-:Y:S01]  /*9790*/  FMUL.FTZ R32, R102, R32 ;  /* 0x0000002066207220 */ /* 0x010fe20000410000 */
[----:B------:R-:W-:Y:S01]  /*97a0*/  FFMA.FTZ R206, -R206, R206, 1 ;  /* 0x3f800000cece7423 */ /* 0x000fe200000101ce */
[----:B------:R-:W-:-:S03]  /*97b0*/  IADD3 R229, R7, 0x4, RZ ;  /* 0x0000000407e57810 */ /* 0x000fc60007ffe0ff */
[----:B------:R-:W-:Y:S02]  /*97c0*/  FMUL.FTZ R206, R206, R32 ;  /* 0x00000020cece7220 */ /* 0x000fe40000410000 */
[----:B------:R-:W4:Y:S01]  /*97d0*/  MUFU.EX2 R110, R110 ;  /* 0x0000006e006e7308 */ /* 0x000f220000000800 */
[----:B-1----:R-:W-:-:S07]  /*97e0*/  FMUL.FTZ R36, R17, R36 ;  /* 0x0000002411247220 */ /* 0x002fce0000410000 */
[----:B------:R-:W1:Y:S08]  /*97f0*/  MUFU.EX2 R109, R109 ;  /* 0x0000006d006d7308 */ /* 0x000e700000000800 */
[----:B------:R2:W-:Y:S02]  /*9800*/  MUFU.EX2 R32, R134 ;  /* 0x0000008600207308 */ /* 0x0005e40000000800 */
[----:B--2---:R2:W1:Y:S06]  /*9810*/  SHFL.IDX PT, R134, R222, R229, 0x1f ;  /* 0x00001fe5de867589 */ /* 0x00446c00000e0000 */
[----:B------:R3:W-:Y:S01]  /*9820*/  MUFU.EX2 R33, R133 ;  /* 0x0000008500217308 */ /* 0x0007e20000000800 */
[----:B------:R-:W-:Y:S01]  /*9830*/  FADD.FTZ R44, R44, -R212 ;  /* 0x800000d42c2c7221 */ /* 0x000fe20000010000 */
[----:B--2---:R-:W-:-:S02]  /*9840*/  VIADD R229, R7, 0x14 ;  /* 0x0000001407e57836 */ /* 0x004fc40000000000 */
[----:B---3--:R-:W-:Y:S01]  /*9850*/  FMUL.FTZ R133, R34, R36 ;  /* 0x0000002422857220 */ /* 0x008fe20000410000 */
[----:B------:R-:W-:Y:S01]  /*9860*/  FFMA.FTZ R225, -R225, R225, 1 ;  /* 0x3f800000e1e17423 */ /* 0x000fe200000101e1 */
[----:B------:R-:W-:Y:S02]  /*9870*/  FMUL.FTZ R220, R107, R220 ;  /* 0x000000dc6bdc7220 */ /* 0x000fe40000410000 */
[----:B------:R-:W2:Y:S01]  /*9880*/  SHFL.IDX PT, R229, R222, R229, 0x1f ;  /* 0x00001fe5dee57589 */ /* 0x000ea200000e0000 */
[----:B------:R-:W-:Y:S01]  /*9890*/  FADD.FTZ R46, R46, -R212 ;  /* 0x800000d42e2e7221 */ /* 0x000fe20000010000 */
[----:B------:R3:W-:Y:S01]  /*98a0*/  MUFU.EX2 R36, R130 ;  /* 0x0000008200247308 */ /* 0x0007e20000000800 */
[--C-:B------:R-:W-:Y:S01]  /*98b0*/  FADD.FTZ R40, R40, -R208.reuse ;  /* 0x800000d028287221 */ /* 0x100fe20000010000 */
[----:B------:R-:W-:Y:S01]  /*98c0*/  FADD.FTZ R42, R42, -R208 ;  /* 0x800000d02a2a7221 */ /* 0x000fe20000010000 */
[----:B------:R-:W-:Y:S01]  /*98d0*/  FADD.FTZ R208, R52, -R227 ;  /* 0x800000e334d07221 */ /* 0x000fe20000010000 */
[----:B------:R-:W-:Y:S01]  /*98e0*/  FFMA.FTZ R52, -R164, R164, 1 ;  /* 0x3f800000a4347423 */ /* 0x000fe200000101a4 */
[----:B----4-:R-:W-:Y:S01]  /*98f0*/  FMUL.FTZ R44, R110, R44 ;  /* 0x0000002c6e2c7220 */ /* 0x010fe20000410000 */
[----:B------:R-:W-:Y:S01]  /*9900*/  FFMA.FTZ R92, -R92, R92, 1 ;  /* 0x3f8000005c5c7423 */ /* 0x000fe2000001015c */
[----:B---3--:R-:W-:Y:S01]  /*9910*/  FADD.FTZ R130, R45, -R232 ;  /* 0x800000e82d827221 */ /* 0x008fe20000010000 */
[----:B------:R3:W-:Y:S01]  /*9920*/  MUFU.EX2 R35, R131 ;  /* 0x0000008300237308 */ /* 0x0007e20000000800 */
[----:B------:R-:W-:Y:S01]  /*9930*/  FFMA.FTZ R91, -R91, R91, 1 ;  /* 0x3f8000005b5b7423 */ /* 0x000fe2000001015b */
[----:B------:R-:W-:Y:S01]  /*9940*/  FMUL.FTZ R46, R15, R46 ;  /* 0x0000002e0f2e7220 */ /* 0x000fe20000410000 */
[----:B-1----:R-:W-:Y:S01]  /*9950*/  FMUL.FTZ R130, R109, R130 ;  /* 0x000000826d827220 */ /* 0x002fe20000410000 */
[----:B------:R-:W1:Y:S01]  /*9960*/  SHFL.IDX PT, R222, R222, R234, 0x1f ;  /* 0x00001feadede7589 */ /* 0x000e6200000e0000 */
[----:B------:R-:W-:-:S03]  /*9970*/  FMUL.FTZ R52, R52, R44 ;  /* 0x0000002c34347220 */ /* 0x000fc60000410000 */
[----:B------:R-:W4:Y:S01]  /*9980*/  MUFU.EX2 R105, R105 ;  /* 0x0000006900697308 */ /* 0x000f220000000800 */
[----:B---3--:R-:W-:Y:S01]  /*9990*/  FMUL.FTZ R131, R225, R220 ;  /* 0x000000dce1837220 */ /* 0x008fe20000410000 */
[----:B------:R-:W-:Y:S02]  /*99a0*/  VIADD R220, R7, 0x8 ;  /* 0x0000000807dc7836 */ /* 0x000fe40000000000 */
[----:B------:R-:W-:Y:S01]  /*99b0*/  FMUL.FTZ R44, R92, R46 ;  /* 0x0000002e5c2c7220 */ /* 0x000fe20000410000 */
[----:B------:R-:W-:-:S03]  /*99c0*/  FMUL.FTZ R46, R91, R130 ;  /* 0x000000825b2e7220 */ /* 0x000fc60000410000 */
[----:B------:R-:W3:Y:S01]  /*99d0*/  MUFU.EX2 R106, R106 ;  /* 0x0000006a006a7308 */ /* 0x000ee20000000800 */
[----:B------:R-:W1:Y:S01]  /*99e0*/  SHFL.IDX PT, R91, R10, R220, 0x1f ;  /* 0x00001fdc0a5b7589 */ /* 0x000e6200000e0000 */
[--C-:B------:R-:W-:Y:S01]  /*99f0*/  FADD.FTZ R41, R41, -R134.reuse ;  /* 0x8000008629297221 */ /* 0x100fe20000010000 */
[----:B------:R-:W-:-:S05]  /*9a00*/  FADD.FTZ R43, R43, -R134 ;  /* 0x800000862b2b7221 */ /* 0x000fca0000010000 */
[----:B------:R-:W1:Y:S01]  /*9a10*/  MUFU.EX2 R108, R108 ;  /* 0x0000006c006c7308 */ /* 0x000e620000000800 */
[----:B--2---:R-:W-:Y:S01]  /*9a20*/  FADD.FTZ R134, R49, -R229 ;  /* 0x800000e531867221 */ /* 0x004fe20000010000 */
[----:B------:R-:W-:-:S06]  /*9a30*/  FFMA.FTZ R45, -R230, R230, 1 ;  /* 0x3f800000e62d7423 */ /* 0x000fcc00000101e6 */
[----:B------:R-:W2:Y:S01]  /*9a40*/  MUFU.EX2 R111, R111 ;  /* 0x0000006f006f7308 */ /* 0x000ea20000000800 */
[----:B----4-:R-:W-:Y:S01]  /*9a50*/  FMUL.FTZ R49, R105, R40 ;  /* 0x0000002869317220 */ /* 0x010fe20000410000 */
[----:B------:R-:W-:Y:S01]  /*9a60*/  FMUL.FTZ R41, R13, R41 ;  /* 0x000000290d297220 */ /* 0x000fe20000410000 */
[----:B------:R-:W-:Y:S01]  /*9a70*/  FFMA.FTZ R226, -R226, R226, 1 ;  /* 0x3f800000e2e27423 */ /* 0x000fe200000101e2 */
[----:B------:R-:W-:Y:S01]  /*9a80*/  FADD.FTZ R47, R47, -R232 ;  /* 0x800000e82f2f7221 */ /* 0x000fe20000010000 */
[----:B------:R-:W-:Y:S01]  /*9a90*/  FMUL.FTZ R45, R45, R49 ;  /* 0x000000312d2d7220 */ /* 0x000fe20000410000 */
[----:B------:R-:W-:Y:S01]  /*9aa0*/  FFMA.FTZ R49, -R231, R231, 1 ;  /* 0x3f800000e7317423 */ /* 0x000fe200000101e7 */
[----:B---3--:R-:W-:Y:S01]  /*9ab0*/  FMUL.FTZ R38, R106, R38 ;  /* 0x000000266a267220 */ /* 0x008fe20000410000 */
[--C-:B------:R-:W-:Y:S01]  /*9ac0*/  FADD.FTZ R48, R48, -R228.reuse ;  /* 0x800000e430307221 */ /* 0x100fe20000010000 */
[----:B------:R-:W-:Y:S01]  /*9ad0*/  FADD.FTZ R50, R50, -R228 ;  /* 0x800000e432327221 */ /* 0x000fe20000010000 */
[----:B------:R3:W4:Y:S01]  /*9ae0*/  MUFU.EX2 R34, R132 ;  /* 0x0000008400227308 */ /* 0x0007220000000800 */
[--C-:B-1----:R-:W-:Y:S01]  /*9af0*/  FADD.FTZ R40, R53, -R222.reuse ;  /* 0x800000de35287221 */ /* 0x102fe20000010000 */
[----:B------:R-:W-:Y:S01]  /*9b00*/  FMUL.FTZ R49, R49, R41 ;  /* 0x0000002931317220 */ /* 0x000fe20000410000 */
[----:B------:R-:W-:Y:S01]  /*9b10*/  FMUL.FTZ R217, R108, R217 ;  /* 0x000000d96cd97220 */ /* 0x000fe20000410000 */
[----:B------:R-:W-:Y:S01]  /*9b20*/  FMUL.FTZ R38, R226, R38 ;  /* 0x00000026e2267220 */ /* 0x000fe20000410000 */
[----:B------:R-:W-:Y:S01]  /*9b30*/  FFMA.FTZ R90, -R90, R90, 1 ;  /* 0x3f8000005a5a7423 */ /* 0x000fe2000001015a */
[----:B------:R-:W-:Y:S01]  /*9b40*/  FFMA.FTZ R53, -R163, R163, 1 ;  /* 0x3f800000a3357423 */ /* 0x000fe200000101a3 */
[----:B------:R-:W-:Y:S01]  /*9b50*/  FFMA.FTZ R237, -R237, R237, 1 ;  /* 0x3f800000eded7423 */ /* 0x000fe200000101ed */
[----:B------:R-:W-:Y:S01]  /*9b60*/  FFMA.FTZ R93, -R93, R93, 1 ;  /* 0x3f8000005d5d7423 */ /* 0x000fe2000001015d */
[----:B---3--:R-:W-:Y:S01]  /*9b70*/  FFMA.FTZ R132, -R235, R235, 1 ;  /* 0x3f800000eb847423 */ /* 0x008fe200000101eb */
[----:B------:R-:W-:Y:S01]  /*9b80*/  FMUL.FTZ R47, R24, R47 ;  /* 0x0000002f182f7220 */ /* 0x000fe20000410000 */
[----:B------:R-:W-:Y:S01]  /*9b90*/  FMUL.FTZ R48, R25, R48 ;  /* 0x0000003019307220 */ /* 0x000fe20000410000 */
[----:B------:R-:W-:Y:S01]  /*9ba0*/  FMUL.FTZ R41, R26, R50 ;  /* 0x000000321a297220 */ /* 0x000fe20000410000 */
[----:B--2---:R-:W-:Y:S01]  /*9bb0*/  FMUL.FTZ R43, R111, R43 ;  /* 0x0000002b6f2b7220 */ /* 0x004fe20000410000 */
[----:B------:R-:W-:Y:S01]  /*9bc0*/  FFMA.FTZ R94, -R94, R94, 1 ;  /* 0x3f8000005e5e7423 */ /* 0x000fe2000001015e */
[----:B------:R-:W-:Y:S01]  /*9bd0*/  FMUL.FTZ R134, R27, R134 ;  /* 0x000000861b867220 */ /* 0x000fe20000410000 */
[C---:B------:R-:W-:Y:S01]  /*9be0*/  IADD3 R225, R7.reuse, 0x4, RZ ;  /* 0x0000000407e17810 */ /* 0x040fe20007ffe0ff */
[--C-:B------:R-:W-:Y:S01]  /*9bf0*/  FADD.FTZ R60, R60, -R91.reuse ;  /* 0x8000005b3c3c7221 */ /* 0x100fe20000010000 */
[C---:B------:R-:W-:Y:S01]  /*9c00*/  IADD3 R226, R7.reuse, 0x10, RZ ;  /* 0x0000001007e27810 */ /* 0x040fe20007ffe0ff */
        /* <DEDUP_REMOVED lines=8> */
[----:B------:R-:W-:Y:S01]  /*9c90*/  FMUL.FTZ R48, R93, R134 ;  /* 0x000000865d307220 */ /* 0x000fe20000410000 */
[----:B------:R-:W-:Y:S01]  /*9ca0*/  VIADD R217, R7, 0xc ;  /* 0x0000000c07d97836 */ /* 0x000fe20000000000 */
        /* <DEDUP_REMOVED lines=398> */
.L_x_1529:
        /* <DEDUP_REMOVED lines=13> */
[C---:B--2---:R-:W-:Y:S02]  /*b660*/  VIADD R5, R9.reuse, 0x9 ;  /* 0x0000000909057836 */ /* 0x044fe40000000000 */
        /* <DEDUP_REMOVED lines=54> */
.L_x_1530:
        /* <DEDUP_REMOVED lines=12> */
.L_x_1520:
[----:B------:R-:W-:-:S06]  /*ba90*/  UISETP.GE.AND UP0, UPT, UR40, UR37, UPT ;  /* 0x000000252800728c */ /* 0x000fcc000bf06270 */
[----:B------:R-:W-:-:S13]  /*baa0*/  PLOP3.LUT P0, PT, PT, PT, UP0, 0x80, 0x0 ;  /* 0x000000000000781c */ /* 0x000fda0003f0f008 */
[----:B------:R-:W-:Y:S05]  /*bab0*/  @P0 BRA `(.L_x_1532) ;  /* 0x0000005800080947 */ /* 0x000fea0003800000 */
[----:B------:R-:W2:Y:S01]  /*bac0*/  LDL.LU R21, [R1+0x48] ;  /* 0x0000480001157983 */ /* 0x000ea20000300800 */
[----:B------:R-:W3:Y:S01]  /*bad0*/  LDC R22, c[0x0][0x290] ;  /* 0x0000a400ff167b82 */ /* 0x000ee20000000800 */
[----:B------:R-:W-:Y:S01]  /*bae0*/  MOV R19, 0x40000040 ;  /* 0x4000004000137802 */ /* 0x000fe20000000f00 */
[----:B------:R-:W4:Y:S01]  /*baf0*/  S2R R5, SR_TID.X ;  /* 0x0000000000057919 */ /* 0x000f220000002100 */
[----:B------:R-:W5:Y:S01]  /*bb00*/  S2R R6, SR_TID.X ;  /* 0x0000000000067919 */ /* 0x000f620000002100 */
[----:B----4-:R-:W-:Y:S01]  /*bb10*/  IADD3 R5, R5, -0x80, RZ ;  /* 0xffffff8005057810 */ /* 0x010fe20007ffe0ff */
[----:B-----5:R-:W-:-:S03]  /*bb20*/  VIADD R9, R6, 0xffffff80 ;  /* 0xffffff8006097836 */ /* 0x020fc60000000000 */
[----:B------:R-:W-:Y:S02]  /*bb30*/  SHF.R.S32.HI R6, RZ, 0x1f, R5 ;  /* 0x0000001fff067819 */ /* 0x000fe40000011405 */
[----:B------:R-:W-:Y:S02]  /*bb40*/  SHF.R.S32.HI R8, RZ, 0x1f, R9 ;  /* 0x0000001fff087819 */ /* 0x000fe40000011409 */
[----:B------:R-:W-:Y:S02]  /*bb50*/  LEA.HI R7, R6, R5, RZ, 0x5 ;  /* 0x0000000506077211 */ /* 0x000fe400078f28ff */
[----:B------:R-:W-:Y:S02]  /*bb60*/  LEA.HI R11, R8, R9, RZ, 0x7 ;  /* 0x00000009080b7211 */ /* 0x000fe400078f38ff */
[----:B------:R-:W-:Y:S02]  /*bb70*/  LOP3.LUT R8, R7, 0xffffffe0, RZ, 0xc0, !PT ;  /* 0xffffffe007087812 */ /* 0x000fe400078ec0ff */
[----:B------:R-:W-:-:S02]  /*bb80*/  LEA.HI R6, R6, R5, RZ, 0x2 ;  /* 0x0000000506067211 */ /* 0x000fc400078f10ff */
[----:B------:R-:W-:Y:S01]  /*bb90*/  LOP3.LUT R10, R11, 0xffffff80, RZ, 0xc0, !PT ;  /* 0xffffff800b0a7812 */ /* 0x000fe200078ec0ff */
[----:B------:R-:W-:Y:S01]  /*bba0*/  IMAD.IADD R8, R5, 0x1, -R8 ;  /* 0x0000000105087824 */ /* 0x000fe200078e0a08 */
[----:B------:R-:W-:Y:S02]  /*bbb0*/  LOP3.LUT R6, R6, 0xfffffffc, RZ, 0xc0, !PT ;  /* 0xfffffffc06067812 */ /* 0x000fe400078ec0ff */
[----:B------:R-:W-:Y:S01]  /*bbc0*/  SHF.R.S32.HI R20, RZ, 0x7, R11 ;  /* 0x00000007ff147819 */ /* 0x000fe2000001140b */
[----:B------:R-:W-:Y:S01]  /*bbd0*/  IMAD.IADD R9, R9, 0x1, -R10 ;  /* 0x0000000109097824 */ /* 0x000fe200078e0a0a */
[----:B------:R-:W-:Y:S02]  /*bbe0*/  SHF.R.S32.HI R7, RZ, 0x1f, R8 ;  /* 0x0000001fff077819 */ /* 0x000fe40000011408 */
[----:B------:R-:W-:Y:S02]  /*bbf0*/  IADD3 R10, R5, -R6, RZ ;  /* 0x80000006050a7210 */ /* 0x000fe40007ffe0ff */
        /* <DEDUP_REMOVED lines=9> */
[--C-:B------:R-:W-:Y:S01]  /*bc90*/  SHF.R.S32.HI R9, RZ, 0x2, R12.reuse ;  /* 0x00000002ff097819 */ /* 0x100fe2000001140c */
[----:B------:R-:W-:Y:S01]  /*bca0*/  VIADD R13, R8, 0x10 ;  /* 0x00000010080d7836 */ /* 0x000fe20000000000 */
[----:B------:R-:W-:Y:S02]  /*bcb0*/  SHF.R.S32.HI R12, RZ, 0x1f, R12 ;  /* 0x0000001fff0c7819 */ /* 0x000fe4000001140c */
[----:B------:R-:W-:Y:S02]  /*bcc0*/  LEA.HI R11, R20, R20, RZ, 0x1 ;  /* 0x00000014140b7211 */ /* 0x000fe400078f08ff */
[----:B------:R-:W-:-:S02]  /*bcd0*/  LOP3.LUT R5, R5, 0x1ffffff0, RZ, 0xc0, !PT ;  /* 0x1ffffff005057812 */ /* 0x000fc400078ec0ff */
[----:B------:R-:W-:Y:S02]  /*bce0*/  LEA.HI R7, R7, R8, RZ, 0x1 ;  /* 0x0000000807077211 */ /* 0x000fe400078f08ff */
[----:B------:R-:W-:Y:S01]  /*bcf0*/  LEA.HI R12, R12, R9, RZ, 0x3 ;  /* 0x000000090c0c7211 */ /* 0x000fe200078f18ff */
[----:B------:R-:W-:Y:S01]  /*bd00*/  IMAD.IADD R6, R6, 0x1, -R5 ;  /* 0x0000000106067824 */ /* 0x000fe200078e0a05 */
[----:B------:R-:W-:Y:S02]  /*bd10*/  LOP3.LUT R11, R11, 0x3fffffe, RZ, 0xc0, !PT ;  /* 0x03fffffe0b0b7812 */ /* 0x000fe400078ec0ff */
[----:B------:R-:W-:Y:S02]  /*bd20*/  LOP3.LUT R7, R7, 0xfffffffe, RZ, 0xc0, !PT ;  /* 0xfffffffe07077812 */ /* 0x000fe400078ec0ff */
[----:B------:R-:W-:Y:S01]  /*bd30*/  IADD3 R5, R8, 0x8, RZ ;  /* 0x0000000808057810 */ /* 0x000fe20007ffe0ff */
[----:B------:R-:W-:Y:S01]  /*bd40*/  IMAD.IADD R20, R20, 0x1, -R11 ;  /* 0x0000000114147824 */ /* 0x000fe200078e0a0b */
[----:B------:R-:W-:-:S02]  /*bd50*/  LOP3.LUT R12, R12, 0xfffffff8, RZ, 0xc0, !PT ;  /* 0xfffffff80c0c7812 */ /* 0x000fc400078ec0ff */
[----:B-1----:R-:W-:Y:S02]  /*bd60*/  SHF.R.S32.HI R18, RZ, 0x5, R14 ;  /* 0x00000005ff127819 */ /* 0x002fe4000001140e */
[----:B------:R-:W-:Y:S02]  /*bd70*/  IADD3 R7, R8, -R7, RZ ;  /* 0x8000000708077210 */ /* 0x000fe40007ffe0ff */
[----:B------:R-:W-:Y:S02]  /*bd80*/  LEA.HI R11, R5, R5, RZ, 0x1 ;  /* 0x00000005050b7211 */ /* 0x000fe400078f08ff */
[----:B------:R-:W-:Y:S02]  /*bd90*/  LEA.HI R14, R13, R13, RZ, 0x1 ;  /* 0x0000000d0d0e7211 */ /* 0x000fe400078f08ff */
[----:B------:R-:W-:Y:S02]  /*bda0*/  IADD3 R15, R9, -R12, RZ ;  /* 0x8000000c090f7210 */ /* 0x000fe40007ffe0ff */
[----:B------:R-:W3:Y:S01]  /*bdb0*/  S2R R9, SR_CTAID.X ;  /* 0x0000000000097919 */ /* 0x000ee20000002500 */
[----:B------:R-:W-:-:S02]  /*bdc0*/  LEA R7, R6, R7, 0x3 ;  /* 0x0000000706077211 */ /* 0x000fc400078e18ff */
[----:B------:R-:W-:Y:S01]  /*bdd0*/  LOP3.LUT R12, R11, 0xfffffffe, RZ, 0xc0, !PT ;  /* 0xfffffffe0b0c7812 */ /* 0x000fe200078ec0ff */
[----:B------:R-:W-:Y:S01]  /*bde0*/  IMAD R17, R18, 0x10, R15 ;  /* 0x0000001012117824 */ /* 0x000fe200078e020f */
[----:B------:R-:W-:Y:S01]  /*bdf0*/  LOP3.LUT R6, R14, 0xfffffffe, RZ, 0xc0, !PT ;  /* 0xfffffffe0e067812 */ /* 0x000fe200078ec0ff */
[----:B------:R1:W-:Y:S01]  /*be00*/  STL [R1+0x64], R7 ;  /* 0x0000640701007387 */ /* 0x0003e20000100800 */
[----:B------:R-:W-:Y:S01]  /*be10*/  IADD3 R8, R8, 0x18, RZ ;  /* 0x0000001808087810 */ /* 0x000fe20007ffe0ff */
[----:B------:R-:W-:Y:S01]  /*be20*/  IMAD.IADD R12, R5, 0x1, -R12 ;  /* 0x00000001050c7824 */ /* 0x000fe200078e0a0c */
[--C-:B------:R-:W-:Y:S01]  /*be30*/  SHF.R.S32.HI R5, RZ, 0x1, R11.reuse ;  /* 0x00000001ff057819 */ /* 0x100fe2000001140b */
[----:B------:R-:W-:Y:S01]  /*be40*/  IMAD.IADD R13, R13, 0x1, -R6 ;  /* 0x000000010d0d7824 */ /* 0x000fe200078e0a06 */
[----:B------:R-:W-:Y:S02]  /*be50*/  SHF.R.S32.HI R6, RZ, 0x1f, R11 ;  /* 0x0000001fff067819 */ /* 0x000fe4000001140b */
[----:B------:R-:W-:-:S02]  /*be60*/  LEA.HI R11, R8, R8, RZ, 0x1 ;  /* 0x00000008080b7211 */ /* 0x000fc400078f08ff */
[----:B------:R-:W-:Y:S02]  /*be70*/  LEA.HI R6, R6, R5, RZ, 0x4 ;  /* 0x0000000506067211 */ /* 0x000fe400078f20ff */
[--C-:B-1----:R-:W-:Y:S02]  /*be80*/  SHF.R.S32.HI R7, RZ, 0x1, R14.reuse ;  /* 0x00000001ff077819 */ /* 0x102fe4000001140e */
[----:B------:R-:W-:Y:S02]  /*be90*/  SHF.R.S32.HI R14, RZ, 0x1f, R14 ;  /* 0x0000001fff0e7819 */ /* 0x000fe4000001140e */
[--C-:B------:R-:W-:Y:S02]  /*bea0*/  SHF.R.S32.HI R15, RZ, 0x1, R11.reuse ;  /* 0x00000001ff0f7819 */ /* 0x100fe4000001140b */
[----:B------:R-:W-:Y:S02]  /*beb0*/  SHF.R.S32.HI R18, RZ, 0x1f, R11 ;  /* 0x0000001fff127819 */ /* 0x000fe4000001140b */
[----:B------:R-:W-:-:S02]  /*bec0*/  LEA.HI R14, R14, R7, RZ, 0x4 ;  /* 0x000000070e0e7211 */ /* 0x000fc400078f20ff */
[----:B------:R-:W-:Y:S02]  /*bed0*/  LOP3.LUT R6, R6, 0x1ffffff0, RZ, 0xc0, !PT ;  /* 0x1ffffff006067812 */ /* 0x000fe400078ec0ff */
[----:B------:R-:W-:Y:S02]  /*bee0*/  LEA.HI R18, R18, R15, RZ, 0x4 ;  /* 0x0000000f12127211 */ /* 0x000fe400078f20ff */
        /* <DEDUP_REMOVED lines=8> */
[----:B---3--:R-:W-:Y:S01]  /*bf70*/  IMAD R7, R9, -0x80, R22 ;  /* 0xffffff8009077824 */ /* 0x008fe200078e0216 */
[----:B------:R-:W-:Y:S01]  /*bf80*/  LEA R8, R14, R13, 0x3 ;  /* 0x0000000d0e087211 */ /* 0x000fe200078e18ff */
[----:B------:R-:W-:Y:S01]  /*bf90*/  IMAD.MOV.U32 R15, RZ, RZ, 0x40000040 ;  /* 0x40000040ff0f7424 */ /* 0x000fe200078e00ff */
[----:B------:R-:W-:Y:S01]  /*bfa0*/  STL [R1+0x60], R5 ;  /* 0x0000600501007387 */ /* 0x000fe20000100800 */
[----:B------:R-:W-:-:S02]  /*bfb0*/  LEA R6, R18, R11, 0x3 ;  /* 0x0000000b12067211 */ /* 0x000fc400078e18ff */
[----:B------:R-:W-:Y:S01]  /*bfc0*/  LEA R20, R20, R17, 0x6 ;  /* 0x0000001114147211 */ /* 0x000fe200078e30ff */
[----:B------:R1:W-:Y:S01]  /*bfd0*/  STL [R1+0x5c], R8 ;  /* 0x00005c0801007387 */ /* 0x0003e20000100800 */
[----:B------:R-:W-:-:S03]  /*bfe0*/  MOV R13, 0x40000040 ;  /* 0x40000040000d7802 */ /* 0x000fc60000000f00 */
[----:B------:R3:W-:Y:S01]  /*bff0*/  STL [R1+0x58], R6 ;  /* 0x0000580601007387 */ /* 0x0007e20000100800 */
[--C-:B------:R-:W-:Y:S02]  /*c000*/  IMAD R9, R9, -0x80, -R20.reuse ;  /* 0xffffff8009097824 */ /* 0x100fe400078e0a14 */
[----:B-1----:R-:W-:Y:S02]  /*c010*/  IMAD.IADD R8, R7, 0x1, -R20 ;  /* 0x0000000107087824 */ /* 0x002fe400078e0a14 */
[----:B--2---:R-:W-:-:S04]  /*c020*/  IMAD R5, R21, 0x2000, R16 ;  /* 0x0000200015057824 */ /* 0x004fc800078e0210 */
[C---:B------:R-:W-:Y:S01]  /*c030*/  VIADD R7, R5.reuse, 0x20c00 ;  /* 0x00020c0005077836 */ /* 0x040fe20000000000 */
[----:B---3--:R-:W-:Y:S02]  /*c040*/  IADD3 R6, R5, 0x4000, RZ ;  /* 0x0000400005067810 */ /* 0x008fe40007ffe0ff */
        /* <DEDUP_REMOVED lines=11> */
[----:B------:R1:W-:Y:S01]  /*c100*/  STL [R1+0x34], R6 ;  /* 0x0000340601007387 */ /* 0x0003e20000100800 */
[----:B------:R-:W-:-:S02]  /*c110*/  IADD3 R18, R6, 0x2, RZ ;  /* 0x0000000206127810 */ /* 0x000fc40007ffe0ff */
[C---:B------:R-:W-:Y:S01]  /*c120*/  IADD3 R11, R10.reuse, 0x8, RZ ;  /* 0x000000080a0b7810 */ /* 0x040fe20007ffe0ff */
[----:B------:R2:W-:Y:S01]  /*c130*/  STL [R1+0x50], R5 ;  /* 0x0000500501007387 */ /* 0x0005e20000100800 */
[----:B------:R-:W-:-:S03]  /*c140*/  VIADD R11, R10, 0x14 ;  /* 0x000000140a0b7836 */ /* 0x000fc60000000000 */
[----:B------:R3:W-:Y:S01]  /*c150*/  STL.64 [R1+0x38], R12 ;  /* 0x0000380c01007387 */ /* 0x0007e20000100a00 */
[C---:B-1----:R-:W-:Y:S01]  /*c160*/  VIADD R6, R10.reuse, 0xc ;  /* 0x0000000c0a067836 */ /* 0x042fe20000000000 */
[C---:B------:R-:W-:Y:S02]  /*c170*/  IADD3 R6, R10.reuse, 0x18, RZ ;  /* 0x000000180a067810 */ /* 0x040fe40007ffe0ff */
[----:B------:R3:W-:Y:S01]  /*c180*/  STL.64 [R1+0x48], R18 ;  /* 0x0000481201007387 */ /* 0x0007e20000100a00 */
[C---:B--2---:R-:W-:Y:S01]  /*c190*/  VIADD R5, R10.reuse, 0x4 ;  /* 0x000000040a057836 */ /* 0x044fe20000000000 */
[C---:B------:R-:W-:Y:S02]  /*c1a0*/  IADD3 R5, R10.reuse, 0x10, RZ ;  /* 0x000000100a057810 */ /* 0x040fe40007ffe0ff */
[----:B------:R3:W-:Y:S01]  /*c1b0*/  STL.64 [R1+0x40], R14 ;  /* 0x0000400e01007387 */ /* 0x0007e20000100a00 */
[----:B------:R-:W-:-:S07]  /*c1c0*/  VIADD R5, R10, 0x1c ;  /* 0x0000001c0a057836 */ /* 0x000fce0000000000 */
.L_x_1543:
[----:B------:R-:W-:-:S05]  /*c1d0*/  IMAD.U32 R5, RZ, RZ, UR36 ;  /* 0x00000024ff057e24 */ /* 0x000fca000f8e00ff */
[----:B------:R-:W-:-:S04]  /*c1e0*/  LOP3.LUT R5, R5, 0x1, RZ, 0xfc, !PT ;  /* 0x0000000105057812 */ /* 0x000fc800078efcff */
[----:B------:R-:W-:-:S13]  /*c1f0*/  ISETP.NE.AND P6, PT, R5, 0x3, PT ;  /* 0x000000030500780c */ /* 0x000fda0003fc5270 */
[----:B------:R-:W-:Y:S05]  /*c200*/  @!P6 BRA `(.L_x_1533) ;  /* 0x000000000004e947 */ /* 0x000fea0003800000 */
[----:B------:R-:W-:Y:S01]  /*c210*/  BPT.TRAP 0x1 ;  /* 0x000000040000795c */ /* 0x000fe20000300000 */
.L_x_1533:
[----:B------:R-:W-:Y:S02]  /*c220*/  LEA R6, R0, R16, 0x3 ;  /* 0x0000001000067211 */ /* 0x000fe400078e18ff */
[----:B---3--:R-:W-:-:S04]  /*c230*/  SHF.L.U32 R19, R4, 0x1f, RZ ;  /* 0x0000001f04137819 */ /* 0x008fc800000006ff */
[----:B------:R1:W2:Y:S01]  /*c240*/  SYNCS.PHASECHK.TRANS64.TRYWAIT P0, [R6+URZ+0x30c10], R19 ;  /* 0x030c1013060075a7 */ /* 0x0002a2000800017f */
[----:B------:R-:W-:Y:S05]  /*c250*/  @!P6 BRA `(.L_x_1534) ;  /* 0x000000000004e947 */ /* 0x000fea0003800000 */
[----:B------:R-:W-:Y:S01]  /*c260*/  BPT.TRAP 0x1 ;  /* 0x000000040000795c */ /* 0x000fe20000300000 */
.L_x_1534:
[----:B------:R-:W-:-:S05]  /*c270*/  VIADD R5, R16, 0x10000 ;  /* 0x0001000010057836 */ /* 0x000fca0000000000 */
[----:B------:R-:W-:-:S04]  /*c280*/  SHF.R.U32.HI R5, RZ, 0x4, R5 ;  /* 0x00000004ff057819 */ /* 0x000fc80000011605 */
[----:B------:R-:W-:-:S04]  /*c290*/  LOP3.LUT R5, R5, 0x3fff, RZ, 0xc0, !PT ;  /* 0x00003fff05057812 */ /* 0x000fc800078ec0ff */
[----:B------:R-:W-:Y:S01]  /*c2a0*/  LOP3.LUT R11, R5, 0x10000, RZ, 0xfc, !PT ;  /* 0x00010000050b7812 */ /* 0x000fe200078efcff */
[----:B--2---:R-:W-:Y:S06]  /*c2b0*/  @P0 BRA `(.L_x_1535) ;  /* 0x0000000000080947 */ /* 0x004fec0003800000 */
[----:B------:R-:W2:Y:S02]  /*c2c0*/  SYNCS.PHASECHK.TRANS64.TRYWAIT P0, [R6+URZ+0x30c10], R19 ;  /* 0x030c1013060075a7 */ /* 0x000ea4000800017f */
[----:B--2---:R-:W-:Y:S05]  /*c2d0*/  @!P0 BRA `(.L_x_1536) ;  /* 0x0000009800448947 */ /* 0x004fea0003800000 */
.L_x_1535:
[----:B------:R-:W-:Y:S01]  /*c2e0*/  LEA R11, R0, R11, 0xa ;  /* 0x0000000b000b7211 */ /* 0x000fe200078e50ff */
        /* <DEDUP_REMOVED lines=11> */
[----:B------:R-:W-:Y:S01]  /*c3a0*/  VIADD R12, R7, 0x2 ;  /* 0x00000002070c7836 */ /* 0x000fe20000000000 */
[----:B------:R-:W-:Y:S01]  /*c3b0*/  MOV R13, 0x40000040 ;  /* 0x40000040000d7802 */ /* 0x000fe20000000f00 */
        /* <DEDUP_REMOVED lines=17> */
[----:B------:R-:W-:Y:S01]  /*c4d0*/  VIADD R12, R7, 0x6 ;  /* 0x00000006070c7836 */ /* 0x000fe20000000000 */
[----:B------:R-:W-:-:S04]  /*c4e0*/  MOV R13, 0x40000040 ;  /* 0x40000040000d7802 */ /* 0x000fc80000000f00 */
[----:B------:R-:W-:Y:S02]  /*c4f0*/  R2UR UR4, R12 ;  /* 0x000000000c0472ca */ /* 0x000fe400000e0000 */
[----:B------:R-:W-:Y:S01]  /*c500*/  R2UR UR5, R13 ;  /* 0x000000000d0572ca */ /* 0x000fe200000e0000 */
[----:B------:R-:W-:Y:S02]  /*c510*/  WARPGROUP.DEPBAR.LE gsb0, 0x0 ;  /* 0x00008000000079c5 */ /* 0x000fe40000010000 */
[----:B------:R-:W-:-:S06]  /*c520*/  WARPGROUP.ARRIVE ;  /* 0x00000000000079c5 */ /* 0x000fcc0000000000 */
[----:B------:R-:W-:Y:S01]  /*c530*/  HGMMA.64x128x16.F32.BF16 R72, gdesc[UR8], R72, gsb0 ;  /* 0x01e00000084879f0 */ /* 0x000fe20008001848 */
[----:B---3--:R-:W-:-:S04]  /*c540*/  IMAD R12, R0, 0x80, R18 ;  /* 0x00000080000c7824 */ /* 0x008fc800078e0212 */
[----:B------:R-:W-:Y:S01]  /*c550*/  IMAD R227, R3, 0x2, R12 ;  /* 0x0000000203e37824 */ /* 0x000fe200078e020c */
[C---:B----4-:R-:W-:Y:S01]  /*c560*/  LEA R14, R0.reuse, R14, 0x7 ;  /* 0x0000000e000e7211 */ /* 0x050fe200078e38ff */
[----:B-----5:R-:W-:-:S03]  /*c570*/  IMAD R18, R0, 0x80, R17 ;  /* 0x0000008000127824 */ /* 0x020fc600078e0211 */
[C---:B------:R-:W-:Y:S02]  /*c580*/  LEA R17, R3.reuse, R14, 0x1 ;  /* 0x0000000e03117211 */ /* 0x040fe400078e08ff */
[----:B--2---:R-:W-:Y:S01]  /*c590*/  LEA R20, R0, R15, 0x7 ;  /* 0x0000000f00147211 */ /* 0x004fe200078e38ff */
[----:B------:R-:W-:Y:S01]  /*c5a0*/  IMAD R13, R3, 0x2, R18 ;  /* 0x00000002030d7824 */ /* 0x000fe200078e0212 */
[----:B------:R-:W-:Y:S01]  /*c5b0*/  LEA R12, R17, R16, 0x2 ;  /* 0x00000010110c7211 */ /* 0x000fe200078e10ff */
[--C-:B------:R-:W-:Y:S01]  /*c5c0*/  IMAD R18, R227, 0x4, R16.reuse ;  /* 0x00000004e3127824 */ /* 0x100fe200078e0210 */
        /* <DEDUP_REMOVED lines=18> */
.L_x_1537:
[----:B------:R1:W1:Y:S01]  /*c6f0*/  SYNCS.PHASECHK.TRANS64.TRYWAIT P0, [R6+URZ+0x30c30], R19 ;  /* 0x030c3013060075a7 */ /* 0x000262000800017f */
[----:B------:R-:W-:Y:S05]  /*c700*/  @!P6 BRA `(.L_x_1538) ;  /* 0x000000000004e947 */ /* 0x000fea0003800000 */
[----:B------:R-:W-:Y:S01]  /*c710*/  BPT.TRAP 0x1 ;  /* 0x000000040000795c */ /* 0x000fe20000300000 */
.L_x_1538:
[----:B-1----:R-:W-:Y:S05]  /*c720*/  @P0 BRA `(.L_x_1539) ;  /* 0x0000000000080947 */ /* 0x002fea0003800000 */
[----:B------:R-:W1:Y:S02]  /*c730*/  SYNCS.PHASECHK.TRANS64.TRYWAIT P0, [R6+URZ+0x30c30], R19 ;  /* 0x030c3013060075a7 */ /* 0x000e64000800017f */
[----:B-1----:R-:W-:Y:S05]  /*c740*/  @!P0 BRA `(.L_x_1540) ;  /* 0x00000094003c8947 */ /* 0x002fea0003800000 */
.L_x_1539:
        /* <DEDUP_REMOVED lines=16> */
[----:B-1----:R-:W-:Y:S01]  /*c850*/  MUFU.TANH R200, R75 ;  /* 0x0000004b00c87308 */ /* 0x002fe20000002400 */
        /* <DEDUP_REMOVED lines=80> */
[----:B--2---:R-:W1:Y:S01]  /*cd60*/  LDC R2, c[0x0][0x74c] ;  /* 0x0001d300ff027b82 */ /* 0x004e620000000800 */
[----:B------:R-:W-:Y:S01]  /*cd70*/  FMUL.FTZ R138, R90, UR9 ;  /* 0x000000095a8a7c20 */ /* 0x000fe20008410000 */
[----:B------:R-:W-:Y:S01]  /*cd80*/  FMUL.FTZ R89, R94, UR9 ;  /* 0x000000095e597c20 */ /* 0x000fe20008410000 */
[----:B------:R-:W-:Y:S01]  /*cd90*/  FMUL.FTZ R90, R95, UR9 ;  /* 0x000000095f5a7c20 */ /* 0x000fe20008410000 */
[----:B------:R-:W-:Y:S01]  /*cda0*/  HGMMA.64x128x16.F32.BF16 R24, gdesc[UR4], RZ, !UPT, gsb0 ;  /* 0x01e00000041879f0 */ /* 0x000fe2000c0018ff */
[----:B------:R-:W-:Y:S01]  /*cdb0*/  UIADD3 UR4, UR6, 0x2, URZ ;  /* 0x0000000206047890 */ /* 0x000fe2000fffe03f */
[----:B------:R-:W2:Y:S01]  /*cdc0*/  MUFU.TANH R136, R136 ;  /* 0x0000008800887308 */ /* 0x000ea20000002400 */
[----:B------:R-:W-:Y:S01]  /*cdd0*/  FMUL.FTZ R205, R92, UR9 ;  /* 0x000000095ccd7c20 */ /* 0x000fe20008410000 */
[----:B------:R-:W2:Y:S01]  /*cde0*/  LDC.64 R94, c[0x0][0x748] ;  /* 0x0001d200ff5e7b82 */ /* 0x000ea20000000a00 */
[----:B------:R-:W-:Y:S01]  /*cdf0*/  FMUL.FTZ R92, R97, UR9 ;  /* 0x00000009615c7c20 */ /* 0x000fe20008410000 */
[----:B------:R-:W-:Y:S01]  /*ce00*/  FMUL.FTZ R100, R100, UR9 ;  /* 0x0000000964647c20 */ /* 0x000fe20008410000 */
[----:B------:R-:W-:Y:S01]  /*ce10*/  FMUL.FTZ R101, R101, UR9 ;  /* 0x0000000965657c20 */ /* 0x000fe20008410000 */
        /* <DEDUP_REMOVED lines=29> */
[----:B---3--:R-:W-:Y:S01]  /*cff0*/  R2UR UR12, R4 ;  /* 0x00000000040c72ca */ /* 0x008fe200000e0000 */
[----:B------:R-:W-:-:S02]  /*d000*/  WARPGROUP.DEPBAR.LE gsb0, 0x0 ;  /* 0x00008000000079c5 */ /* 0x000fc40000010000 */
[----:B------:R-:W-:Y:S01]  /*d010*/  R2UR UR13, R5 ;  /* 0x00000000050d72ca */ /* 0x000fe200000e0000 */
[----:B------:R-:W-:Y:S01]  /*d020*/  IMAD.IADD R96, R8, 0x1, R96 ;  /* 0x0000000108607824 */ /* 0x000fe200078e0260 */
[----:B------:R-:W3:Y:S01]  /*d030*/  LDL.64 R4, [R1+0x38] ;  /* 0x0000380001047983 */ /* 0x000ee20000100a00 */
[----:B------:R-:W-:Y:S01]  /*d040*/  WARPGROUP.ARRIVE ;  /* 0x00000000000079c5 */ /* 0x000fe20000000000 */
[----:B------:R-:W-:Y:S01]  /*d050*/  IADD3 R2, -R2, 0x8, RZ ;  /* 0x0000000802027810 */ /* 0x000fe20007ffe1ff */
[----:B------:R-:W-:Y:S01]  /*d060*/  UIADD3 UR6, UR6, 0x6, URZ ;  /* 0x0000000606067890 */ /* 0x000fe2000fffe03f */
[----:B------:R-:W1:Y:S01]  /*d070*/  MUFU.TANH R167, R205 ;  /* 0x000000cd00a77308 */ /* 0x000e620000002400 */
[----:B------:R-:W-:Y:S01]  /*d080*/  UMOV UR7, 0x40000040 ;  /* 0x4000004000077882 */ /* 0x000fe20000000000 */
[----:B------:R-:W-:-:S05]  /*d090*/  FMUL.FTZ R93, R98, UR9 ;  /* 0x00000009625d7c20 */ /* 0x000fca0008410000 */
[----:B------:R-:W-:Y:S01]  /*d0a0*/  HGMMA.64x128x16.F32.BF16 R24, gdesc[UR12], R24, gsb0 ;  /* 0x01e000000c1879f0 */ /* 0x000fe20008001818 */
[----:B----4-:R-:W-:Y:S01]  /*d0b0*/  R2UR UR12, R6 ;  /* 0x00000000060c72ca */ /* 0x010fe200000e0000 */
[----:B------:R-:W-:Y:S01]  /*d0c0*/  IMAD.IADD R221, R2, 0x1, -R96 ;  /* 0x0000000102dd7824 */ /* 0x000fe200078e0a60 */
[----:B------:R-:W-:Y:S01]  /*d0d0*/  R2UR UR13, R7 ;  /* 0x00000000070d72ca */ /* 0x000fe200000e0000 */
[----:B------:R-:W-:Y:S01]  /*d0e0*/  UMOV UR14, UR4 ;  /* 0x00000004000e7c82 */ /* 0x000fe20008000000 */
[----:B------:R-:W-:Y:S01]  /*d0f0*/  UMOV UR15, 0x40000040 ;  /* 0x40000040000f7882 */ /* 0x000fe20000000000 */
[----:B------:R4:W-:Y:S01]  /*d100*/  MUFU.TANH R7, R126 ;  /* 0x0000007e00077308 */ /* 0x0009e20000002400 */
[----:B--2---:R-:W-:-:S07]  /*d110*/  IADD3 R95, RZ, -R96, -R95 ;  /* 0x80000060ff5f7210 */ /* 0x004fce0007ffe85f */
[----:B------:R-:W2:Y:S01]  /*d120*/  MUFU.TANH R88, R88 ;  /* 0x0000005800587308 */ /* 0x000ea20000002400 */
[----:B----4-:R-:W-:Y:S02]  /*d130*/  IADD3 R126, -R96, R94, RZ ;  /* 0x0000005e607e7210 */ /* 0x010fe40007ffe1ff */
[----:B------:R-:W-:Y:S02]  /*d140*/  IADD3 R94, R94, 0x8, -R96 ;  /* 0x000000085e5e7810 */ /* 0x000fe40007ffe860 */
[----:B------:R-:W-:Y:S02]  /*d150*/  SEL R126, R126, 0x80, !P2 ;  /* 0x000000807e7e7807 */ /* 0x000fe40005000000 */
[----:B------:R-:W-:Y:S01]  /*d160*/  SEL R221, R221, 0x80, P3 ;  /* 0x00000080dddd7807 */ /* 0x000fe20001800000 */
[----:B------:R-:W4:Y:S01]  /*d170*/  MUFU.TANH R91, R91 ;  /* 0x0000005b005b7308 */ /* 0x000f220000002400 */
[----:B------:R-:W-:Y:S02]  /*d180*/  SEL R218, R95, 0x80, P1 ;  /* 0x000000805fda7807 */ /* 0x000fe40000800000 */
[----:B------:R-:W-:-:S02]  /*d190*/  ISETP.GE.AND P3, PT, R126, RZ, PT ;  /* 0x000000ff7e00720c */ /* 0x000fc40003f66270 */
[----:B------:R-:W-:-:S03]  /*d1a0*/  ISETP.GE.AND P4, PT, R126, 0x1, PT ;  /* 0x000000017e00780c */ /* 0x000fc60003f86270 */
[----:B------:R-:W4:Y:S08]  /*d1b0*/  MUFU.TANH R92, R92 ;  /* 0x0000005c005c7308 */ /* 0x000f300000002400 */
[----:B------:R-:W-:Y:S08]  /*d1c0*/  MUFU.TANH R169, R138 ;  /* 0x0000008a00a97308 */ /* 0x000ff00000002400 */
[----:B------:R-:W4:Y:S08]  /*d1d0*/  MUFU.TANH R165, R100 ;  /* 0x0000006400a57308 */ /* 0x000f300000002400 */
[----:B------:R-:W4:Y:S08]  /*d1e0*/  MUFU.TANH R164, R101 ;  /* 0x0000006500a47308 */ /* 0x000f300000002400 */
[----:B------:R-:W4:Y:S08]  /*d1f0*/  MUFU.TANH R89, R89 ;  /* 0x0000005900597308 */ /* 0x000f300000002400 */
[----:B------:R-:W4:Y:S08]  /*d200*/  MUFU.TANH R90, R90 ;  /* 0x0000005a005a7308 */ /* 0x000f300000002400 */
[----:B------:R-:W-:Y:S08]  /*d210*/  MUFU.TANH R145, R120 ;  /* 0x0000007800917308 */ /* 0x000ff00000002400 */
[----:B------:R-:W-:Y:S08]  /*d220*/  MUFU.TANH R143, R122 ;  /* 0x0000007a008f7308 */ /* 0x000ff00000002400 */
[----:B------:R-:W-:Y:S08]  /*d230*/  MUFU.TANH R142, R123 ;  /* 0x0000007b008e7308 */ /* 0x000ff00000002400 */
[----:B------:R-:W4:Y:S08]  /*d240*/  MUFU.TANH R93, R93 ;  /* 0x0000005d005d7308 */ /* 0x000f300000002400 */
[----:B------:R-:W4:Y:S08]  /*d250*/  MUFU.TANH R166, R99 ;  /* 0x0000006300a67308 */ /* 0x000f300000002400 */
[----:B------:R-:W4:Y:S08]  /*d260*/  MUFU.TANH R163, R102 ;  /* 0x0000006600a37308 */ /* 0x000f300000002400 */
[----:B------:R-:W4:Y:S01]  /*d270*/  MUFU.TANH R162, R103 ;  /* 0x0000006700a27308 */ /* 0x000f220000002400 */
[----:B------:R-:W-:-:S02]  /*d280*/  WARPGROUP.DEPBAR.LE gsb0, 0x0 ;  /* 0x00008000000079c5 */ /* 0x000fc40000010000 */
[----:B------:R-:W-:-:S05]  /*d290*/  WARPGROUP.ARRIVE ;  /* 0x00000000000079c5 */ /* 0x000fca0000000000 */
[----:B------:R-:W-:Y:S01]  /*d2a0*/  MUFU.TANH R156, R109 ;  /* 0x0000006d009c7308 */ /* 0x000fe20000002400 */
[----:B------:R-:W-:Y:S01]  /*d2b0*/  HGMMA.64x128x16.F32.BF16 R24, gdesc[UR12], R24, gsb0 ;  /* 0x01e000000c1879f0 */ /* 0x000fe20008001818 */
[----:B------:R-:W-:Y:S02]  /*d2c0*/  ISETP.GE.AND P1, PT, R126, 0x9, PT ;  /* 0x000000097e00780c */ /* 0x000fe40003f26270 */
[----:B------:R-:W-:-:S04]  /*d2d0*/  ISETP.GT.OR P3, PT, R218, RZ, !P3 ;  /* 0x000000ffda00720c */ /* 0x000fc80005f64670 */
[----:B------:R-:W4:Y:S01]  /*d2e0*/  MUFU.TANH R161, R104 ;  /* 0x0000006800a17308 */ /* 0x000f220000002400 */
[C---:B------:R-:W-:Y:S02]  /*d2f0*/  ISETP.GT.OR P4, PT, R218.reuse, 0x1, !P4 ;  /* 0x00000001da00780c */ /* 0x040fe40006784670 */
[----:B------:R-:W-:Y:S02]  /*d300*/  ISETP.GT.OR P1, PT, R218, 0x9, !P1 ;  /* 0x00000009da00780c */ /* 0x000fe40004f24670 */
[----:B------:R-:W-:Y:S02]  /*d310*/  FSEL R216, R19, -INF , !P3 ;  /* 0xff80000013d87808 */ /* 0x000fe40005800000 */
[----:B------:R-:W-:Y:S01]  /*d320*/  FSEL R219, R230, -INF , !P4 ;  /* 0xff800000e6db7808 */ /* 0x000fe20006000000 */
[----:B------:R-:W4:Y:S01]  /*d330*/  MUFU.TANH R160, R105 ;  /* 0x0000006900a07308 */ /* 0x000f220000002400 */
[C---:B------:R-:W-:Y:S02]  /*d340*/  ISETP.GE.AND P2, PT, R126.reuse, 0x10, PT ;  /* 0x000000107e00780c */ /* 0x040fe40003f46270 */
[----:B------:R-:W-:-:S02]  /*d350*/  ISETP.GE.AND P3, PT, R126, 0x11, PT ;  /* 0x000000117e00780c */ /* 0x000fc40003f66270 */
[C---:B------:R-:W-:Y:S02]  /*d360*/  ISETP.GE.AND P5, PT, R126.reuse, 0x18, PT ;  /* 0x000000187e00780c */ /* 0x040fe40003fa6270 */
[----:B------:R-:W-:Y:S01]  /*d370*/  ISETP.GE.AND P4, PT, R126, 0x19, PT ;  /* 0x000000197e00780c */ /* 0x000fe20003f86270 */
[----:B------:R-:W-:Y:S01]  /*d380*/  MUFU.TANH R153, R112 ;  /* 0x0000007000997308 */ /* 0x000fe20000002400 */
[----:B------:R-:W-:Y:S02]  /*d390*/  FSEL R220, R236, -INF , !P1 ;  /* 0xff800000ecdc7808 */ /* 0x000fe40004800000 */
[C---:B------:R-:W-:Y:S02]  /*d3a0*/  ISETP.GT.OR P2, PT, R218.reuse, 0x10, !P2 ;  /* 0x00000010da00780c */ /* 0x040fe40005744670 */
[C---:B------:R-:W-:Y:S02]  /*d3b0*/  ISETP.GT.OR P3, PT, R218.reuse, 0x11, !P3 ;  /* 0x00000011da00780c */ /* 0x040fe40005f64670 */
[C---:B------:R-:W-:Y:S01]  /*d3c0*/  ISETP.GT.OR P5, PT, R218.reuse, 0x18, !P5 ;  /* 0x00000018da00780c */ /* 0x040fe20006fa4670 */
[----:B------:R-:W-:Y:S01]  /*d3d0*/  MUFU.TANH R141, R124 ;  /* 0x0000007c008d7308 */ /* 0x000fe20000002400 */
[----:B------:R-:W-:-:S02]  /*d3e0*/  ISETP.GT.OR P4, PT, R218, 0x19, !P4 ;  /* 0x00000019da00780c */ /* 0x000fc40006784670 */
[----:B------:R-:W-:Y:S02]  /*d3f0*/  FSEL R215, R233, -INF , !P2 ;  /* 0xff800000e9d77808 */ /* 0x000fe40005000000 */
[----:B------:R-:W-:Y:S02]  /*d400*/  FSEL R211, R21, -INF , !P3 ;  /* 0xff80000015d37808 */ /* 0x000fe40005800000 */
[----:B------:R-:W-:Y:S01]  /*d410*/  FSEL R208, R23, -INF , !P5 ;  /* 0xff80000017d07808 */ /* 0x000fe20006800000 */
[----:B------:R-:W4:Y:S01]  /*d420*/  MUFU.TANH R157, R108 ;  /* 0x0000006c009d7308 */ /* 0x000f220000002400 */
[----:B------:R-:W-:Y:S01]  /*d430*/  FSEL R206, R202, -INF , !P4 ;  /* 0xff800000cace7808 */ /* 0x000fe20006000000 */
[----:B------:R-:W-:Y:S01]  /*d440*/  FMUL.FTZ R110, R110, UR9 ;  /* 0x000000096e6e7c20 */ /* 0x000fe20008410000 */
[----:B------:R-:W-:-:S05]  /*d450*/  FMUL.FTZ R111, R111, UR9 ;  /* 0x000000096f6f7c20 */ /* 0x000fca0008410000 */
[----:B------:R-:W4:Y:S01]  /*d460*/  MUFU.TANH R152, R113 ;  /* 0x0000007100987308 */ /* 0x000f220000002400 */
[----:B------:R-:W-:-:S07]  /*d470*/  FMUL.FTZ R119, R119, UR9 ;  /* 0x0000000977777c20 */ /* 0x000fce0008410000 */
[----:B------:R-:W-:Y:S01]  /*d480*/  MUFU.TANH R144, R121 ;  /* 0x0000007900907308 */ /* 0x000fe20000002400 */
[----:B------:R-:W-:-:S07]  /*d490*/  FMUL.FTZ R115, R115, UR9 ;  /* 0x0000000973737c20 */ /* 0x000fce0008410000 */
[----:B------:R-:W-:Y:S08]  /*d4a0*/  MUFU.TANH R140, R125 ;  /* 0x0000007d008c7308 */ /* 0x000ff00000002400 */
[----:B------:R-:W4:Y:S08]  /*d4b0*/  MUFU.TANH R150, R116 ;  /* 0x0000007400967308 */ /* 0x000f300000002400 */
[----:B------:R-:W4:Y:S01]  /*d4c0*/  MUFU.TANH R148, R117 ;  /* 0x0000007500947308 */ /* 0x000f220000002400 */
[----:B------:R-:W-:-:S07]  /*d4d0*/  FMUL.FTZ R118, R118, UR9 ;  /* 0x0000000976767c20 */ /* 0x000fce0008410000 */
[----:B------:R-:W-:Y:S08]  /*d4e0*/  MUFU.TANH R158, R107 ;  /* 0x0000006b009e7308 */ /* 0x000ff00000002400 */
[----:B------:R-:W-:Y:S08]  /*d4f0*/  MUFU.TANH R151, R114 ;  /* 0x0000007200977308 */ /* 0x000ff00000002400 */
[----:B------:R-:W4:Y:S01]  /*d500*/  MUFU.TANH R159, R106 ;  /* 0x0000006a009f7308 */ /* 0x000f220000002400 */
[----:B------:R-:W-:-:S02]  /*d510*/  WARPGROUP.DEPBAR.LE gsb0, 0x0 ;  /* 0x00008000000079c5 */ /* 0x000fc40000010000 */
[----:B------:R-:W1:Y:S01]  /*d520*/  LDS R227, [R227+0x400] ;  /* 0x00040000e3e37984 */ /* 0x000e620000000800 */
        /* <DEDUP_REMOVED lines=9> */
[C---:B------:R-:W-:Y:S01]  /*d5c0*/  ISETP.GE.AND P0, PT, R128.reuse, RZ, PT ;  /* 0x000000ff8000720c */ /* 0x040fe20003f06270 */
[----:B------:R-:W-:Y:S01]  /*d5d0*/  HGMMA.64x128x16.F32.BF16 R24, gdesc[UR4], R24, gsb0 ;  /* 0x01e00000041879f0 */ /* 0x000fe20008001818 */
[C---:B------:R-:W-:Y:S01]  /*d5e0*/  ISETP.GT.OR P1, PT, R221.reuse, 0x1, !P1 ;  /* 0x00000001dd00780c */ /* 0x040fe20004f24670 */
[----:B------:R-:W3:Y:S01]  /*d5f0*/  MUFU.TANH R155, R110 ;  /* 0x0000006e009b7308 */ /* 0x000ee20000002400 */
[----:B------:R-:W-:Y:S01]  /*d600*/  ISETP.GT.OR P0, PT, R221, RZ, !P0 ;  /* 0x000000ffdd00720c */ /* 0x000fe20004704670 */
[----:B------:R-:W-:Y:S01]  /*d610*/  FMUL.FTZ R127, R127, UR9 ;  /* 0x000000097f7f7c20 */ /* 0x000fe20008410000 */
[----:B------:R-:W-:-:S05]  /*d620*/  ISETP.GE.AND P2, PT, R128, 0x8, PT ;  /* 0x000000088000780c */ /* 0x000fca0003f46270 */
[----:B------:R-:W3:Y:S01]  /*d630*/  MUFU.TANH R154, R111 ;  /* 0x0000006f009a7308 */ /* 0x000ee20000002400 */
[----:B------:R-:W-:-:S07]  /*d640*/  ISETP.GE.AND P3, PT, R128, 0x9, PT ;  /* 0x000000098000780c */ /* 0x000fce0003f66270 */
[----:B------:R3:W-:Y:S01]  /*d650*/  MUFU.TANH R146, R119 ;  /* 0x0000007700927308 */ /* 0x0007e20000002400 */
[----:B------:R-:W-:-:S07]  /*d660*/  ISETP.GE.AND P5, PT, R128, 0x10, PT ;  /* 0x000000108000780c */ /* 0x000fce0003fa6270 */
[----:B------:R-:W3:Y:S01]  /*d670*/  MUFU.TANH R149, R115 ;  /* 0x0000007300957308 */ /* 0x000ee20000002400 */
[----:B------:R-:W-:-:S07]  /*d680*/  ISETP.GE.AND P4, PT, R128, 0x11, PT ;  /* 0x000000118000780c */ /* 0x000fce0003f86270 */
[----:B------:R-:W3:Y:S01]  /*d690*/  MUFU.TANH R147, R118 ;  /* 0x0000007600937308 */ /* 0x000ee20000002400 */
[----:B------:R-:W-:Y:S01]  /*d6a0*/  FSEL R214, R20, -INF , !P0 ;  /* 0xff80000014d67808 */ /* 0x000fe20004000000 */
[----:B------:R-:W-:Y:S01]  /*d6b0*/  FMUL.FTZ R130, R130, UR9 ;  /* 0x0000000982827c20 */ /* 0x000fe20008410000 */
[----:B------:R-:W-:Y:S01]  /*d6c0*/  FSEL R228, R200, -INF , !P1 ;  /* 0xff800000c8e47808 */ /* 0x000fe20004800000 */
[----:B------:R-:W-:Y:S01]  /*d6d0*/  FMUL.FTZ R212, R131, UR9 ;  /* 0x0000000983d47c20 */ /* 0x000fe20008410000 */
[C---:B------:R-:W-:Y:S01]  /*d6e0*/  ISETP.GE.AND P0, PT, R128.reuse, 0x18, PT ;  /* 0x000000188000780c */ /* 0x040fe20003f06270 */
[----:B------:R-:W-:Y:S01]  /*d6f0*/  FMUL.FTZ R129, R129, UR9 ;  /* 0x0000000981817c20 */ /* 0x000fe20008410000 */
[----:B------:R-:W-:Y:S02]  /*d700*/  ISETP.GE.AND P1, PT, R128, 0x19, PT ;  /* 0x000000198000780c */ /* 0x000fe40003f26270 */
[----:B------:R-:W-:Y:S02]  /*d710*/  LEA R137, R0, R137, 0xa ;  /* 0x0000008900897211 */ /* 0x000fe400078e50ff */
[C---:B------:R-:W-:Y:S01]  /*d720*/  IADD3 R223, R10.reuse, 0x4, RZ ;  /* 0x000000040adf7810 */ /* 0x040fe20007ffe0ff */
[----:B-1----:R-:W1:Y:S01]  /*d730*/  SHFL.IDX PT, R225, R227, R10, 0x1f ;  /* 0x00001f0ae3e17589 */ /* 0x002e6200000e0000 */
[C---:B------:R-:W-:Y:S01]  /*d740*/  ISETP.GT.OR P2, PT, R221.reuse, 0x8, !P2 ;  /* 0x00000008dd00780c */ /* 0x040fe20005744670 */
[----:B------:R-:W-:Y:S01]  /*d750*/  VIADD R231, R10, 0x8 ;  /* 0x000000080ae77836 */ /* 0x000fe20000000000 */
[C---:B------:R-:W-:Y:S01]  /*d760*/  ISETP.GT.OR P3, PT, R221.reuse, 0x9, !P3 ;  /* 0x00000009dd00780c */ /* 0x040fe20005f64670 */
[----:B------:R-:W-:Y:S01]  /*d770*/  ULDC UR4, c[0x0][0x744] ;  /* 0x0001d10000047ab9 */ /* 0x000fe20000000800 */
[----:B------:R-:W-:-:S02]  /*d780*/  ISETP.GT.OR P5, PT, R221, 0x10, !P5 ;  /* 0x00000010dd00780c */ /* 0x000fc40006fa4670 */
[C---:B------:R-:W-:Y:S02]  /*d790*/  ISETP.GT.OR P4, PT, R221.reuse, 0x11, !P4 ;  /* 0x00000011dd00780c */ /* 0x040fe40006784670 */
[C---:B------:R-:W-:Y:S02]  /*d7a0*/  ISETP.GT.OR P0, PT, R221.reuse, 0x18, !P0 ;  /* 0x00000018dd00780c */ /* 0x040fe40004704670 */
[----:B------:R-:W-:Y:S02]  /*d7b0*/  ISETP.GT.OR P1, PT, R221, 0x19, !P1 ;  /* 0x00000019dd00780c */ /* 0x000fe40004f24670 */
        /* <DEDUP_REMOVED lines=12> */
[C---:B------:R-:W-:Y:S02]  /*d880*/  ISETP.GT.OR P2, PT, R218.reuse, 0x20, !P2 ;  /* 0x00000020da00780c */ /* 0x040fe40005744670 */
[C---:B------:R-:W-:Y:S02]  /*d890*/  ISETP.GT.OR P3, PT, R218.reuse, 0x21, !P3 ;  /* 0x00000021da00780c */ /* 0x040fe40005f64670 */
[----:B------:R-:W-:-:S02]  /*d8a0*/  ISETP.GT.OR P5, PT, R218, 0x28, !P5 ;  /* 0x00000028da00780c */ /* 0x000fc40006fa4670 */
[C---:B------:R-:W-:Y:S02]  /*d8b0*/  ISETP.GT.OR P4, PT, R218.reuse, 0x29, !P4 ;  /* 0x00000029da00780c */ /* 0x040fe40006784670 */
[C---:B------:R-:W-:Y:S02]  /*d8c0*/  ISETP.GT.OR P0, PT, R218.reuse, 0x30, !P0 ;  /* 0x00000030da00780c */ /* 0x040fe40004704670 */
[----:B------:R-:W-:Y:S02]  /*d8d0*/  ISETP.GT.OR P1, PT, R218, 0x31, !P1 ;  /* 0x00000031da00780c */ /* 0x000fe40004f24670 */
[----:B------:R-:W-:Y:S02]  /*d8e0*/  FSEL R204, R171, -INF , !P2 ;  /* 0xff800000abcc7808 */ /* 0x000fe40005000000 */
[----:B------:R-:W-:Y:S02]  /*d8f0*/  FSEL R122, R170, -INF , !P3 ;  /* 0xff800000aa7a7808 */ /* 0x000fe40005800000 */
[----:B------:R-:W-:-:S02]  /*d900*/  FSEL R123, R167, -INF , !P5 ;  /* 0xff800000a77b7808 */ /* 0x000fc40006800000 */
[----:B--2---:R-:W-:Y:S02]  /*d910*/  FSEL R120, R88, -INF , !P4 ;  /* 0xff80000058787808 */ /* 0x004fe40006000000 */
[C---:B------:R-:W-:Y:S02]  /*d920*/  ISETP.GE.AND P2, PT, R126.reuse, 0x38, PT ;  /* 0x000000387e00780c */ /* 0x040fe40003f46270 */
[----:B------:R-:W-:Y:S02]  /*d930*/  ISETP.GE.AND P3, PT, R126, 0x39, PT ;  /* 0x000000397e00780c */ /* 0x000fe40003f66270 */
[C---:B------:R-:W-:Y:S02]  /*d940*/  ISETP.GE.AND P5, PT, R128.reuse, 0x20, PT ;  /* 0x000000208000780c */ /* 0x040fe40003fa6270 */
[----:B------:R-:W-:Y:S02]  /*d950*/  ISETP.GE.AND P4, PT, R128, 0x21, PT ;  /* 0x000000218000780c */ /* 0x000fe40003f86270 */
[----:B----4-:R-:W-:-:S02]  /*d960*/  FSEL R103, R91, -INF , !P0 ;  /* 0xff8000005b677808 */ /* 0x010fc40004000000 */
[----:B------:R-:W-:Y:S02]  /*d970*/  FSEL R109, R92, -INF , !P1 ;  /* 0xff8000005c6d7808 */ /* 0x000fe40004800000 */
[C---:B------:R-:W-:Y:S02]  /*d980*/  ISETP.GE.AND P0, PT, R128.reuse, 0x28, PT ;  /* 0x000000288000780c */ /* 0x040fe40003f06270 */
[----:B------:R-:W-:Y:S02]  /*d990*/  ISETP.GE.AND P1, PT, R128, 0x29, PT ;  /* 0x000000298000780c */ /* 0x000fe40003f26270 */
[C---:B------:R-:W-:Y:S02]  /*d9a0*/  ISETP.GT.OR P2, PT, R218.reuse, 0x38, !P2 ;  /* 0x00000038da00780c */ /* 0x040fe40005744670 */
[----:B------:R-:W-:Y:S02]  /*d9b0*/  ISETP.GT.OR P3, PT, R218, 0x39, !P3 ;  /* 0x00000039da00780c */ /* 0x000fe40005f64670 */
        /* <DEDUP_REMOVED lines=19> */
[----:B------:R-:W-:Y:S02]  /*daf0*/  ISETP.GT.OR P4, PT, R221, 0x39, !P4 ;  /* 0x00000039dd00780c */ /* 0x000fe40006784670 */
        /* <DEDUP_REMOVED lines=11> */
[----:B---3--:R-:W-:Y:S02]  /*dbb0*/  FSEL R119, R160, -INF , !P1 ;  /* 0xff800000a0777808 */ /* 0x008fe40004800000 */
        /* <DEDUP_REMOVED lines=31> */
[----:B------:R-:W-:Y:S02]  /*ddb0*/  ISETP.GE.AND P3, PT, R128, 0x59, PT ;  /* 0x000000598000780c */ /* 0x000fe40003f66270 */
[C---:B------:R-:W-:Y:S02]  /*ddc0*/  ISETP.GE.AND P5, PT, R126.reuse, 0x60, PT ;  /* 0x000000607e00780c */ /* 0x040fe40003fa6270 */
[----:B------:R-:W-:Y:S02]  /*ddd0*/  ISETP.GE.AND P4, PT, R126, 0x61, PT ;  /* 0x000000617e00780c */ /* 0x000fe40003f86270 */
[----:B------:R-:W-:-:S02]  /*dde0*/  FSEL R100, R151, -INF , !P0 ;  /* 0xff80000097647808 */ /* 0x000fc40004000000 */
        /* <DEDUP_REMOVED lines=8> */
[----:B------:R-:W-:Y:S01]  /*de70*/  ISETP.GT.OR P1, PT, R218, 0x69, !P1 ;  /* 0x00000069da00780c */ /* 0x000fe20004f24670 */
[----:B------:R2:W3:Y:S01]  /*de80*/  MUFU.TANH R6, R127 ;  /* 0x0000007f00067308 */ /* 0x0004e20000002400 */
[----:B------:R-:W-:Y:S02]  /*de90*/  FSEL R98, R147, -INF , !P2 ;  /* 0xff80000093627808 */ /* 0x000fe40005000000 */
[----:B------:R-:W-:Y:S02]  /*dea0*/  FSEL R118, R146, -INF , !P3 ;  /* 0xff80000092767808 */ /* 0x000fe40005800000 */
[----:B------:R-:W-:-:S02]  /*deb0*/  FSEL R113, R145, -INF , !P5 ;  /* 0xff80000091717808 */ /* 0x000fc40006800000 */
[----:B------:R-:W-:Y:S02]  /*dec0*/  FSEL R108, R144, -INF , !P4 ;  /* 0xff800000906c7808 */ /* 0x000fe40006000000 */
[C---:B------:R-:W-:Y:S02]  /*ded0*/  ISETP.GE.AND P2, PT, R126.reuse, 0x70, PT ;  /* 0x000000707e00780c */ /* 0x040fe40003f46270 */
[C---:B------:R-:W-:Y:S02]  /*dee0*/  ISETP.GE.AND P3, PT, R126.reuse, 0x71, PT ;  /* 0x000000717e00780c */ /* 0x040fe40003f66270 */
[C---:B------:R-:W-:Y:S02]  /*def0*/  ISETP.GE.AND P5, PT, R126.reuse, 0x78, PT ;  /* 0x000000787e00780c */ /* 0x040fe40003fa6270 */
[----:B------:R-:W-:Y:S01]  /*df00*/  ISETP.GE.AND P4, PT, R126, 0x79, PT ;  /* 0x000000797e00780c */ /* 0x000fe20003f86270 */
[----:B------:R4:W1:Y:S01]  /*df10*/  MUFU.TANH R2, R130 ;  /* 0x0000008200027308 */ /* 0x0008620000002400 */
[----:B------:R-:W-:-:S02]  /*df20*/  FSEL R126, R141, -INF , !P0 ;  /* 0xff8000008d7e7808 */ /* 0x000fc40004000000 */
[----:B--2---:R-:W-:Y:S02]  /*df30*/  FSEL R127, R140, -INF , !P1 ;  /* 0xff8000008c7f7808 */ /* 0x004fe40004800000 */
[C---:B------:R-:W-:Y:S02]  /*df40*/  ISETP.GE.AND P0, PT, R128.reuse, 0x60, PT ;  /* 0x000000608000780c */ /* 0x040fe40003f06270 */
[----:B------:R-:W-:Y:S02]  /*df50*/  ISETP.GE.AND P1, PT, R128, 0x61, PT ;  /* 0x000000618000780c */ /* 0x000fe40003f26270 */
[----:B------:R-:W-:Y:S02]  /*df60*/  ISETP.GT.OR P2, PT, R218, 0x70, !P2 ;  /* 0x00000070da00780c */ /* 0x000fe40005744670 */
[C---:B------:R-:W-:Y:S02]  /*df70*/  ISETP.GT.OR P0, PT, R221.reuse, 0x60, !P0 ;  /* 0x00000060dd00780c */ /* 0x040fe40004704670 */
[----:B------:R-:W-:-:S02]  /*df80*/  ISETP.GT.OR P1, PT, R221, 0x61, !P1 ;  /* 0x00000061dd00780c */ /* 0x000fc40004f24670 */
[----:B----4-:R-:W-:Y:S02]  /*df90*/  FSEL R130, R5, -INF , !P2 ;  /* 0xff80000005827808 */ /* 0x010fe40005000000 */
[----:B------:R-:W-:Y:S02]  /*dfa0*/  FSEL R131, R143, -INF , !P0 ;  /* 0xff8000008f837808 */ /* 0x000fe40004000000 */
[----:B------:R-:W-:Y:S02]  /*dfb0*/  FSEL R138, R142, -INF , !P1 ;  /* 0xff8000008e8a7808 */ /* 0x000fe40004800000 */
[C---:B------:R-:W-:Y:S02]  /*dfc0*/  ISETP.GE.AND P2, PT, R128.reuse, 0x68, PT ;  /* 0x000000688000780c */ /* 0x040fe40003f46270 */
[C---:B------:R-:W-:Y:S02]  /*dfd0*/  ISETP.GE.AND P0, PT, R128.reuse, 0x69, PT ;  /* 0x000000698000780c */ /* 0x040fe40003f06270 */
[----:B------:R-:W-:-:S02]  /*dfe0*/  ISETP.GE.AND P1, PT, R128, 0x70, PT ;  /* 0x000000708000780c */ /* 0x000fc40003f26270 */
[C---:B------:R-:W-:Y:S02]  /*dff0*/  ISETP.GT.OR P2, PT, R221.reuse, 0x68, !P2 ;  /* 0x00000068dd00780c */ /* 0x040fe40005744670 */
[C---:B------:R-:W-:Y:S02]  /*e000*/  ISETP.GT.OR P0, PT, R221.reuse, 0x69, !P0 ;  /* 0x00000069dd00780c */ /* 0x040fe40004704670 */
[----:B------:R-:W-:Y:S01]  /*e010*/  ISETP.GT.OR P1, PT, R221, 0x70, !P1 ;  /* 0x00000070dd00780c */ /* 0x000fe20004f24670 */
[----:B------:R2:W-:Y:S01]  /*e020*/  MUFU.TANH R4, R129 ;  /* 0x0000008100047308 */ /* 0x0005e20000002400 */
[----:B------:R-:W-:Y:S02]  /*e030*/  R2UR UR8, R137 ;  /* 0x00000000890872ca */ /* 0x000fe400000e0000 */
[----:B---3--:R-:W-:Y:S02]  /*e040*/  FSEL R139, R6, -INF , !P0 ;  /* 0xff800000068b7808 */ /* 0x008fe40004000000 */
[----:B-1----:R-:W-:-:S02]  /*e050*/  FSEL R137, R2, -INF , !P1 ;  /* 0xff80000002897808 */ /* 0x002fc40004800000 */
[C---:B------:R-:W-:Y:S02]  /*e060*/  ISETP.GE.AND P0, PT, R128.reuse, 0x78, PT ;  /* 0x000000788000780c */ /* 0x040fe40003f06270 */
[----:B--2---:R-:W-:Y:S02]  /*e070*/  FSEL R129, R7, -INF , !P2 ;  /* 0xff80000007817808 */ /* 0x004fe40005000000 */
[C---:B------:R-:W-:Y:S02]  /*e080*/  ISETP.GE.AND P2, PT, R128.reuse, 0x71, PT ;  /* 0x000000718000780c */ /* 0x040fe40003f46270 */
[----:B------:R-:W-:Y:S02]  /*e090*/  ISETP.GE.AND P1, PT, R128, 0x79, PT ;  /* 0x000000798000780c */ /* 0x000fe40003f26270 */
[----:B------:R1:W-:Y:S02]  /*e0a0*/  MUFU.TANH R128, R212 ;  /* 0x000000d400807308 */ /* 0x0003e40000002400 */
[----:B-1----:R-:W1:Y:S01]  /*e0b0*/  SHFL.IDX PT, R212, R227, R223, 0x1f ;  /* 0x00001fdfe3d47589 */ /* 0x002e6200000e0000 */
[----:B------:R-:W-:-:S02]  /*e0c0*/  ISETP.GT.OR P3, PT, R218, 0x71, !P3 ;  /* 0x00000071da00780c */ /* 0x000fc40005f64670 */
[C---:B------:R-:W-:Y:S02]  /*e0d0*/  ISETP.GT.OR P5, PT, R218.reuse, 0x78, !P5 ;  /* 0x00000078da00780c */ /* 0x040fe40006fa4670 */
[----:B------:R-:W-:Y:S02]  /*e0e0*/  ISETP.GT.OR P4, PT, R218, 0x79, !P4 ;  /* 0x00000079da00780c */ /* 0x000fe40006784670 */
[----:B------:R-:W2:Y:S01]  /*e0f0*/  SHFL.IDX PT, R218, R18, R10, 0x1f ;  /* 0x00001f0a12da7589 */ /* 0x000ea200000e0000 */
[----:B------:R-:W-:Y:S01]  /*e100*/  IADD3 R232, R10, 0xc, RZ ;  /* 0x0000000c0ae87810 */ /* 0x000fe20007ffe0ff */
[----:B------:R-:W-:Y:S02]  /*e110*/  WARPGROUP.DEPBAR.LE gsb0, 0x0 ;  /* 0x00008000000079c5 */ /* 0x000fe40000010000 */
[----:B------:R-:W-:Y:S01]  /*e120*/  FADD.FTZ R229, R24, -R225 ;  /* 0x800000e118e57221 */ /* 0x000fe20000010000 */
[C---:B------:R-:W-:Y:S01]  /*e130*/  ISETP.GT.OR P2, PT, R221.reuse, 0x71, !P2 ;  /* 0x00000071dd00780c */ /* 0x040fe20005744670 */
[----:B------:R-:W3:Y:S01]  /*e140*/  SHFL.IDX PT, R24, R227, R231, 0x1f ;  /* 0x00001fe7e3187589 */ /* 0x000ee200000e0000 */
[----:B------:R-:W-:-:S02]  /*e150*/  ISETP.GT.OR P0, PT, R221, 0x78, !P0 ;  /* 0x00000078dd00780c */ /* 0x000fc40004704670 */
[----:B------:R-:W-:Y:S01]  /*e160*/  ISETP.GT.OR P1, PT, R221, 0x79, !P1 ;  /* 0x00000079dd00780c */ /* 0x000fe20004f24670 */
[----:B------:R-:W-:Y:S01]  /*e170*/  LDS R17, [R17+0x400] ;  /* 0x0004000011117984 */ /* 0x000fe20000000800 */
[----:B------:R-:W-:Y:S01]  /*e180*/  FMUL.FTZ R132, R132, UR9 ;  /* 0x0000000984847c20 */ /* 0x000fe20008410000 */
[----:B------:R-:W-:Y:S01]  /*e190*/  FMUL.FTZ R134, R134, UR9 ;  /* 0x0000000986867c20 */ /* 0x000fe20008410000 */
[----:B------:R-:W-:Y:S01]  /*e1a0*/  FMUL.FTZ R133, R133, UR9 ;  /* 0x0000000985857c20 */ /* 0x000fe20008410000 */
[----:B------:R-:W-:Y:S01]  /*e1b0*/  FMUL.FTZ R135, R135, UR9 ;  /* 0x0000000987877c20 */ /* 0x000fe20008410000 */
[----:B------:R-:W-:Y:S01]  /*e1c0*/  FFMA.FTZ R235, -R235, R235, 1 ;  /* 0x3f800000ebeb7423 */ /* 0x000fe200000101eb */
[----:B------:R-:W-:Y:S01]  /*e1d0*/  FFMA.FTZ R236, -R236, R236, 1 ;  /* 0x3f800000ecec7423 */ /* 0x000fe200000101ec */
[--C-:B-1----:R-:W-:Y:S01]  /*e1e0*/  FADD.FTZ R226, R25, -R212.reuse ;  /* 0x800000d419e27221 */ /* 0x102fe20000010000 */
[----:B------:R-:W-:Y:S01]  /*e1f0*/  FFMA.FTZ R90, -R90, R90, 1 ;  /* 0x3f8000005a5a7423 */ /* 0x000fe2000001015a */
[----:B------:R-:W-:Y:S04]  /*e200*/  SHFL.IDX PT, R25, R18, R223, 0x1f ;  /* 0x00001fdf12197589 */ /* 0x000fe800000e0000 */
[----:B------:R-:W1:Y:S01]  /*e210*/  SHFL.IDX PT, R223, R227, R232, 0x1f ;  /* 0x00001fe8e3df7589 */ /* 0x000e6200000e0000 */
[----:B------:R-:W-:Y:S01]  /*e220*/  FADD.FTZ R212, R27, -R212 ;  /* 0x800000d41bd47221 */ /* 0x000fe20000010000 */
[----:B--2---:R-:W-:Y:S01]  /*e230*/  FFMA.FTZ R216, R216, UR4, -R218 ;  /* 0x00000004d8d87c23 */ /* 0x004fe200080108da */
[----:B------:R-:W-:-:S02]  /*e240*/  VIADD R27, R10, 0x10 ;  /* 0x000000100a1b7836 */ /* 0x000fc40000000000 */
[----:B------:R-:W-:Y:S01]  /*e250*/  FADD.FTZ R225, R26, -R225 ;  /* 0x800000e11ae17221 */ /* 0x000fe20000010000 */
[----:B------:R-:W-:Y:S01]  /*e260*/  IADD3 R221, R10, 0x14, RZ ;  /* 0x000000140add7810 */ /* 0x000fe20007ffe0ff */
[----:B------:R-:W-:Y:S01]  /*e270*/  FFMA.FTZ R26, R214, UR4, -R218 ;  /* 0x00000004d61a7c23 */ /* 0x000fe200080108da */
[----:B------:R-:W-:Y:S01]  /*e280*/  FFMA.FTZ R91, -R91, R91, 1 ;  /* 0x3f8000005b5b7423 */ /* 0x000fe2000001015b */
[----:B------:R2:W4:Y:S01]  /*e290*/  MUFU.EX2 R214, R216 ;  /* 0x000000d800d67308 */ /* 0x0005220000000800 */
[----:B------:R-:W4:Y:S01]  /*e2a0*/  SHFL.IDX PT, R231, R18, R231, 0x1f ;  /* 0x00001fe712e77589 */ /* 0x000f2200000e0000 */
[--C-:B---3--:R-:W-:Y:S01]  /*e2b0*/  FADD.FTZ R218, R30, -R24.reuse ;  /* 0x800000181eda7221 */ /* 0x108fe20000010000 */
[----:B------:R-:W-:Y:S01]  /*e2c0*/  FFMA.FTZ R93, -R93, R93, 1 ;  /* 0x3f8000005d5d7423 */ /* 0x000fe2000001015d */
[----:B------:R-:W-:Y:S01]  /*e2d0*/  FFMA.FTZ R89, -R89, R89, 1 ;  /* 0x3f80000059597423 */ /* 0x000fe20000010159 */
[----:B------:R-:W-:Y:S01]  /*e2e0*/  FFMA.FTZ R88, -R88, R88, 1 ;  /* 0x3f80000058587423 */ /* 0x000fe20000010158 */
[----:B------:R-:W-:Y:S01]  /*e2f0*/  FFMA.FTZ R92, -R92, R92, 1 ;  /* 0x3f8000005c5c7423 */ /* 0x000fe2000001015c */
[----:B------:R-:W-:Y:S01]  /*e300*/  LDS R15, [R15+0x400] ;  /* 0x000400000f0f7984 */ /* 0x000fe20000000800 */
[----:B--2---:R-:W-:-:S03]  /*e310*/  FADD.FTZ R216, R28, -R24 ;  /* 0x800000181cd87221 */ /* 0x004fc60000010000 */
[----:B------:R-:W2:Y:S04]  /*e320*/  SHFL.IDX PT, R28, R227, R27, 0x1f ;  /* 0x00001f1be31c7589 */ /* 0x000ea800000e0000 */
[----:B------:R1:W-:Y:S04]  /*e330*/  SHFL.IDX PT, R27, R227, R221, 0x1f ;  /* 0x00001fdde31b7589 */ /* 0x0003e800000e0000 */
[----:B------:R-:W3:Y:S01]  /*e340*/  SHFL.IDX PT, R30, R18, R232, 0x1f ;  /* 0x00001fe8121e7589 */ /* 0x000ee200000e0000 */
[----:B-1----:R-:W-:Y:S01]  /*e350*/  FADD.FTZ R221, R29, -R223 ;  /* 0x800000df1ddd7221 */ /* 0x002fe20000010000 */
[----:B------:R-:W-:-:S02]  /*e360*/  VIADD R29, R10, 0x18 ;  /* 0x000000180a1d7836 */ /* 0x000fc40000000000 */
[----:B------:R-:W-:Y:S01]  /*e370*/  FADD.FTZ R223, R31, -R223 ;  /* 0x800000df1fdf7221 */ /* 0x000fe20000010000 */
[----:B------:R-:W-:-:S03]  /*e380*/  VIADD R31, R10, 0x10 ;  /* 0x000000100a1f7836 */ /* 0x000fc60000000000 */
[----:B------:R-:W1:Y:S04]  /*e390*/  SHFL.IDX PT, R29, R227, R29, 0x1f ;  /* 0x00001f1de31d7589 */ /* 0x000e6800000e0000 */
[----:B------:R-:W1:Y:S01]  /*e3a0*/  SHFL.IDX PT, R31, R18, R31, 0x1f ;  /* 0x00001f1f121f7589 */ /* 0x000e6200000e0000 */
[----:B------:R4:W-:Y:S01]  /*e3b0*/  MUFU.EX2 R24, R26 ;  /* 0x0000001a00187308 */ /* 0x0009e20000000800 */
        /* <DEDUP_REMOVED lines=8> */
[----:B------:R-:W-:Y:S01]  /*e440*/  IADD3 R32, R10, 0x14, RZ ;  /* 0x000000140a207810 */ /* 0x000fe20007ffe0ff */
[--C-:B-1----:R-:W-:Y:S01]  /*e450*/  FADD.FTZ R217, R36, -R29.reuse ;  /* 0x8000001d24d97221 */ /* 0x102fe20000010000 */
[----:B------:R-:W-:Y:S01]  /*e460*/  FADD.FTZ R220, R38, -R29 ;  /* 0x8000001d26dc7221 */ /* 0x000fe20000010000 */
[----:B------:R-:W-:Y:S01]  /*e470*/  FMUL.FTZ R229, R214, R229 ;  /* 0x000000e5d6e57220 */ /* 0x000fe20000410000 */
[--C-:B------:R-:W-:Y:S01]  /*e480*/  FFMA.FTZ R29, R215, UR4, -R31.reuse ;  /* 0x00000004d71d7c23 */ /* 0x100fe2000801081f */
[----:B------:R-:W-:Y:S01]  /*e490*/  FFMA.FTZ R31, R213, UR4, -R31 ;  /* 0x00000004d51f7c23 */ /* 0x000fe2000801081f */
[----:B------:R-:W-:Y:S01]  /*e4a0*/  FFMA.FTZ R213, -R19, R19, 1 ;  /* 0x3f80000013d57423 */ /* 0x000fe20000010113 */
[C---:B------:R-:W-:Y:S01]  /*e4b0*/  IADD3 R232, R10.reuse, 0x1c, RZ ;  /* 0x0000001c0ae87810 */ /* 0x040fe20007ffe0ff */
[----:B------:R-:W1:Y:S01]  /*e4c0*/  SHFL.IDX PT, R32, R18, R32, 0x1f ;  /* 0x00001f2012207589 */ /* 0x000e6200000e0000 */
[----:B------:R-:W-:-:S02]  /*e4d0*/  VIADD R34, R10, 0x18 ;  /* 0x000000180a227836 */ /* 0x000fc40000000000 */
[----:B------:R-:W-:Y:S01]  /*e4e0*/  FMUL.FTZ R213, R213, R229 ;  /* 0x000000e5d5d57220 */ /* 0x000fe20000410000 */
[----:B------:R-:W-:Y:S01]  /*e4f0*/  IADD3 R229, R10, 0x1c, RZ ;  /* 0x0000001c0ae57810 */ /* 0x000fe20007ffe0ff */
[----:B------:R2:W-:Y:S01]  /*e500*/  SHFL.IDX PT, R232, R227, R232, 0x1f ;  /* 0x00001fe8e3e87589 */ /* 0x0005e200000e0000 */
[----:B------:R-:W3:Y:S01]  /*e510*/  MUFU.EX2 R219, R219 ;  /* 0x000000db00db7308 */ /* 0x000ee20000000800 */
[--C-:B--2---:R-:W-:Y:S02]  /*e520*/  FADD.FTZ R227, R33, -R27.reuse ;  /* 0x8000001b21e37221 */ /* 0x104fe40000010000 */
[----:B------:R-:W2:Y:S04]  /*e530*/  SHFL.IDX PT, R33, R18, R34, 0x1f ;  /* 0x00001f2212217589 */ /* 0x000ea800000e0000 */
[----:B------:R-:W4:Y:S01]  /*e540*/  SHFL.IDX PT, R34, R18, R229, 0x1f ;  /* 0x00001fe512227589 */ /* 0x000f2200000e0000 */
[----:B------:R-:W-:Y:S01]  /*e550*/  FADD.FTZ R228, R35, -R27 ;  /* 0x8000001b23e47221 */ /* 0x000fe20000010000 */
[--C-:B-1----:R-:W-:Y:S01]  /*e560*/  FFMA.FTZ R211, R211, UR4, -R32.reuse ;  /* 0x00000004d3d37c23 */ /* 0x102fe20008010820 */
[----:B------:R-:W-:Y:S01]  /*e570*/  FFMA.FTZ R32, R210, UR4, -R32 ;  /* 0x00000004d2207c23 */ /* 0x000fe20008010820 */
[----:B------:R-:W1:Y:S01]  /*e580*/  SHFL.IDX PT, R35, R12, R10, 0x1f ;  /* 0x00001f0a0c237589 */ /* 0x000e6200000e0000 */
[----:B------:R-:W-:-:S02]  /*e590*/  VIADD R215, R10, 0x4 ;  /* 0x000000040ad77836 */ /* 0x000fc40000000000 */
[----:B------:R-:W-:Y:S01]  /*e5a0*/  FFMA.FTZ R210, -R20, R20, 1 ;  /* 0x3f80000014d27423 */ /* 0x000fe20000010114 */
[----:B------:R2:W-:Y:S01]  /*e5b0*/  MUFU.EX2 R19, R31 ;  /* 0x0000001f00137308 */ /* 0x0005e20000000800 */
[----:B---3--:R-:W-:-:S07]  /*e5c0*/  FMUL.FTZ R226, R219, R226 ;  /* 0x000000e2dbe27220 */ /* 0x008fce0000410000 */
[----:B------:R3:W-:Y:S01]  /*e5d0*/  MUFU.EX2 R20, R32 ;  /* 0x0000002000147308 */ /* 0x0007e20000000800 */
[--C-:B--2---:R-:W-:Y:S01]  /*e5e0*/  FFMA.FTZ R31, R208, UR4, -R33.reuse ;  /* 0x00000004d01f7c23 */ /* 0x104fe20008010821 */
[----:B------:R-:W-:Y:S01]  /*e5f0*/  FFMA.FTZ R208, -R230, R230, 1 ;  /* 0x3f800000e6d07423 */ /* 0x000fe200000101e6 */
[----:B---3--:R-:W-:Y:S01]  /*e600*/  FFMA.FTZ R32, R209, UR4, -R33 ;  /* 0x00000004d1207c23 */ /* 0x008fe20008010821 */
[--C-:B----4-:R-:W-:Y:S02]  /*e610*/  FFMA.FTZ R33, R206, UR4, -R34.reuse ;  /* 0x00000004ce217c23 */ /* 0x110fe40008010822 */
[----:B------:R-:W2:Y:S01]  /*e620*/  SHFL.IDX PT, R206, R12, R215, 0x1f ;  /* 0x00001fd70cce7589 */ /* 0x000ea200000e0000 */
[----:B------:R-:W-:Y:S01]  /*e630*/  FMUL.FTZ R208, R208, R226 ;  /* 0x000000e2d0d07220 */ /* 0x000fe20000410000 */
[C---:B------:R-:W-:Y:S01]  /*e640*/  IADD3 R226, R10.reuse, 0x8, RZ ;  /* 0x000000080ae27810 */ /* 0x040fe20007ffe0ff */
[----:B------:R-:W-:Y:S01]  /*e650*/  VIADD R209, R10, 0xc ;  /* 0x0000000c0ad17836 */ /* 0x000fe20000000000 */
[----:B------:R3:W-:Y:S01]  /*e660*/  MUFU.EX2 R18, R211 ;  /* 0x000000d300127308 */ /* 0x0007e20000000800 */
[----:B------:R-:W-:-:S02]  /*e670*/  FFMA.FTZ R34, R207, UR4, -R34 ;  /* 0x00000004cf227c23 */ /* 0x000fc40008010822 */
[----:B------:R-:W4:Y:S05]  /*e680*/  SHFL.IDX PT, R207, R12, R226, 0x1f ;  /* 0x00001fe20ccf7589 */ /* 0x000f2a00000e0000 */
[----:B------:R1:W-:Y:S01]  /*e690*/  MUFU.EX2 R27, R231 ;  /* 0x000000e7001b7308 */ /* 0x0003e20000000800 */
[----:B---3--:R-:W-:-:S05]  /*e6a0*/  VIADD R211, R10, 0x14 ;  /* 0x000000140ad37836 */ /* 0x008fca0000000000 */
[----:B------:R-:W-:Y:S01]  /*e6b0*/  SHFL.IDX PT, R38, R12, R211, 0x1f ;  /* 0x00001fd30c267589 */ /* 0x000fe200000e0000 */
[----:B-1----:R-:W-:-:S03]  /*e6c0*/  FADD.FTZ R231, R37, -R232 ;  /* 0x800000e825e77221 */ /* 0x002fc60000010000 */
[----:B------:R-:W1:Y:S01]  /*e6d0*/  SHFL.IDX PT, R37, R12, R209, 0x1f ;  /* 0x00001fd10c257589 */ /* 0x000e6200000e0000 */
[----:B------:R-:W-:Y:S01]  /*e6e0*/  FMUL.FTZ R225, R24, R225 ;  /* 0x000000e118e17220 */ /* 0x000fe20000410000 */
[--C-:B------:R-:W-:Y:S01]  /*e6f0*/  FFMA.FTZ R204, R204, UR4, -R35.reuse ;  /* 0x00000004cccc7c23 */ /* 0x100fe20008010823 */
[----:B------:R-:W-:Y:S01]  /*e700*/  IADD3 R230, R10, 0x18, RZ ;  /* 0x000000180ae67810 */ /* 0x000fe20007ffe0ff */
[----:B------:R-:W-:Y:S01]  /*e710*/  FFMA.FTZ R36, R205, UR4, -R35 ;  /* 0x00000004cd247c23 */ /* 0x000fe20008010823 */
[----:B------:R-:W-:Y:S01]  /*e720*/  FMUL.FTZ R210, R210, R225 ;  /* 0x000000e1d2d27220 */ /* 0x000fe20000410000 */
[----:B------:R2:W-:Y:S01]  /*e730*/  MUFU.EX2 R35, R204 ;  /* 0x000000cc00237308 */ /* 0x0005e20000000800 */
[----:B------:R-:W-:Y:S01]  /*e740*/  IADD3 R225, R10, 0x10, RZ ;  /* 0x000000100ae17810 */ /* 0x000fe20007ffe0ff */
[----:B------:R-:W-:Y:S01]  /*e750*/  FADD.FTZ R232, R39, -R232 ;  /* 0x800000e827e87221 */ /* 0x000fe20000010000 */
[--C-:B--2---:R-:W-:Y:S01]  /*e760*/  FFMA.FTZ R204, R122, UR4, -R206.reuse ;  /* 0x000000047acc7c23 */ /* 0x104fe200080108ce */
[----:B------:R-:W-:Y:S01]  /*e770*/  FFMA.FTZ R206, R124, UR4, -R206 ;  /* 0x000000047cce7c23 */ /* 0x000fe200080108ce */
[----:B------:R-:W2:Y:S04]  /*e780*/  SHFL.IDX PT, R122, R12, R230, 0x1f ;  /* 0x00001fe60c7a7589 */ /* 0x000ea800000e0000 */
[----:B------:R-:W3:Y:S04]  /*e790*/  SHFL.IDX PT, R124, R12, R229, 0x1f ;  /* 0x00001fe50c7c7589 */ /* 0x000ee800000e0000 */
[----:B------:R2:W3:Y:S01]  /*e7a0*/  SHFL.IDX PT, R39, R12, R225, 0x1f ;  /* 0x00001fe10c277589 */ /* 0x0004e200000e0000 */
[--C-:B----4-:R-:W-:Y:S01]  /*e7b0*/  FFMA.FTZ R123, R123, UR4, -R207.reuse ;  /* 0x000000047b7b7c23 */ /* 0x110fe200080108cf */
[----:B------:R-:W-:Y:S01]  /*e7c0*/  FFMA.FTZ R125, R125, UR4, -R207 ;  /* 0x000000047d7d7c23 */ /* 0x000fe200080108cf */
[--C-:B-1----:R-:W-:Y:S01]  /*e7d0*/  FFMA.FTZ R120, R120, UR4, -R37.reuse ;  /* 0x0000000478787c23 */ /* 0x102fe20008010825 */
[----:B------:R-:W-:Y:S01]  /*e7e0*/  FFMA.FTZ R121, R121, UR4, -R37 ;  /* 0x0000000479797c23 */ /* 0x000fe20008010825 */
[----:B------:R-:W-:Y:S01]  /*e7f0*/  SHFL.IDX PT, R207, R11, R226, 0x1f ;  /* 0x00001fe20bcf7589 */ /* 0x000fe200000e0000 */
[----:B------:R1:W-:Y:S08]  /*e800*/  MUFU.EX2 R37, R206 ;  /* 0x000000ce00257308 */ /* 0x0003f00000000800 */
[----:B--2---:R2:W-:Y:S01]  /*e810*/  MUFU.EX2 R12, R204 ;  /* 0x000000cc000c7308 */ /* 0x0045e20000000800 */
[----:B-1----:R-:W-:-:S02]  /*e820*/  FFMA.FTZ R206, R97, UR4, -R38 ;  /* 0x0000000461ce7c23 */ /* 0x002fc40008010826 */
[----:B------:R-:W1:Y:S04]  /*e830*/  SHFL.IDX PT, R97, R11, R209, 0x1f ;  /* 0x00001fd10b617589 */ /* 0x000e6800000e0000 */
[----:B--2---:R-:W2:Y:S04]  /*e840*/  SHFL.IDX PT, R204, R11, R215, 0x1f ;  /* 0x00001fd70bcc7589 */ /* 0x004ea800000e0000 */
[----:B------:R-:W4:Y:S01]  /*e850*/  SHFL.IDX PT, R205, R11, R10, 0x1f ;  /* 0x00001f0a0bcd7589 */ /* 0x000f2200000e0000 */
[--C-:B------:R-:W-:Y:S01]  /*e860*/  FFMA.FTZ R112, R112, UR4, -R122.reuse ;  /* 0x0000000470707c23 */ /* 0x100fe2000801087a */
[----:B------:R-:W-:Y:S01]  /*e870*/  FFMA.FTZ R107, R107, UR4, -R122 ;  /* 0x000000046b6b7c23 */ /* 0x000fe2000801087a */
[--C-:B---3--:R-:W-:Y:S01]  /*e880*/  FFMA.FTZ R122, R95, UR4, -R124.reuse ;  /* 0x000000045f7a7c23 */ /* 0x108fe2000801087c */
[----:B------:R-:W-:-:S02]  /*e890*/  FFMA.FTZ R124, R96, UR4, -R124 ;  /* 0x00000004607c7c23 */ /* 0x000fc4000801087c */
[----:B------:R-:W3:Y:S01]  /*e8a0*/  SHFL.IDX PT, R96, R11, R225, 0x1f ;  /* 0x00001fe10b607589 */ /* 0x000ee200000e0000 */
[----:B------:R-:W-:Y:S01]  /*e8b0*/  FFMA.FTZ R109, R109, UR4, -R38 ;  /* 0x000000046d6d7c23 */ /* 0x000fe20008010826 */
[----:B------:R-:W-:Y:S01]  /*e8c0*/  FFMA.FTZ R103, R103, UR4, -R39 ;  /* 0x0000000467677c23 */ /* 0x000fe20008010827 */
[--C-:B-1----:R-:W-:Y:S01]  /*e8d0*/  FFMA.FTZ R105, R105, UR4, -R97.reuse ;  /* 0x0000000469697c23 */ /* 0x102fe20008010861 */
[----:B------:R-:W-:Y:S01]  /*e8e0*/  FFMA.FTZ R104, R104, UR4, -R97 ;  /* 0x0000000468687c23 */ /* 0x000fe20008010861 */
[--C-:B--2---:R-:W-:Y:S01]  /*e8f0*/  FFMA.FTZ R119, R119, UR4, -R204.reuse ;  /* 0x0000000477777c23 */ /* 0x104fe200080108cc */
[----:B------:R-:W-:Y:S02]  /*e900*/  FFMA.FTZ R204, R94, UR4, -R204 ;  /* 0x000000045ecc7c23 */ /* 0x000fe400080108cc */
[----:B------:R1:W-:Y:S02]  /*e910*/  MUFU.EX2 R94, R120 ;  /* 0x00000078005e7308 */ /* 0x0003e40000000800 */
[----:B-1----:R-:W-:-:S02]  /*e920*/  FFMA.FTZ R120, R99, UR4, -R207 ;  /* 0x0000000463787c23 */ /* 0x002fc400080108cf */
[----:B------:R-:W1:Y:S04]  /*e930*/  SHFL.IDX PT, R99, R14, R10, 0x1f ;  /* 0x00001f0a0e637589 */ /* 0x000e6800000e0000 */
[----:B------:R2:W-:Y:S01]  /*e940*/  MUFU.EX2 R97, R109 ;  /* 0x0000006d00617308 */ /* 0x0005e20000000800 */
[----:B------:R-:W-:Y:S01]  /*e950*/  FFMA.FTZ R114, R114, UR4, -R39 ;  /* 0x0000000472727c23 */ /* 0x000fe20008010827 */
[--C-:B----4-:R-:W-:Y:S01]  /*e960*/  FFMA.FTZ R117, R117, UR4, -R205.reuse ;  /* 0x0000000475757c23 */ /* 0x110fe200080108cd */
[----:B--2---:R-:W2:Y:S05]  /*e970*/  SHFL.IDX PT, R109, R14, R225, 0x1f ;  /* 0x00001fe10e6d7589 */ /* 0x004eaa00000e0000 */
[----:B------:R4:W-:Y:S01]  /*e980*/  MUFU.EX2 R95, R103 ;  /* 0x00000067005f7308 */ /* 0x0009e20000000800 */
[----:B------:R-:W-:-:S02]  /*e990*/  FFMA.FTZ R106, R106, UR4, -R205 ;  /* 0x000000046a6a7c23 */ /* 0x000fc400080108cd */
[----:B------:R-:W-:Y:S04]  /*e9a0*/  SHFL.IDX PT, R205, R11, R229, 0x1f ;  /* 0x00001fe50bcd7589 */ /* 0x000fe800000e0000 */
[----:B----4-:R-:W4:Y:S01]  /*e9b0*/  SHFL.IDX PT, R103, R14, R209, 0x1f ;  /* 0x00001fd10e677589 */ /* 0x010f2200000e0000 */
[----:B------:R-:W2:Y:S01]  /*e9c0*/  MUFU.EX2 R25, R25 ;  /* 0x0000001900197308 */ /* 0x000ea20000000800 */
[----:B---3--:R-:W-:-:S07]  /*e9d0*/  FFMA.FTZ R101, R101, UR4, -R96 ;  /* 0x0000000465657c23 */ /* 0x008fce0008010860 */
[----:B------:R3:W-:Y:S01]  /*e9e0*/  MUFU.EX2 R38, R123 ;  /* 0x0000007b00267308 */ /* 0x0007e20000000800 */
[----:B------:R-:W-:-:S07]  /*e9f0*/  FFMA.FTZ R100, R100, UR4, -R96 ;  /* 0x0000000464647c23 */ /* 0x000fce0008010860 */
[----:B------:R1:W-:Y:S01]  /*ea00*/  MUFU.EX2 R39, R125 ;  /* 0x0000007d00277308 */ /* 0x0003e20000000800 */
[----:B---3--:R-:W-:Y:S04]  /*ea10*/  SHFL.IDX PT, R123, R11, R230, 0x1f ;  /* 0x00001fe60b7b7589 */ /* 0x008fe800000e0000 */
[----:B-1----:R1:W-:Y:S03]  /*ea20*/  SHFL.IDX PT, R125, R11, R211, 0x1f ;  /* 0x00001fd30b7d7589 */ /* 0x0023e600000e0000 */
[----:B------:R3:W-:Y:S08]  /*ea30*/  MUFU.EX2 R96, R114 ;  /* 0x0000007200607308 */ /* 0x0007f00000000800 */
[----:B-1----:R1:W-:Y:S01]  /*ea40*/  MUFU.EX2 R11, R121 ;  /* 0x00000079000b7308 */ /* 0x0023e20000000800 */
[----:B---3--:R-:W-:Y:S04]  /*ea50*/  SHFL.IDX PT, R114, R14, R211, 0x1f ;  /* 0x00001fd30e727589 */ /* 0x008fe800000e0000 */
[----:B-1----:R-:W1:Y:S01]  /*ea60*/  SHFL.IDX PT, R121, R14, R215, 0x1f ;  /* 0x00001fd70e797589 */ /* 0x002e6200000e0000 */
[----:B------:R-:W-:Y:S01]  /*ea70*/  FFMA.FTZ R111, R111, UR4, -R207 ;  /* 0x000000046f6f7c23 */ /* 0x000fe200080108cf */
[--C-:B------:R-:W-:Y:S01]  /*ea80*/  FFMA.FTZ R113, R113, UR4, -R99.reuse ;  /* 0x0000000471717c23 */ /* 0x100fe20008010863 */
[----:B------:R-:W-:Y:S01]  /*ea90*/  FFMA.FTZ R131, R131, UR4, -R99 ;  /* 0x0000000483837c23 */ /* 0x000fe20008010863 */
[----:B------:R-:W3:Y:S01]  /*eaa0*/  SHFL.IDX PT, R207, R14, R226, 0x1f ;  /* 0x00001fe20ecf7589 */ /* 0x000ee200000e0000 */
[----:B------:R4:W-:Y:S01]  /*eab0*/  MUFU.EX2 R99, R112 ;  /* 0x0000007000637308 */ /* 0x0009e20000000800 */
[--C-:B--2---:R-:W-:Y:S01]  /*eac0*/  FFMA.FTZ R130, R130, UR4, -R109.reuse ;  /* 0x0000000482827c23 */ /* 0x104fe2000801086d */
[----:B------:R-:W-:Y:S01]  /*ead0*/  FFMA.FTZ R137, R137, UR4, -R109 ;  /* 0x0000000489897c23 */ /* 0x000fe2000801086d */
[----:B------:R-:W-:Y:S01]  /*eae0*/  FMUL.FTZ R216, R25, R216 ;  /* 0x000000d819d87220 */ /* 0x000fe20000410000 */
[----:B------:R-:W-:Y:S01]  /*eaf0*/  FFMA.FTZ R109, -R237, R237, 1 ;  /* 0x3f800000ed6d7423 */ /* 0x000fe200000101ed */
[----:B----4-:R-:W-:-:S03]  /*eb00*/  FFMA.FTZ R127, R127, UR4, -R103 ;  /* 0x000000047f7f7c23 */ /* 0x010fc60008010867 */
[----:B------:R-:W2:Y:S01]  /*eb10*/  MUFU.EX2 R26, R26 ;  /* 0x0000001a001a7308 */ /* 0x000ea20000000800 */
[----:B------:R-:W4:Y:S01]  /*eb20*/  SHFL.IDX PT, R112, R14, R230, 0x1f ;  /* 0x00001fe60e707589 */ /* 0x000f2200000e0000 */
[----:B------:R-:W-:Y:S01]  /*eb30*/  FFMA.FTZ R139, R139, UR4, -R103 ;  /* 0x000000048b8b7c23 */ /* 0x000fe20008010867 */
[----:B------:R-:W-:Y:S02]  /*eb40*/  FMUL.FTZ R109, R109, R216 ;  /* 0x000000d86d6d7220 */ /* 0x000fe40000410000 */
[----:B------:R3:W4:Y:S03]  /*eb50*/  SHFL.IDX PT, R103, R14, R229, 0x1f ;  /* 0x00001fe50e677589 */ /* 0x00072600000e0000 */
[----:B------:R-:W2:Y:S01]  /*eb60*/  MUFU.TANH R132, R132 ;  /* 0x0000008400847308 */ /* 0x000ea20000002400 */
[----:B------:R-:W4:Y:S07]  /*eb70*/  SHFL.IDX PT, R216, R17, R10, 0x1f ;  /* 0x00001f0a11d87589 */ /* 0x000f2e00000e0000 */
[----:B------:R-:W4:Y:S01]  /*eb80*/  MUFU.TANH R134, R134 ;  /* 0x0000008600867308 */ /* 0x000f220000002400 */
[--C-:B-1----:R-:W-:Y:S01]  /*eb90*/  FFMA.FTZ R108, R108, UR4, -R121.reuse ;  /* 0x000000046c6c7c23 */ /* 0x102fe20008010879 */
[----:B------:R-:W-:Y:S01]  /*eba0*/  FFMA.FTZ R138, R138, UR4, -R121 ;  /* 0x000000048a8a7c23 */ /* 0x000fe20008010879 */
[----:B------:R-:W-:-:S05]  /*ebb0*/  FFMA.FTZ R102, R102, UR4, -R125 ;  /* 0x0000000466667c23 */ /* 0x000fca000801087d */
[----:B------:R-:W-:Y:S01]  /*ebc0*/  MUFU.TANH R133, R133 ;  /* 0x0000008500857308 */ /* 0x000fe20000002400 */
[----:B------:R-:W-:Y:S01]  /*ebd0*/  FFMA.FTZ R115, R115, UR4, -R125 ;  /* 0x0000000473737c23 */ /* 0x000fe2000801087d */
[----:B------:R-:W-:-:S06]  /*ebe0*/  FSEL R121, R4, -INF , !P3 ;  /* 0xff80000004797808 */ /* 0x000fcc0005800000 */
[----:B------:R-:W1:Y:S01]  /*ebf0*/  MUFU.TANH R135, R135 ;  /* 0x0000008700877308 */ /* 0x000e620000002400 */
[----:B------:R-:W-:-:S07]  /*ec00*/  FSEL R125, R128, -INF , !P2 ;  /* 0xff800000807d7808 */ /* 0x000fce0005000000 */
[----:B------:R-:W1:Y:S08]  /*ec10*/  MUFU.EX2 R28, R28 ;  /* 0x0000001c001c7308 */ /* 0x000e700000000800 */
[----:B------:R-:W1:Y:S01]  /*ec20*/  MUFU.EX2 R29, R29 ;  /* 0x0000001d001d7308 */ /* 0x000e620000000800 */
[----:B------:R-:W-:-:S07]  /*ec30*/  FFMA.FTZ R121, R121, UR4, -R114 ;  /* 0x0000000479797c23 */ /* 0x000fce0008010872 */
[----:B------:R-:W1:Y:S01]  /*ec40*/  MUFU.EX2 R32, R32 ;  /* 0x0000002000207308 */ /* 0x000e620000000800 */
[--C-:B------:R-:W-:Y:S01]  /*ec50*/  FFMA.FTZ R110, R110, UR4, -R205.reuse ;  /* 0x000000046e6e7c23 */ /* 0x100fe200080108cd */
[----:B------:R-:W-:Y:S01]  /*ec60*/  FFMA.FTZ R118, R118, UR4, -R205 ;  /* 0x0000000476767c23 */ /* 0x000fe200080108cd */
[----:B---3--:R-:W-:-:S05]  /*ec70*/  FFMA.FTZ R14, -R200, R200, 1 ;  /* 0x3f800000c80e7423 */ /* 0x008fca00000101c8 */
[----:B------:R-:W3:Y:S01]  /*ec80*/  MUFU.EX2 R30, R30 ;  /* 0x0000001e001e7308 */ /* 0x000ee20000000800 */
[----:B--2---:R-:W-:Y:S01]  /*ec90*/  FMUL.FTZ R212, R26, R212 ;  /* 0x000000d41ad47220 */ /* 0x004fe20000410000 */
[----:B------:R-:W-:Y:S01]  /*eca0*/  FFMA.FTZ R114, R125, UR4, -R114 ;  /* 0x000000047d727c23 */ /* 0x000fe20008010872 */
[----:B------:R-:W-:-:S05]  /*ecb0*/  FSEL R125, R132, -INF , !P5 ;  /* 0xff800000847d7808 */ /* 0x000fca0006800000 */
[----:B------:R-:W2:Y:S01]  /*ecc0*/  MUFU.EX2 R31, R31 ;  /* 0x0000001f001f7308 */ /* 0x000ea20000000800 */
[----:B----4-:R-:W-:Y:S01]  /*ecd0*/  FSEL R205, R134, -INF , !P0 ;  /* 0xff80000086cd7808 */ /* 0x010fe20004000000 */
[----:B------:R-:W-:Y:S01]  /*ece0*/  FMUL.FTZ R218, R27, R218 ;  /* 0x000000da1bda7220 */ /* 0x000fe20000410000 */
[--C-:B------:R-:W-:Y:S01]  /*ecf0*/  FFMA.FTZ R116, R116, UR4, -R123.reuse ;  /* 0x0000000474747c23 */ /* 0x100fe2000801087b */
[----:B------:R-:W-:Y:S01]  /*ed00*/  FFMA.FTZ R123, R98, UR4, -R123 ;  /* 0x00000004627b7c23 */ /* 0x000fe2000801087b */
[----:B------:R-:W-:Y:S01]  /*ed10*/  FMUL.FTZ R14, R14, R212 ;  /* 0x000000d40e0e7220 */ /* 0x000fe20000410000 */
[--C-:B------:R-:W-:Y:S01]  /*ed20*/  FFMA.FTZ R126, R126, UR4, -R207.reuse ;  /* 0x000000047e7e7c23 */ /* 0x100fe200080108cf */
[----:B------:R-:W-:Y:S01]  /*ed30*/  FFMA.FTZ R129, R129, UR4, -R207 ;  /* 0x0000000481817c23 */ /* 0x000fe200080108cf */
[----:B------:R4:W-:Y:S01]  /*ed40*/  MUFU.EX2 R98, R206 ;  /* 0x000000ce00627308 */ /* 0x0009e20000000800 */
[----:B------:R-:W-:Y:S01]  /*ed50*/  FFMA.FTZ R212, -R21, R21, 1 ;  /* 0x3f80000015d47423 */ /* 0x000fe20000010115 */
[--C-:B------:R-:W-:Y:S01]  /*ed60*/  FFMA.FTZ R125, R125, UR4, -R112.reuse ;  /* 0x000000047d7d7c23 */ /* 0x100fe20008010870 */
[----:B------:R-:W-:Y:S01]  /*ed70*/  FFMA.FTZ R205, R205, UR4, -R112 ;  /* 0x00000004cdcd7c23 */ /* 0x000fe20008010870 */
[----:B-1----:R-:W-:Y:S01]  /*ed80*/  FSEL R207, R135, -INF , !P1 ;  /* 0xff80000087cf7808 */ /* 0x002fe20004800000 */
[----:B------:R-:W-:Y:S01]  /*ed90*/  FFMA.FTZ R21, -R22, R22, 1 ;  /* 0x3f80000016157423 */ /* 0x000fe20000010116 */
[----:B------:R-:W-:Y:S01]  /*eda0*/  FMUL.FTZ R112, R235, R218 ;  /* 0x000000daeb707220 */ /* 0x000fe20000410000 */
[----:B------:R-:W-:Y:S01]  /*edb0*/  FMUL.FTZ R221, R28, R221 ;  /* 0x000000dd1cdd7220 */ /* 0x000fe20000410000 */
[----:B------:R-:W-:Y:S01]  /*edc0*/  FMUL.FTZ R22, R18, R227 ;  /* 0x000000e312167220 */ /* 0x000fe20000410000 */
[----:B----4-:R-:W-:Y:S01]  /*edd0*/  FSEL R206, R133, -INF , !P4 ;  /* 0xff80000085ce7808 */ /* 0x010fe20006000000 */
[----:B------:R-:W-:Y:S01]  /*ede0*/  FFMA.FTZ R209, -R233, R233, 1 ;  /* 0x3f800000e9d17423 */ /* 0x000fe200000101e9 */
[----:B------:R-:W-:Y:S01]  /*edf0*/  FFMA.FTZ R211, -R234, R234, 1 ;  /* 0x3f800000ead37423 */ /* 0x000fe200000101ea */
[----:B------:R-:W-:Y:S01]  /*ee00*/  FMUL.FTZ R222, R29, R222 ;  /* 0x000000de1dde7220 */ /* 0x000fe20000410000 */
[----:B------:R-:W1:Y:S01]  /*ee10*/  SHFL.IDX PT, R218, R17, R215, 0x1f ;  /* 0x00001fd711da7589 */ /* 0x000e6200000e0000 */
[C---:B------:R-:W-:Y:S01]  /*ee20*/  VIADD R227, R10.reuse, 0x8 ;  /* 0x000000080ae37836 */ /* 0x040fe20000000000 */
[----:B------:R-:W-:Y:S01]  /*ee30*/  IADD3 R234, R10, 0xc, RZ ;  /* 0x0000000c0aea7810 */ /* 0x000fe20007ffe0ff */
[----:B------:R-:W-:Y:S01]  /*ee40*/  FMUL.FTZ R226, R32, R220 ;  /* 0x000000dc20e27220 */ /* 0x000fe20000410000 */
[--C-:B------:R-:W-:Y:S01]  /*ee50*/  FFMA.FTZ R206, R206, UR4, -R103.reuse ;  /* 0x00000004cece7c23 */ /* 0x100fe20008010867 */
[----:B------:R-:W-:Y:S01]  /*ee60*/  FFMA.FTZ R207, R207, UR4, -R103 ;  /* 0x00000004cfcf7c23 */ /* 0x000fe20008010867 */
[----:B------:R-:W4:Y:S01]  /*ee70*/  SHFL.IDX PT, R220, R17, R229, 0x1f ;  /* 0x00001fe511dc7589 */ /* 0x000f2200000e0000 */
[----:B------:R-:W-:Y:S01]  /*ee80*/  FMUL.FTZ R103, R236, R221 ;  /* 0x000000ddec677220 */ /* 0x000fe20000410000 */
[----:B---3--:R-:W-:Y:S01]  /*ee90*/  FMUL.FTZ R223, R30, R223 ;  /* 0x000000df1edf7220 */ /* 0x008fe20000410000 */
[----:B------:R-:W-:Y:S01]  /*eea0*/  FMUL.FTZ R209, R209, R222 ;  /* 0x000000ded1d17220 */ /* 0x000fe20000410000 */
[----:B------:R-:W3:Y:S01]  /*eeb0*/  SHFL.IDX PT, R221, R17, R227, 0x1f ;  /* 0x00001fe311dd7589 */ /* 0x000ee200000e0000 */
[----:B--2---:R-:W-:Y:S01]  /*eec0*/  FMUL.FTZ R222, R31, R217 ;  /* 0x000000d91fde7220 */ /* 0x004fe20000410000 */
[----:B------:R-:W-:-:S02]  /*eed0*/  VIADD R233, R10, 0x10 ;  /* 0x000000100ae97836 */ /* 0x000fc40000000000 */
[--C-:B------:R-:W-:Y:S01]  /*eee0*/  FADD.FTZ R40, R40, -R216.reuse ;  /* 0x800000d828287221 */ /* 0x100fe20000010000 */
[----:B------:R-:W-:Y:S01]  /*eef0*/  FADD.FTZ R42, R42, -R216 ;  /* 0x800000d82a2a7221 */ /* 0x000fe20000010000 */
[----:B------:R-:W2:Y:S01]  /*ef00*/  SHFL.IDX PT, R217, R17, R234, 0x1f ;  /* 0x00001fea11d97589 */ /* 0x000ea200000e0000 */
[----:B------:R-:W-:-:S03]  /*ef10*/  FMUL.FTZ R224, R19, R224 ;  /* 0x000000e013e07220 */ /* 0x000fc60000410000 */
[----:B------:R1:W-:Y:S01]  /*ef20*/  LDS R216, [R13+0x400] ;  /* 0x000400000dd87984 */ /* 0x0003e20000000800 */
[----:B------:R-:W-:Y:S01]  /*ef30*/  FMUL.FTZ R211, R211, R223 ;  /* 0x000000dfd3d37220 */ /* 0x000fe20000410000 */
[----:B------:R-:W-:Y:S01]  /*ef40*/  FMUL.FTZ R22, R212, R22 ;  /* 0x00000016d4167220 */ /* 0x000fe20000410000 */
[----:B------:R-:W-:Y:S01]  /*ef50*/  FFMA.FTZ R212, -R23, R23, 1 ;  /* 0x3f80000017d47423 */ /* 0x000fe20000010117 */
[----:B------:R-:W-:Y:S01]  /*ef60*/  IADD3 R235, R10, 0x14, RZ ;  /* 0x000000140aeb7810 */ /* 0x000fe20007ffe0ff */
[----:B------:R-:W2:Y:S01]  /*ef70*/  SHFL.IDX PT, R223, R17, R233, 0x1f ;  /* 0x00001fe911df7589 */ /* 0x000ea200000e0000 */
[----:B------:R-:W2:Y:S01]  /*ef80*/  MUFU.EX2 R36, R36 ;  /* 0x0000002400247308 */ /* 0x000ea20000000800 */
[----:B------:R-:W-:Y:S01]  /*ef90*/  FMUL.FTZ R21, R21, R224 ;  /* 0x000000e015157220 */ /* 0x000fe20000410000 */
[----:B------:R-:W-:Y:S01]  /*efa0*/  FMUL.FTZ R212, R212, R222 ;  /* 0x000000ded4d47220 */ /* 0x000fe20000410000 */
[----:B------:R-:W2:Y:S04]  /*efb0*/  SHFL.IDX PT, R224, R17, R235, 0x1f ;  /* 0x00001feb11e07589 */ /* 0x000ea800000e0000 */
[----:B------:R-:W2:Y:S01]  /*efc0*/  SHFL.IDX PT, R222, R17, R230, 0x1f ;  /* 0x00001fe611de7589 */ /* 0x000ea200000e0000 */
[----:B-1----:R-:W-:Y:S01]  /*efd0*/  FFMA.FTZ R13, -R171, R171, 1 ;  /* 0x3f800000ab0d7423 */ /* 0x002fe200000101ab */
[----:B------:R-:W-:Y:S01]  /*efe0*/  FMUL.FTZ R40, R35, R40 ;  /* 0x0000002823287220 */ /* 0x000fe20000410000 */
[--C-:B------:R-:W-:Y:S01]  /*eff0*/  FADD.FTZ R41, R41, -R218.reuse ;  /* 0x800000da29297221 */ /* 0x100fe20000010000 */
[----:B------:R-:W-:Y:S01]  /*f000*/  FADD.FTZ R43, R43, -R218 ;  /* 0x800000da2b2b7221 */ /* 0x000fe20000010000 */
[--C-:B----4-:R-:W-:Y:S01]  /*f010*/  FADD.FTZ R53, R53, -R220.reuse ;  /* 0x800000dc35357221 */ /* 0x110fe20000010000 */
[----:B------:R-:W-:Y:S01]  /*f020*/  FADD.FTZ R55, R55, -R220 ;  /* 0x800000dc37377221 */ /* 0x000fe20000010000 */
[----:B------:R-:W-:Y:S01]  /*f030*/  FMUL.FTZ R13, R13, R40 ;  /* 0x000000280d0d7220 */ /* 0x000fe20000410000 */
[----:B------:R-:W-:Y:S01]  /*f040*/  FFMA.FTZ R40, -R170, R170, 1 ;  /* 0x3f800000aa287423 */ /* 0x000fe200000101aa */
[----:B------:R-:W-:Y:S01]  /*f050*/  FMUL.FTZ R220, R12, R41 ;  /* 0x000000290cdc7220 */ /* 0x000fe20000410000 */
[--C-:B---3--:R-:W-:Y:S01]  /*f060*/  FADD.FTZ R44, R44, -R221.reuse ;  /* 0x800000dd2c2c7221 */ /* 0x108fe20000010000 */
[----:B------:R-:W-:Y:S01]  /*f070*/  FADD.FTZ R46, R46, -R221 ;  /* 0x800000dd2e2e7221 */ /* 0x000fe20000010000 */
[--C-:B--2---:R-:W-:Y:S01]  /*f080*/  FADD.FTZ R45, R45, -R217.reuse ;  /* 0x800000d92d2d7221 */ /* 0x104fe20000010000 */
[----:B------:R-:W-:Y:S01]  /*f090*/  FADD.FTZ R47, R47, -R217 ;  /* 0x800000d92f2f7221 */ /* 0x000fe20000010000 */
[----:B------:R-:W-:Y:S01]  /*f0a0*/  FFMA.FTZ R217, -R169, R169, 1 ;  /* 0x3f800000a9d97423 */ /* 0x000fe200000101a9 */
[----:B------:R-:W-:Y:S01]  /*f0b0*/  FMUL.FTZ R218, R36, R42 ;  /* 0x0000002a24da7220 */ /* 0x000fe20000410000 */
[----:B------:R-:W-:Y:S01]  /*f0c0*/  FMUL.FTZ R221, R37, R43 ;  /* 0x0000002b25dd7220 */ /* 0x000fe20000410000 */
[----:B------:R-:W-:Y:S01]  /*f0d0*/  FMUL.FTZ R43, R40, R220 ;  /* 0x000000dc282b7220 */ /* 0x000fe20000410000 */
[----:B------:R-:W-:Y:S01]  /*f0e0*/  FFMA.FTZ R40, -R167, R167, 1 ;  /* 0x3f800000a7287423 */ /* 0x000fe200000101a7 */
[----:B------:R-:W-:Y:S01]  /*f0f0*/  FMUL.FTZ R44, R38, R44 ;  /* 0x0000002c262c7220 */ /* 0x000fe20000410000 */
[--C-:B------:R-:W-:Y:S01]  /*f100*/  FADD.FTZ R48, R48, -R223.reuse ;  /* 0x800000df30307221 */ /* 0x100fe20000010000 */
[----:B------:R-:W-:Y:S01]  /*f110*/  FADD.FTZ R50, R50, -R223 ;  /* 0x800000df32327221 */ /* 0x000fe20000010000 */
        /* <DEDUP_REMOVED lines=8> */
[----:B------:R-:W-:Y:S01]  /*f1a0*/  FADD.FTZ R51, R51, -R224 ;  /* 0x800000e033337221 */ /* 0x000fe20000010000 */
[----:B------:R-:W-:Y:S01]  /*f1b0*/  FADD.FTZ R52, R52, -R222 ;  /* 0x800000de34347221 */ /* 0x000fe20000010000 */
[----:B------:R-:W-:Y:S01]  /*f1c0*/  FADD.FTZ R49, R49, -R224 ;  /* 0x800000e031317221 */ /* 0x000fe20000010000 */
        /* <DEDUP_REMOVED lines=9> */
[----:B------:R-:W-:-:S02]  /*f260*/  VIADD R228, R10, 0x4 ;  /* 0x000000040ae47836 */ /* 0x000fc40000000000 */
[----:B------:R-:W-:Y:S01]  /*f270*/  FFMA.FTZ R51, -R165, R165, 1 ;  /* 0x3f800000a5337423 */ /* 0x000fe200000101a5 */
[----:B------:R-:W-:Y:S01]  /*f280*/  FMUL.FTZ R44, R89, R46 ;  /* 0x0000002e592c7220 */ /* 0x000fe20000410000 */
[----:B------:R-:W-:Y:S01]  /*f290*/  SHFL.IDX PT, R40, R216, R227, 0x1f ;  /* 0x00001fe3d8287589 */ /* 0x000fe200000e0000 */
[----:B------:R-:W1:Y:S01]  /*f2a0*/  MUFU.EX2 R122, R122 ;  /* 0x0000007a007a7308 */ /* 0x000e620000000800 */
[----:B------:R-:W-:Y:S02]  /*f2b0*/  FMUL.FTZ R46, R88, R217 ;  /* 0x000000d9582e7220 */ /* 0x000fe40000410000 */
[----:B------:R-:W2:Y:S01]  /*f2c0*/  SHFL.IDX PT, R89, R216, R10, 0x1f ;  /* 0x00001f0ad8597589 */ /* 0x000ea200000e0000 */
[----:B------:R-:W-:Y:S01]  /*f2d0*/  FMUL.FTZ R49, R92, R49 ;  /* 0x000000315c317220 */ /* 0x000fe20000410000 */
[----:B------:R-:W-:Y:S01]  /*f2e0*/  FMUL.FTZ R52, R90, R91 ;  /* 0x0000005b5a347220 */ /* 0x000fe20000410000 */
[----:B------:R-:W-:Y:S01]  /*f2f0*/  FMUL.FTZ R51, R51, R93 ;  /* 0x0000005d33337220 */ /* 0x000fe20000410000 */
[----:B------:R-:W3:Y:S01]  /*f300*/  SHFL.IDX PT, R88, R216, R228, 0x1f ;  /* 0x00001fe4d8587589 */ /* 0x000ee200000e0000 */
[----:B------:R-:W4:Y:S03]  /*f310*/  MUFU.EX2 R124, R124 ;  /* 0x0000007c007c7308 */ /* 0x000f260000000800 */
[----:B------:R-:W-:Y:S04]  /*f320*/  SHFL.IDX PT, R92, R216, R234, 0x1f ;  /* 0x00001fead85c7589 */ /* 0x000fe800000e0000 */
[----:B------:R-:W-:Y:S04]  /*f330*/  SHFL.IDX PT, R93, R216, R233, 0x1f ;  /* 0x00001fe9d85d7589 */ /* 0x000fe800000e0000 */
[----:B------:R-:W-:Y:S04]  /*f340*/  SHFL.IDX PT, R91, R216, R235, 0x1f ;  /* 0x00001febd85b7589 */ /* 0x000fe800000e0000 */
[----:B------:R-:W-:Y:S04]  /*f350*/  SHFL.IDX PT, R90, R216, R230, 0x1f ;  /* 0x00001fe6d85a7589 */ /* 0x000fe800000e0000 */
[----:B------:R-:W3:Y:S01]  /*f360*/  SHFL.IDX PT, R216, R216, R229, 0x1f ;  /* 0x00001fe5d8d87589 */ /* 0x000ee200000e0000 */
[----:B------:R-:W3:Y:S01]  /*f370*/  MUFU.EX2 R111, R111 ;  /* 0x0000006f006f7308 */ /* 0x000ee20000000800 */
[----:B------:R-:W-:Y:S01]  /*f380*/  FFMA.FTZ R42, -R168, R168, 1 ;  /* 0x3f800000a82a7423 */ /* 0x000fe200000101a8 */
[----:B------:R-:W-:Y:S01]  /*f390*/  FFMA.FTZ R217, -R164, R164, 1 ;  /* 0x3f800000a4d97423 */ /* 0x000fe200000101a4 */
[----:B------:R-:W3:Y:S02]  /*f3a0*/  LDL.LU R200, [R1+0x110] ;  /* 0x0001100001c87983 */ /* 0x000ee40000300800 */
[----:B------:R-:W-:Y:S01]  /*f3b0*/  FMUL.FTZ R42, R42, R221 ;  /* 0x000000dd2a2a7220 */ /* 0x000fe20000410000 */
[----:B-1----:R-:W-:-:S02]  /*f3c0*/  FMUL.FTZ R221, R122, R53 ;  /* 0x000000357add7220 */ /* 0x002fc40000410000 */
[----:B------:R-:W1:Y:S01]  /*f3d0*/  MUFU.EX2 R204, R204 ;  /* 0x000000cc00cc7308 */ /* 0x000e620000000800 */
[----:B------:R-:W-:Y:S01]  /*f3e0*/  FADD.FTZ R54, R54, -R222 ;  /* 0x800000de36367221 */ /* 0x000fe20000010000 */
[----:B----4-:R-:W-:Y:S01]  /*f3f0*/  FMUL.FTZ R222, R124, R55 ;  /* 0x000000377cde7220 */ /* 0x010fe20000410000 */
[----:B------:R-:W-:-:S05]  /*f400*/  FMUL.FTZ R55, R217, R221 ;  /* 0x000000ddd9377220 */ /* 0x000fca0000410000 */
[----:B------:R-:W4:Y:S01]  /*f410*/  MUFU.EX2 R119, R119 ;  /* 0x0000007700777308 */ /* 0x000f220000000800 */
[----:B--2---:R-:W-:Y:S01]  /*f420*/  FADD.FTZ R217, R56, -R89 ;  /* 0x8000005938d97221 */ /* 0x004fe20000010000 */
[----:B------:R-:W-:-:S06]  /*f430*/  FADD.FTZ R56, R60, -R40 ;  /* 0x800000283c387221 */ /* 0x000fcc0000010000 */
[----:B------:R-:W2:Y:S01]  /*f440*/  MUFU.EX2 R101, R101 ;  /* 0x0000006500657308 */ /* 0x000ea20000000800 */
[----:B------:R-:W-:Y:S01]  /*f450*/  FADD.FTZ R40, R62, -R40 ;  /* 0x800000283e287221 */ /* 0x000fe20000010000 */
[--C-:B---3--:R-:W-:Y:S01]  /*f460*/  FADD.FTZ R57, R57, -R88.reuse ;  /* 0x8000005839397221 */ /* 0x108fe20000010000 */
[----:B------:R-:W-:-:S05]  /*f470*/  FADD.FTZ R59, R59, -R88 ;  /* 0x800000583b3b7221 */ /* 0x000fca0000010000 */
[----:B------:R-:W3:Y:S01]  /*f480*/  MUFU.EX2 R120, R120 ;  /* 0x0000007800787308 */ /* 0x000ee20000000800 */
[--C-:B------:R-:W-:Y:S01]  /*f490*/  FADD.FTZ R88, R69, -R216.reuse ;  /* 0x800000d845587221 */ /* 0x100fe20000010000 */
[----:B------:R-:W-:-:S06]  /*f4a0*/  FADD.FTZ R216, R71, -R216 ;  /* 0x800000d847d87221 */ /* 0x000fcc0000010000 */
[----:B------:R-:W3:Y:S01]  /*f4b0*/  MUFU.EX2 R104, R104 ;  /* 0x0000006800687308 */ /* 0x000ee20000000800 */
[----:B------:R-:W-:Y:S01]  /*f4c0*/  FFMA.FTZ R71, -R155, R155, 1 ;  /* 0x3f8000009b477423 */ /* 0x000fe2000001019b */
[----:B------:R-:W-:-:S06]  /*f4d0*/  FMUL.FTZ R40, R111, R40 ;  /* 0x000000286f287220 */ /* 0x000fcc0000410000 */
[----:B------:R-:W3:Y:S01]  /*f4e0*/  MUFU.EX2 R107, R107 ;  /* 0x0000006b006b7308 */ /* 0x000ee20000000800 */
[----:B------:R-:W-:Y:S01]  /*f4f0*/  FADD.FTZ R64, R64, -R93 ;  /* 0x8000005d40407221 */ /* 0x000fe20000010000 */
[----:B------:R-:W-:Y:S01]  /*f500*/  FMUL.FTZ R71, R71, R40 ;  /* 0x0000002847477220 */ /* 0x000fe20000410000 */
[----:B------:R-:W-:Y:S01]  /*f510*/  FADD.FTZ R61, R61, -R92 ;  /* 0x8000005c3d3d7221 */ /* 0x000fe20000010000 */
[----:B------:R-:W-:-:S04]  /*f520*/  FFMA.FTZ R69, -R158, R158, 1 ;  /* 0x3f8000009e457423 */ /* 0x000fc8000001019e */
[----:B------:R-:W3:Y:S01]  /*f530*/  MUFU.EX2 R105, R105 ;  /* 0x0000006900697308 */ /* 0x000ee20000000800 */
[----:B-1----:R-:W-:Y:S01]  /*f540*/  FMUL.FTZ R59, R204, R59 ;  /* 0x0000003bcc3b7220 */ /* 0x002fe20000410000 */
[----:B------:R-:W-:Y:S01]  /*f550*/  FFMA.FTZ R40, -R153, R153, 1 ;  /* 0x3f80000099287423 */ /* 0x000fe20000010199 */
[----:B------:R-:W-:Y:S01]  /*f560*/  FADD.FTZ R92, R63, -R92 ;  /* 0x8000005c3f5c7221 */ /* 0x000fe20000010000 */
[----:B------:R-:W-:Y:S01]  /*f570*/  FFMA.FTZ R62, -R160, R160, 1 ;  /* 0x3f800000a03e7423 */ /* 0x000fe200000101a0 */
[----:B----4-:R-:W-:-:S03]  /*f580*/  FMUL.FTZ R57, R119, R57 ;  /* 0x0000003977397220 */ /* 0x010fc60000410000 */
[----:B------:R-:W1:Y:S01]  /*f590*/  MUFU.EX2 R100, R100 ;  /* 0x0000006400647308 */ /* 0x000e620000000800 */
[----:B--2---:R-:W-:Y:S01]  /*f5a0*/  FMUL.FTZ R64, R101, R64 ;  /* 0x0000004065407220 */ /* 0x004fe20000410000 */
[----:B------:R-:W2:Y:S01]  /*f5b0*/  LDL.LU R201, [R1+0x10c] ;  /* 0x00010c0001c97983 */ /* 0x000ea20000300800 */
[----:B------:R-:W-:Y:S01]  /*f5c0*/  FFMA.FTZ R215, -R202, R202, 1 ;  /* 0x3f800000cad77423 */ /* 0x000fe200000101ca */
[----:B------:R-:W-:Y:S01]  /*f5d0*/  FFMA.FTZ R225, -R203, R203, 1 ;  /* 0x3f800000cbe17423 */ /* 0x000fe200000101cb */
[----:B------:R-:W-:Y:S01]  /*f5e0*/  FMUL.FTZ R69, R69, R59 ;  /* 0x0000003b45457220 */ /* 0x000fe20000410000 */
[----:B------:R-:W2:Y:S02]  /*f5f0*/  LDL.LU R202, [R1+0x108] ;  /* 0x0001080001ca7983 */ /* 0x000ea40000300800 */
[----:B------:R-:W4:Y:S01]  /*f600*/  MUFU.EX2 R106, R106 ;  /* 0x0000006a006a7308 */ /* 0x000f220000000800 */
[--C-:B------:R-:W-:Y:S01]  /*f610*/  FADD.FTZ R65, R65, -R91.reuse ;  /* 0x8000005b41417221 */ /* 0x100fe20000010000 */
[----:B------:R-:W2:Y:S01]  /*f620*/  LDL.LU R203, [R1+0x104] ;  /* 0x0001040001cb7983 */ /* 0x000ea20000300800 */
[----:B------:R-:W-:Y:S01]  /*f630*/  FADD.FTZ R67, R67, -R91 ;  /* 0x8000005b43437221 */ /* 0x000fe20000010000 */
[----:B------:R-:W-:-:S04]  /*f640*/  FMUL.FTZ R62, R62, R57 ;  /* 0x000000393e3e7220 */ /* 0x000fc80000410000 */
[----:B------:R-:W4:Y:S01]  /*f650*/  MUFU.EX2 R102, R102 ;  /* 0x0000006600667308 */ /* 0x000f220000000800 */
[----:B------:R1:W5:Y:S01]  /*f660*/  LDL.LU R171, [R1+0x100] ;  /* 0x0001000001ab7983 */ /* 0x0003620000300800 */
[----:B------:R-:W-:Y:S01]  /*f670*/  FFMA.FTZ R59, -R157, R157, 1 ;  /* 0x3f8000009d3b7423 */ /* 0x000fe2000001019d */
[----:B---3--:R-:W-:Y:S01]  /*f680*/  FMUL.FTZ R56, R120, R56 ;  /* 0x0000003878387220 */ /* 0x008fe20000410000 */
[----:B------:R-:W-:Y:S01]  /*f690*/  FMUL.FTZ R92, R104, R92 ;  /* 0x0000005c685c7220 */ /* 0x000fe20000410000 */
[----:B------:R-:W-:Y:S01]  /*f6a0*/  FMUL.FTZ R64, R40, R64 ;  /* 0x0000004028407220 */ /* 0x000fe20000410000 */
[----:B------:R3:W5:Y:S02]  /*f6b0*/  LDL.LU R170, [R1+0xfc] ;  /* 0x0000fc0001aa7983 */ /* 0x0007640000300800 */
[----:B------:R-:W4:Y:S01]  /*f6c0*/  MUFU.EX2 R116, R116 ;  /* 0x0000007400747308 */ /* 0x000f220000000800 */
[----:B------:R-:W-:Y:S01]  /*f6d0*/  FADD.FTZ R58, R58, -R89 ;  /* 0x800000593a3a7221 */ /* 0x000fe20000010000 */
[----:B------:R-:W-:Y:S01]  /*f6e0*/  FFMA.FTZ R57, -R154, R154, 1 ;  /* 0x3f8000009a397423 */ /* 0x000fe2000001019a */
[----:B------:R-:W4:Y:S01]  /*f6f0*/  SHFL.IDX PT, R40, R15, R228, 0x1f ;  /* 0x00001fe40f287589 */ /* 0x000f2200000e0000 */
[----:B------:R-:W-:Y:S01]  /*f700*/  FMUL.FTZ R220, R107, R54 ;  /* 0x000000366bdc7220 */ /* 0x000fe20000410000 */
[----:B------:R-:W-:-:S02]  /*f710*/  FFMA.FTZ R218, -R163, R163, 1 ;  /* 0x3f800000a3da7423 */ /* 0x000fc400000101a3 */
[----:B------:R-:W4:Y:S01]  /*f720*/  SHFL.IDX PT, R91, R15, R235, 0x1f ;  /* 0x00001feb0f5b7589 */ /* 0x000f2200000e0000 */
[----:B------:R-:W4:Y:S01]  /*f730*/  MUFU.EX2 R115, R115 ;  /* 0x0000007300737308 */ /* 0x000f220000000800 */
[----:B------:R-:W-:Y:S02]  /*f740*/  FMUL.FTZ R59, R59, R56 ;  /* 0x000000383b3b7220 */ /* 0x000fe40000410000 */
[----:B------:R3:W5:Y:S01]  /*f750*/  LDL.LU R169, [R1+0xf8] ;  /* 0x0000f80001a97983 */ /* 0x0007620000300800 */
[----:B------:R-:W-:-:S03]  /*f760*/  FMUL.FTZ R56, R57, R92 ;  /* 0x0000005c39387220 */ /* 0x000fc60000410000 */
[----:B------:R-:W4:Y:S01]  /*f770*/  SHFL.IDX PT, R89, R15, R10, 0x1f ;  /* 0x00001f0a0f597589 */ /* 0x000f2200000e0000 */
[----:B------:R-:W4:Y:S03]  /*f780*/  MUFU.EX2 R110, R110 ;  /* 0x0000006e006e7308 */ /* 0x000f260000000800 */
[----:B------:R3:W5:Y:S01]  /*f790*/  LDL.LU R168, [R1+0xf4] ;  /* 0x0000f40001a87983 */ /* 0x0007620000300800 */
[----:B------:R-:W-:Y:S01]  /*f7a0*/  FADD.FTZ R66, R66, -R93 ;  /* 0x8000005d42427221 */ /* 0x000fe20000010000 */
[----:B------:R-:W-:Y:S02]  /*f7b0*/  FADD.FTZ R63, R68, -R90 ;  /* 0x8000005a443f7221 */ /* 0x000fe40000010000 */
[----:B------:R3:W5:Y:S01]  /*f7c0*/  LDL.LU R167, [R1+0xf0] ;  /* 0x0000f00001a77983 */ /* 0x0007620000300800 */
[----:B------:R-:W4:Y:S01]  /*f7d0*/  MUFU.EX2 R117, R117 ;  /* 0x0000007500757308 */ /* 0x000f220000000800 */
[----:B------:R-:W-:-:S02]  /*f7e0*/  FMUL.FTZ R53, R218, R220 ;  /* 0x000000dcda357220 */ /* 0x000fc40000410000 */
[----:B------:R3:W5:Y:S01]  /*f7f0*/  LDL.LU R166, [R1+0xec] ;  /* 0x0000ec0001a67983 */ /* 0x0007620000300800 */
[----:B------:R-:W-:Y:S01]  /*f800*/  FADD.FTZ R90, R70, -R90 ;  /* 0x8000005a465a7221 */ /* 0x000fe20000010000 */
[----:B------:R-:W-:Y:S02]  /*f810*/  FFMA.FTZ R54, -R162, R162, 1 ;  /* 0x3f800000a2367423 */ /* 0x000fe400000101a2 */
[----:B------:R3:W5:Y:S01]  /*f820*/  LDL.LU R165, [R1+0xe8] ;  /* 0x0000e80001a57983 */ /* 0x0007620000300800 */
[----:B------:R-:W4:Y:S01]  /*f830*/  MUFU.EX2 R123, R123 ;  /* 0x0000007b007b7308 */ /* 0x000f220000000800 */
[----:B------:R-:W-:Y:S02]  /*f840*/  FFMA.FTZ R70, -R156, R156, 1 ;  /* 0x3f8000009c467423 */ /* 0x000fe4000001019c */
[----:B------:R-:W4:Y:S01]  /*f850*/  SHFL.IDX PT, R92, R15, R230, 0x1f ;  /* 0x00001fe60f5c7589 */ /* 0x000f2200000e0000 */
[----:B------:R-:W-:Y:S01]  /*f860*/  FMUL.FTZ R61, R105, R61 ;  /* 0x0000003d693d7220 */ /* 0x000fe20000410000 */
[----:B------:R-:W-:-:S02]  /*f870*/  FFMA.FTZ R68, -R161, R161, 1 ;  /* 0x3f800000a1447423 */ /* 0x000fc400000101a1 */
[----:B------:R3:W5:Y:S01]  /*f880*/  LDL.LU R164, [R1+0xe4] ;  /* 0x0000e40001a47983 */ /* 0x0007620000300800 */
[----:B------:R-:W4:Y:S03]  /*f890*/  MUFU.EX2 R118, R118 ;  /* 0x0000007600767308 */ /* 0x000f260000000800 */
[----:B------:R-:W4:Y:S01]  /*f8a0*/  SHFL.IDX PT, R93, R15, R227, 0x1f ;  /* 0x00001fe30f5d7589 */ /* 0x000f2200000e0000 */
[----:B------:R-:W-:Y:S01]  /*f8b0*/  FFMA.FTZ R57, -R151, R151, 1 ;  /* 0x3f80000097397423 */ /* 0x000fe20000010197 */
[----:B-1----:R-:W-:Y:S02]  /*f8c0*/  FMUL.FTZ R66, R100, R66 ;  /* 0x0000004264427220 */ /* 0x002fe40000410000 */
[----:B------:R3:W5:Y:S01]  /*f8d0*/  LDL.LU R163, [R1+0xe0] ;  /* 0x0000e00001a37983 */ /* 0x0007620000300800 */
[----:B------:R-:W-:-:S03]  /*f8e0*/  FFMA.FTZ R60, -R159, R159, 1 ;  /* 0x3f8000009f3c7423 */ /* 0x000fc6000001019f */
[----:B------:R-:W1:Y:S01]  /*f8f0*/  SHFL.IDX PT, R220, R15, R229, 0x1f ;  /* 0x00001fe50fdc7589 */ /* 0x000e6200000e0000 */
[----:B------:R-:W-:-:S03]  /*f900*/  FMUL.FTZ R70, R70, R61 ;  /* 0x0000003d46467220 */ /* 0x000fc60000410000 */
[----:B------:R3:W5:Y:S04]  /*f910*/  LDL.LU R162, [R1+0xdc] ;  /* 0x0000dc0001a27983 */ /* 0x0007680000300800 */
[----:B------:R-:W1:Y:S01]  /*f920*/  SHFL.IDX PT, R218, R15, R233, 0x1f ;  /* 0x00001fe90fda7589 */ /* 0x000e6200000e0000 */
[----:B----4-:R-:W-:-:S03]  /*f930*/  FMUL.FTZ R58, R106, R58 ;  /* 0x0000003a6a3a7220 */ /* 0x010fc60000410000 */
[----:B------:R3:W5:Y:S01]  /*f940*/  LDL.LU R161, [R1+0xd8] ;  /* 0x0000d80001a17983 */ /* 0x0007620000300800 */
[----:B------:R-:W4:Y:S01]  /*f950*/  MUFU.EX2 R138, R138 ;  /* 0x0000008a008a7308 */ /* 0x000f220000000800 */
[----:B------:R-:W-:Y:S02]  /*f960*/  FMUL.FTZ R61, R102, R65 ;  /* 0x00000041663d7220 */ /* 0x000fe40000410000 */
[----:B------:R3:W5:Y:S01]  /*f970*/  LDL.LU R160, [R1+0xd4] ;  /* 0x0000d40001a07983 */ /* 0x0007620000300800 */
[----:B------:R-:W-:-:S03]  /*f980*/  FMUL.FTZ R65, R57, R66 ;  /* 0x0000004239417220 */ /* 0x000fc60000410000 */
[----:B------:R3:W5:Y:S01]  /*f990*/  LDL.LU R159, [R1+0xd0] ;  /* 0x0000d000019f7983 */ /* 0x0007620000300800 */
[----:B------:R-:W-:Y:S01]  /*f9a0*/  FFMA.FTZ R66, -R150, R150, 1 ;  /* 0x3f80000096427423 */ /* 0x000fe20000010196 */
[----:B------:R-:W-:Y:S02]  /*f9b0*/  FMUL.FTZ R63, R116, R63 ;  /* 0x0000003f743f7220 */ /* 0x000fe40000410000 */
[----:B------:R3:W5:Y:S01]  /*f9c0*/  LDL.LU R158, [R1+0xcc] ;  /* 0x0000cc00019e7983 */ /* 0x0007620000300800 */
[----:B------:R-:W-:-:S03]  /*f9d0*/  FMUL.FTZ R60, R60, R58 ;  /* 0x0000003a3c3c7220 */ /* 0x000fc60000410000 */
[----:B------:R3:W5:Y:S01]  /*f9e0*/  LDL.LU R157, [R1+0xc8] ;  /* 0x0000c800019d7983 */ /* 0x0007620000300800 */
[----:B------:R-:W-:-:S03]  /*f9f0*/  FFMA.FTZ R58, -R152, R152, 1 ;  /* 0x3f800000983a7423 */ /* 0x000fc60000010198 */
[----:B------:R3:W5:Y:S01]  /*fa00*/  LDL.LU R156, [R1+0xc4] ;  /* 0x0000c400019c7983 */ /* 0x0007620000300800 */
[----:B------:R-:W-:Y:S01]  /*fa10*/  FFMA.FTZ R57, -R149, R149, 1 ;  /* 0x3f80000095397423 */ /* 0x000fe20000010195 */
        /* <DEDUP_REMOVED lines=18> */
[----:B------:R-:W-:-:S02]  /*fb40*/  FMUL.FTZ R216, R118, R216 ;  /* 0x000000d876d87220 */ /* 0x000fc40000410000 */
[----:B------:R3:W5:Y:S01]  /*fb50*/  LDL.LU R148, [R1+0xa4] ;  /* 0x0000a40001947983 */ /* 0x0007620000300800 */
[--C-:B------:R-:W-:Y:S01]  /*fb60*/  FADD.FTZ R73, R73, -R40.reuse ;  /* 0x8000002849497221 */ /* 0x100fe20000010000 */
[--C-:B------:R-:W-:Y:S01]  /*fb70*/  FADD.FTZ R81, R81, -R91.reuse ;  /* 0x8000005b51517221 */ /* 0x100fe20000010000 */
[----:B------:R-:W-:Y:S01]  /*fb80*/  FADD.FTZ R83, R83, -R91 ;  /* 0x8000005b53537221 */ /* 0x000fe20000010000 */
[----:B------:R3:W5:Y:S01]  /*fb90*/  LDL.LU R147, [R1+0xa0] ;  /* 0x0000a00001937983 */ /* 0x0007620000300800 */
[----:B------:R-:W-:Y:S01]  /*fba0*/  FFMA.FTZ R88, -R145, R145, 1 ;  /* 0x3f80000091587423 */ /* 0x000fe20000010191 */
[----:B------:R-:W-:Y:S01]  /*fbb0*/  FMUL.FTZ R68, R68, R217 ;  /* 0x000000d944447220 */ /* 0x000fe20000410000 */
[--C-:B------:R-:W-:Y:S01]  /*fbc0*/  FADD.FTZ R72, R72, -R89.reuse ;  /* 0x8000005948487221 */ /* 0x100fe20000010000 */
[----:B------:R3:W5:Y:S01]  /*fbd0*/  LDL.LU R146, [R1+0x9c] ;  /* 0x00009c0001927983 */ /* 0x0007620000300800 */
[----:B------:R-:W-:Y:S01]  /*fbe0*/  FADD.FTZ R74, R74, -R89 ;  /* 0x800000594a4a7221 */ /* 0x000fe20000010000 */
[----:B------:R-:W-:Y:S01]  /*fbf0*/  FADD.FTZ R40, R75, -R40 ;  /* 0x800000284b287221 */ /* 0x000fe20000010000 */
[----:B------:R-:W-:Y:S01]  /*fc00*/  FFMA.FTZ R91, -R144, R144, 1 ;  /* 0x3f800000905b7423 */ /* 0x000fe20000010190 */
[----:B------:R3:W5:Y:S01]  /*fc10*/  LDL.LU R145, [R1+0x98] ;  /* 0x0000980001917983 */ /* 0x0007620000300800 */
[----:B------:R-:W-:Y:S01]  /*fc20*/  FMUL.FTZ R67, R67, R90 ;  /* 0x0000005a43437220 */ /* 0x000fe20000410000 */
[----:B------:R-:W-:Y:S01]  /*fc30*/  FFMA.FTZ R89, -R143, R143, 1 ;  /* 0x3f8000008f597423 */ /* 0x000fe2000001018f */
[----:B------:R-:W-:Y:S01]  /*fc40*/  FFMA.FTZ R90, -R142, R142, 1 ;  /* 0x3f8000008e5a7423 */ /* 0x000fe2000001018e */
[----:B------:R4:W3:Y:S01]  /*fc50*/  SHFL.IDX PT, R217, R15, R234, 0x1f ;  /* 0x00001fea0fd97589 */ /* 0x0008e200000e0000 */
[----:B------:R-:W-:-:S03]  /*fc60*/  FMUL.FTZ R61, R61, R216 ;  /* 0x000000d83d3d7220 */ /* 0x000fc60000410000 */
[----:B------:R1:W5:Y:S01]  /*fc70*/  LDL.LU R144, [R1+0x94] ;  /* 0x0000940001907983 */ /* 0x0003620000300800 */
[--C-:B------:R-:W-:Y:S01]  /*fc80*/  FADD.FTZ R84, R84, -R92.reuse ;  /* 0x8000005c54547221 */ /* 0x100fe20000010000 */
[----:B------:R-:W-:Y:S02]  /*fc90*/  FADD.FTZ R86, R86, -R92 ;  /* 0x8000005c56567221 */ /* 0x000fe40000010000 */
[----:B------:R1:W5:Y:S01]  /*fca0*/  LDL.LU R143, [R1+0x90] ;  /* 0x00009000018f7983 */ /* 0x0003620000300800 */
[----:B----4-:R4:W-:Y:S01]  /*fcb0*/  MUFU.EX2 R15, R121 ;  /* 0x00000079000f7308 */ /* 0x0109e20000000800 */
[----:B------:R-:W-:Y:S02]  /*fcc0*/  FMUL.FTZ R40, R138, R40 ;  /* 0x000000288a287220 */ /* 0x000fe40000410000 */
[----:B------:R1:W5:Y:S01]  /*fcd0*/  LDL.LU R142, [R1+0x8c] ;  /* 0x00008c00018e7983 */ /* 0x0003620000300800 */
[----:B------:R-:W-:Y:S01]  /*fce0*/  FFMA.FTZ R216, -R140, R140, 1 ;  /* 0x3f8000008cd87423 */ /* 0x000fe2000001018c */
[--C-:B------:R-:W-:Y:S01]  /*fcf0*/  FADD.FTZ R76, R76, -R93.reuse ;  /* 0x8000005d4c4c7221 */ /* 0x100fe20000010000 */
[----:B------:R-:W-:Y:S01]  /*fd00*/  FADD.FTZ R78, R78, -R93 ;  /* 0x8000005d4e4e7221 */ /* 0x000fe20000010000 */
[----:B------:R-:W-:Y:S01]  /*fd10*/  FFMA.FTZ R92, -R7, R7, 1 ;  /* 0x3f800000075c7423 */ /* 0x000fe20000010107 */
[----:B----4-:R-:W-:-:S02]  /*fd20*/  FFMA.FTZ R121, -R141, R141, 1 ;  /* 0x3f8000008d797423 */ /* 0x010fc4000001018d */
        /* <DEDUP_REMOVED lines=12> */
[----:B------:R-:W-:-:S03]  /*fdf0*/  FFMA.FTZ R40, -R2, R2, 1 ;  /* 0x3f80000002287423 */ /* 0x000fc60000010102 */
[----:B------:R4:W5:Y:S04]  /*fe00*/  LDL.LU R5, [R1+0x78] ;  /* 0x0000780001057983 */ /* 0x0009680000300800 */
[----:B------:R4:W5:Y:S04]  /*fe10*/  LDL.LU R4, [R1+0x74] ;  /* 0x0000740001047983 */ /* 0x0009680000300800 */
[----:B------:R4:W5:Y:S04]  /*fe20*/  LDL.LU R2, [R1+0x70] ;  /* 0x0000700001027983 */ /* 0x0009680000300800 */
[----:B------:R-:W4:Y:S01]  /*fe30*/  LDL R221, [R1+0x54] ;  /* 0x0000540001dd7983 */ /* 0x000f220000100800 */
[----:B------:R-:W1:Y:S08]  /*fe40*/  MUFU.EX2 R131, R131 ;  /* 0x0000008300837308 */ /* 0x000e700000000800 */
        /* <DEDUP_REMOVED lines=16> */
[----:B------:R-:W-:Y:S01]  /*ff50*/  FMUL.FTZ R76, R126, R76 ;  /* 0x0000004c7e4c7220 */ /* 0x000fe20000410000 */
[----:B---3--:R-:W-:Y:S01]  /*ff60*/  FMUL.FTZ R82, R137, R82 ;  /* 0x0000005289527220 */ /* 0x008fe20000410000 */
        /* <DEDUP_REMOVED lines=229> */
.L_x_1541:
        /* <DEDUP_REMOVED lines=70> */
.L_x_1542:
        /* <DEDUP_REMOVED lines=12> */
.L_x_1532:
        /* <DEDUP_REMOVED lines=34> */
.L_x_1500:
[----:B------:R-:W-:Y:S05]  /*11500*/  @P0 BRA `(.L_x_1498) ;  /* 0x00000044002c0947 */ /* 0x000fea0003800000 */
[----:B------:R-:W2:Y:S01]  /*11510*/  LDC R17, c[0x0][0x850] ;  /* 0x00021400ff117b82 */ /* 0x000ea20000000800 */
[----:B------:R-:W3:Y:S01]  /*11520*/  S2R R14, SR_TID.X ;  /* 0x00000000000e7919 */ /* 0x000ee20000002100 */
[----:B------:R-:W-:Y:S01]  /*11530*/  MOV R4, 0x400 ;  /* 0x0000040000047802 */ /* 0x000fe20000000f00 */
[----:B------:R-:W-:Y:S01]  /*11540*/  ULDC.64 UR4, c[0x0][0x818] ;  /* 0x0002060000047ab9 */ /* 0x000fe20000000a00 */
[----:B------:R-:W-:Y:S01]  /*11550*/  ULDC.64 UR6, c[0x0][0x840] ;  /* 0x0002100000067ab9 */ /* 0x000fe20000000a00 */
[----:B------:R-:W4:Y:S01]  /*11560*/  S2R R10, SR_CTAID.Y ;  /* 0x00000000000a7919 */ /* 0x000f220000002600 */
[----:B------:R-:W5:Y:S01]  /*11570*/  S2R R9, SR_CgaCtaId ;  /* 0x0000000000097919 */ /* 0x000f620000008800 */
[----:B------:R-:W1:Y:S01]  /*11580*/  S2R R12, SR_CTAID.X ;  /* 0x00000000000c7919 */ /* 0x000e620000002500 */
[----:B------:R-:W1:Y:S01]  /*11590*/  S2R R21, SR_CTAID.Z ;  /* 0x0000000000157919 */ /* 0x000e620000002700 */
[----:B--2---:R-:W-:Y:S01]  /*115a0*/  ISETP.NE.AND P0, PT, R17, 0x1, PT ;  /* 0x000000011100780c */ /* 0x004fe20003f05270 */
[----:B---3--:R-:W-:-:S12]  /*115b0*/  VIADD R19, R14, 0xffffff80 ;  /* 0xffffff800e137836 */ /* 0x008fd80000000000 */
[----:B------:R-:W2:Y:S01]  /*115c0*/  @P0 LDC R3, c[0x0][0x854] ;  /* 0x00021500ff030b82 */ /* 0x000ea20000000800 */
[----:B------:R-:W-:Y:S02]  /*115d0*/  SHF.R.S32.HI R2, RZ, 0x1f, R19 ;  /* 0x0000001fff027819 */ /* 0x000fe40000011413 */
[----:B----4-:R-:W-:Y:S02]  /*115e0*/  MOV R7, R10 ;  /* 0x0000000a00077202 */ /* 0x010fe40000000f00 */
[----:B-----5:R-:W-:Y:S02]  /*115f0*/  LEA R23, R9, R4, 0x18 ;  /* 0x0000000409177211 */ /* 0x020fe400078ec0ff */
[----:B------:R-:W-:Y:S01]  /*11600*/  LEA.HI R2, R2, R19, RZ, 0x7 ;  /* 0x0000001302027211 */ /* 0x000fe200078f38ff */
[----:B------:R-:W3:Y:S01]  /*11610*/  @P0 LDC R5, c[0x0][0x858] ;  /* 0x00021600ff050b82 */ /* 0x000ee20000000800 */
[----:B-1----:R-:W-:Y:S02]  /*11620*/  IMAD.SHL.U32 R4, R12, 0x2000, RZ ;  /* 0x000020000c047824 */ /* 0x002fe400078e00ff */
[----:B--2---:R-:W-:-:S05]  /*11630*/  @P0 IMAD.HI.U32 R0, R10, R3, RZ ;  /* 0x000000030a000227 */ /* 0x004fca00078e00ff */
[----:B---3--:R-:W-:Y:S02]  /*11640*/  @P0 SHF.R.U32.HI R7, RZ, R5, R0 ;  /* 0x00000005ff070219 */ /* 0x008fe40000011600 */
[C---:B------:R-:W-:Y:S02]  /*11650*/  LOP3.LUT R0, R2.reuse, 0xfffff80, RZ, 0xc0, !PT ;  /* 0x0fffff8002007812 */ /* 0x040fe400078ec0ff */
[----:B------:R-:W-:Y:S02]  /*11660*/  SHF.R.S32.HI R11, RZ, 0x1f, R7 ;  /* 0x0000001fff0b7819 */ /* 0x000fe40000011407 */
[----:B------:R-:W-:Y:S01]  /*11670*/  SHF.R.S32.HI R5, RZ, 0x1f, R4 ;  /* 0x0000001fff057819 */ /* 0x000fe20000011404 */
[----:B------:R-:W-:Y:S01]  /*11680*/  IMAD.IADD R0, R19, 0x1, -R0 ;  /* 0x0000000113007824 */ /* 0x000fe200078e0a00 */
[----:B------:R-:W-:Y:S01]  /*11690*/  SHF.L.U32 R2, R2, 0x5, RZ ;  /* 0x0000000502027819 */ /* 0x000fe200000006ff */
[C---:B------:R-:W-:Y:S02]  /*116a0*/  IMAD R6, R11.reuse, UR4, RZ ;  /* 0x000000040b067c24 */ /* 0x040fe4000f8e02ff */
[----:B------:R-:W-:Y:S01]  /*116b0*/  IMAD R8, R11, UR6, RZ ;  /* 0x000000060b087c24 */ /* 0x000fe2000f8e02ff */
[----:B------:R-:W-:Y:S01]  /*116c0*/  LOP3.LUT R9, R2, 0x3ffff000, RZ, 0xc0, !PT ;  /* 0x3ffff00002097812 */ /* 0x000fe200078ec0ff */
[----:B------:R-:W-:-:S03]  /*116d0*/  IMAD.WIDE.U32 R2, R7, UR4, R4 ;  /* 0x0000000407027c25 */ /* 0x000fc6000f8e0004 */
[----:B------:R-:W-:Y:S01]  /*116e0*/  LEA R0, R0, R9, 0x2 ;  /* 0x0000000900007211 */ /* 0x000fe200078e10ff */
[C---:B------:R-:W-:Y:S01]  /*116f0*/  IMAD R13, R7.reuse, UR5, R6 ;  /* 0x00000005070d7c24 */ /* 0x040fe2000f8e0206 */
[----:B------:R-:W-:Y:S01]  /*11700*/  SHF.R.S32.HI R6, RZ, 0x1f, R21 ;  /* 0x0000001fff067819 */ /* 0x000fe20000011415 */
        /* <DEDUP_REMOVED lines=8> */
[C---:B------:R-:W-:Y:S02]  /*11790*/  IMAD R13, R21.reuse, UR5, R8 ;  /* 0x00000005150d7c24 */ /* 0x040fe4000f8e0208 */
[----:B------:R-:W-:-:S04]  /*117a0*/  IMAD.WIDE.U32 R2, R21, UR4, R2 ;  /* 0x0000000415027c25 */ /* 0x000fc8000f8e0002 */
[----:B------:R-:W-:Y:S01]  /*117b0*/  IMAD R9, R21, UR7, R6 ;  /* 0x0000000715097c24 */ /* 0x000fe2000f8e0206 */
[----:B------:R-:W-:Y:S01]  /*117c0*/  IADD3 R13, R3, R13, RZ ;  /* 0x0000000d030d7210 */ /* 0x000fe20007ffe0ff */
[----:B------:R-:W-:Y:S01]  /*117d0*/  IMAD.WIDE.U32 R4, R21, UR6, R4 ;  /* 0x0000000615047c25 */ /* 0x000fe2000f8e0004 */
[----:B------:R-:W-:Y:S05]  /*117e0*/  WARPSYNC.ALL ;  /* 0x0000000000007948 */ /* 0x000fea0003800000 */
[----:B------:R-:W-:Y:S02]  /*117f0*/  IMAD R0, R0, 0x4, R23 ;  /* 0x0000000400007824 */ /* 0x000fe400078e0217 */
[----:B------:R-:W-:Y:S01]  /*11800*/  IMAD.IADD R9, R5, 0x1, R9 ;  /* 0x0000000105097824 */ /* 0x000fe200078e0209 */
[----:B------:R-:W-:Y:S01]  /*11810*/  BAR.SYNC.DEFER_BLOCKING 0x1, 0x100 ;  /* 0x0044000000007b1d */ /* 0x000fe20000010000 */
[----:B------:R-:W-:-:S02]  /*11820*/  ISETP.NE.AND P0, PT, R19, RZ, PT ;  /* 0x000000ff1300720c */ /* 0x000fc40003f05270 */
[----:B------:R-:W-:-:S03]  /*11830*/  ISETP.NE.AND P1, PT, R14, 0x80, PT ;  /* 0x000000800e00780c */ /* 0x000fc60003f25270 */
        /* <DEDUP_REMOVED lines=10> */
[----:B------:R-:W-:Y:S02]  /*118e0*/  IADD3 R6, P2, P3, R8, R6, R7 ;  /* 0x0000000608067210 */ /* 0x000fe40007b5e007 */
[----:B------:R-:W-:Y:S01]  /*118f0*/  SHF.R.S32.HI R8, RZ, 0x1f, R8 ;  /* 0x0000001fff087819 */ /* 0x000fe20000011408 */
[----:B------:R3:W-:Y:S03]  /*11900*/  STS.128 [R0], R172 ;  /* 0x000000ac00007388 */ /* 0x0007e60000000c00 */
[----:B------:R-:W-:Y:S01]  /*11910*/  IADD3.X R11, R8, R12, R11, P2, P3 ;  /* 0x0000000c080b7210 */ /* 0x000fe200017e640b */
[----:B------:R-:W-:Y:S01]  /*11920*/  IMAD.MOV R8, RZ, RZ, -R7 ;  /* 0x000000ffff087224 */ /* 0x000fe200078e0a07 */
[C---:B------:R-:W-:Y:S01]  /*11930*/  SHF.L.U32 R12, R6.reuse, 0x2, RZ ;  /* 0x00000002060c7819 */ /* 0x040fe200000006ff */
[----:B------:R3:W-:Y:S01]  /*11940*/  STS.128 [R0+0x800], R176 ;  /* 0x000800b000007388 */ /* 0x0007e20000000c00 */
[----:B------:R-:W-:Y:S01]  /*11950*/  SHF.L.U64.HI R11, R6, 0x2, R11 ;  /* 0x00000002060b7819 */ /* 0x000fe2000001020b */
[----:B------:R-:W-:Y:S01]  /*11960*/  IMAD R17, R17, R8, R10 ;  /* 0x0000000811117224 */ /* 0x000fe200078e020a */
        /* <DEDUP_REMOVED lines=11> */
.L_x_1546:
[----:B------:R-:W2:Y:S04]  /*11a20*/  LDG.E.STRONG.GPU R8, desc[UR38][R6.64] ;  /* 0x0000002606087981 */ /* 0x000ea8000c1ef900 */
[----:B--2---:R-:W-:Y:S01]  /*11a30*/  CCTL.IVALL ;  /* 0x00000000ff00798f */ /* 0x004fe20002000000 */
[----:B------:R-:W-:Y:S05]  /*11a40*/  YIELD ;  /* 0x0000000000007946 */ /* 0x000fea0003800000 */
[----:B------:R-:W-:-:S13]  /*11a50*/  ISETP.NE.AND P0, PT, R8, R17, PT ;  /* 0x000000110800720c */ /* 0x000fda0003f05270 */
[----:B------:R-:W-:Y:S05]  /*11a60*/  @P0 BRA `(.L_x_1546) ;  /* 0xfffffffc00ec0947 */ /* 0x000fea000383ffff */
.L_x_1545:
[----:B------:R-:W-:Y:S05]  /*11a70*/  BSYNC B0 ;  /* 0x0000000000007941 */ /* 0x000fea0003800000 */
.L_x_1544:
[----:B------:R-:W-:Y:S01]  /*11a80*/  UMOV UR4, 0xffffffff ;  /* 0xffffffff00047882 */ /* 0x000fe20000000000 */
[----:B------:R-:W-:Y:S02]  /*11a90*/  LEA.HI.X R13, R2, R15, R13, 0x2, P2 ;  /* 0x0000000f020d7211 */ /* 0x000fe400010f140d */
[----:B------:R-:W-:Y:S01]  /*11aa0*/  LEA.HI.X R9, R4, R19, R9, 0x2, P3 ;  /* 0x0000001304097211 */ /* 0x000fe200018f1409 */
[----:B------:R-:W-:Y:S06]  /*11ab0*/  BRA.DIV UR4, `(.L_x_1547) ;  /* 0x0000004204747947 */ /* 0x000fec000b800000 */
[----:B------:R-:W-:Y:S01]  /*11ac0*/  NOP ;  /* 0x0000000000007918 */ /* 0x000fe20000000000 */
.L_x_1645:
        /* <DEDUP_REMOVED lines=17> */
.L_x_1550:
[----:B------:R-:W-:Y:S01]  /*11be0*/  @P0 ELECT P2, URZ, PT ;  /* 0x00000000003f082f */ /* 0x000fe20003840000 */
[----:B------:R1:W-:-:S12]  /*11bf0*/  UBLKRED.G.S.ADD.F32.RN [UR4], [UR6], UR7, desc[UR8] ;  /* 0x00000804060073bb */ /* 0x0003d800080a1407 */
[----:B------:R-:W-:Y:S02]  /*11c00*/  @P2 PLOP3.LUT P0, PT, P2, PT, PT, 0x8, 0x0 ;  /* 0x000000000000281c */ /* 0x000fe4000170e170 */
[----:B------:R-:W-:-:S11]  /*11c10*/  PLOP3.LUT P2, PT, PT, PT, PT, 0x8, 0x0 ;  /* 0x000000000000781c */ /* 0x000fd60003f4e170 */
[----:B-1----:R-:W-:Y:S05]  /*11c20*/  @P0 BRA.U.ANY `(.L_x_1550) ;  /* 0xfffffffd00ec0947 */ /* 0x002fea000393ffff */
[----:B------:R0:W-:Y:S01]  /*11c30*/  UTMACMDFLUSH ;  /* 0x00000000000079b7 */ /* 0x0001e20000000000 */
[----:B------:R-:W-:-:S04]  /*11c40*/  DEPBAR.LE SB0, 0x0 ;  /* 0x000080000000791a */ /* 0x000fc80000000000 */
.L_x_1549:
[----:B------:R-:W-:Y:S05]  /*11c50*/  BSYNC B0 ;  /* 0x0000000000007941 */ /* 0x000fea0003800000 */
.L_x_1548:
        /* <DEDUP_REMOVED lines=12> */
[----:B------:R-:W-:-:S05]  /*11d20*/  MOV R3, 0x1 ;  /* 0x0000000100037802 */ /* 0x000fca0000000f00 */
[----:B------:R1:W-:Y:S02]  /*11d30*/  REDG.E.ADD.S32.STRONG.GPU desc[UR38][R6.64], R3 ;  /* 0x000000030600798e */ /* 0x0003e4000c10e3a6 */
.L_x_1552:
[----:B------:R-:W-:Y:S05]  /*11d40*/  BSYNC B0 ;  /* 0x0000000000007941 */ /* 0x000fea0003800000 */
.L_x_1551:
[----:B------:R-:W-:Y:S06]  /*11d50*/  BAR.SYNC.DEFER_BLOCKING 0x1, 0x100 ;  /* 0x0044000000007b1d */ /* 0x000fec0000010000 */
[----:B------:R-:W-:Y:S01]  /*11d60*/  ULDC.64 UR4, c[0x0][0x860] ;  /* 0x0002180000047ab9 */ /* 0x000fe20000000a00 */
[----:B------:R-:W-:Y:S01]  /*11d70*/  BSSY B0, `(.L_x_1553) ;  /* 0x0000011000007945 */ /* 0x000fe20003800000 */
[----:B------:R-:W-:-:S04]  /*11d80*/  IADD3 R2, P0, R12, UR4, RZ ;  /* 0x000000040c027c10 */ /* 0x000fc8000ff1e0ff */
[----:B-1----:R-:W-:Y:S01]  /*11d90*/  IADD3.X R3, R11, UR5, RZ, P0, !PT ;  /* 0x000000050b037c10 */ /* 0x002fe200087fe4ff */
        /* <DEDUP_REMOVED lines=9> */
.L_x_1555:
[----:B-1-3--:R-:W2:Y:S04]  /*11e30*/  LDG.E.STRONG.GPU R0, desc[UR38][R2.64] ;  /* 0x0000002602007981 */ /* 0x00aea8000c1ef900 */
[----:B--2---:R-:W-:Y:S01]  /*11e40*/  CCTL.IVALL ;  /* 0x00000000ff00798f */ /* 0x004fe20002000000 */
[----:B------:R-:W-:Y:S05]  /*11e50*/  YIELD ;  /* 0x0000000000007946 */ /* 0x000fea0003800000 */
[----:B------:R-:W-:-:S13]  /*11e60*/  ISETP.NE.AND P0, PT, R0, R17, PT ;  /* 0x000000110000720c */ /* 0x000fda0003f05270 */
[----:B------:R-:W-:Y:S05]  /*11e70*/  @P0 BRA `(.L_x_1555) ;  /* 0xfffffffc00ec0947 */ /* 0x000fea000383ffff */
.L_x_1554:
[----:B------:R-:W-:Y:S05]  /*11e80*/  BSYNC B0 ;  /* 0x0000000000007941 */ /* 0x000fea0003800000 */
.L_x_1553:
[----:B------:R-:W-:-:S03]  /*11e90*/  UMOV UR4, 0xffffffff ;  /* 0xffffffff00047882 */ /* 0x000fc60000000000 */
[----:B------:R-:W-:Y:S05]  /*11ea0*/  BRA.DIV UR4, `(.L_x_1556) ;  /* 0x0000003e04947947 */ /* 0x000fea000b800000 */
[----:B------:R-:W-:Y:S01]  /*11eb0*/  NOP ;  /* 0x0000000000007918 */ /* 0x000fe20000000000 */
.L_x_1648:
        /* <DEDUP_REMOVED lines=17> */
.L_x_1559:
[----:B------:R-:W-:Y:S01]  /*11fd0*/  @P0 ELECT P2, URZ, PT ;  /* 0x00000000003f082f */ /* 0x000fe20003840000 */
[----:B------:R2:W-:-:S12]  /*11fe0*/  UBLKRED.G.S.ADD.F32.RN [UR4], [UR6], UR7, desc[UR8] ;  /* 0x00000804060073bb */ /* 0x0005d800080a1407 */
[----:B------:R-:W-:Y:S02]  /*11ff0*/  @P2 PLOP3.LUT P0, PT, P2, PT, PT, 0x8, 0x0 ;  /* 0x000000000000281c */ /* 0x000fe4000170e170 */
[----:B------:R-:W-:-:S11]  /*12000*/  PLOP3.LUT P2, PT, PT, PT, PT, 0x8, 0x0 ;  /* 0x000000000000781c */ /* 0x000fd60003f4e170 */
[----:B--2---:R-:W-:Y:S05]  /*12010*/  @P0 BRA.U.ANY `(.L_x_1559) ;  /* 0xfffffffd00ec0947 */ /* 0x004fea000393ffff */
[----:B------:R0:W-:Y:S01]  /*12020*/  UTMACMDFLUSH ;  /* 0x00000000000079b7 */ /* 0x0001e20000000000 */
[----:B------:R-:W-:-:S04]  /*12030*/  DEPBAR.LE SB0, 0x0 ;  /* 0x000080000000791a */ /* 0x000fc80000000000 */
.L_x_1558:
[----:B------:R-:W-:Y:S05]  /*12040*/  BSYNC B0 ;  /* 0x0000000000007941 */ /* 0x000fea0003800000 */
.L_x_1557:
        /* <DEDUP_REMOVED lines=11> */
[----:B012345:R-:W-:Y:S04]  /*12100*/  CCTL.IVALL ;  /* 0x00000000ff00798f */ /* 0x03ffe80002000000 */
[----:B------:R2:W-:Y:S01]  /*12110*/  REDG.E.ADD.S32.STRONG.GPU desc[UR38][R2.64], R5 ;  /* 0x000000050200798e */ /* 0x0005e2000c10e3a6 */
[----:B------:R-:W-:Y:S05]  /*12120*/  BRA `(.L_x_1498) ;  /* 0x0000003800247947 */ /* 0x000fea0003800000 */
.L_x_1496:
        /* <DEDUP_REMOVED lines=34> */
.L_x_1561:
[----:B------:R-:W-:-:S07]  /*12350*/  MOV R9, UR5 ;  /* 0x0000000500097c02 */ /* 0x000fce0008000f00 */
.L_x_1562:
[----:B------:R-:W-:Y:S01]  /*12360*/  ULEA UR6, UR22, UR6, 0x7 ;  /* 0x0000000616067291 */ /* 0x000fe2000f8e383f */
[----:B------:R-:W-:Y:S01]  /*12370*/  ULDC UR4, c[0x0][0x290] ;  /* 0x0000a40000047ab9 */ /* 0x000fe20000000800 */
[----:B------:R-:W-:Y:S01]  /*12380*/  ULDC UR7, c[0x0][0x74c] ;  /* 0x0001d30000077ab9 */ /* 0x000fe20000000800 */
[----:B------:R-:W-:Y:S01]  /*12390*/  ULDC UR14, c[0x0][0x288] ;  /* 0x0000a200000e7ab9 */ /* 0x000fe20000000800 */
[----:B------:R-:W-:Y:S01]  /*123a0*/  UIADD3 UR10, -UR7, UR6, -UR4 ;  /* 0x00000006070a7290 */ /* 0x000fe2000fffe904 */
[----:B------:R-:W-:-:S03]  /*123b0*/  ELECT P0, URZ, PT ;  /* 0x00000000003f782f */ /* 0x000fc60003800000 */
[----:B------:R-:W-:Y:S01]  /*123c0*/  USHF.R.S32.HI UR12, URZ, 0x1f, UR10 ;  /* 0x0000001f3f0c7899 */ /* 0x000fe2000801140a */
[----:B------:R-:W-:Y:S02]  /*123d0*/  ULDC.64 UR6, c[0x0][0x2d8] ;  /* 0x0000b60000067ab9 */ /* 0x000fe40000000a00 */
[----:B------:R-:W-:Y:S02]  /*123e0*/  UIMAD UR4, UR11, UR6, URZ ;  /* 0x000000060b0472a4 */ /* 0x000fe4000f8e023f */
[----:B------:R-:W-:Y:S02]  /*123f0*/  ULEA.HI UR10, UR12, UR10, URZ, 0x7 ;  /* 0x0000000a0c0a7291 */ /* 0x000fe4000f8f383f */
[----:B------:R-:W-:Y:S02]  /*12400*/  UIMAD.WIDE.U32 UR8, UR16, UR6, URZ ;  /* 0x00000006100872a5 */ /* 0x000fe4000f8e003f */
[----:B------:R-:W-:Y:S02]  /*12410*/  UIMAD UR4, UR16, UR7, UR4 ;  /* 0x00000007100472a4 */ /* 0x000fe4000f8e0204 */
[----:B------:R-:W-:-:S02]  /*12420*/  USHF.R.S32.HI UR6, URZ, 0x1f, UR15 ;  /* 0x0000001f3f067899 */ /* 0x000fc4000801140f */
[----:B------:R-:W-:Y:S01]  /*12430*/  USHF.R.S32.HI UR7, URZ, 0x7, UR10 ;  /* 0x000000073f077899 */ /* 0x000fe2000801140a */
[----:B------:R-:W-:Y:S01]  /*12440*/  ULDC.64 UR12, c[0x0][0x2e0] ;  /* 0x0000b800000c7ab9 */ /* 0x000fe20000000a00 */
[----:B------:R-:W-:Y:S02]  /*12450*/  UIADD3 UR9, UR9, UR4, URZ ;  /* 0x0000000409097290 */ /* 0x000fe4000fffe03f */
[----:B------:R-:W-:Y:S02]  /*12460*/  UIMAD UR6, UR6, UR12, URZ ;  /* 0x0000000c060672a4 */ /* 0x000fe4000f8e023f */
[----:B------:R-:W-:Y:S02]  /*12470*/  UISETP.LT.AND UP0, UPT, URZ, UR7, UPT ;  /* 0x000000073f00728c */ /* 0x000fe4000bf01270 */
[----:B------:R-:W-:Y:S02]  /*12480*/  UIMAD UR4, UR15, UR13, UR6 ;  /* 0x0000000d0f0472a4 */ /* 0x000fe4000f8e0206 */
[----:B------:R-:W-:-:S02]  /*12490*/  USEL UR6, URZ, UR7, !UP0 ;  /* 0x000000073f067287 */ /* 0x000fc4000c000000 */
[----:B------:R-:W-:Y:S02]  /*124a0*/  UIMAD UR10, UR15, UR14, URZ ;  /* 0x0000000e0f0a72a4 */ /* 0x000fe4000f8e023f */
[----:B------:R-:W-:Y:S02]  /*124b0*/  UIMAD.WIDE.U32 UR8, UR15, UR12, UR8 ;  /* 0x0000000c0f0872a5 */ /* 0x000fe4000f8e0008 */
[----:B------:R-:W-:Y:S01]  /*124c0*/  ISETP.GT.AND P1, PT, R9, UR6, PT ;  /* 0x0000000609007c0c */ /* 0x000fe2000bf24270 */
[----:B------:R-:W-:-:S04]  /*124d0*/  UIADD3 UR7, UP0, UR10, UR16, URZ ;  /* 0x000000100a077290 */ /* 0x000fc8000ff1e03f */
        /* <DEDUP_REMOVED lines=22> */
.L_x_1567:
[----:B------:R-:W2:Y:S04]  /*12640*/  LDG.E.STRONG.GPU R0, desc[UR38][R2.64] ;  /* 0x0000002602007981 */ /* 0x000ea8000c1ef900 */
[----:B--2---:R-:W-:Y:S01]  /*12650*/  CCTL.IVALL ;  /* 0x00000000ff00798f */ /* 0x004fe20002000000 */
[----:B------:R-:W-:Y:S05]  /*12660*/  YIELD ;  /* 0x0000000000007946 */ /* 0x000fea0003800000 */
[----:B------:R-:W-:-:S13]  /*12670*/  ISETP.NE.AND P1, PT, R0, UR22, PT ;  /* 0x0000001600007c0c */ /* 0x000fda000bf25270 */
[----:B------:R-:W-:Y:S05]  /*12680*/  @P1 BRA `(.L_x_1567) ;  /* 0xfffffffc00ec1947 */ /* 0x000fea000383ffff */
.L_x_1566:
[----:B------:R-:W-:Y:S05]  /*12690*/  BSYNC B0 ;  /* 0x0000000000007941 */ /* 0x000fea0003800000 */
.L_x_1565:
[----:B------:R-:W-:-:S03]  /*126a0*/  UMOV UR4, 0xffffffff ;  /* 0xffffffff00047882 */ /* 0x000fc60000000000 */
[----:B------:R-:W-:Y:S05]  /*126b0*/  BRA.DIV UR4, `(.L_x_1568) ;  /* 0x0000003604ac7947 */ /* 0x000fea000b800000 */
[----:B------:R-:W-:Y:S01]  /*126c0*/  NOP ;  /* 0x0000000000007918 */ /* 0x000fe20000000000 */
.L_x_1651:
        /* <DEDUP_REMOVED lines=22> */
.L_x_1570:
[----:B------:R-:W-:Y:S05]  /*12830*/  BSYNC B0 ;  /* 0x0000000000007941 */ /* 0x000fea0003800000 */
.L_x_1569:
        /* <DEDUP_REMOVED lines=20> */
.L_x_1572:
[----:B------:R-:W-:Y:S05]  /*12980*/  BSYNC B0 ;  /* 0x0000000000007941 */ /* 0x000fea0003800000 */
.L_x_1571:
[----:B------:R-:W-:Y:S06]  /*12990*/  BAR.ARV 0xa, 0xa0 ;  /* 0x0282800000007b1d */ /* 0x000fec0000002000 */
[----:B------:R-:W-:Y:S04]  /*129a0*/  BSSY B0, `(.L_x_1573) ;  /* 0x0000003000007945 */ /* 0x000fe80003800000 */
[----:B------:R-:W-:Y:S05]  /*129b0*/  @!P0 BRA `(.L_x_1574) ;  /* 0x0000000000048947 */ /* 0x000fea0003800000 */
[----:B------:R-:W-:-:S04]  /*129c0*/  DEPBAR.LE SB0, 0x0 ;  /* 0x000080000000791a */ /* 0x000fc80000000000 */
.L_x_1574:
[----:B------:R-:W-:Y:S05]  /*129d0*/  BSYNC B0 ;  /* 0x0000000000007941 */ /* 0x000fea0003800000 */
.L_x_1573:
        /* <DEDUP_REMOVED lines=19> */
.L_x_1576:
[----:B------:R-:W-:Y:S05]  /*12b10*/  BSYNC B0 ;  /* 0x0000000000007941 */ /* 0x000fea0003800000 */
.L_x_1575:
[----:B------:R-:W-:Y:S01]  /*12b20*/  UIADD3 UR13, UR6, 0x1, URZ ;  /* 0x00000001060d7890 */ /* 0x000fe2000fffe03f */
[----:B------:R-:W-:Y:S11]  /*12b30*/  BRA `(.L_x_1577) ;  /* 0x0000000000047947 */ /* 0x000ff60003800000 */
.L_x_1564:
[----:B------:R-:W-:-:S05]  /*12b40*/  UMOV UR13, UR6 ;  /* 0x00000006000d7c82 */ /* 0x000fca0008000000 */
.L_x_1577:
        /* <DEDUP_REMOVED lines=11> */
.L_x_1602:
        /* <DEDUP_REMOVED lines=11> */
.L_x_1580:
[----:B------:R-:W2:Y:S04]  /*12cb0*/  LDG.E.STRONG.GPU R0, desc[UR38][R2.64] ;  /* 0x0000002602007981 */ /* 0x000ea8000c1ef900 */
[----:B--2---:R-:W-:Y:S01]  /*12cc0*/  CCTL.IVALL ;  /* 0x00000000ff00798f */ /* 0x004fe20002000000 */
[----:B------:R-:W-:Y:S05]  /*12cd0*/  YIELD ;  /* 0x0000000000007946 */ /* 0x000fea0003800000 */
[----:B------:R-:W-:-:S13]  /*12ce0*/  ISETP.NE.AND P1, PT, R0, UR22, PT ;  /* 0x0000001600007c0c */ /* 0x000fda000bf25270 */
[----:B------:R-:W-:Y:S05]  /*12cf0*/  @P1 BRA `(.L_x_1580) ;  /* 0xfffffffc00ec1947 */ /* 0x000fea000383ffff */
.L_x_1579:
[----:B------:R-:W-:Y:S05]  /*12d00*/  BSYNC B0 ;  /* 0x0000000000007941 */ /* 0x000fea0003800000 */
.L_x_1578:
[----:B------:R-:W-:-:S03]  /*12d10*/  UMOV UR16, 0xffffffff ;  /* 0xffffffff00107882 */ /* 0x000fc60000000000 */
[----:B------:R-:W-:Y:S05]  /*12d20*/  BRA.DIV UR16, `(.L_x_1581) ;  /* 0x00000032102c7947 */ /* 0x000fea000b800000 */
[----:B------:R-:W-:Y:S01]  /*12d30*/  NOP ;  /* 0x0000000000007918 */ /* 0x000fe20000000000 */
.L_x_1654:
        /* <DEDUP_REMOVED lines=19> */
.L_x_1583:
[----:B------:R-:W-:Y:S05]  /*12e70*/  BSYNC B0 ;  /* 0x0000000000007941 */ /* 0x000fea0003800000 */
.L_x_1582:
        /* <DEDUP_REMOVED lines=15> */
.L_x_1585:
[----:B------:R-:W-:Y:S05]  /*12f70*/  BSYNC B0 ;  /* 0x0000000000007941 */ /* 0x000fea0003800000 */
.L_x_1584:
[----:B------:R-:W-:Y:S06]  /*12f80*/  BAR.ARV 0xa, 0xa0 ;  /* 0x0282800000007b1d */ /* 0x000fec0000002000 */
[----:B------:R-:W-:Y:S04]  /*12f90*/  BSSY B0, `(.L_x_1586) ;  /* 0x0000003000007945 */ /* 0x000fe80003800000 */
[----:B------:R-:W-:Y:S05]  /*12fa0*/  @!P0 BRA `(.L_x_1587) ;  /* 0x0000000000048947 */ /* 0x000fea0003800000 */
[----:B------:R-:W-:-:S04]  /*12fb0*/  DEPBAR.LE SB0, 0x0 ;  /* 0x000080000000791a */ /* 0x000fc80000000000 */
.L_x_1587:
[----:B------:R-:W-:Y:S05]  /*12fc0*/  BSYNC B0 ;  /* 0x0000000000007941 */ /* 0x000fea0003800000 */
.L_x_1586:
        /* <DEDUP_REMOVED lines=19> */
.L_x_1589:
[----:B------:R-:W-:Y:S05]  /*13100*/  BSYNC B0 ;  /* 0x0000000000007941 */ /* 0x000fea0003800000 */
.L_x_1588:
        /* <DEDUP_REMOVED lines=9> */
.L_x_1592:
[----:B------:R-:W2:Y:S04]  /*131a0*/  LDG.E.STRONG.GPU R0, desc[UR38][R2.64] ;  /* 0x0000002602007981 */ /* 0x000ea8000c1ef900 */
[----:B--2---:R-:W-:Y:S01]  /*131b0*/  CCTL.IVALL ;  /* 0x00000000ff00798f */ /* 0x004fe20002000000 */
[----:B------:R-:W-:Y:S05]  /*131c0*/  YIELD ;  /* 0x0000000000007946 */ /* 0x000fea0003800000 */
[----:B------:R-:W-:-:S13]  /*131d0*/  ISETP.NE.AND P1, PT, R0, UR22, PT ;  /* 0x0000001600007c0c */ /* 0x000fda000bf25270 */
[----:B------:R-:W-:Y:S05]  /*131e0*/  @P1 BRA `(.L_x_1592) ;  /* 0xfffffffc00ec1947 */ /* 0x000fea000383ffff */
.L_x_1591:
[----:B------:R-:W-:Y:S05]  /*131f0*/  BSYNC B0 ;  /* 0x0000000000007941 */ /* 0x000fea0003800000 */
.L_x_1590:
[----:B------:R-:W-:-:S03]  /*13200*/  UMOV UR14, 0xffffffff ;  /* 0xffffffff000e7882 */ /* 0x000fc60000000000 */
[----:B------:R-:W-:Y:S05]  /*13210*/  BRA.DIV UR14, `(.L_x_1593) ;  /* 0x0000002e0e0c7947 */ /* 0x000fea000b800000 */
[----:B------:R-:W-:Y:S01]  /*13220*/  NOP ;  /* 0x0000000000007918 */ /* 0x000fe20000000000 */
.L_x_1657:
        /* <DEDUP_REMOVED lines=15> */
.L_x_1595:
[----:B------:R-:W-:Y:S05]  /*13320*/  BSYNC B0 ;  /* 0x0000000000007941 */ /* 0x000fea0003800000 */
.L_x_1594:
        /* <DEDUP_REMOVED lines=15> */
.L_x_1597:
[----:B------:R-:W-:Y:S05]  /*13420*/  BSYNC B0 ;  /* 0x0000000000007941 */ /* 0x000fea0003800000 */
.L_x_1596:
[----:B------:R-:W-:Y:S06]  /*13430*/  BAR.ARV 0xa, 0xa0 ;  /* 0x0282800000007b1d */ /* 0x000fec0000002000 */
[----:B------:R-:W-:Y:S04]  /*13440*/  BSSY B0, `(.L_x_1598) ;  /* 0x0000003000007945 */ /* 0x000fe80003800000 */
[----:B------:R-:W-:Y:S05]  /*13450*/  @!P0 BRA `(.L_x_1599) ;  /* 0x0000000000048947 */ /* 0x000fea0003800000 */
[----:B------:R-:W-:-:S04]  /*13460*/  DEPBAR.LE SB0, 0x0 ;  /* 0x000080000000791a */ /* 0x000fc80000000000 */
.L_x_1599:
[----:B------:R-:W-:Y:S05]  /*13470*/  BSYNC B0 ;  /* 0x0000000000007941 */ /* 0x000fea0003800000 */
.L_x_1598:
        /* <DEDUP_REMOVED lines=19> */
.L_x_1601:
[----:B------:R-:W-:Y:S05]  /*135b0*/  BSYNC B0 ;  /* 0x0000000000007941 */ /* 0x000fea0003800000 */
.L_x_1600:
[----:B------:R-:W-:Y:S02]  /*135c0*/  UIADD3 UR6, UR6, 0x2, URZ ;  /* 0x0000000206067890 */ /* 0x000fe4000fffe03f */
[----:B------:R-:W-:-:S04]  /*135d0*/  UIADD3 UR4, UR4, 0x4000, URZ ;  /* 0x0000400004047890 */ /* 0x000fc8000fffe03f */
[----:B------:R-:W-:-:S13]  /*135e0*/  ISETP.LE.AND P1, PT, R9, UR6, PT ;  /* 0x0000000609007c0c */ /* 0x000fda000bf23270 */
[----:B------:R-:W-:Y:S05]  /*135f0*/  @!P1 BRA `(.L_x_1602) ;  /* 0xfffffff400809947 */ /* 0x000fea000383ffff */
.L_x_1563:
        /* <DEDUP_REMOVED lines=41> */
.L_x_1605:
[----:B------:R-:W-:Y:S05]  /*13890*/  BSYNC B0 ;  /* 0x0000000000007941 */ /* 0x000fea0003800000 */
.L_x_1604:
[----:B------:R-:W-:Y:S05]  /*138a0*/  BRA `(.L_x_1606) ;  /* 0x0000000000047947 */ /* 0x000fea0003800000 */
.L_x_1603:
[----:B------:R-:W-:-:S05]  /*138b0*/  UMOV UR4, UR6 ;  /* 0x0000000600047c82 */ /* 0x000fca0008000000 */
.L_x_1606:
        /* <DEDUP_REMOVED lines=11> */
.L_x_1611:
        /* <DEDUP_REMOVED lines=24> */
.L_x_1608:
[----:B------:R-:W-:Y:S05]  /*13af0*/  BSYNC B0 ;  /* 0x0000000000007941 */ /* 0x000fea0003800000 */
.L_x_1607:
        /* <DEDUP_REMOVED lines=24> */
.L_x_1610:
[----:B------:R-:W-:Y:S05]  /*13c80*/  BSYNC B0 ;  /* 0x0000000000007941 */ /* 0x000fea0003800000 */
.L_x_1609:
[----:B------:R-:W-:Y:S02]  /*13c90*/  UIADD3 UR11, UR11, 0x2, URZ ;  /* 0x000000020b0b7890 */ /* 0x000fe4000fffe03f */
[----:B------:R-:W-:Y:S02]  /*13ca0*/  ULEA UR8, UR18, UR8, 0x1 ;  /* 0x0000000812087291 */ /* 0x000fe4000f8e083f */
[----:B------:R-:W-:Y:S02]  /*13cb0*/  ULEA UR9, UR18, UR9, 0x1 ;  /* 0x0000000912097291 */ /* 0x000fe4000f8e083f */
[----:B------:R-:W-:-:S13]  /*13cc0*/  ISETP.NE.AND P0, PT, RZ, UR11, PT ;  /* 0x0000000bff007c0c */ /* 0x000fda000bf05270 */
[----:B------:R-:W-:Y:S05]  /*13cd0*/  @!P0 BRA `(.L_x_1498) ;  /* 0x0000001c00388947 */ /* 0x000fea0003800000 */
[----:B------:R-:W-:Y:S05]  /*13ce0*/  BRA `(.L_x_1611) ;  /* 0xfffffffc00207947 */ /* 0x000fea000383ffff */
.L_x_1560:
        /* <DEDUP_REMOVED lines=33> */
.L_x_1613:
        /* <DEDUP_REMOVED lines=42> */
.L_x_1658:
        /* <DEDUP_REMOVED lines=15> */
.L_x_1616:
        /* <DEDUP_REMOVED lines=75> */
.L_x_1627:
[----:B--234-:R-:W-:-:S04]  /*14740*/  SHF.L.U32 R21, R11, 0x1f, RZ ;  /* 0x0000001f0b157819 */ /* 0x01cfc800000006ff */
[----:B------:R-:W1:Y:S02]  /*14750*/  SYNCS.PHASECHK.TRANS64.TRYWAIT P1, [R16+URZ+0x30c40], R21 ;  /* 0x030c4015100075a7 */ /* 0x000e64000802017f */
[----:B-1----:R-:W-:Y:S05]  /*14760*/  @!P1 BRA `(.L_x_1619) ;  /* 0x0000001400e89947 */ /* 0x002fea0003800000 */
.L_x_1659:
[----:B------:R-:W-:Y:S05]  /*14770*/  @P0 BRA `(.L_x_1620) ;  /* 0x0000000000140947 */ /* 0x000fea0003800000 */
[----:B------:R-:W-:Y:S02]  /*14780*/  ISETP.NE.AND P1, PT, R6, RZ, PT ;  /* 0x000000ff0600720c */ /* 0x000fe40003f25270 */
[----:B------:R-:W-:-:S04]  /*14790*/  MOV R3, 0x4200 ;  /* 0x0000420000037802 */ /* 0x000fc80000000f00 */
[----:B------:R2:W-:Y:S07]  /*147a0*/  SYNCS.ARRIVE.TRANS64 RZ, [R16+URZ+0x30c30], R3 ;  /* 0x030c300310ff79a7 */ /* 0x0005ee000800003f */
[----:B------:R-:W-:Y:S05]  /*147b0*/  @!P1 BRA `(.L_x_1620) ;  /* 0x0000000000049947 */ /* 0x000fea0003800000 */
[----:B------:R-:W-:Y:S01]  /*147c0*/  BPT.TRAP 0x1 ;  /* 0x000000040000795c */ /* 0x000fe20000300000 */
.L_x_1620:
        /* <DEDUP_REMOVED lines=29> */
.L_x_1660:
[----:B------:R-:W-:Y:S05]  /*149a0*/  @P0 BRA `(.L_x_1622) ;  /* 0x0000000000140947 */ /* 0x000fea0003800000 */
[----:B------:R-:W-:Y:S01]  /*149b0*/  ISETP.NE.AND P1, PT, R6, RZ, PT ;  /* 0x000000ff0600720c */ /* 0x000fe20003f25270 */
[----:B------:R-:W-:-:S04]  /*149c0*/  IMAD.MOV.U32 R2, RZ, RZ, 0x4200 ;  /* 0x00004200ff027424 */ /* 0x000fc800078e00ff */
[----:B------:R3:W-:Y:S08]  /*149d0*/  SYNCS.ARRIVE.TRANS64 RZ, [R16+URZ+0x30c18], R2 ;  /* 0x030c180210ff79a7 */ /* 0x0007f0000800003f */
[----:B------:R-:W-:Y:S05]  /*149e0*/  @!P1 BRA `(.L_x_1622) ;  /* 0x0000000000049947 */ /* 0x000fea0003800000 */
[----:B------:R-:W-:Y:S01]  /*149f0*/  BPT.TRAP 0x1 ;  /* 0x000000040000795c */ /* 0x000fe20000300000 */
.L_x_1622:
        /* <DEDUP_REMOVED lines=29> */
.L_x_1661:
[----:B------:R-:W-:Y:S05]  /*14bd0*/  @P0 BRA `(.L_x_1624) ;  /* 0x0000000000140947 */ /* 0x000fea0003800000 */
[----:B------:R-:W-:Y:S01]  /*14be0*/  ISETP.NE.AND P1, PT, R6, RZ, PT ;  /* 0x000000ff0600720c */ /* 0x000fe20003f25270 */
[----:B-123--:R-:W-:-:S04]  /*14bf0*/  IMAD.MOV.U32 R21, RZ, RZ, 0x4200 ;  /* 0x00004200ff157424 */ /* 0x00efc800078e00ff */
[----:B------:R4:W-:Y:S08]  /*14c00*/  SYNCS.ARRIVE.TRANS64 RZ, [R16+URZ+0x30c38], R21 ;  /* 0x030c381510ff79a7 */ /* 0x0009f0000800003f */
[----:B------:R-:W-:Y:S05]  /*14c10*/  @!P1 BRA `(.L_x_1624) ;  /* 0x0000000000049947 */ /* 0x000fea0003800000 */
[----:B------:R-:W-:Y:S01]  /*14c20*/  BPT.TRAP 0x1 ;  /* 0x000000040000795c */ /* 0x000fe20000300000 */
.L_x_1624:
        /* <DEDUP_REMOVED lines=24> */
.L_x_1663:
[----:B------:R-:W-:Y:S05]  /*14db0*/  @P0 BRA `(.L_x_1626) ;  /* 0x0000000000140947 */ /* 0x000fea0003800000 */
[----:B------:R-:W-:Y:S01]  /*14dc0*/  ISETP.NE.AND P1, PT, R6, RZ, PT ;  /* 0x000000ff0600720c */ /* 0x000fe20003f25270 */
[----:B------:R-:W-:-:S04]  /*14dd0*/  IMAD.MOV.U32 R5, RZ, RZ, 0x4200 ;  /* 0x00004200ff057424 */ /* 0x000fc800078e00ff */
[----:B------:R1:W-:Y:S08]  /*14de0*/  SYNCS.ARRIVE.TRANS64 RZ, [R16+URZ+0x30c10], R5 ;  /* 0x030c100510ff79a7 */ /* 0x0003f0000800003f */
[----:B------:R-:W-:Y:S05]  /*14df0*/  @!P1 BRA `(.L_x_1626) ;  /* 0x0000000000049947 */ /* 0x000fea0003800000 */
[----:B------:R-:W-:Y:S01]  /*14e00*/  BPT.TRAP 0x1 ;  /* 0x000000040000795c */ /* 0x000fe20000300000 */
.L_x_1626:
        /* <DEDUP_REMOVED lines=30> */
.L_x_1618:
[----:B------:R-:W2:Y:S02]  /*14ff0*/  LDL.LU R4, [R1+0x4] ;  /* 0x0000040001047983 */ /* 0x000ea40000300800 */
[----:B--2---:R-:W-:Y:S02]  /*15000*/  ISETP.NE.AND P1, PT, R4, RZ, PT ;  /* 0x000000ff0400720c */ /* 0x004fe40003f25270 */
[----:B------:R2:W5:Y:S11]  /*15010*/  LDL R4, [R1] ;  /* 0x0000000001047983 */ /* 0x0005760000100800 */
[----:B--2---:R-:W-:Y:S05]  /*15020*/  @!P1 BRA `(.L_x_1617) ;  /* 0x0000000400109947 */ /* 0x004fea0003800000 */
[----:B------:R-:W-:-:S04]  /*15030*/  SHF.L.U32 R13, R11, 0x1f, RZ ;  /* 0x0000001f0b0d7819 */ /* 0x000fc800000006ff */
[----:B------:R-:W1:Y:S02]  /*15040*/  SYNCS.PHASECHK.TRANS64.TRYWAIT P1, [R16+URZ+0x30c40], R13 ;  /* 0x030c400d100075a7 */ /* 0x000e64000802017f */
[----:B-1----:R-:W-:Y:S05]  /*15050*/  @!P1 BRA `(.L_x_1628) ;  /* 0x0000001000009947 */ /* 0x002fea0003800000 */
.L_x_1664:
[----:B------:R-:W-:Y:S05]  /*15060*/  @P0 BRA `(.L_x_1629) ;  /* 0x0000000000140947 */ /* 0x000fea0003800000 */
[----:B------:R-:W-:Y:S01]  /*15070*/  ISETP.NE.AND P1, PT, R6, RZ, PT ;  /* 0x000000ff0600720c */ /* 0x000fe20003f25270 */
[----:B------:R-:W-:-:S04]  /*15080*/  IMAD.MOV.U32 R5, RZ, RZ, 0x4200 ;  /* 0x00004200ff057424 */ /* 0x000fc800078e00ff */
[----:B------:R2:W-:Y:S08]  /*15090*/  SYNCS.ARRIVE.TRANS64 RZ, [R16+URZ+0x30c30], R5 ;  /* 0x030c300510ff79a7 */ /* 0x0005f0000800003f */
[----:B------:R-:W-:Y:S05]  /*150a0*/  @!P1 BRA `(.L_x_1629) ;  /* 0x0000000000049947 */ /* 0x000fea0003800000 */
[----:B------:R-:W-:Y:S01]  /*150b0*/  BPT.TRAP 0x1 ;  /* 0x000000040000795c */ /* 0x000fe20000300000 */
.L_x_1629:
        /* <DEDUP_REMOVED lines=26> */
.L_x_1665:
[----:B------:R-:W-:Y:S05]  /*15260*/  @P0 BRA `(.L_x_1631) ;  /* 0x0000000000140947 */ /* 0x000fea0003800000 */
[----:B------:R-:W-:Y:S02]  /*15270*/  ISETP.NE.AND P0, PT, R6, RZ, PT ;  /* 0x000000ff0600720c */ /* 0x000fe40003f05270 */
[----:B------:R-:W-:-:S04]  /*15280*/  MOV R5, 0x4200 ;  /* 0x0000420000057802 */ /* 0x000fc80000000f00 */
[----:B------:R2:W-:Y:S07]  /*15290*/  SYNCS.ARRIVE.TRANS64 RZ, [R16+URZ+0x30c18], R5 ;  /* 0x030c180510ff79a7 */ /* 0x0005ee000800003f */
[----:B------:R-:W-:Y:S05]  /*152a0*/  @!P0 BRA `(.L_x_1631) ;  /* 0x0000000000048947 */ /* 0x000fea0003800000 */
[----:B------:R-:W-:Y:S01]  /*152b0*/  BPT.TRAP 0x1 ;  /* 0x000000040000795c */ /* 0x000fe20000300000 */
.L_x_1631:
        /* <DEDUP_REMOVED lines=27> */
.L_x_1617:
[----:B------:R-:W2:Y:S01]  /*15470*/  S2R R0, SR_TID.X ;  /* 0x0000000000007919 */ /* 0x000ea20000002100 */
[----:B------:R-:W-:Y:S01]  /*15480*/  IMAD R3, R19, 0x8, R16 ;  /* 0x0000000813037824 */ /* 0x000fe200078e0210 */
[----:B--2---:R-:W-:Y:S02]  /*15490*/  LOP3.LUT R2, R0, 0x7f, RZ, 0xc0, !PT ;  /* 0x0000007f00027812 */ /* 0x004fe400078ec0ff */
[----:B------:R-:W-:Y:S02]  /*154a0*/  SHF.L.U32 R0, R11, 0x1f, RZ ;  /* 0x0000001f0b007819 */ /* 0x000fe400000006ff */
[----:B------:R-:W-:Y:S02]  /*154b0*/  ISETP.NE.AND P1, PT, R2, RZ, PT ;  /* 0x000000ff0200720c */ /* 0x000fe40003f25270 */
[----:B------:R-:W2:Y:S02]  /*154c0*/  SYNCS.PHASECHK.TRANS64.TRYWAIT P0, [R3+URZ+0x30c40], R0 ;  /* 0x030c4000030075a7 */ /* 0x000ea4000800017f */
[----:B--2---:R-:W-:Y:S09]  /*154d0*/  @!P0 BRA `(.L_x_1632) ;  /* 0x0000000c00088947 */ /* 0x004ff20003800000 */
.L_x_1666:
[----:B------:R-:W-:Y:S05]  /*154e0*/  @P1 BRA `(.L_x_1633) ;  /* 0x0000000000181947 */ /* 0x000fea0003800000 */
[----:B------:R-:W1:Y:S01]  /*154f0*/  S2R R2, SR_TID.X ;  /* 0x0000000000027919 */ /* 0x000e620000002100 */
[----:B--2---:R-:W-:-:S04]  /*15500*/  MOV R0, 0x4200 ;  /* 0x0000420000007802 */ /* 0x004fc80000000f00 */
[----:B------:R2:W-:Y:S01]  /*15510*/  SYNCS.ARRIVE.TRANS64 RZ, [R3+URZ+0x30c30], R0 ;  /* 0x030c300003ff79a7 */ /* 0x0005e2000800003f */
[----:B-1----:R-:W-:-:S13]  /*15520*/  LOP3.LUT P0, RZ, R2, 0x1f, RZ, 0xc0, !PT ;  /* 0x0000001f02ff7812 */ /* 0x002fda000780c0ff */
[----:B--2---:R-:W-:Y:S05]  /*15530*/  @!P0 BRA `(.L_x_1633) ;  /* 0x0000000000048947 */ /* 0x004fea0003800000 */
[----:B------:R-:W-:Y:S01]  /*15540*/  BPT.TRAP 0x1 ;  /* 0x000000040000795c */ /* 0x000fe20000300000 */
.L_x_1633:
        /* <DEDUP_REMOVED lines=33> */
.L_x_1614:
[----:B------:R-:W-:Y:S05]  /*15760*/  BSYNC B0 ;  /* 0x0000000000007941 */ /* 0x000fea0003800000 */
.L_x_1612:
[----:B------:R-:W-:-:S03]  /*15770*/  UMOV UR8, 0xffffffff ;  /* 0xffffffff00087882 */ /* 0x000fc60000000000 */
[----:B------:R-:W-:Y:S05]  /*15780*/  BRA.DIV UR8, `(.L_x_1634) ;  /* 0x0000000a08707947 */ /* 0x000fea000b800000 */
[----:B------:R-:W-:-:S13]  /*15790*/  ELECT P6, URZ, PT ;  /* 0x00000000003f782f */ /* 0x000fda00038c0000 */
.L_x_1669:
[----:B------:R-:W-:Y:S05]  /*157a0*/  @!P6 BRA `(.L_x_1498) ;  /* 0x000000000084e947 */ /* 0x000fea0003800000 */
[----:B------:R-:W-:-:S06]  /*157b0*/  ULOP3.LUT UR8, UR36, 0x2, URZ, 0xfc, !UPT ;  /* 0x0000000224087892 */ /* 0x000fcc000f8efc3f */
[----:B------:R-:W-:-:S05]  /*157c0*/  IMAD.U32 R0, RZ, RZ, UR8 ;  /* 0x00000008ff007e24 */ /* 0x000fca000f8e00ff */
[----:B------:R-:W-:-:S13]  /*157d0*/  ISETP.NE.AND P2, PT, R0, 0x3, PT ;  /* 0x000000030000780c */ /* 0x000fda0003f45270 */
[----:B------:R-:W-:Y:S05]  /*157e0*/  @!P2 BRA `(.L_x_1635) ;  /* 0x000000000004a947 */ /* 0x000fea0003800000 */
[----:B------:R-:W-:Y:S01]  /*157f0*/  BPT.TRAP 0x1 ;  /* 0x000000040000795c */ /* 0x000fe20000300000 */
.L_x_1635:
        /* <DEDUP_REMOVED lines=15> */
.L_x_1670:
[----:B------:R-:W2:Y:S02]  /*158f0*/  SYNCS.PHASECHK.TRANS64.TRYWAIT P0, [R3+URZ], R0 ;  /* 0x00000000030075a7 */ /* 0x000ea4000800017f */
[----:B--2---:R-:W-:Y:S05]  /*15900*/  @!P0 BRA `(.L_x_1637) ;  /* 0x0000000800448947 */ /* 0x004fea0003800000 */
.L_x_1671:
[----:B------:R-:W-:Y:S05]  /*15910*/  @!P2 BRA `(.L_x_1638) ;  /* 0x000000000004a947 */ /* 0x000fea0003800000 */
[----:B------:R-:W-:Y:S01]  /*15920*/  BPT.TRAP 0x1 ;  /* 0x000000040000795c */ /* 0x000fe20000300000 */
.L_x_1638:
[----:B--2---:R-:W-:-:S05]  /*15930*/  IADD3 R3, R7, 0x30c40, RZ ;  /* 0x00030c4007037810 */ /* 0x004fca0007ffe0ff */
[----:B------:R-:W-:-:S04]  /*15940*/  IMAD R2, R2, 0x8, R3 ;  /* 0x0000000802027824 */ /* 0x000fc800078e0203 */
[----:B------:R-:W2:Y:S02]  /*15950*/  SYNCS.PHASECHK.TRANS64.TRYWAIT P0, [R2+URZ], R5 ;  /* 0x00000005020075a7 */ /* 0x000ea4000800017f */
[----:B--2---:R-:W-:Y:S05]  /*15960*/  @!P0 BRA `(.L_x_1639) ;  /* 0x0000000800408947 */ /* 0x004fea0003800000 */
.L_x_1672:
[----:B------:R-:W-:-:S07]  /*15970*/  LEA R3, R4, R3, 0x3 ;  /* 0x0000000304037211 */ /* 0x000fce00078e18ff */
.L_x_1640:
[----:B---3--:R3:W4:Y:S02]  /*15980*/  SYNCS.PHASECHK.TRANS64.TRYWAIT P0, [R3+URZ], R0 ;  /* 0x00000000030075a7 */ /* 0x008724000800017f */
[----:B----4-:R-:W-:Y:S05]  /*15990*/  @!P0 NANOSLEEP.SYNCS 0x989680 ;  /* 0x009896800000895d */ /* 0x010fea0003900000 */
[----:B------:R-:W4:Y:S02]  /*159a0*/  @!P0 SYNCS.PHASECHK.TRANS64 P0, [R3+URZ], R0 ;  /* 0x00000000030085a7 */ /* 0x000f24000800007f */
[----:B----4-:R-:W-:Y:S05]  /*159b0*/  @!P0 BRA `(.L_x_1640) ;  /* 0xfffffffc00f08947 */ /* 0x010fea000383ffff */
.L_x_1498:
[----:B------:R-:W-:Y:S05]  /*159c0*/  BSYNC B6 ;  /* 0x0000000000067941 */ /* 0x000fea0003800000 */
.L_x_1495:
[----:B------:R-:W-:Y:S05]  /*159d0*/  EXIT ;  /* 0x000000000000794d */ /* 0x000fea0003800000 */
.L_x_1505:
[----:B------:R-:W-:Y:S01]  /*159e0*/  IMAD.MOV.U32 R13, RZ, RZ, R18 ;  /* 0x000000ffff0d7224 */ /* 0x000fe200078e0012 */
[----:B------:R-:W-:Y:S01]  /*159f0*/  MOV R12, RZ ;  /* 0x000000ff000c7202 */ /* 0x000fe20000000f00 */
[----:B------:R-:W-:Y:S01]  /*15a00*/  IMAD.MOV.U32 R11, RZ, RZ, 0x1f ;  /* 0x0000001fff0b7424 */ /* 0x000fe200078e00ff */
[----:B------:R-:W-:-:S07]  /*15a10*/  MOV R15, 0xffffffff ;  /* 0xffffffff000f7802 */ /* 0x000fce0000000f00 */
[----:B------:R-:W-:Y:S05]  /*15a20*/  WARPSYNC.COLLECTIVE R15, `(.L_x_1641) ;  /* 0x000000000f087348 */ /* 0x000fea0003c00000 */
[----:B------:R1:W2:Y:S02]  /*15a30*/  SHFL.IDX P6, R14, R13, R12, R11 ;  /* 0x0000000c0d0e7389 */ /* 0x0002a400000c000b */
[----:B-12---:R-:W-:Y:S01]  /*15a40*/  ENDCOLLECTIVE ;  /* 0x000000000000791b */ /* 0x006fe20003800000 */
.L_x_1641:
[----:B------:R-:W-:Y:S05]  /*15a50*/  BRA `(.L_x_1642) ;  /* 0xfffffeb400447947 */ /* 0x000fea000383ffff */
.L_x_1507:
[----:B--2---:R2:W3:Y:S02]  /*15a60*/  SYNCS.PHASECHK.TRANS64.TRYWAIT P0, [R16+URZ+0x30c00], R11 ;  /* 0x030c000b100075a7 */ /* 0x0044e4000800017f */
[----:B---3--:R-:W-:Y:S05]  /*15a70*/  @!P0 NANOSLEEP.SYNCS 0x989680 ;  /* 0x009896800000895d */ /* 0x008fea0003900000 */
[----:B------:R-:W3:Y:S02]  /*15a80*/  @!P0 SYNCS.PHASECHK.TRANS64 P0, [R16+URZ+0x30c00], R11 ;  /* 0x030c000b100085a7 */ /* 0x000ee4000800007f */
[----:B---3--:R-:W-:Y:S05]  /*15a90*/  @!P0 BRA `(.L_x_1507) ;  /* 0xfffffffc00f08947 */ /* 0x008fea000383ffff */
[----:B------:R-:W-:Y:S05]  /*15aa0*/  BRA `(.L_x_1506) ;  /* 0xfffffeb400907947 */ /* 0x000fea000383ffff */
.L_x_1512:
[----:B--2---:R2:W3:Y:S02]  /*15ab0*/  SYNCS.PHASECHK.TRANS64.TRYWAIT P0, [R6+URZ+0x30c10], R23 ;  /* 0x030c1017060075a7 */ /* 0x0044e4000800017f */
[----:B---3--:R-:W-:Y:S05]  /*15ac0*/  @!P0 NANOSLEEP.SYNCS 0x989680 ;  /* 0x009896800000895d */ /* 0x008fea0003900000 */
[----:B------:R-:W3:Y:S02]  /*15ad0*/  @!P0 SYNCS.PHASECHK.TRANS64 P0, [R6+URZ+0x30c10], R23 ;  /* 0x030c1017060085a7 */ /* 0x000ee4000800007f */
[----:B---3--:R-:W-:Y:S05]  /*15ae0*/  @!P0 BRA `(.L_x_1512) ;  /* 0xfffffffc00f08947 */ /* 0x008fea000383ffff */
[----:B------:R-:W-:Y:S05]  /*15af0*/  BRA `(.L_x_1511) ;  /* 0xfffffec000507947 */ /* 0x000fea000383ffff */
.L_x_1516:
[----:B------:R1:W1:Y:S02]  /*15b00*/  SYNCS.PHASECHK.TRANS64.TRYWAIT P0, [R6+URZ+0x30c30], R23 ;  /* 0x030c3017060075a7 */ /* 0x000264000800017f */
[----:B-1----:R-:W-:Y:S05]  /*15b10*/  @!P0 NANOSLEEP.SYNCS 0x989680 ;  /* 0x009896800000895d */ /* 0x002fea0003900000 */
[----:B------:R-:W1:Y:S02]  /*15b20*/  @!P0 SYNCS.PHASECHK.TRANS64 P0, [R6+URZ+0x30c30], R23 ;  /* 0x030c3017060085a7 */ /* 0x000e64000800007f */
[----:B-1----:R-:W-:Y:S05]  /*15b30*/  @!P0 BRA `(.L_x_1516) ;  /* 0xfffffffc00f08947 */ /* 0x002fea000383ffff */
[----:B------:R-:W-:Y:S05]  /*15b40*/  BRA `(.L_x_1515) ;  /* 0xfffffec400587947 */ /* 0x000fea000383ffff */
.L_x_1524:
[----:B--2---:R2:W3:Y:S02]  /*15b50*/  SYNCS.PHASECHK.TRANS64.TRYWAIT P1, [R6+URZ+0x30c10], R23 ;  /* 0x030c1017060075a7 */ /* 0x0044e4000802017f */
[----:B---3--:R-:W-:Y:S05]  /*15b60*/  @!P1 NANOSLEEP.SYNCS 0x989680 ;  /* 0x009896800000995d */ /* 0x008fea0003900000 */
[----:B------:R-:W3:Y:S02]  /*15b70*/  @!P1 SYNCS.PHASECHK.TRANS64 P1, [R6+URZ+0x30c10], R23 ;  /* 0x030c1017060095a7 */ /* 0x000ee4000802007f */
[----:B---3--:R-:W-:Y:S05]  /*15b80*/  @!P1 BRA `(.L_x_1524) ;  /* 0xfffffffc00f09947 */ /* 0x008fea000383ffff */
[----:B------:R-:W-:Y:S05]  /*15b90*/  BRA `(.L_x_1523) ;  /* 0xffffff1800747947 */ /* 0x000fea000383ffff */
.L_x_1528:
[----:B------:R1:W1:Y:S02]  /*15ba0*/  SYNCS.PHASECHK.TRANS64.TRYWAIT P1, [R6+URZ+0x30c30], R23 ;  /* 0x030c3017060075a7 */ /* 0x000264000802017f */
[----:B-1----:R-:W-:Y:S05]  /*15bb0*/  @!P1 NANOSLEEP.SYNCS 0x989680 ;  /* 0x009896800000995d */ /* 0x002fea0003900000 */
[----:B------:R-:W1:Y:S02]  /*15bc0*/  @!P1 SYNCS.PHASECHK.TRANS64 P1, [R6+URZ+0x30c30], R23 ;  /* 0x030c3017060095a7 */ /* 0x000e64000802007f */
[----:B-1----:R-:W-:Y:S05]  /*15bd0*/  @!P1 BRA `(.L_x_1528) ;  /* 0xfffffffc00f09947 */ /* 0x002fea000383ffff */
[----:B------:R-:W-:Y:S05]  /*15be0*/  BRA `(.L_x_1527) ;  /* 0xffffff1c00747947 */ /* 0x000fea000383ffff */
.L_x_1536:
[----:B--2---:R2:W3:Y:S02]  /*15bf0*/  SYNCS.PHASECHK.TRANS64.TRYWAIT P0, [R6+URZ+0x30c10], R19 ;  /* 0x030c1013060075a7 */ /* 0x0044e4000800017f */
[----:B---3--:R-:W-:Y:S05]  /*15c00*/  @!P0 NANOSLEEP.SYNCS 0x989680 ;  /* 0x009896800000895d */ /* 0x008fea0003900000 */
[----:B------:R-:W3:Y:S02]  /*15c10*/  @!P0 SYNCS.PHASECHK.TRANS64 P0, [R6+URZ+0x30c10], R19 ;  /* 0x030c1013060085a7 */ /* 0x000ee4000800007f */
[----:B---3--:R-:W-:Y:S05]  /*15c20*/  @!P0 BRA `(.L_x_1536) ;  /* 0xfffffffc00f08947 */ /* 0x008fea000383ffff */
[----:B------:R-:W-:Y:S05]  /*15c30*/  BRA `(.L_x_1535) ;  /* 0xffffff6400a87947 */ /* 0x000fea000383ffff */
.L_x_1540:
[----:B------:R1:W1:Y:S02]  /*15c40*/  SYNCS.PHASECHK.TRANS64.TRYWAIT P0, [R6+URZ+0x30c30], R19 ;  /* 0x030c3013060075a7 */ /* 0x000264000800017f */
[----:B-1----:R-:W-:Y:S05]  /*15c50*/  @!P0 NANOSLEEP.SYNCS 0x989680 ;  /* 0x009896800000895d */ /* 0x002fea0003900000 */
[----:B------:R-:W1:Y:S02]  /*15c60*/  @!P0 SYNCS.PHASECHK.TRANS64 P0, [R6+URZ+0x30c30], R19 ;  /* 0x030c3013060085a7 */ /* 0x000e64000800007f */
[----:B-1----:R-:W-:Y:S05]  /*15c70*/  @!P0 BRA `(.L_x_1540) ;  /* 0xfffffffc00f08947 */ /* 0x002fea000383ffff */
[----:B------:R-:W-:Y:S05]  /*15c80*/  BRA `(.L_x_1539) ;  /* 0xffffff6800b07947 */ /* 0x000fea000383ffff */
.L_x_1547:
[----:B------:R-:W-:Y:S01]  /*15c90*/  BSSY B0, `(.L_x_1643) ;  /* 0x0000005000007945 */ /* 0x000fe20003800000 */
[----:B------:R-:W-:-:S07]  /*15ca0*/  IMAD.MOV.U32 R15, RZ, RZ, -0x1 ;  /* 0xffffffffff0f7424 */ /* 0x000fce00078e00ff */
[----:B---3--:R-:W-:Y:S05]  /*15cb0*/  WARPSYNC.COLLECTIVE R15, `(.L_x_1644) ;  /* 0x000000000f087348 */ /* 0x008fea0003c00000 */
[----:B------:R-:W-:Y:S01]  /*15cc0*/  NOP ;  /* 0x0000000000007918 */ /* 0x000fe20000000000 */
[----:B---3--:R-:W-:Y:S01]  /*15cd0*/  ENDCOLLECTIVE ;  /* 0x000000000000791b */ /* 0x008fe20003800000 */
.L_x_1644:
[----:B------:R-:W-:Y:S05]  /*15ce0*/  BSYNC B0 ;  /* 0x0000000000007941 */ /* 0x000fea0003800000 */
.L_x_1643:
[----:B------:R-:W-:Y:S05]  /*15cf0*/  BRA `(.L_x_1645) ;  /* 0xffffffbc00747947 */ /* 0x000fea000383ffff */
.L_x_1556:
[----:B------:R-:W-:Y:S01]  /*15d00*/  BSSY B0, `(.L_x_1646) ;  /* 0x0000005000007945 */ /* 0x000fe20003800000 */
[----:B------:R-:W-:-:S07]  /*15d10*/  MOV R15, 0xffffffff ;  /* 0xffffffff000f7802 */ /* 0x000fce0000000f00 */
[----:B-1-3--:R-:W-:Y:S05]  /*15d20*/  WARPSYNC.COLLECTIVE R15, `(.L_x_1647) ;  /* 0x000000000f087348 */ /* 0x00afea0003c00000 */
[----:B------:R-:W-:Y:S01]  /*15d30*/  NOP ;  /* 0x0000000000007918 */ /* 0x000fe20000000000 */
[----:B-1-3--:R-:W-:Y:S01]  /*15d40*/  ENDCOLLECTIVE ;  /* 0x000000000000791b */ /* 0x00afe20003800000 */
.L_x_1647:
[----:B------:R-:W-:Y:S05]  /*15d50*/  BSYNC B0 ;  /* 0x0000000000007941 */ /* 0x000fea0003800000 */
.L_x_1646:
[----:B------:R-:W-:Y:S05]  /*15d60*/  BRA `(.L_x_1648) ;  /* 0xffffffc000547947 */ /* 0x000fea000383ffff */
.L_x_1568:
[----:B------:R-:W-:Y:S01]  /*15d70*/  BSSY B0, `(.L_x_1649) ;  /* 0x0000005000007945 */ /* 0x000fe20003800000 */
[----:B------:R-:W-:-:S07]  /*15d80*/  IMAD.MOV.U32 R15, RZ, RZ, -0x1 ;  /* 0xffffffffff0f7424 */ /* 0x000fce00078e00ff */
[----:B------:R-:W-:Y:S05]  /*15d90*/  WARPSYNC.COLLECTIVE R15, `(.L_x_1650) ;  /* 0x000000000f087348 */ /* 0x000fea0003c00000 */
[----:B------:R-:W-:Y:S01]  /*15da0*/  NOP ;  /* 0x0000000000007918 */ /* 0x000fe20000000000 */
[----:B------:R-:W-:Y:S01]  /*15db0*/  ENDCOLLECTIVE ;  /* 0x000000000000791b */ /* 0x000fe20003800000 */
.L_x_1650:
[----:B------:R-:W-:Y:S05]  /*15dc0*/  BSYNC B0 ;  /* 0x0000000000007941 */ /* 0x000fea0003800000 */
.L_x_1649:
[----:B------:R-:W-:Y:S05]  /*15dd0*/  BRA `(.L_x_1651) ;  /* 0xffffffc8003c7947 */ /* 0x000fea000383ffff */
.L_x_1581:
[----:B------:R-:W-:Y:S01]  /*15de0*/  BSSY B0, `(.L_x_1652) ;  /* 0x0000005000007945 */ /* 0x000fe20003800000 */
[----:B------:R-:W-:-:S07]  /*15df0*/  MOV R15, 0xffffffff ;  /* 0xffffffff000f7802 */ /* 0x000fce0000000f00 */
[----:B------:R-:W-:Y:S05]  /*15e00*/  WARPSYNC.COLLECTIVE R15, `(.L_x_1653) ;  /* 0x000000000f087348 */ /* 0x000fea0003c00000 */
[----:B------:R-:W-:Y:S01]  /*15e10*/  NOP ;  /* 0x0000000000007918 */ /* 0x000fe20000000000 */
[----:B------:R-:W-:Y:S01]  /*15e20*/  ENDCOLLECTIVE ;  /* 0x000000000000791b */ /* 0x000fe20003800000 */
.L_x_1653:
[----:B------:R-:W-:Y:S05]  /*15e30*/  BSYNC B0 ;  /* 0x0000000000007941 */ /* 0x000fea0003800000 */
.L_x_1652:
[----:B------:R-:W-:Y:S05]  /*15e40*/  BRA `(.L_x_1654) ;  /* 0xffffffcc00bc7947 */ /* 0x000fea000383ffff */
.L_x_1593:
[----:B------:R-:W-:Y:S01]  /*15e50*/  BSSY B0, `(.L_x_1655) ;  /* 0x0000005000007945 */ /* 0x000fe20003800000 */
[----:B------:R-:W-:-:S07]  /*15e60*/  IMAD.MOV.U32 R15, RZ, RZ, -0x1 ;  /* 0xffffffffff0f7424 */ /* 0x000fce00078e00ff */
[----:B------:R-:W-:Y:S05]  /*15e70*/  WARPSYNC.COLLECTIVE R15, `(.L_x_1656) ;  /* 0x000000000f087348 */ /* 0x000fea0003c00000 */
[----:B------:R-:W-:Y:S01]  /*15e80*/  NOP ;  /* 0x0000000000007918 */ /* 0x000fe20000000000 */
[----:B------:R-:W-:Y:S01]  /*15e90*/  ENDCOLLECTIVE ;  /* 0x000000000000791b */ /* 0x000fe20003800000 */
.L_x_1656:
[----:B------:R-:W-:Y:S05]  /*15ea0*/  BSYNC B0 ;  /* 0x0000000000007941 */ /* 0x000fea0003800000 */
.L_x_1655:
[----:B------:R-:W-:Y:S05]  /*15eb0*/  BRA `(.L_x_1657) ;  /* 0xffffffd000dc7947 */ /* 0x000fea000383ffff */
.L_x_1615:
[----:B-1----:R1:W2:Y:S02]  /*15ec0*/  SYNCS.PHASECHK.TRANS64.TRYWAIT P0, [R16+URZ+0x30c20], R3 ;  /* 0x030c2003100075a7 */ /* 0x0022a4000800017f */
[----:B--2---:R-:W-:Y:S05]  /*15ed0*/  @!P0 NANOSLEEP.SYNCS 0x989680 ;  /* 0x009896800000895d */ /* 0x004fea0003900000 */
[----:B------:R-:W2:Y:S02]  /*15ee0*/  @!P0 SYNCS.PHASECHK.TRANS64 P0, [R16+URZ+0x30c20], R3 ;  /* 0x030c2003100085a7 */ /* 0x000ea4000800007f */
[----:B--2---:R-:W-:Y:S05]  /*15ef0*/  @!P0 BRA `(.L_x_1615) ;  /* 0xfffffffc00f08947 */ /* 0x004fea000383ffff */
[----:B------:R-:W-:Y:S05]  /*15f00*/  BRA `(.L_x_1658) ;  /* 0xffffffe000a47947 */ /* 0x000fea000383ffff */
.L_x_1619:
[----:B-1----:R1:W2:Y:S02]  /*15f10*/  SYNCS.PHASECHK.TRANS64.TRYWAIT P1, [R16+URZ+0x30c40], R21 ;  /* 0x030c4015100075a7 */ /* 0x0022a4000802017f */
[----:B--2---:R-:W-:Y:S05]  /*15f20*/  @!P1 NANOSLEEP.SYNCS 0x989680 ;  /* 0x009896800000995d */ /* 0x004fea0003900000 */
[----:B------:R-:W2:Y:S02]  /*15f30*/  @!P1 SYNCS.PHASECHK.TRANS64 P1, [R16+URZ+0x30c40], R21 ;  /* 0x030c4015100095a7 */ /* 0x000ea4000802007f */
[----:B--2---:R-:W-:Y:S05]  /*15f40*/  @!P1 BRA `(.L_x_1619) ;  /* 0xfffffffc00f09947 */ /* 0x004fea000383ffff */
[----:B------:R-:W-:Y:S05]  /*15f50*/  BRA `(.L_x_1659) ;  /* 0xffffffe800047947 */ /* 0x000fea000383ffff */
.L_x_1621:
[----:B--2---:R2:W3:Y:S02]  /*15f60*/  SYNCS.PHASECHK.TRANS64.TRYWAIT P1, [R16+URZ+0x30c28], R21 ;  /* 0x030c2815100075a7 */ /* 0x0044e4000802017f */
[----:B---3--:R-:W-:Y:S05]  /*15f70*/  @!P1 NANOSLEEP.SYNCS 0x989680 ;  /* 0x009896800000995d */ /* 0x008fea0003900000 */
[----:B------:R-:W3:Y:S02]  /*15f80*/  @!P1 SYNCS.PHASECHK.TRANS64 P1, [R16+URZ+0x30c28], R21 ;  /* 0x030c2815100095a7 */ /* 0x000ee4000802007f */
[----:B---3--:R-:W-:Y:S05]  /*15f90*/  @!P1 BRA `(.L_x_1621) ;  /* 0xfffffffc00f09947 */ /* 0x008fea000383ffff */
[----:B------:R-:W-:Y:S05]  /*15fa0*/  BRA `(.L_x_1660) ;  /* 0xffffffe8007c7947 */ /* 0x000fea000383ffff */
.L_x_1623:
[----:B---3--:R3:W4:Y:S02]  /*15fb0*/  SYNCS.PHASECHK.TRANS64.TRYWAIT P1, [R16+URZ+0x30c48], R21 ;  /* 0x030c4815100075a7 */ /* 0x008724000802017f */
[----:B----4-:R-:W-:Y:S05]  /*15fc0*/  @!P1 NANOSLEEP.SYNCS 0x989680 ;  /* 0x009896800000995d */ /* 0x010fea0003900000 */
[----:B------:R-:W4:Y:S02]  /*15fd0*/  @!P1 SYNCS.PHASECHK.TRANS64 P1, [R16+URZ+0x30c48], R21 ;  /* 0x030c4815100095a7 */ /* 0x000f24000802007f */
[----:B----4-:R-:W-:Y:S05]  /*15fe0*/  @!P1 BRA `(.L_x_1623) ;  /* 0xfffffffc00f09947 */ /* 0x010fea000383ffff */
[----:B------:R-:W-:Y:S05]  /*15ff0*/  BRA `(.L_x_1661) ;  /* 0xffffffe800f47947 */ /* 0x000fea000383ffff */
.L_x_1625:
[----:B------:R-:W-:-:S07]  /*16000*/  SHF.L.U32 R5, R11, 0x1f, RZ ;  /* 0x0000001f0b057819 */ /* 0x000fce00000006ff */
.L_x_1662:
[----:B------:R1:W1:Y:S02]  /*16010*/  SYNCS.PHASECHK.TRANS64.TRYWAIT P1, [R16+URZ+0x30c20], R5 ;  /* 0x030c2005100075a7 */ /* 0x000264000802017f */
[----:B-1----:R-:W-:Y:S05]  /*16020*/  @!P1 NANOSLEEP.SYNCS 0x989680 ;  /* 0x009896800000995d */ /* 0x002fea0003900000 */
[----:B------:R-:W1:Y:S02]  /*16030*/  @!P1 SYNCS.PHASECHK.TRANS64 P1, [R16+URZ+0x30c20], R5 ;  /* 0x030c2005100095a7 */ /* 0x000e64000802007f */
[----:B-1----:R-:W-:Y:S05]  /*16040*/  @!P1 BRA `(.L_x_1662) ;  /* 0xfffffffc00f09947 */ /* 0x002fea000383ffff */
[----:B------:R-:W-:Y:S05]  /*16050*/  BRA `(.L_x_1663) ;  /* 0xffffffec00547947 */ /* 0x000fea000383ffff */
.L_x_1628:
[----:B-1----:R1:W2:Y:S02]  /*16060*/  SYNCS.PHASECHK.TRANS64.TRYWAIT P1, [R16+URZ+0x30c40], R13 ;  /* 0x030c400d100075a7 */ /* 0x0022a4000802017f */
[----:B--2---:R-:W-:Y:S05]  /*16070*/  @!P1 NANOSLEEP.SYNCS 0x989680 ;  /* 0x009896800000995d */ /* 0x004fea0003900000 */
[----:B------:R-:W2:Y:S02]  /*16080*/  @!P1 SYNCS.PHASECHK.TRANS64 P1, [R16+URZ+0x30c40], R13 ;  /* 0x030c400d100095a7 */ /* 0x000ea4000802007f */
[----:B--2---:R-:W-:Y:S05]  /*16090*/  @!P1 BRA `(.L_x_1628) ;  /* 0xfffffffc00f09947 */ /* 0x004fea000383ffff */
[----:B------:R-:W-:Y:S05]  /*160a0*/  BRA `(.L_x_1664) ;  /* 0xffffffec00ec7947 */ /* 0x000fea000383ffff */
.L_x_1630:
[----:B-1----:R1:W2:Y:S02]  /*160b0*/  SYNCS.PHASECHK.TRANS64.TRYWAIT P1, [R16+URZ+0x30c28], R13 ;  /* 0x030c280d100075a7 */ /* 0x0022a4000802017f */
[----:B--2---:R-:W-:Y:S05]  /*160c0*/  @!P1 NANOSLEEP.SYNCS 0x989680 ;  /* 0x009896800000995d */ /* 0x004fea0003900000 */
[----:B------:R-:W2:Y:S02]  /*160d0*/  @!P1 SYNCS.PHASECHK.TRANS64 P1, [R16+URZ+0x30c28], R13 ;  /* 0x030c280d100095a7 */ /* 0x000ea4000802007f */
[----:B--2---:R-:W-:Y:S05]  /*160e0*/  @!P1 BRA `(.L_x_1630) ;  /* 0xfffffffc00f09947 */ /* 0x004fea000383ffff */
[----:B------:R-:W-:Y:S05]  /*160f0*/  BRA `(.L_x_1665) ;  /* 0xfffffff000587947 */ /* 0x000fea000383ffff */
.L_x_1632:
[----:B--2---:R2:W1:Y:S02]  /*16100*/  SYNCS.PHASECHK.TRANS64.TRYWAIT P0, [R3+URZ+0x30c40], R0 ;  /* 0x030c4000030075a7 */ /* 0x004464000800017f */
[----:B-1----:R-:W-:Y:S05]  /*16110*/  @!P0 NANOSLEEP.SYNCS 0x989680 ;  /* 0x009896800000895d */ /* 0x002fea0003900000 */
[----:B------:R-:W1:Y:S02]  /*16120*/  @!P0 SYNCS.PHASECHK.TRANS64 P0, [R3+URZ+0x30c40], R0 ;  /* 0x030c4000030085a7 */ /* 0x000e64000800007f */
[----:B-1----:R-:W-:Y:S05]  /*16130*/  @!P0 BRA `(.L_x_1632) ;  /* 0xfffffffc00f08947 */ /* 0x002fea000383ffff */
[----:B------:R-:W-:Y:S05]  /*16140*/  BRA `(.L_x_1666) ;  /* 0xfffffff000e47947 */ /* 0x000fea000383ffff */
.L_x_1634:
[----:B------:R-:W-:Y:S01]  /*16150*/  BSSY B0, `(.L_x_1667) ;  /* 0x0000006000007945 */ /* 0x000fe20003800000 */
[----:B------:R-:W-:-:S07]  /*16160*/  MOV R15, 0xffffffff ;  /* 0xffffffff000f7802 */ /* 0x000fce0000000f00 */
[----:B------:R-:W-:Y:S05]  /*16170*/  WARPSYNC.COLLECTIVE R15, `(.L_x_1668) ;  /* 0x000000000f0c7348 */ /* 0x000fea0003c00000 */
[----:B------:R-:W-:Y:S02]  /*16180*/  ELECT P6, UR62, PT ;  /* 0x00000000003e782f */ /* 0x000fe400038c0000 */
[----:B------:R-:W-:Y:S01]  /*16190*/  MOV R14, UR62 ;  /* 0x0000003e000e7c02 */ /* 0x000fe20008000f00 */
[----:B------:R-:W-:Y:S10]  /*161a0*/  ENDCOLLECTIVE ;  /* 0x000000000000791b */ /* 0x000ff40003800000 */
.L_x_1668:
[----:B------:R-:W-:Y:S05]  /*161b0*/  BSYNC B0 ;  /* 0x0000000000007941 */ /* 0x000fea0003800000 */
.L_x_1667:
[----:B------:R-:W-:Y:S05]  /*161c0*/  BRA `(.L_x_1669) ;  /* 0xfffffff400747947 */ /* 0x000fea000383ffff */
.L_x_1636:
[----:B-1----:R1:W2:Y:S02]  /*161d0*/  SYNCS.PHASECHK.TRANS64.TRYWAIT P0, [R6+URZ], R5 ;  /* 0x00000005060075a7 */ /* 0x0022a4000800017f */
[----:B--2---:R-:W-:Y:S05]  /*161e0*/  @!P0 NANOSLEEP.SYNCS 0x989680 ;  /* 0x009896800000895d */ /* 0x004fea0003900000 */
[----:B------:R-:W2:Y:S02]  /*161f0*/  @!P0 SYNCS.PHASECHK.TRANS64 P0, [R6+URZ], R5 ;  /* 0x00000005060085a7 */ /* 0x000ea4000800007f */
[----:B--2---:R-:W-:Y:S05]  /*16200*/  @!P0 BRA `(.L_x_1636) ;  /* 0xfffffffc00f08947 */ /* 0x004fea000383ffff */
[----:B------:R-:W-:Y:S05]  /*16210*/  BRA `(.L_x_1670) ;  /* 0xfffffff400b47947 */ /* 0x000fea000383ffff */
.L_x_1637:
[----:B--2---:R2:W3:Y:S02]  /*16220*/  SYNCS.PHASECHK.TRANS64.TRYWAIT P0, [R3+URZ], R0 ;  /* 0x00000000030075a7 */ /* 0x0044e4000800017f */
[----:B---3--:R-:W-:Y:S05]  /*16230*/  @!P0 NANOSLEEP.SYNCS 0x989680 ;  /* 0x009896800000895d */ /* 0x008fea0003900000 */
[----:B------:R-:W3:Y:S02]  /*16240*/  @!P0 SYNCS.PHASECHK.TRANS64 P0, [R3+URZ], R0 ;  /* 0x00000000030085a7 */ /* 0x000ee4000800007f */
[----:B---3--:R-:W-:Y:S05]  /*16250*/  @!P0 BRA `(.L_x_1637) ;  /* 0xfffffffc00f08947 */ /* 0x008fea000383ffff */
[----:B------:R-:W-:Y:S05]  /*16260*/  BRA `(.L_x_1671) ;  /* 0xfffffff400a87947 */ /* 0x000fea000383ffff */
.L_x_1639:
[----:B--2---:R2:W3:Y:S02]  /*16270*/  SYNCS.PHASECHK.TRANS64.TRYWAIT P0, [R2+URZ], R5 ;  /* 0x00000005020075a7 */ /* 0x0044e4000800017f */
[----:B---3--:R-:W-:Y:S05]  /*16280*/  @!P0 NANOSLEEP.SYNCS 0x989680 ;  /* 0x009896800000895d */ /* 0x008fea0003900000 */
[----:B------:R-:W3:Y:S02]  /*16290*/  @!P0 SYNCS.PHASECHK.TRANS64 P0, [R2+URZ], R5 ;  /* 0x00000005020085a7 */ /* 0x000ee4000800007f */
[----:B---3--:R-:W-:Y:S05]  /*162a0*/  @!P0 BRA `(.L_x_1639) ;  /* 0xfffffffc00f08947 */ /* 0x008fea000383ffff */
[----:B------:R-:W-:Y:S05]  /*162b0*/  BRA `(.L_x_1672) ;  /* 0xfffffff400ac7947 */ /* 0x000fea000383ffff */
.L_x_1673:
        /* <DEDUP_REMOVED lines=12> */
.L_x_3729:


//--------------------- .text._ZN7cutlass13device_kernelIN5flash22FlashAttnBwdPreprocessIN4cute5tupleIJNS3_1CILi128EEENS5_ILi64EEEEEENS_10bfloat16_tEfNS_4arch4Sm90ELb1ELb0EEEEEvNT_6ParamsE --------------------------
	.section	.text._ZN7cutlass13device_kernelIN5flash22FlashAttnBwdPreprocessIN4cute5tupleIJNS3_1CILi128EEENS5_ILi64EEEEEENS_10bfloat16_tEfNS_4arch4Sm90ELb1ELb0EEEEEvNT_6ParamsE,"ax",@progbits
	.align	128
.text._ZN7cutlass13device_kernelIN5flash22FlashAttnBwdPreprocessIN4cute5tupleIJNS3_1CILi128EEENS5_ILi64EEEEEENS_10bfloat16_tEfNS_4arch4Sm90ELb1ELb0EEEEEvNT_6ParamsE:
        .type           _ZN7cutlass13device_kernelIN5flash22FlashAttnBwdPreprocessIN4cute5tupleIJNS3_1CILi128EEENS5_ILi64EEEEEENS_10bfloat16_tEfNS_4arch4Sm90ELb1ELb0EEEEEvNT_6ParamsE,@function
        .size           _ZN7cutlass13device_kernelIN5flash22FlashAttnBwdPreprocessIN4cute5tupleIJNS3_1CILi128EEENS5_ILi64EEEEEENS_10bfloat16_tEfNS_4arch4Sm90ELb1ELb0EEEEEvNT_6ParamsE,(.L_x_3730 - _ZN7cutlass13device_kernelIN5flash22FlashAttnBwdPreprocessIN4cute5tupleIJNS3_1CILi128EEENS5_ILi64EEEEEENS_10bfloat16_tEfNS_4arch4Sm90ELb1ELb0EEEEEvNT_6ParamsE)
        .other          _ZN7cutlass13device_kernelIN5flash22FlashAttnBwdPreprocessIN4cute5tupleIJNS3_1CILi128EEENS5_ILi64EEEEEENS_10bfloat16_tEfNS_4arch4Sm90ELb1ELb0EEEEEvNT_6ParamsE,@"STO_CUDA_ENTRY STV_DEFAULT"
_ZN7cutlass13device_kernelIN5flash22FlashAttnBwdPreprocessIN4cute5tupleIJNS3_1CILi128EEENS5_ILi64EEEEEENS_10bfloat16_tEfNS_4arch4Sm90ELb1ELb0EEEEEvNT_6ParamsE:
[----:B------:R-:W-:Y:S01]  /*0000*/  LDC R1, c[0x0][0x28] ;  /* 0x00000a00ff017b82 */ /* 0x000fe20000000800 */
[----:B------:R-:W0:Y:S01]  /*0010*/  S2R R0, SR_TID.X ;  /* 0x0000000000007919 */ /* 0x000e220000002100 */
[----:B------:R-:W-:-:S06]  /*0020*/  ULDC UR4, c[0x0][0x218] ;  /* 0x0000860000047ab9 */ /* 0x000fcc0000000800 */
[----:B------:R-:W1:Y:S01]  /*0030*/  S2UR UR8, SR_CTAID.Y ;  /* 0x00000000000879c3 */ /* 0x000e620000002600 */
[----:B------:R-:W-:Y:S01]  /*0040*/  ULDC UR5, c[0x0][0x21c] ;  /* 0x0000870000057ab9 */ /* 0x000fe20000000800 */
[----:B------:R-:W2:Y:S01]  /*0050*/  S2R R2, SR_CTAID.X ;  /* 0x0000000000027919 */ /* 0x000ea20000002500 */
[----:B------:R-:W-:-:S05]  /*0060*/  ULDC.64 UR6, c[0x0][0x208] ;  /* 0x0000820000067ab9 */ /* 0x000fca0000000a00 */
[----:B------:R-:W3:Y:S08]  /*0070*/  LDC.64 R12, c[0x0][0x230] ;  /* 0x00008c00ff0c7b82 */ /* 0x000ef00000000a00 */
[----:B------:R-:W4:Y:S08]  /*0080*/  S2UR UR9, SR_CTAID.Z ;  /* 0x00000000000979c3 */ /* 0x000f300000002700 */
[----:B------:R-:W4:Y:S01]  /*0090*/  LDC.64 R14, c[0x0][0x238] ;  /* 0x00008e00ff0e7b82 */ /* 0x000f220000000a00 */
[----:B-1----:R-:W-:Y:S01]  /*00a0*/  USHF.R.S32.HI UR10, URZ, 0x1f, UR8 ;  /* 0x0000001f3f0a7899 */ /* 0x002fe20008011408 */
[----:B0-----:R-:W-:-:S05]  /*00b0*/  SHF.R.S32.HI R3, RZ, 0x1f, R0 ;  /* 0x0000001fff037819 */ /* 0x001fca0000011400 */
[----:B---3--:R-:W-:Y:S01]  /*00c0*/  IMAD R4, R12, UR10, RZ ;  /* 0x0000000a0c047c24 */ /* 0x008fe2000f8e02ff */
[----:B------:R-:W0:Y:S01]  /*00d0*/  LDC.64 R20, c[0x0][0x250] ;  /* 0x00009400ff147b82 */ /* 0x000e220000000a00 */
[----:B------:R-:W-:Y:S01]  /*00e0*/  LEA.HI R44, R3, R0, RZ, 0x3 ;  /* 0x00000000032c7211 */ /* 0x000fe200078f18ff */
[----:B--2---:R-:W-:Y:S02]  /*00f0*/  IMAD.SHL.U32 R10, R2, 0x80, RZ ;  /* 0x00000080020a7824 */ /* 0x004fe400078e00ff */
[----:B------:R-:W-:Y:S01]  /*0100*/  IMAD R13, R13, UR8, R4 ;  /* 0x000000080d0d7c24 */ /* 0x000fe2000f8e0204 */
[----:B------:R-:W-:Y:S02]  /*0110*/  LOP3.LUT R5, R44, 0xfffffff8, RZ, 0xc0, !PT ;  /* 0xfffffff82c057812 */ /* 0x000fe400078ec0ff */
[----:B------:R-:W-:Y:S01]  /*0120*/  IADD3 R3, -R10, UR4, RZ ;  /* 0x000000040a037c10 */ /* 0x000fe2000fffe1ff */
[----:B----4-:R-:W-:Y:S01]  /*0130*/  USHF.R.S32.HI UR11, URZ, 0x1f, UR9 ;  /* 0x0000001f3f0b7899 */ /* 0x010fe20008011409 */
[----:B------:R-:W-:Y:S01]  /*0140*/  SHF.R.S32.HI R44, RZ, 0x3, R44 ;  /* 0x00000003ff2c7819 */ /* 0x000fe2000001142c */
[----:B------:R-:W-:Y:S01]  /*0150*/  IMAD.IADD R5, R0, 0x1, -R5 ;  /* 0x0000000100057824 */ /* 0x000fe200078e0a05 */
[----:B------:R-:W1:Y:S02]  /*0160*/  LDC.64 R42, c[0x0][0x258] ;  /* 0x00009600ff2a7b82 */ /* 0x000e640000000a00 */
[----:B------:R-:W-:-:S02]  /*0170*/  ISETP.GE.AND P1, PT, R44, R3, PT ;  /* 0x000000032c00720c */ /* 0x000fc40003f26270 */
[----:B------:R-:W-:Y:S01]  /*0180*/  SHF.L.U32 R8, R5, 0x3, RZ ;  /* 0x0000000305087819 */ /* 0x000fe200000006ff */
[----:B------:R-:W-:Y:S01]  /*0190*/  IMAD R4, R14, UR11, RZ ;  /* 0x0000000b0e047c24 */ /* 0x000fe2000f8e02ff */
[----:B------:R-:W-:Y:S02]  /*01a0*/  SHF.R.S32.HI R45, RZ, 0x1f, R44 ;  /* 0x0000001fff2d7819 */ /* 0x000fe4000001142c */
[C---:B------:R-:W-:Y:S01]  /*01b0*/  ISETP.LT.AND P4, PT, R8.reuse, UR5, !P1 ;  /* 0x0000000508007c0c */ /* 0x040fe2000cf81270 */
[----:B------:R-:W-:Y:S01]  /*01c0*/  IMAD R15, R15, UR9, R4 ;  /* 0x000000090f0f7c24 */ /* 0x000fe2000f8e0204 */
[--C-:B------:R-:W-:Y:S02]  /*01d0*/  SHF.R.S32.HI R9, RZ, 0x1f, R8.reuse ;  /* 0x0000001fff097819 */ /* 0x100fe40000011408 */
[----:B------:R-:W-:Y:S01]  /*01e0*/  ISETP.GE.AND P0, PT, R8, UR5, PT ;  /* 0x0000000508007c0c */ /* 0x000fe2000bf06270 */
[----:B0-----:R-:W-:Y:S02]  /*01f0*/  IMAD R16, R20, UR10, RZ ;  /* 0x0000000a14107c24 */ /* 0x001fe4000f8e02ff */
[----:B------:R-:W-:-:S04]  /*0200*/  IMAD.WIDE.U32 R6, R12, UR8, R8 ;  /* 0x000000080c067c25 */ /* 0x000fc8000f8e0008 */
[----:B------:R-:W-:Y:S02]  /*0210*/  IMAD.IADD R7, R7, 0x1, R13 ;  /* 0x0000000107077824 */ /* 0x000fe400078e020d */
[----:B------:R-:W0:Y:S01]  /*0220*/  @P4 LDC.64 R18, c[0x0][0x228] ;  /* 0x00008a00ff124b82 */ /* 0x000e220000000a00 */
[----:B------:R-:W-:-:S04]  /*0230*/  IMAD.WIDE R12, R2, 0x80, R44 ;  /* 0x00000080020c7825 */ /* 0x000fc800078e022c */
[----:B------:R-:W-:-:S03]  /*0240*/  IMAD.WIDE.U32 R30, R14, UR9, R6 ;  /* 0x000000090e1e7c25 */ /* 0x000fc6000f8e0006 */
[----:B------:R-:W2:Y:S01]  /*0250*/  @P4 LDC.64 R32, c[0x0][0x210] ;  /* 0x00008400ff204b82 */ /* 0x000ea20000000a00 */
[----:B------:R-:W-:Y:S02]  /*0260*/  IMAD.IADD R31, R31, 0x1, R15 ;  /* 0x000000011f1f7824 */ /* 0x000fe400078e020f */
[----:B------:R-:W-:-:S05]  /*0270*/  IMAD.WIDE.U32 R8, R20, UR8, R8 ;  /* 0x0000000814087c25 */ /* 0x000fca000f8e0008 */
[----:B------:R-:W3:Y:S01]  /*0280*/  @P4 LDC.64 R14, c[0x0][0x248] ;  /* 0x00009200ff0e4b82 */ /* 0x000ee20000000a00 */
[----:B0-----:R-:W-:-:S07]  /*0290*/  @P4 IMAD R4, R13, R18, RZ ;  /* 0x000000120d044224 */ /* 0x001fce00078e02ff */
[----:B------:R-:W0:Y:S01]  /*02a0*/  @P4 LDC.64 R26, c[0x0][0x240] ;  /* 0x00009000ff1a4b82 */ /* 0x000e220000000a00 */
[----:B------:R-:W-:-:S04]  /*02b0*/  @P4 IMAD.WIDE.U32 R6, R12, R18, R30 ;  /* 0x000000120c064225 */ /* 0x000fc800078e001e */
[----:B------:R-:W-:Y:S01]  /*02c0*/  @P4 IMAD R17, R12, R19, R4 ;  /* 0x000000130c114224 */ /* 0x000fe200078e0204 */
[----:B------:R-:W-:Y:S01]  /*02d0*/  IADD3 R4, R44, 0x20, RZ ;  /* 0x000000202c047810 */ /* 0x000fe20007ffe0ff */
[----:B------:R-:W-:Y:S01]  /*02e0*/  IMAD R19, R21, UR8, R16 ;  /* 0x0000000815137c24 */ /* 0x000fe2000f8e0210 */
[----:B--2---:R-:W-:Y:S01]  /*02f0*/  @P4 LEA R32, P2, R6, R32, 0x1 ;  /* 0x0000002006204211 */ /* 0x004fe200078408ff */
[----:B------:R-:W-:Y:S01]  /*0300*/  @P4 IMAD.IADD R7, R7, 0x1, R17 ;  /* 0x0000000107074824 */ /* 0x000fe200078e0211 */
[----:B------:R-:W-:Y:S01]  /*0310*/  ISETP.LT.AND P3, PT, R4, R3, !P0 ;  /* 0x000000030400720c */ /* 0x000fe20004761270 */
[----:B------:R-:W-:Y:S02]  /*0320*/  IMAD.MOV.U32 R16, RZ, RZ, R8 ;  /* 0x000000ffff107224 */ /* 0x000fe400078e0008 */
[----:B------:R-:W-:Y:S01]  /*0330*/  VIADD R8, R44, 0x60 ;  /* 0x000000602c087836 */ /* 0x000fe20000000000 */
[----:B------:R-:W-:Y:S01]  /*0340*/  @P4 LEA.HI.X R33, R6, R33, R7, 0x1, P2 ;  /* 0x0000002106214211 */ /* 0x000fe200010f0c07 */
[----:B-1----:R-:W-:Y:S01]  /*0350*/  IMAD R18, R42, UR11, RZ ;  /* 0x0000000b2a127c24 */ /* 0x002fe2000f8e02ff */
[----:B------:R-:W-:Y:S01]  /*0360*/  IADD3 R6, R44, 0x40, RZ ;  /* 0x000000402c067810 */ /* 0x000fe20007ffe0ff */
[----:B------:R-:W-:-:S02]  /*0370*/  IMAD.IADD R17, R9, 0x1, R19 ;  /* 0x0000000109117824 */ /* 0x000fc400078e0213 */
[----:B------:R-:W-:Y:S01]  /*0380*/  IMAD R7, R43, UR9, R18 ;  /* 0x000000092b077c24 */ /* 0x000fe2000f8e0212 */
[-C--:B------:R-:W-:Y:S01]  /*0390*/  ISETP.LT.AND P2, PT, R6, R3.reuse, !P0 ;  /* 0x000000030600720c */ /* 0x080fe20004741270 */
[----:B------:R-:W-:Y:S01]  /*03a0*/  IMAD.WIDE.U32 R42, R42, UR9, R16 ;  /* 0x000000092a2a7c25 */ /* 0x000fe2000f8e0010 */
[----:B------:R-:W-:Y:S01]  /*03b0*/  ISETP.LT.AND P0, PT, R8, R3, !P0 ;  /* 0x000000030800720c */ /* 0x000fe20004701270 */
[----:B------:R-:W1:Y:S01]  /*03c0*/  @P3 LDC.64 R24, c[0x0][0x228] ;  /* 0x00008a00ff183b82 */ /* 0x000e620000000a00 */
[C---:B------:R-:W-:Y:S01]  /*03d0*/  @P3 IADD3 R17, P6, R12.reuse, 0x20, RZ ;  /* 0x000000200c113810 */ /* 0x040fe20007fde0ff */
[----:B---3--:R-:W-:Y:S01]  /*03e0*/  @P4 IMAD R9, R13, R14, RZ ;  /* 0x0000000e0d094224 */ /* 0x008fe200078e02ff */
[----:B------:R-:W-:Y:S02]  /*03f0*/  @P3 IADD3 R16, P5, R12, 0x20, RZ ;  /* 0x000000200c103810 */ /* 0x000fe40007fbe0ff */
[----:B------:R-:W-:Y:S01]  /*0400*/  IADD3 R43, R43, R7, RZ ;  /* 0x000000072b2b7210 */ /* 0x000fe20007ffe0ff */
[----:B------:R-:W-:-:S02]  /*0410*/  @P3 IMAD.X R7, RZ, RZ, R13, P6 ;  /* 0x000000ffff073224 */ /* 0x000fc400030e060d */
[----:B------:R-:W2:Y:S01]  /*0420*/  @P3 LDC.64 R22, c[0x0][0x248] ;  /* 0x00009200ff163b82 */ /* 0x000ea20000000a00 */
[----:B------:R-:W-:Y:S01]  /*0430*/  @P3 IMAD.X R41, RZ, RZ, R13, P5 ;  /* 0x000000ffff293224 */ /* 0x000fe200028e060d */
[C---:B------:R-:W-:Y:S01]  /*0440*/  @P2 IADD3 R59, P6, R12.reuse, 0x40, RZ ;  /* 0x000000400c3b2810 */ /* 0x040fe20007fde0ff */
[C---:B------:R-:W-:Y:S01]  /*0450*/  @P4 IMAD R19, R12.reuse, R15, R9 ;  /* 0x0000000f0c134224 */ /* 0x040fe200078e0209 */
[C---:B------:R-:W-:Y:S01]  /*0460*/  @P2 IADD3 R54, P5, R12.reuse, 0x40, RZ ;  /* 0x000000400c362810 */ /* 0x040fe20007fbe0ff */
[C---:B------:R-:W-:Y:S01]  /*0470*/  @P4 IMAD.WIDE.U32 R14, R12.reuse, R14, R42 ;  /* 0x0000000e0c0e4225 */ /* 0x040fe200078e002a */
[----:B------:R-:W-:Y:S02]  /*0480*/  @P2 IADD3.X R35, RZ, R13, RZ, P6, !PT ;  /* 0x0000000dff232210 */ /* 0x000fe400037fe4ff */
[C---:B------:R-:W-:Y:S01]  /*0490*/  @P0 IADD3 R9, P6, R12.reuse, 0x60, RZ ;  /* 0x000000600c090810 */ /* 0x040fe20007fde0ff */
[----:B------:R-:W3:Y:S01]  /*04a0*/  @P3 LDC.64 R48, c[0x0][0x240] ;  /* 0x00009000ff303b82 */ /* 0x000ee20000000a00 */
[----:B------:R-:W-:Y:S01]  /*04b0*/  @P2 IMAD.X R57, RZ, RZ, R13, P5 ;  /* 0x000000ffff392224 */ /* 0x000fe200028e060d */
[----:B------:R-:W-:-:S02]  /*04c0*/  @P0 IADD3 R52, P5, R12, 0x60, RZ ;  /* 0x000000600c340810 */ /* 0x000fc40007fbe0ff */
[--C-:B------:R-:W-:Y:S01]  /*04d0*/  @P0 IMAD.X R55, RZ, RZ, R13.reuse, P6 ;  /* 0x000000ffff370224 */ /* 0x100fe200030e060d */
[----:B------:R-:W-:Y:S02]  /*04e0*/  @P4 IADD3 R12, R15, R19, RZ ;  /* 0x000000130f0c4210 */ /* 0x000fe40007ffe0ff */
[C---:B0-----:R-:W-:Y:S01]  /*04f0*/  @P4 LEA R26, P6, R14.reuse, R26, 0x1 ;  /* 0x0000001a0e1a4211 */ /* 0x041fe200078c08ff */
[----:B------:R-:W0:Y:S01]  /*0500*/  @P2 LDC.64 R36, c[0x0][0x228] ;  /* 0x00008a00ff242b82 */ /* 0x000e220000000a00 */
[----:B-1----:R-:W-:Y:S02]  /*0510*/  @P3 IMAD R18, R7, R24, RZ ;  /* 0x0000001807123224 */ /* 0x002fe400078e02ff */
[----:B------:R-:W-:Y:S01]  /*0520*/  @P0 IMAD.X R7, RZ, RZ, R13, P5 ;  /* 0x000000ffff070224 */ /* 0x000fe200028e060d */
[----:B------:R-:W-:Y:S01]  /*0530*/  @P4 LEA.HI.X R27, R14, R27, R12, 0x1, P6 ;  /* 0x0000001b0e1b4211 */ /* 0x000fe200030f0c0c */
[----:B------:R-:W-:Y:S01]  /*0540*/  @P3 IMAD.MOV.U32 R12, RZ, RZ, R30 ;  /* 0x000000ffff0c3224 */ /* 0x000fe200078e001e */
[----:B------:R-:W-:Y:S01]  /*0550*/  @P3 MOV R13, R31 ;  /* 0x0000001f000d3202 */ /* 0x000fe20000000f00 */
[----:B------:R-:W-:Y:S01]  /*0560*/  @P3 IMAD R39, R17, R25, R18 ;  /* 0x0000001911273224 */ /* 0x000fe200078e0212 */
[----:B------:R-:W1:Y:S01]  /*0570*/  @P2 LDC.64 R46, c[0x0][0x248] ;  /* 0x00009200ff2e2b82 */ /* 0x000e620000000a00 */
[----:B--2---:R-:W-:Y:S01]  /*0580*/  @P3 IMAD R41, R41, R22, RZ ;  /* 0x0000001629293224 */ /* 0x004fe200078e02ff */
[----:B------:R-:W-:Y:S01]  /*0590*/  CS2R R14, SRZ ;  /* 0x00000000000e7805 */ /* 0x000fe2000001ff00 */
[----:B------:R-:W-:Y:S01]  /*05a0*/  @P3 IMAD.WIDE.U32 R24, R17, R24, R12 ;  /* 0x0000001811183225 */ /* 0x000fe200078e000c */
[----:B------:R-:W-:-:S03]  /*05b0*/  CS2R R18, SRZ ;  /* 0x0000000000127805 */ /* 0x000fc6000001ff00 */
[----:B------:R-:W-:Y:S01]  /*05c0*/  @P3 IMAD.MOV.U32 R12, RZ, RZ, R42 ;  /* 0x000000ffff0c3224 */ /* 0x000fe200078e002a */
[----:B------:R-:W2:Y:S01]  /*05d0*/  @P3 LDC.64 R20, c[0x0][0x210] ;  /* 0x00008400ff143b82 */ /* 0x000ea20000000a00 */
[----:B------:R-:W-:Y:S02]  /*05e0*/  @P3 IMAD.MOV.U32 R13, RZ, RZ, R43 ;  /* 0x000000ffff0d3224 */ /* 0x000fe400078e002b */
[C---:B------:R-:W-:Y:S02]  /*05f0*/  @P3 IMAD R41, R16.reuse, R23, R41 ;  /* 0x0000001710293224 */ /* 0x040fe400078e0229 */
[----:B------:R-:W-:Y:S01]  /*0600*/  @P3 IMAD.WIDE.U32 R22, R16, R22, R12 ;  /* 0x0000001610163225 */ /* 0x000fe200078e000c */
[----:B------:R-:W-:Y:S02]  /*0610*/  CS2R R12, SRZ ;  /* 0x00000000000c7805 */ /* 0x000fe4000001ff00 */
[----:B------:R-:W-:Y:S01]  /*0620*/  CS2R R16, SRZ ;  /* 0x0000000000107805 */ /* 0x000fe2000001ff00 */
[----:B------:R-:W4:Y:S01]  /*0630*/  @P0 LDC.64 R28, c[0x0][0x228] ;  /* 0x00008a00ff1c0b82 */ /* 0x000f220000000a00 */
[----:B------:R-:W-:Y:S01]  /*0640*/  @P3 IMAD.IADD R41, R23, 0x1, R41 ;  /* 0x0000000117293824 */ /* 0x000fe200078e0229 */
[C---:B---3--:R-:W-:Y:S01]  /*0650*/  @P3 LEA R48, P5, R22.reuse, R48, 0x1 ;  /* 0x0000003016303211 */ /* 0x048fe200078a08ff */
[-C--:B0-----:R-:W-:Y:S01]  /*0660*/  @P2 IMAD R34, R35, R36.reuse, RZ ;  /* 0x0000002423222224 */ /* 0x081fe200078e02ff */
[----:B------:R-:W-:Y:S01]  /*0670*/  @P2 MOV R51, R31 ;  /* 0x0000001f00332202 */ /* 0x000fe20000000f00 */
[----:B------:R-:W-:Y:S01]  /*0680*/  @P2 IMAD.MOV.U32 R50, RZ, RZ, R30 ;  /* 0x000000ffff322224 */ /* 0x000fe200078e001e */
[----:B------:R-:W-:Y:S01]  /*0690*/  @P3 LEA.HI.X R49, R22, R49, R41, 0x1, P5 ;  /* 0x0000003116313211 */ /* 0x000fe200028f0c29 */
[----:B------:R0:W3:Y:S01]  /*06a0*/  @P4 LDG.E.128 R12, desc[UR6][R32.64] ;  /* 0x00000006200c4981 */ /* 0x0000e2000c1e1d00 */
[----:B------:R-:W4:Y:S01]  /*06b0*/  @P0 LDC.64 R40, c[0x0][0x248] ;  /* 0x00009200ff280b82 */ /* 0x000f220000000a00 */
[----:B------:R-:W-:Y:S01]  /*06c0*/  @P2 IMAD R53, R59, R37, R34 ;  /* 0x000000253b352224 */ /* 0x000fe200078e0222 */
[----:B------:R-:W-:Y:S01]  /*06d0*/  @P3 IADD3 R39, R25, R39, RZ ;  /* 0x0000002719273210 */ /* 0x000fe20007ffe0ff */
[----:B------:R-:W-:Y:S01]  /*06e0*/  @P2 IMAD.WIDE.U32 R50, R59, R36, R50 ;  /* 0x000000243b322225 */ /* 0x000fe200078e0032 */
[----:B------:R0:W3:Y:S01]  /*06f0*/  @P4 LDG.E.128 R16, desc[UR6][R26.64] ;  /* 0x000000061a104981 */ /* 0x0000e2000c1e1d00 */
[----:B------:R-:W-:-:S02]  /*0700*/  @P2 MOV R37, R43 ;  /* 0x0000002b00252202 */ /* 0x000fc40000000f00 */
[----:B------:R-:W-:Y:S01]  /*0710*/  CS2R R22, SRZ ;  /* 0x0000000000167805 */ /* 0x000fe2000001ff00 */
[----:B-1----:R-:W-:Y:S01]  /*0720*/  @P2 IMAD R57, R57, R46, RZ ;  /* 0x0000002e39392224 */ /* 0x002fe200078e02ff */
[----:B--2---:R-:W-:Y:S01]  /*0730*/  @P3 LEA R60, P4, R24, R20, 0x1 ;  /* 0x00000014183c3211 */ /* 0x004fe200078808ff */
[----:B------:R-:W-:Y:S01]  /*0740*/  @P2 IMAD.MOV.U32 R36, RZ, RZ, R42 ;  /* 0x000000ffff242224 */ /* 0x000fe200078e002a */
[----:B0-----:R-:W0:Y:S01]  /*0750*/  @P2 LDC.64 R32, c[0x0][0x210] ;  /* 0x00008400ff202b82 */ /* 0x001e220000000a00 */
[----:B------:R-:W-:Y:S01]  /*0760*/  @P2 IMAD R47, R54, R47, R57 ;  /* 0x0000002f362f2224 */ /* 0x000fe200078e0239 */
[----:B------:R-:W-:Y:S02]  /*0770*/  @P3 LEA.HI.X R61, R24, R21, R39, 0x1, P4 ;  /* 0x00000015183d3211 */ /* 0x000fe400020f0c27 */
[----:B------:R-:W-:Y:S02]  /*0780*/  CS2R R20, SRZ ;  /* 0x0000000000147805 */ /* 0x000fe4000001ff00 */
[----:B------:R-:W-:-:S02]  /*0790*/  CS2R R24, SRZ ;  /* 0x0000000000187805 */ /* 0x000fc4000001ff00 */
[----:B------:R-:W-:Y:S01]  /*07a0*/  CS2R R26, SRZ ;  /* 0x00000000001a7805 */ /* 0x000fe2000001ff00 */
[----:B----4-:R-:W-:Y:S01]  /*07b0*/  @P0 IMAD R56, R55, R28, RZ ;  /* 0x0000001c37380224 */ /* 0x010fe200078e02ff */
[----:B------:R-:W1:Y:S01]  /*07c0*/  @P0 LDC.64 R34, c[0x0][0x210] ;  /* 0x00008400ff220b82 */ /* 0x000e620000000a00 */
[----:B------:R-:W-:Y:S01]  /*07d0*/  @P2 IMAD.WIDE.U32 R54, R54, R46, R36 ;  /* 0x0000002e36362225 */ /* 0x000fe200078e0024 */
[----:B------:R-:W2:Y:S04]  /*07e0*/  @P3 LDG.E.128 R20, desc[UR6][R60.64] ;  /* 0x000000063c143981 */ /* 0x000ea8000c1e1d00 */
[----:B------:R4:W2:Y:S02]  /*07f0*/  @P3 LDG.E.128 R24, desc[UR6][R48.64] ;  /* 0x0000000630183981 */ /* 0x0008a4000c1e1d00 */
[----:B------:R-:W4:Y:S08]  /*0800*/  @P2 LDC.64 R38, c[0x0][0x240] ;  /* 0x00009000ff262b82 */ /* 0x000f300000000a00 */
[----:B------:R-:W4:Y:S01]  /*0810*/  @P0 LDC.64 R36, c[0x0][0x240] ;  /* 0x00009000ff240b82 */ /* 0x000f220000000a00 */
[----:B------:R-:W-:-:S02]  /*0820*/  @P0 IMAD R7, R7, R40, RZ ;  /* 0x0000002807070224 */ /* 0x000fc400078e02ff */
[C---:B------:R-:W-:Y:S02]  /*0830*/  @P0 IMAD R29, R9.reuse, R29, R56 ;  /* 0x0000001d091d0224 */ /* 0x040fe400078e0238 */
[----:B------:R-:W-:Y:S01]  /*0840*/  @P0 IMAD.WIDE.U32 R30, R9, R28, R30 ;  /* 0x0000001c091e0225 */ /* 0x000fe200078e001e */
[----:B0-----:R-:W-:-:S03]  /*0850*/  @P2 LEA R56, P3, R50, R32, 0x1 ;  /* 0x0000002032382211 */ /* 0x001fc600078608ff */
[----:B------:R-:W-:Y:S02]  /*0860*/  @P2 IMAD.IADD R53, R51, 0x1, R53 ;  /* 0x0000000133352824 */ /* 0x000fe400078e0235 */
[C---:B------:R-:W-:Y:S02]  /*0870*/  @P0 IMAD R7, R52.reuse, R41, R7 ;  /* 0x0000002934070224 */ /* 0x040fe400078e0207 */
[----:B------:R-:W-:Y:S01]  /*0880*/  @P0 IMAD.WIDE.U32 R42, R52, R40, R42 ;  /* 0x00000028342a0225 */ /* 0x000fe200078e002a */
[----:B-1----:R-:W-:-:S03]  /*0890*/  @P0 LEA R46, P4, R30, R34, 0x1 ;  /* 0x000000221e2e0211 */ /* 0x002fc600078808ff */
[----:B------:R-:W-:Y:S01]  /*08a0*/  @P0 IMAD.IADD R29, R31, 0x1, R29 ;  /* 0x000000011f1d0824 */ /* 0x000fe200078e021d */
[----:B------:R-:W-:Y:S02]  /*08b0*/  @P2 LEA.HI.X R57, R50, R33, R53, 0x1, P3 ;  /* 0x0000002132392211 */ /* 0x000fe400018f0c35 */
[----:B------:R-:W-:Y:S02]  /*08c0*/  @P2 IADD3 R9, R55, R47, RZ ;  /* 0x0000002f37092210 */ /* 0x000fe40007ffe0ff */
[----:B----4-:R-:W-:Y:S02]  /*08d0*/  @P2 LEA R48, P5, R54, R38, 0x1 ;  /* 0x0000002636302211 */ /* 0x010fe400078a08ff */
[----:B------:R-:W-:Y:S02]  /*08e0*/  @P0 IADD3 R7, R43, R7, RZ ;  /* 0x000000072b070210 */ /* 0x000fe40007ffe0ff */
[----:B------:R-:W-:Y:S02]  /*08f0*/  @P0 LEA R50, P3, R42, R36, 0x1 ;  /* 0x000000242a320211 */ /* 0x000fe400078608ff */
[----:B------:R-:W-:-:S02]  /*0900*/  @P0 LEA.HI.X R47, R30, R35, R29, 0x1, P4 ;  /* 0x000000231e2f0211 */ /* 0x000fc400020f0c1d */
[----:B------:R-:W-:Y:S02]  /*0910*/  CS2R R28, SRZ ;  /* 0x00000000001c7805 */ /* 0x000fe4000001ff00 */
[----:B------:R-:W-:Y:S02]  /*0920*/  CS2R R30, SRZ ;  /* 0x00000000001e7805 */ /* 0x000fe4000001ff00 */
[----:B------:R-:W-:Y:S02]  /*0930*/  CS2R R32, SRZ ;  /* 0x0000000000207805 */ /* 0x000fe4000001ff00 */
[----:B------:R-:W-:Y:S02]  /*0940*/  CS2R R34, SRZ ;  /* 0x0000000000227805 */ /* 0x000fe4000001ff00 */
[----:B------:R-:W-:Y:S02]  /*0950*/  @P2 LEA.HI.X R49, R54, R39, R9, 0x1, P5 ;  /* 0x0000002736312211 */ /* 0x000fe400028f0c09 */
[----:B------:R-:W-:-:S02]  /*0960*/  CS2R R38, SRZ ;  /* 0x0000000000267805 */ /* 0x000fc4000001ff00 */
[----:B------:R-:W-:Y:S02]  /*0970*/  @P0 LEA.HI.X R51, R42, R37, R7, 0x1, P3 ;  /* 0x000000252a330211 */ /* 0x000fe400018f0c07 */
[----:B------:R-:W-:Y:S02]  /*0980*/  CS2R R36, SRZ ;  /* 0x0000000000247805 */ /* 0x000fe4000001ff00 */
[----:B------:R-:W-:Y:S02]  /*0990*/  CS2R R40, SRZ ;  /* 0x0000000000287805 */ /* 0x000fe4000001ff00 */
[----:B------:R-:W-:Y:S01]  /*09a0*/  CS2R R42, SRZ ;  /* 0x00000000002a7805 */ /* 0x000fe2000001ff00 */
[----:B------:R-:W4:Y:S04]  /*09b0*/  @P2 LDG.E.128 R28, desc[UR6][R56.64] ;  /* 0x00000006381c2981 */ /* 0x000f28000c1e1d00 */
[----:B------:R0:W4:Y:S04]  /*09c0*/  @P2 LDG.E.128 R32, desc[UR6][R48.64] ;  /* 0x0000000630202981 */ /* 0x000128000c1e1d00 */
[----:B------:R1:W4:Y:S04]  /*09d0*/  @P0 LDG.E.128 R36, desc[UR6][R46.64] ;  /* 0x000000062e240981 */ /* 0x000328000c1e1d00 */
[----:B------:R3:W4:Y:S01]  /*09e0*/  @P0 LDG.E.128 R40, desc[UR6][R50.64] ;  /* 0x0000000632280981 */ /* 0x000722000c1e1d00 */
[----:B------:R-:W-:-:S04]  /*09f0*/  ISETP.GT.AND P0, PT, R0, 0x7f, PT ;  /* 0x0000007f0000780c */ /* 0x000fc80003f04270 */
[----:B------:R-:W-:-:S13]  /*0a00*/  ISETP.GE.OR P2, PT, R0, R3, P0 ;  /* 0x000000030000720c */ /* 0x000fda0000746670 */
[----:B------:R-:W1:Y:S08]  /*0a10*/  @!P2 LDC.64 R54, c[0x0][0x290] ;  /* 0x0000a400ff36ab82 */ /* 0x000e700000000a00 */
[----:B0-----:R-:W0:Y:S01]  /*0a20*/  @!P2 LDC.64 R48, c[0x0][0x298] ;  /* 0x0000a600ff30ab82 */ /* 0x001e220000000a00 */
[----:B------:R-:W-:Y:S02]  /*0a30*/  @!P2 SHF.R.S32.HI R7, RZ, 0x1f, R0 ;  /* 0x0000001fff07a819 */ /* 0x000fe40000011400 */
[----:B------:R-:W-:-:S05]  /*0a40*/  @!P2 IADD3 R52, P3, R10, R0, RZ ;  /* 0x000000000a34a210 */ /* 0x000fca0007f7e0ff */
[----:B-1----:R-:W1:Y:S01]  /*0a50*/  @!P2 LDC.64 R46, c[0x0][0x288] ;  /* 0x0000a200ff2eab82 */ /* 0x002e620000000a00 */
[----:B------:R-:W-:Y:S01]  /*0a60*/  @!P2 LEA.HI.X.SX32 R53, R10, R7, 0x1, P3 ;  /* 0x000000070a35a211 */ /* 0x000fe200018f0eff */
[C---:B------:R-:W-:Y:S02]  /*0a70*/  @!P2 IMAD R56, R54.reuse, UR10, RZ ;  /* 0x0000000a3638ac24 */ /* 0x040fe4000f8e02ff */
[----:B------:R-:W-:-:S04]  /*0a80*/  @!P2 IMAD.WIDE.U32 R52, R54, UR8, R52 ;  /* 0x000000083634ac25 */ /* 0x000fc8000f8e0034 */
[----:B------:R-:W-:Y:S02]  /*0a90*/  @!P2 IMAD R55, R55, UR8, R56 ;  /* 0x000000083737ac24 */ /* 0x000fe4000f8e0238 */
[C---:B0-----:R-:W-:Y:S02]  /*0aa0*/  @!P2 IMAD R54, R48.reuse, UR11, RZ ;  /* 0x0000000b3036ac24 */ /* 0x041fe4000f8e02ff */
[----:B------:R-:W-:Y:S02]  /*0ab0*/  @!P2 IMAD.IADD R53, R53, 0x1, R55 ;  /* 0x000000013535a824 */ /* 0x000fe400078e0237 */
[----:B------:R-:W-:Y:S02]  /*0ac0*/  @!P2 IMAD R55, R49, UR9, R54 ;  /* 0x000000093137ac24 */ /* 0x000fe4000f8e0236 */
[----:B------:R-:W-:-:S04]  /*0ad0*/  @!P2 IMAD.WIDE.U32 R48, R48, UR9, R52 ;  /* 0x000000093030ac25 */ /* 0x000fc8000f8e0034 */
[----:B------:R-:W-:Y:S01]  /*0ae0*/  @!P2 IMAD.IADD R53, R49, 0x1, R55 ;  /* 0x000000013135a824 */ /* 0x000fe200078e0237 */
[----:B-1----:R-:W-:-:S04]  /*0af0*/  @!P2 LEA R46, P3, R48, R46, 0x2 ;  /* 0x0000002e302ea211 */ /* 0x002fc800078610ff */
[----:B------:R-:W-:Y:S02]  /*0b00*/  @!P2 LEA.HI.X R47, R48, R47, R53, 0x2, P3 ;  /* 0x0000002f302fa211 */ /* 0x000fe400018f1435 */
[----:B---3--:R-:W-:Y:S02]  /*0b10*/  LOP3.LUT R50, R12, 0xffff0000, RZ, 0xc0, !PT ;  /* 0xffff00000c327812 */ /* 0x008fe400078ec0ff */
[----:B------:R-:W-:Y:S02]  /*0b20*/  LOP3.LUT R7, R16, 0xffff0000, RZ, 0xc0, !PT ;  /* 0xffff000010077812 */ /* 0x000fe400078ec0ff */
[----:B------:R-:W-:Y:S02]  /*0b30*/  SHF.L.U32 R51, R12, 0x10, RZ ;  /* 0x000000100c337819 */ /* 0x000fe400000006ff */
[----:B------:R-:W-:Y:S01]  /*0b40*/  SHF.L.U32 R16, R16, 0x10, RZ ;  /* 0x0000001010107819 */ /* 0x000fe200000006ff */
[----:B------:R-:W-:Y:S01]  /*0b50*/  FMUL.FTZ R50, R50, R7 ;  /* 0x0000000732327220 */ /* 0x000fe20000410000 */
[----:B------:R-:W-:-:S03]  /*0b60*/  LOP3.LUT R49, R18, 0xffff0000, RZ, 0xc0, !PT ;  /* 0xffff000012317812 */ /* 0x000fc600078ec0ff */
[----:B------:R-:W-:Y:S01]  /*0b70*/  FFMA.FTZ R56, R51, R16, R50 ;  /* 0x0000001033387223 */ /* 0x000fe20000010032 */
[----:B------:R-:W-:Y:S01]  /*0b80*/  IMAD.U32 R50, R18, 0x10000, RZ ;  /* 0x0001000012327824 */ /* 0x000fe200078e00ff */
[----:B------:R-:W-:Y:S01]  /*0b90*/  SHF.L.U32 R54, R17, 0x10, RZ ;  /* 0x0000001011367819 */ /* 0x000fe200000006ff */
[----:B------:R-:W-:Y:S01]  /*0ba0*/  IMAD.U32 R9, R13, 0x10000, RZ ;  /* 0x000100000d097824 */ /* 0x000fe200078e00ff */
[----:B--2---:R-:W-:Y:S02]  /*0bb0*/  LOP3.LUT R18, R20, 0xffff0000, RZ, 0xc0, !PT ;  /* 0xffff000014127812 */ /* 0x004fe400078ec0ff */
[----:B------:R-:W-:Y:S02]  /*0bc0*/  LOP3.LUT R51, R24, 0xffff0000, RZ, 0xc0, !PT ;  /* 0xffff000018337812 */ /* 0x000fe400078ec0ff */
[----:B------:R-:W-:Y:S01]  /*0bd0*/  SHF.L.U32 R20, R20, 0x10, RZ ;  /* 0x0000001014147819 */ /* 0x000fe200000006ff */
[----:B------:R-:W-:Y:S01]  /*0be0*/  FFMA.FTZ R54, R9, R54, R56 ;  /* 0x0000003609367223 */ /* 0x000fe20000010038 */
[----:B------:R-:W-:Y:S01]  /*0bf0*/  LOP3.LUT R13, R13, 0xffff0000, RZ, 0xc0, !PT ;  /* 0xffff00000d0d7812 */ /* 0x000fe200078ec0ff */
[----:B------:R-:W-:Y:S01]  /*0c00*/  FMUL.FTZ R53, R18, R51 ;  /* 0x0000003312357220 */ /* 0x000fe20000410000 */
[----:B------:R-:W-:Y:S01]  /*0c10*/  LOP3.LUT R52, R17, 0xffff0000, RZ, 0xc0, !PT ;  /* 0xffff000011347812 */ /* 0x000fe200078ec0ff */
[----:B------:R-:W-:Y:S01]  /*0c20*/  IMAD.U32 R51, R24, 0x10000, RZ ;  /* 0x0001000018337824 */ /* 0x000fe200078e00ff */
[----:B------:R-:W-:Y:S01]  /*0c30*/  SHF.L.U32 R9, R21, 0x10, RZ ;  /* 0x0000001015097819 */ /* 0x000fe200000006ff */
[----:B------:R-:W-:-:S02]  /*0c40*/  IMAD.U32 R18, R25, 0x10000, RZ ;  /* 0x0001000019127824 */ /* 0x000fc400078e00ff */
[----:B------:R-:W-:Y:S01]  /*0c50*/  FFMA.FTZ R24, R20, R51, R53 ;  /* 0x0000003314187223 */ /* 0x000fe20000010035 */
[C---:B------:R-:W-:Y:S02]  /*0c60*/  IMAD.U32 R7, R14.reuse, 0x10000, RZ ;  /* 0x000100000e077824 */ /* 0x040fe400078e00ff */
[----:B------:R-:W-:Y:S01]  /*0c70*/  FFMA.FTZ R52, R13, R52, R54 ;  /* 0x000000340d347223 */ /* 0x000fe20000010036 */
[----:B------:R-:W-:Y:S01]  /*0c80*/  LOP3.LUT R14, R14, 0xffff0000, RZ, 0xc0, !PT ;  /* 0xffff00000e0e7812 */ /* 0x000fe200078ec0ff */
[----:B------:R-:W-:Y:S02]  /*0c90*/  FFMA.FTZ R24, R9, R18, R24 ;  /* 0x0000001209187223 */ /* 0x000fe40000010018 */
[----:B------:R-:W-:Y:S01]  /*0ca0*/  FFMA.FTZ R9, R7, R50, R52 ;  /* 0x0000003207097223 */ /* 0x000fe20000010034 */
[----:B------:R-:W-:Y:S02]  /*0cb0*/  LOP3.LUT R21, R21, 0xffff0000, RZ, 0xc0, !PT ;  /* 0xffff000015157812 */ /* 0x000fe400078ec0ff */
[----:B------:R-:W-:Y:S01]  /*0cc0*/  LOP3.LUT R20, R25, 0xffff0000, RZ, 0xc0, !PT ;  /* 0xffff000019147812 */ /* 0x000fe200078ec0ff */
[----:B------:R-:W-:Y:S01]  /*0cd0*/  FFMA.FTZ R49, R14, R49, R9 ;  /* 0x000000310e317223 */ /* 0x000fe20000010009 */
[----:B------:R-:W-:-:S02]  /*0ce0*/  SHF.L.U32 R12, R15, 0x10, RZ ;  /* 0x000000100f0c7819 */ /* 0x000fc400000006ff */
[----:B------:R-:W-:Y:S01]  /*0cf0*/  SHF.L.U32 R17, R19, 0x10, RZ ;  /* 0x0000001013117819 */ /* 0x000fe200000006ff */
[----:B------:R-:W-:Y:S01]  /*0d00*/  IMAD.U32 R18, R26, 0x10000, RZ ;  /* 0x000100001a127824 */ /* 0x000fe200078e00ff */
[----:B------:R-:W-:Y:S01]  /*0d10*/  SHF.L.U32 R7, R22, 0x10, RZ ;  /* 0x0000001016077819 */ /* 0x000fe200000006ff */
[----:B------:R-:W-:Y:S01]  /*0d20*/  FFMA.FTZ R20, R21, R20, R24 ;  /* 0x0000001415147223 */ /* 0x000fe20000010018 */
[----:B------:R-:W-:Y:S01]  /*0d30*/  LOP3.LUT R15, R15, 0xffff0000, RZ, 0xc0, !PT ;  /* 0xffff00000f0f7812 */ /* 0x000fe200078ec0ff */
[----:B------:R-:W-:Y:S01]  /*0d40*/  FFMA.FTZ R12, R12, R17, R49 ;  /* 0x000000110c0c7223 */ /* 0x000fe20000010031 */
[----:B------:R-:W-:Y:S01]  /*0d50*/  LOP3.LUT R16, R19, 0xffff0000, RZ, 0xc0, !PT ;  /* 0xffff000013107812 */ /* 0x000fe200078ec0ff */
[----:B------:R-:W-:Y:S01]  /*0d60*/  FFMA.FTZ R13, R7, R18, R20 ;  /* 0x00000012070d7223 */ /* 0x000fe20000010014 */
[----:B------:R-:W-:Y:S02]  /*0d70*/  LOP3.LUT R22, R22, 0xffff0000, RZ, 0xc0, !PT ;  /* 0xffff000016167812 */ /* 0x000fe400078ec0ff */
[----:B------:R-:W-:Y:S01]  /*0d80*/  LOP3.LUT R9, R26, 0xffff0000, RZ, 0xc0, !PT ;  /* 0xffff00001a097812 */ /* 0x000fe200078ec0ff */
[----:B------:R-:W-:Y:S01]  /*0d90*/  FFMA.FTZ R15, R15, R16, R12 ;  /* 0x000000100f0f7223 */ /* 0x000fe2000001000c */
[C---:B------:R-:W-:Y:S01]  /*0da0*/  IMAD.U32 R7, R27.reuse, 0x10000, RZ ;  /* 0x000100001b077824 */ /* 0x040fe200078e00ff */
[----:B------:R-:W-:-:S02]  /*0db0*/  LOP3.LUT R12, R27, 0xffff0000, RZ, 0xc0, !PT ;  /* 0xffff00001b0c7812 */ /* 0x000fc400078ec0ff */
[----:B------:R-:W-:Y:S01]  /*0dc0*/  FFMA.FTZ R9, R22, R9, R13 ;  /* 0x0000000916097223 */ /* 0x000fe2000001000d */
[C---:B----4-:R-:W-:Y:S02]  /*0dd0*/  SHF.L.U32 R17, R28.reuse, 0x10, RZ ;  /* 0x000000101c117819 */ /* 0x050fe400000006ff */
[----:B------:R-:W-:Y:S02]  /*0de0*/  LOP3.LUT R28, R28, 0xffff0000, RZ, 0xc0, !PT ;  /* 0xffff00001c1c7812 */ /* 0x000fe400078ec0ff */
[C---:B------:R-:W-:Y:S02]  /*0df0*/  LOP3.LUT R25, R32.reuse, 0xffff0000, RZ, 0xc0, !PT ;  /* 0xffff000020197812 */ /* 0x040fe400078ec0ff */
[----:B------:R-:W-:Y:S02]  /*0e00*/  SHF.L.U32 R22, R32, 0x10, RZ ;  /* 0x0000001020167819 */ /* 0x000fe400000006ff */
[----:B------:R-:W-:Y:S01]  /*0e10*/  LOP3.LUT R20, R36, 0xffff0000, RZ, 0xc0, !PT ;  /* 0xffff000024147812 */ /* 0x000fe200078ec0ff */
[----:B------:R-:W-:Y:S01]  /*0e20*/  FMUL.FTZ R28, R28, R25 ;  /* 0x000000191c1c7220 */ /* 0x000fe20000410000 */
[C---:B------:R-:W-:Y:S01]  /*0e30*/  LOP3.LUT R27, R40.reuse, 0xffff0000, RZ, 0xc0, !PT ;  /* 0xffff0000281b7812 */ /* 0x040fe200078ec0ff */
[----:B------:R-:W-:Y:S01]  /*0e40*/  IMAD.U32 R25, R40, 0x10000, RZ ;  /* 0x0001000028197824 */ /* 0x000fe200078e00ff */
[----:B------:R-:W-:Y:S01]  /*0e50*/  SHF.L.U32 R36, R36, 0x10, RZ ;  /* 0x0000001024247819 */ /* 0x000fe200000006ff */
[----:B------:R-:W-:-:S02]  /*0e60*/  IMAD.U32 R21, R29, 0x10000, RZ ;  /* 0x000100001d157824 */ /* 0x000fc400078e00ff */
[----:B------:R-:W-:Y:S01]  /*0e70*/  FMUL.FTZ R27, R20, R27 ;  /* 0x0000001b141b7220 */ /* 0x000fe20000410000 */
[----:B------:R-:W-:Y:S02]  /*0e80*/  IMAD.U32 R24, R33, 0x10000, RZ ;  /* 0x0001000021187824 */ /* 0x000fe400078e00ff */
[----:B------:R-:W-:Y:S01]  /*0e90*/  FFMA.FTZ R22, R17, R22, R28 ;  /* 0x0000001611167223 */ /* 0x000fe2000001001c */
        /* <DEDUP_REMOVED lines=8> */
[----:B------:R-:W-:Y:S01]  /*0f20*/  LOP3.LUT R37, R37, 0xffff0000, RZ, 0xc0, !PT ;  /* 0xffff000025257812 */ /* 0x000fe200078ec0ff */
[----:B------:R-:W-:Y:S01]  /*0f30*/  FFMA.FTZ R36, R17, R20, R36 ;  /* 0x0000001411247223 */ /* 0x000fe20000010024 */
        /* <DEDUP_REMOVED lines=13> */
[----:B------:R-:W-:-:S02]  /*1010*/  IMAD.U32 R7, R31, 0x10000, RZ ;  /* 0x000100001f077824 */ /* 0x000fc400078e00ff */
[----:B------:R-:W-:Y:S01]  /*1020*/  FFMA.FTZ R30, R30, R13, R9 ;  /* 0x0000000d1e1e7223 */ /* 0x000fe20000010009 */
[----:B------:R-:W-:Y:S01]  /*1030*/  IMAD.U32 R18, R35, 0x10000, RZ ;  /* 0x0001000023127824 */ /* 0x000fe200078e00ff */
[----:B------:R-:W-:Y:S01]  /*1040*/  SHF.L.U32 R9, R39, 0x10, RZ ;  /* 0x0000001027097819 */ /* 0x000fe200000006ff */
[----:B------:R-:W-:Y:S02]  /*1050*/  IMAD.U32 R20, R43, 0x10000, RZ ;  /* 0x000100002b147824 */ /* 0x000fe400078e00ff */
[----:B------:R-:W-:Y:S01]  /*1060*/  FFMA.FTZ R38, R38, R21, R17 ;  /* 0x0000001526267223 */ /* 0x000fe20000010011 */
[----:B------:R-:W-:Y:S01]  /*1070*/  LOP3.LUT R23, R23, 0xffff0000, RZ, 0xc0, !PT ;  /* 0xffff000017177812 */ /* 0x000fe200078ec0ff */
[----:B------:R-:W-:Y:S01]  /*1080*/  FFMA.FTZ R30, R7, R18, R30 ;  /* 0x00000012071e7223 */ /* 0x000fe2000001001e */
[----:B------:R-:W-:Y:S02]  /*1090*/  LOP3.LUT R31, R31, 0xffff0000, RZ, 0xc0, !PT ;  /* 0xffff00001f1f7812 */ /* 0x000fe400078ec0ff */
[----:B------:R-:W-:Y:S01]  /*10a0*/  LOP3.LUT R16, R35, 0xffff0000, RZ, 0xc0, !PT ;  /* 0xffff000023107812 */ /* 0x000fe200078ec0ff */
[----:B------:R-:W-:Y:S01]  /*10b0*/  FFMA.FTZ R20, R9, R20, R38 ;  /* 0x0000001409147223 */ /* 0x000fe20000010026 */
[----:B------:R-:W-:-:S02]  /*10c0*/  LOP3.LUT R39, R39, 0xffff0000, RZ, 0xc0, !PT ;  /* 0xffff000027277812 */ /* 0x000fc400078ec0ff */
[----:B------:R-:W-:Y:S01]  /*10d0*/  LOP3.LUT R18, R43, 0xffff0000, RZ, 0xc0, !PT ;  /* 0xffff00002b127812 */ /* 0x000fe200078ec0ff */
[----:B------:R-:W-:Y:S01]  /*10e0*/  FFMA.FTZ R14, R23, R12, R14 ;  /* 0x0000000c170e7223 */ /* 0x000fe2000001000e */
[----:B------:R-:W-:-:S03]  /*10f0*/  FFMA.FTZ R30, R31, R16, R30 ;  /* 0x000000101f1e7223 */ /* 0x000fc6000001001e */
[----:B------:R-:W-:Y:S01]  /*1100*/  FFMA.FTZ R20, R39, R18, R20 ;  /* 0x0000001227147223 */ /* 0x000fe20000010014 */
[----:B------:R-:W0:Y:S04]  /*1110*/  SHFL.BFLY PT, R7, R14, 0x4, 0x1f ;  /* 0x0c801f000e077f89 */ /* 0x000e2800000e0000 */
[----:B------:R-:W1:Y:S04]  /*1120*/  SHFL.BFLY PT, R13, R30, 0x4, 0x1f ;  /* 0x0c801f001e0d7f89 */ /* 0x000e6800000e0000 */
[----:B------:R-:W2:Y:S04]  /*1130*/  SHFL.BFLY PT, R12, R15, 0x4, 0x1f ;  /* 0x0c801f000f0c7f89 */ /* 0x000ea800000e0000 */
[----:B------:R-:W3:Y:S01]  /*1140*/  SHFL.BFLY PT, R17, R20, 0x4, 0x1f ;  /* 0x0c801f0014117f89 */ /* 0x000ee200000e0000 */
[----:B0-----:R-:W-:Y:S01]  /*1150*/  FADD.FTZ R9, R14, R7 ;  /* 0x000000070e097221 */ /* 0x001fe20000010000 */
[----:B-1----:R-:W-:Y:S01]  /*1160*/  FADD.FTZ R13, R30, R13 ;  /* 0x0000000d1e0d7221 */ /* 0x002fe20000010000 */
[----:B--2---:R-:W-:Y:S01]  /*1170*/  FADD.FTZ R12, R15, R12 ;  /* 0x0000000c0f0c7221 */ /* 0x004fe20000010000 */
[----:B---3--:R-:W-:-:S02]  /*1180*/  FADD.FTZ R22, R20, R17 ;  /* 0x0000001114167221 */ /* 0x008fc40000010000 */
[----:B------:R-:W0:Y:S04]  /*1190*/  SHFL.BFLY PT, R16, R9, 0x2, 0x1f ;  /* 0x0c401f0009107f89 */ /* 0x000e2800000e0000 */
[----:B------:R-:W1:Y:S04]  /*11a0*/  SHFL.BFLY PT, R18, R13, 0x2, 0x1f ;  /* 0x0c401f000d127f89 */ /* 0x000e6800000e0000 */
[----:B------:R-:W2:Y:S04]  /*11b0*/  SHFL.BFLY PT, R7, R12, 0x2, 0x1f ;  /* 0x0c401f000c077f89 */ /* 0x000ea800000e0000 */
[----:B------:R-:W3:Y:S01]  /*11c0*/  SHFL.BFLY PT, R15, R22, 0x2, 0x1f ;  /* 0x0c401f00160f7f89 */ /* 0x000ee200000e0000 */
[----:B------:R-:W-:-:S06]  /*11d0*/  IMAD.MOV.U32 R19, RZ, RZ, 0x7f800000 ;  /* 0x7f800000ff137424 */ /* 0x000fcc00078e00ff */
[----:B------:R4:W5:Y:S01]  /*11e0*/  @!P2 LDG.E R19, desc[UR6][R46.64] ;  /* 0x000000062e13a981 */ /* 0x000962000c1e1900 */
[----:B0-----:R-:W-:Y:S01]  /*11f0*/  FADD.FTZ R17, R9, R16 ;  /* 0x0000001009117221 */ /* 0x001fe20000010000 */
[----:B-1----:R-:W-:Y:S01]  /*1200*/  FADD.FTZ R20, R13, R18 ;  /* 0x000000120d147221 */ /* 0x002fe20000010000 */
[----:B--2---:R-:W-:Y:S01]  /*1210*/  FADD.FTZ R7, R12, R7 ;  /* 0x000000070c077221 */ /* 0x004fe20000010000 */
[----:B---3--:R-:W-:Y:S02]  /*1220*/  FADD.FTZ R23, R22, R15 ;  /* 0x0000000f16177221 */ /* 0x008fe40000010000 */
[----:B------:R-:W0:Y:S01]  /*1230*/  SHFL.BFLY PT, R18, R17, 0x1, 0x1f ;  /* 0x0c201f0011127f89 */ /* 0x000e2200000e0000 */
[----:B------:R-:W1:Y:S03]  /*1240*/  LDC.64 R14, c[0x0][0x2d0] ;  /* 0x0000b400ff0e7b82 */ /* 0x000e660000000a00 */
[----:B------:R-:W2:Y:S04]  /*1250*/  SHFL.BFLY PT, R21, R20, 0x1, 0x1f ;  /* 0x0c201f0014157f89 */ /* 0x000ea800000e0000 */
[----:B------:R-:W3:Y:S01]  /*1260*/  SHFL.BFLY PT, R16, R7, 0x1, 0x1f ;  /* 0x0c201f0007107f89 */ /* 0x000ee200000e0000 */
[----:B------:R-:W1:Y:S03]  /*1270*/  LDC.64 R12, c[0x0][0x2d8] ;  /* 0x0000b600ff0c7b82 */ /* 0x000e660000000a00 */
[----:B------:R-:W4:Y:S01]  /*1280*/  SHFL.BFLY PT, R24, R23, 0x1, 0x1f ;  /* 0x0c201f0017187f89 */ /* 0x000f2200000e0000 */
[----:B------:R-:W-:Y:S01]  /*1290*/  ISETP.NE.AND P2, PT, R5, RZ, PT ;  /* 0x000000ff0500720c */ /* 0x000fe20003f45270 */
[----:B------:R-:W-:Y:S01]  /*12a0*/  BSSY B0, `(.L_x_1674) ;  /* 0x0000022000007945 */ /* 0x000fe20003800000 */
[----:B0-----:R-:W-:Y:S01]  /*12b0*/  FADD.FTZ R26, R17, R18 ;  /* 0x00000012111a7221 */ /* 0x001fe20000010000 */
[----:B------:R-:W-:-:S02]  /*12c0*/  IMAD.SHL.U32 R18, R2, 0x2000, RZ ;  /* 0x0000200002127824 */ /* 0x000fc400078e00ff */
[----:B--2---:R-:W-:Y:S01]  /*12d0*/  FADD.FTZ R27, R20, R21 ;  /* 0x00000015141b7221 */ /* 0x004fe20000010000 */
[----:B------:R-:W-:Y:S01]  /*12e0*/  SHF.L.U32 R21, R0, 0x2, RZ ;  /* 0x0000000200157819 */ /* 0x000fe200000006ff */
[----:B---3--:R-:W-:Y:S01]  /*12f0*/  FADD.FTZ R9, R7, R16 ;  /* 0x0000001007097221 */ /* 0x008fe20000010000 */
[----:B----4-:R-:W-:-:S05]  /*1300*/  FADD.FTZ R28, R23, R24 ;  /* 0x00000018171c7221 */ /* 0x010fca0000010000 */
[----:B------:R-:W-:Y:S05]  /*1310*/  @P2 BRA `(.L_x_1675) ;  /* 0x0000000000682947 */ /* 0x000fea0003800000 */
[----:B------:R-:W0:Y:S01]  /*1320*/  LDC.64 R22, c[0x0][0x278] ;  /* 0x00009e00ff167b82 */ /* 0x000e220000000a00 */
[----:B------:R-:W-:Y:S01]  /*1330*/  SHF.R.S32.HI R11, RZ, 0x1f, R10 ;  /* 0x0000001fff0b7819 */ /* 0x000fe2000001140a */
[----:B------:R-:W-:Y:S01]  /*1340*/  ULDC.64 UR12, c[0x0][0x260] ;  /* 0x00009800000c7ab9 */ /* 0x000fe20000000a00 */
[-C--:B------:R-:W-:Y:S02]  /*1350*/  ISETP.GE.AND P4, PT, R4, R3.reuse, PT ;  /* 0x000000030400720c */ /* 0x080fe40003f86270 */
[----:B------:R-:W-:-:S03]  /*1360*/  ISETP.GE.AND P3, PT, R6, R3, PT ;  /* 0x000000030600720c */ /* 0x000fc60003f66270 */
[----:B------:R-:W2:Y:S01]  /*1370*/  LDC.64 R24, c[0x0][0x280] ;  /* 0x0000a000ff187b82 */ /* 0x000ea20000000a00 */
[C---:B0-----:R-:W-:Y:S02]  /*1380*/  IMAD R20, R22.reuse, UR10, RZ ;  /* 0x0000000a16147c24 */ /* 0x041fe4000f8e02ff */
[----:B------:R-:W-:-:S04]  /*1390*/  IMAD.WIDE.U32 R16, R22, UR8, R10 ;  /* 0x0000000816107c25 */ /* 0x000fc8000f8e000a */
[----:B------:R-:W-:Y:S02]  /*13a0*/  IMAD R5, R23, UR8, R20 ;  /* 0x0000000817057c24 */ /* 0x000fe4000f8e0214 */
[----:B--2---:R-:W-:-:S03]  /*13b0*/  IMAD R20, R24, UR11, RZ ;  /* 0x0000000b18147c24 */ /* 0x004fc6000f8e02ff */
[----:B------:R-:W-:Y:S01]  /*13c0*/  IADD3 R17, R17, R5, RZ ;  /* 0x0000000511117210 */ /* 0x000fe20007ffe0ff */
[----:B------:R-:W-:Y:S02]  /*13d0*/  IMAD R7, R25, UR9, R20 ;  /* 0x0000000919077c24 */ /* 0x000fe4000f8e0214 */
[----:B------:R-:W-:-:S03]  /*13e0*/  IMAD.WIDE.U32 R16, R24, UR9, R16 ;  /* 0x0000000918107c25 */ /* 0x000fc6000f8e0010 */
[----:B------:R-:W-:-:S04]  /*13f0*/  IADD3 R5, P2, R44, R16, RZ ;  /* 0x000000102c057210 */ /* 0x000fc80007f5e0ff */
[----:B------:R-:W-:Y:S02]  /*1400*/  IADD3.X R44, R45, R17, R7, P2, !PT ;  /* 0x000000112d2c7210 */ /* 0x000fe400017fe407 */
[C---:B------:R-:W-:Y:S02]  /*1410*/  LEA R16, P5, R5.reuse, UR12, 0x2 ;  /* 0x0000000c05107c11 */ /* 0x040fe4000f8a10ff */
[----:B------:R-:W-:Y:S02]  /*1420*/  ISETP.GE.AND P2, PT, R8, R3, PT ;  /* 0x000000030800720c */ /* 0x000fe40003f46270 */
[----:B------:R-:W-:Y:S02]  /*1430*/  LEA.HI.X R17, R5, UR13, R44, 0x2, P5 ;  /* 0x0000000d05117c11 */ /* 0x000fe4000a8f142c */
[----:B------:R-:W-:Y:S02]  /*1440*/  FSEL R3, R9, RZ, !P1 ;  /* 0x000000ff09037208 */ /* 0x000fe40004800000 */
[----:B------:R-:W-:-:S02]  /*1450*/  FSEL R5, R26, RZ, !P4 ;  /* 0x000000ff1a057208 */ /* 0x000fc40006000000 */
[----:B------:R-:W-:Y:S01]  /*1460*/  FSEL R7, R27, RZ, !P3 ;  /* 0x000000ff1b077208 */ /* 0x000fe20005800000 */
[----:B------:R0:W-:Y:S01]  /*1470*/  STG.E desc[UR6][R16.64], R3 ;  /* 0x0000000310007986 */ /* 0x0001e2000c101906 */
[----:B------:R-:W-:-:S03]  /*1480*/  FSEL R9, R28, RZ, !P2 ;  /* 0x000000ff1c097208 */ /* 0x000fc60005000000 */
[----:B------:R0:W-:Y:S04]  /*1490*/  STG.E desc[UR6][R16.64+0x80], R5 ;  /* 0x0000800510007986 */ /* 0x0001e8000c101906 */
[----:B------:R0:W-:Y:S04]  /*14a0*/  STG.E desc[UR6][R16.64+0x100], R7 ;  /* 0x0001000710007986 */ /* 0x0001e8000c101906 */
[----:B------:R0:W-:Y:S02]  /*14b0*/  STG.E desc[UR6][R16.64+0x180], R9 ;  /* 0x0001800910007986 */ /* 0x0001e4000c101906 */
.L_x_1675:
[----:B------:R-:W-:Y:S05]  /*14c0*/  BSYNC B0 ;  /* 0x0000000000007941 */ /* 0x000fea0003800000 */
.L_x_1674:
[----:B------:R-:W-:Y:S01]  /*14d0*/  UIADD3 UR4, UR4, 0x7f, URZ ;  /* 0x0000007f04047890 */ /* 0x000fe2000fffe03f */
[----:B0-----:R-:W-:Y:S01]  /*14e0*/  SHF.R.S32.HI R3, RZ, 0x1f, R21 ;  /* 0x0000001fff037819 */ /* 0x001fe20000011415 */
[----:B-1----:R-:W-:Y:S01]  /*14f0*/  IMAD R6, R14, UR10, RZ ;  /* 0x0000000a0e067c24 */ /* 0x002fe2000f8e02ff */
[C---:B------:R-:W-:Y:S01]  /*1500*/  IADD3 R4, P1, R18.reuse, R21, RZ ;  /* 0x0000001512047210 */ /* 0x040fe20007f3e0ff */
[----:B------:R-:W-:Y:S01]  /*1510*/  USHF.R.S32.HI UR5, URZ, 0x1f, UR4 ;  /* 0x0000001f3f057899 */ /* 0x000fe20008011404 */
[----:B------:R-:W-:Y:S02]  /*1520*/  BSSY B0, `(.L_x_1676) ;  /* 0x0000022000007945 */ /* 0x000fe40003800000 */
[----:B------:R-:W-:Y:S01]  /*1530*/  LEA.HI.X.SX32 R5, R18, R3, 0x1, P1 ;  /* 0x0000000312057211 */ /* 0x000fe200008f0eff */
[----:B------:R-:W-:Y:S01]  /*1540*/  ULEA.HI UR5, UR5, UR4, URZ, 0x7 ;  /* 0x0000000405057291 */ /* 0x000fe2000f8f383f */
[----:B------:R-:W-:-:S03]  /*1550*/  IMAD R3, R15, UR8, R6 ;  /* 0x000000080f037c24 */ /* 0x000fc6000f8e0206 */
[----:B------:R-:W-:Y:S01]  /*1560*/  ULOP3.LUT UR5, UR5, 0xffffff80, URZ, 0xc0, !UPT ;  /* 0xffffff8005057892 */ /* 0x000fe2000f8ec03f */
[----:B------:R-:W-:-:S04]  /*1570*/  IMAD.WIDE.U32 R14, R14, UR8, R4 ;  /* 0x000000080e0e7c25 */ /* 0x000fc8000f8e0004 */
[----:B------:R-:W-:Y:S01]  /*1580*/  IMAD.IADD R15, R15, 0x1, R3 ;  /* 0x000000010f0f7824 */ /* 0x000fe200078e0203 */
[----:B------:R-:W-:Y:S01]  /*1590*/  IADD3 R3, -R10, UR5, RZ ;  /* 0x000000050a037c10 */ /* 0x000fe2000fffe1ff */
[----:B------:R-:W-:-:S03]  /*15a0*/  IMAD R4, R12, UR11, RZ ;  /* 0x0000000b0c047c24 */ /* 0x000fc6000f8e02ff */
[----:B------:R-:W-:Y:S01]  /*15b0*/  ISETP.GE.OR P0, PT, R0, R3, P0 ;  /* 0x000000030000720c */ /* 0x000fe20000706670 */
[----:B------:R-:W-:Y:S02]  /*15c0*/  IMAD R9, R13, UR9, R4 ;  /* 0x000000090d097c24 */ /* 0x000fe4000f8e0204 */
[----:B------:R-:W-:-:S05]  /*15d0*/  IMAD.WIDE.U32 R12, R12, UR9, R14 ;  /* 0x000000090c0c7c25 */ /* 0x000fca000f8e000e */
[----:B------:R-:W-:-:S05]  /*15e0*/  IADD3 R9, R13, R9, RZ ;  /* 0x000000090d097210 */ /* 0x000fca0007ffe0ff */
[----:B------:R-:W-:Y:S05]  /*15f0*/  @P0 BRA `(.L_x_1677) ;  /* 0x0000000000500947 */ /* 0x000fea0003800000 */
[----:B------:R-:W0:Y:S01]  /*1600*/  LDC.64 R14, c[0x0][0x2a8] ;  /* 0x0000aa00ff0e7b82 */ /* 0x000e220000000a00 */
[----:B------:R-:W-:Y:S01]  /*1610*/  SHF.R.S32.HI R3, RZ, 0x1f, R0 ;  /* 0x0000001fff037819 */ /* 0x000fe20000011400 */
[----:B------:R-:W-:Y:S01]  /*1620*/  ULDC.64 UR4, c[0x0][0x2a0] ;  /* 0x0000a80000047ab9 */ /* 0x000fe20000000a00 */
[----:B------:R-:W-:-:S04]  /*1630*/  IADD3 R4, P0, R10, R0, RZ ;  /* 0x000000000a047210 */ /* 0x000fc80007f1e0ff */
[----:B------:R-:W-:Y:S01]  /*1640*/  LEA.HI.X.SX32 R5, R10, R3, 0x1, P0 ;  /* 0x000000030a057211 */ /* 0x000fe200000f0eff */
[----:B------:R-:W1:Y:S01]  /*1650*/  LDC.64 R16, c[0x0][0x2b0] ;  /* 0x0000ac00ff107b82 */ /* 0x000e620000000a00 */
[----:B-----5:R-:W-:Y:S01]  /*1660*/  FSETP.NEU.FTZ.AND P0, PT, R19, -INF , PT ;  /* 0xff8000001300780b */ /* 0x020fe20003f1d000 */
[C---:B0-----:R-:W-:Y:S02]  /*1670*/  IMAD R6, R14.reuse, UR10, RZ ;  /* 0x0000000a0e067c24 */ /* 0x041fe4000f8e02ff */
[----:B------:R-:W-:-:S04]  /*1680*/  IMAD.WIDE.U32 R4, R14, UR8, R4 ;  /* 0x000000080e047c25 */ /* 0x000fc8000f8e0004 */
[----:B------:R-:W-:Y:S02]  /*1690*/  IMAD R3, R15, UR8, R6 ;  /* 0x000000080f037c24 */ /* 0x000fe4000f8e0206 */
[C---:B-1----:R-:W-:Y:S02]  /*16a0*/  IMAD R6, R16.reuse, UR11, RZ ;  /* 0x0000000b10067c24 */ /* 0x042fe4000f8e02ff */
[----:B------:R-:W-:Y:S02]  /*16b0*/  IMAD.IADD R5, R5, 0x1, R3 ;  /* 0x0000000105057824 */ /* 0x000fe400078e0203 */
[----:B------:R-:W-:Y:S01]  /*16c0*/  FMUL.FTZ R3, R19, 1.4426950216293334961 ;  /* 0x3fb8aa3b13037820 */ /* 0x000fe20000410000 */
[----:B------:R-:W-:Y:S02]  /*16d0*/  IMAD R7, R17, UR9, R6 ;  /* 0x0000000911077c24 */ /* 0x000fe4000f8e0206 */
[----:B------:R-:W-:Y:S02]  /*16e0*/  IMAD.WIDE.U32 R4, R16, UR9, R4 ;  /* 0x0000000910047c25 */ /* 0x000fe4000f8e0004 */
[----:B------:R-:W-:-:S03]  /*16f0*/  FSEL R3, R3, RZ, P0 ;  /* 0x000000ff03037208 */ /* 0x000fc60000000000 */
[----:B------:R-:W-:Y:S02]  /*1700*/  IADD3 R5, R5, R7, RZ ;  /* 0x0000000705057210 */ /* 0x000fe40007ffe0ff */
[----:B------:R-:W-:-:S04]  /*1710*/  LEA R6, P1, R4, UR4, 0x2 ;  /* 0x0000000404067c11 */ /* 0x000fc8000f8210ff */
[----:B------:R-:W-:-:S05]  /*1720*/  LEA.HI.X R7, R4, UR5, R5, 0x2, P1 ;  /* 0x0000000504077c11 */ /* 0x000fca00088f1405 */
[----:B------:R0:W-:Y:S04]  /*1730*/  STG.E desc[UR6][R6.64], R3 ;  /* 0x0000000306007986 */ /* 0x0001e8000c101906 */
.L_x_1677:
[----:B------:R-:W-:Y:S05]  /*1740*/  BSYNC B0 ;  /* 0x0000000000007941 */ /* 0x000fea0003800000 */
.L_x_1676:
[----:B------:R-:W-:Y:S01]  /*1750*/  ULDC.64 UR12, c[0x0][0x2e8] ;  /* 0x0000ba00000c7ab9 */ /* 0x000fe20000000a00 */
[----:B------:R-:W-:Y:S01]  /*1760*/  ULDC.64 UR4, c[0x0][0x2b8] ;  /* 0x0000ae0000047ab9 */ /* 0x000fe20000000a00 */
[----:B------:R-:W-:Y:S02]  /*1770*/  ISETP.NE.U32.AND P0, PT, RZ, UR12, PT ;  /* 0x0000000cff007c0c */ /* 0x000fe4000bf05070 */
[C---:B------:R-:W-:Y:S02]  /*1780*/  LEA R4, P1, R12.reuse, UR4, 0x2 ;  /* 0x000000040c047c11 */ /* 0x040fe4000f8210ff */
[----:B------:R-:W-:Y:S02]  /*1790*/  ISETP.NE.AND.EX P0, PT, RZ, UR13, PT, P0 ;  /* 0x0000000dff007c0c */ /* 0x000fe4000bf05300 */
[----:B------:R-:W-:Y:S02]  /*17a0*/  LEA.HI.X R5, R12, UR5, R9, 0x2, P1 ;  /* 0x000000050c057c11 */ /* 0x000fe400088f1409 */
[----:B------:R-:W-:-:S03]  /*17b0*/  ISETP.NE.OR P0, PT, R0, RZ, !P0 ;  /* 0x000000ff0000720c */ /* 0x000fc60004705670 */
[----:B------:R1:W-:Y:S04]  /*17c0*/  STG.E.128 desc[UR6][R4.64], RZ ;  /* 0x000000ff04007986 */ /* 0x0003e8000c101d06 */
[----:B------:R1:W-:Y:S04]  /*17d0*/  STG.E.128 desc[UR6][R4.64+0x1000], RZ ;  /* 0x001000ff04007986 */ /* 0x0003e8000c101d06 */
[----:B------:R1:W-:Y:S04]  /*17e0*/  STG.E.128 desc[UR6][R4.64+0x2000], RZ ;  /* 0x002000ff04007986 */ /* 0x0003e8000c101d06 */
[----:B------:R1:W-:Y:S04]  /*17f0*/  STG.E.128 desc[UR6][R4.64+0x3000], RZ ;  /* 0x003000ff04007986 */ /* 0x0003e8000c101d06 */
[----:B------:R1:W-:Y:S04]  /*1800*/  STG.E.128 desc[UR6][R4.64+0x4000], RZ ;  /* 0x004000ff04007986 */ /* 0x0003e8000c101d06 */
[----:B------:R1:W-:Y:S04]  /*1810*/  STG.E.128 desc[UR6][R4.64+0x5000], RZ ;  /* 0x005000ff04007986 */ /* 0x0003e8000c101d06 */
[----:B------:R1:W-:Y:S04]  /*1820*/  STG.E.128 desc[UR6][R4.64+0x6000], RZ ;  /* 0x006000ff04007986 */ /* 0x0003e8000c101d06 */
[----:B------:R1:W-:Y:S01]  /*1830*/  STG.E.128 desc[UR6][R4.64+0x7000], RZ ;  /* 0x007000ff04007986 */ /* 0x0003e2000c101d06 */
[----:B------:R-:W-:Y:S05]  /*1840*/  @P0 EXIT ;  /* 0x000000000000094d */ /* 0x000fea0003800000 */
[----:B0-----:R-:W0:Y:S08]  /*1850*/  LDC R3, c[0x0][0x2e0] ;  /* 0x0000b800ff037b82 */ /* 0x001e300000000800 */
[----:B------:R-:W2:Y:S08]  /*1860*/  LDC R7, c[0x0][0x220] ;  /* 0x00008800ff077b82 */ /* 0x000eb00000000800 */
[----:B-1----:R-:W1:Y:S01]  /*1870*/  LDC.64 R4, c[0x0][0x2e8] ;  /* 0x0000ba00ff047b82 */ /* 0x002e620000000a00 */
[----:B0-----:R-:W-:-:S04]  /*1880*/  IMAD R2, R2, R3, UR9 ;  /* 0x0000000902027e24 */ /* 0x001fc8000f8e0203 */
[----:B--2---:R-:W-:-:S04]  /*1890*/  IMAD R3, R2, R7, UR8 ;  /* 0x0000000802037e24 */ /* 0x004fc8000f8e0207 */
[----:B-1----:R-:W-:-:S05]  /*18a0*/  IMAD.WIDE R2, R3, 0x4, R4 ;  /* 0x0000000403027825 */ /* 0x002fca00078e0204 */
[----:B------:R-:W-:Y:S01]  /*18b0*/  STG.E desc[UR6][R2.64], RZ ;  /* 0x000000ff02007986 */ /* 0x000fe2000c101906 */
[----:B------:R-:W-:Y:S05]  /*18c0*/  EXIT ;  /* 0x000000000000794d */ /* 0x000fea0003800000 */
.L_x_1678:
        /* <DEDUP_REMOVED lines=11> */
.L_x_3730:


//--------------------- .text._ZN7cutlass13device_kernelIN5flash11enable_sm90INS1_16FlashAttnBwdSm90INS1_25CollectiveMainloopBwdSm90ILi2ELi2ELi2EN4cute5tupleIJNS5_1CILi1EEES8_S8_EEENS6_IJNS7_ILi128EEESA_NS7_ILi64EEEEEENS_10bfloat16_tEfNS_4arch4Sm90ELb0ELb1ELb1ELb1ELb0ELb1ELb0ELb0ELi2ELi1ELi2ELi2ELb0EEENS1_21CollectiveEpilogueBwdISC_SD_SF_Li256ELb1ELb0ELi1EEENS1_19SingleTileSchedulerILb1ELb0ELb0ELi128EEEEEEEEEvNT_6ParamsE --------------------------
	.section	.text._ZN7cutlass13device_kernelIN5flash11enable_sm90INS1_16FlashAttnBwdSm90INS1_25CollectiveMainloopBwdSm90ILi2ELi2ELi2EN4cute5tupleIJNS5_1CILi1EEES8_S8_EEENS6_IJNS7_ILi128EEESA_NS7_ILi64EEEEEENS_10bfloat16_tEfNS_4arch4Sm90ELb0ELb1ELb1ELb1ELb0ELb1ELb0ELb0ELi2ELi1ELi2ELi2ELb0EEENS1_21CollectiveEpilogueBwdISC_SD_SF_Li256ELb1ELb0ELi1EEENS1_19SingleTileSchedulerILb1ELb0ELb0ELi128EEEEEEEEEvNT_6ParamsE,"ax",@progbits
	.align	128
.text._ZN7cutlass13device_kernelIN5flash11enable_sm90INS1_16FlashAttnBwdSm90INS1_25CollectiveMainloopBwdSm90ILi2ELi2ELi2EN4cute5tupleIJNS5_1CILi1EEES8_S8_EEENS6_IJNS7_ILi128EEESA_NS7_ILi64EEEEEENS_10bfloat16_tEfNS_4arch4Sm90ELb0ELb1ELb1ELb1ELb0ELb1ELb0ELb0ELi2ELi1ELi2ELi2ELb0EEENS1_21CollectiveEpilogueBwdISC_SD_SF_Li256ELb1ELb0ELi1EEENS1_19SingleTileSchedulerILb1ELb0ELb0ELi128EEEEEEEEEvNT_6ParamsE:
        .type           _ZN7cutlass13device_kernelIN5flash11enable_sm90INS1_16FlashAttnBwdSm90INS1_25CollectiveMainloopBwdSm90ILi2ELi2ELi2EN4cute5tupleIJNS5_1CILi1EEES8_S8_EEENS6_IJNS7_ILi128EEESA_NS7_ILi64EEEEEENS_10bfloat16_tEfNS_4arch4Sm90ELb0ELb1ELb1ELb1ELb0ELb1ELb0ELb0ELi2ELi1ELi2ELi2ELb0EEENS1_21CollectiveEpilogueBwdISC_SD_SF_Li256ELb1ELb0ELi1EEENS1_19SingleTileSchedulerILb1ELb0ELb0ELi128EEEEEEEEEvNT_6ParamsE,@function
        .size           _ZN7cutlass13device_kernelIN5flash11enable_sm90INS1_16FlashAttnBwdSm90INS1_25CollectiveMainloopBwdSm90ILi2ELi2ELi2EN4cute5tupleIJNS5_1CILi1EEES8_S8_EEENS6_IJNS7_ILi128EEESA_NS7_ILi64EEEEEENS_10bfloat16_tEfNS_4arch4Sm90ELb0ELb1ELb1ELb1ELb0ELb1ELb0ELb0ELi2ELi1ELi2ELi2ELb0EEENS1_21CollectiveEpilogueBwdISC_SD_SF_Li256ELb1ELb0ELi1EEENS1_19SingleTileSchedulerILb1ELb0ELb0ELi128EEEEEEEEEvNT_6ParamsE,(.L_x_3731 - _ZN7cutlass13device_kernelIN5flash11enable_sm90INS1_16FlashAttnBwdSm90INS1_25CollectiveMainloopBwdSm90ILi2ELi2ELi2EN4cute5tupleIJNS5_1CILi1EEES8_S8_EEENS6_IJNS7_ILi128EEESA_NS7_ILi64EEEEEENS_10bfloat16_tEfNS_4arch4Sm90ELb0ELb1ELb1ELb1ELb0ELb1ELb0ELb0ELi2ELi1ELi2ELi2ELb0EEENS1_21CollectiveEpilogueBwdISC_SD_SF_Li256ELb1ELb0ELi1EEENS1_19SingleTileSchedulerILb1ELb0ELb0ELi128EEEEEEEEEvNT_6ParamsE)
        .other          _ZN7cutlass13device_kernelIN5flash11enable_sm90INS1_16FlashAttnBwdSm90INS1_25CollectiveMainloopBwdSm90ILi2ELi2ELi2EN4cute5tupleIJNS5_1CILi1EEES8_S8_EEENS6_IJNS7_ILi128EEESA_NS7_ILi64EEEEEENS_10bfloat16_tEfNS_4arch4Sm90ELb0ELb1ELb1ELb1ELb0ELb1ELb0ELb0ELi2ELi1ELi2ELi2ELb0EEENS1_21CollectiveEpilogueBwdISC_SD_SF_Li256ELb1ELb0ELi1EEENS1_19SingleTileSchedulerILb1ELb0ELb0ELi128EEEEEEEEEvNT_6ParamsE,@"STO_CUDA_ENTRY STV_DEFAULT"
_ZN7cutlass13device_kernelIN5flash11enable_sm90INS1_16FlashAttnBwdSm90INS1_25CollectiveMainloopBwdSm90ILi2ELi2ELi2EN4cute5tupleIJNS5_1CILi1EEES8_S8_EEENS6_IJNS7_ILi128EEESA_NS7_ILi64EEEEEENS_10bfloat16_tEfNS_4arch4Sm90ELb0ELb1ELb1ELb1ELb0ELb1ELb0ELb0ELi2ELi1ELi2ELi2ELb0EEENS1_21CollectiveEpilogueBwdISC_SD_SF_Li256ELb1ELb0ELi1EEENS1_19SingleTileSchedulerILb1ELb0ELb0ELi128EEEEEEEEEvNT_6ParamsE:
        /* <DEDUP_REMOVED lines=24> */
.L_x_1680:
[----:B------:R-:W-:Y:S05]  /*0180*/  BSYNC B0 ;  /* 0x0000000000007941 */ /* 0x000fea0003800000 */
.L_x_1679:
        /* <DEDUP_REMOVED lines=37> */
.L_x_1681:
        /* <DEDUP_REMOVED lines=22> */
.L_x_1682:
[----:B------:R-:W-:Y:S01]  /*0540*/  PLOP3.LUT P0, PT, PT, PT, UP0, 0x80, 0x0 ;  /* 0x000000000000781c */ /* 0x000fe20003f0f008 */
[----:B------:R-:W-:Y:S01]  /*0550*/  NOP ;  /* 0x0000000000007918 */ /* 0x000fe20000000000 */
[----:B------:R-:W-:Y:S01]  /*0560*/  ULDC.64 UR38, c[0x0][0x208] ;  /* 0x0000820000267ab9 */ /* 0x000fe20000000a00 */
[----:B------:R-:W-:Y:S01]  /*0570*/  BSSY B6, `(.L_x_1683) ;  /* 0x000168d000067945 */ /* 0x000fe20003800000 */
[----:B-12-4-:R-:W-:Y:S09]  /*0580*/  BAR.SYNC.DEFER_BLOCKING 0x0 ;  /* 0x0000000000007b1d */ /* 0x016ff20000010000 */
[----:B------:R-:W-:Y:S05]  /*0590*/  @!P0 BRA `(.L_x_1684) ;  /* 0x0000013000648947 */ /* 0x000fea0003800000 */
.L_x_1685:
[----:B------:R-:W-:-:S08]  /*05a0*/  NOP ;  /* 0x0000000000007918 */ /* 0x000fd00000000000 */
[----:B------:R-:W1:Y:S02]  /*05b0*/  USETMAXREG.TRY_ALLOC.CTAPOOL UP0, 0xf0 ;  /* 0x000000f0000079c8 */ /* 0x000e640008000600 */
[----:B-1----:R-:W-:-:S13]  /*05c0*/  PLOP3.LUT P0, PT, PT, PT, UP0, 0x80, 0x0 ;  /* 0x000000000000781c */ /* 0x002fda0003f0f008 */
[----:B------:R-:W-:Y:S05]  /*05d0*/  @!P0 BRA `(.L_x_1685) ;  /* 0xfffffffc00f08947 */ /* 0x000fea000383ffff */
[----:B------:R-:W-:Y:S01]  /*05e0*/  LOP3.LUT R0, R0, 0x3, RZ, 0xc0, !PT ;  /* 0x0000000300007812 */ /* 0x000fe200078ec0ff */
[----:B------:R-:W1:Y:S01]  /*05f0*/  S2R R2, SR_TID.X ;  /* 0x0000000000027919 */ /* 0x000e620000002100 */
[----:B------:R-:W-:Y:S01]  /*0600*/  ULDC.64 UR4, c[0x0][0x8d8] ;  /* 0x0002360000047ab9 */ /* 0x000fe20000000a00 */
[----:B------:R-:W2:Y:S03]  /*0610*/  S2UR UR6, SR_CTAID.X ;  /* 0x00000000000679c3 */ /* 0x000ea60000002500 */
[----:B------:R-:W3:Y:S05]  /*0620*/  SHFL.IDX PT, R0, R0, RZ, 0x1f ;  /* 0x00001fff00007589 */ /* 0x000eea00000e0000 */
[----:B------:R-:W4:Y:S01]  /*0630*/  S2UR UR37, SR_CTAID.Z ;  /* 0x00000000002579c3 */ /* 0x000f220000002700 */
[----:B---3--:R-:W-:-:S02]  /*0640*/  ISETP.NE.AND P0, PT, R0, RZ, PT ;  /* 0x000000ff0000720c */ /* 0x008fc40003f05270 */
[----:B-1----:R-:W-:-:S11]  /*0650*/  SHF.R.U32.HI R2, RZ, 0x7, R2 ;  /* 0x00000007ff027819 */ /* 0x002fd60000011602 */
[----:B------:R-:W-:-:S05]  /*0660*/  @!P0 VIADD R2, R2, 0x9 ;  /* 0x0000000902028836 */ /* 0x000fca0000000000 */
[----:B------:R1:W-:Y:S06]  /*0670*/  @!P0 BAR.ARV R2, 0xa0 ;  /* 0x000280020000851d */ /* 0x0003ec0000002000 */
[----:B------:R-:W-:-:S04]  /*0680*/  ISETP.NE.U32.AND P0, PT, RZ, UR4, PT ;  /* 0x00000004ff007c0c */ /* 0x000fc8000bf05070 */
[----:B------:R-:W-:-:S13]  /*0690*/  ISETP.NE.AND.EX P0, PT, RZ, UR5, PT, P0 ;  /* 0x00000005ff007c0c */ /* 0x000fda000bf05300 */
[----:B-12-4-:R-:W-:Y:S05]  /*06a0*/  @!P0 BRA `(.L_x_1686) ;  /* 0x00000000001c8947 */ /* 0x016fea0003800000 */
[----:B------:R-:W-:Y:S02]  /*06b0*/  ULDC.64 UR4, c[0x0][0x8d8] ;  /* 0x0002360000047ab9 */ /* 0x000fe40000000a00 */
[----:B------:R-:W-:-:S06]  /*06c0*/  UIMAD.WIDE UR4, UR37, 0x4, UR4 ;  /* 0x00000004250478a5 */ /* 0x000fcc000f8e0204 */
[----:B------:R-:W-:Y:S01]  /*06d0*/  MOV R2, UR4 ;  /* 0x0000000400027c02 */ /* 0x000fe20008000f00 */
[----:B------:R-:W-:-:S05]  /*06e0*/  IMAD.U32 R3, RZ, RZ, UR5 ;  /* 0x00000005ff037e24 */ /* 0x000fca000f8e00ff */
[----:B------:R-:W2:Y:S02]  /*06f0*/  LDG.E R2, desc[UR38][R2.64] ;  /* 0x0000002602027981 */ /* 0x000ea4000c1e1900 */
[----:B--2---:R-:W-:Y:S01]  /*0700*/  R2UR UR4, R2 ;  /* 0x00000000020472ca */ /* 0x004fe200000e0000 */
[----:B------:R-:W-:-:S14]  /*0710*/  BRA `(.L_x_1687) ;  /* 0x00000000003c7947 */ /* 0x000fdc0003800000 */
.L_x_1686:
[----:B------:R-:W-:Y:S02]  /*0720*/  ULDC.64 UR4, c[0x0][0x8d0] ;  /* 0x0002340000047ab9 */ /* 0x000fe40000000a00 */
[----:B------:R-:W-:-:S04]  /*0730*/  ISETP.NE.U32.AND P0, PT, RZ, UR4, PT ;  /* 0x00000004ff007c0c */ /* 0x000fc8000bf05070 */
[----:B------:R-:W-:-:S13]  /*0740*/  ISETP.NE.AND.EX P0, PT, RZ, UR5, PT, P0 ;  /* 0x00000005ff007c0c */ /* 0x000fda000bf05300 */
[----:B------:R-:W-:Y:S05]  /*0750*/  @!P0 BRA `(.L_x_1688) ;  /* 0x0000000000288947 */ /* 0x000fea0003800000 */
[----:B------:R-:W-:Y:S02]  /*0760*/  ULDC.64 UR4, c[0x0][0x8d0] ;  /* 0x0002340000047ab9 */ /* 0x000fe40000000a00 */
[----:B------:R-:W-:-:S06]  /*0770*/  UIMAD.WIDE UR4, UR37, 0x4, UR4 ;  /* 0x00000004250478a5 */ /* 0x000fcc000f8e0204 */
[----:B------:R-:W-:Y:S01]  /*0780*/  IMAD.U32 R2, RZ, RZ, UR4 ;  /* 0x00000004ff027e24 */ /* 0x000fe2000f8e00ff */
[----:B------:R-:W-:-:S05]  /*0790*/  MOV R3, UR5 ;  /* 0x0000000500037c02 */ /* 0x000fca0008000f00 */
[----:B------:R-:W2:Y:S04]  /*07a0*/  LDG.E R4, desc[UR38][R2.64] ;  /* 0x0000002602047981 */ /* 0x000ea8000c1e1900 */
[----:B------:R-:W3:Y:S01]  /*07b0*/  LDG.E R0, desc[UR38][R2.64+0x4] ;  /* 0x0000042602007981 */ /* 0x000ee2000c1e1900 */
[----:B--2---:R-:W-:Y:S02]  /*07c0*/  R2UR UR4, R4 ;  /* 0x00000000040472ca */ /* 0x004fe400000e0000 */
[----:B---3--:R-:W-:-:S13]  /*07d0*/  R2UR UR5, R0 ;  /* 0x00000000000572ca */ /* 0x008fda00000e0000 */
[----:B------:R-:W-:Y:S01]  /*07e0*/  UIADD3 UR4, -UR4, UR5, URZ ;  /* 0x0000000504047290 */ /* 0x000fe2000fffe13f */
[----:B------:R-:W-:Y:S11]  /*07f0*/  BRA `(.L_x_1687) ;  /* 0x0000000000047947 */ /* 0x000ff60003800000 */
.L_x_1688:
[----:B------:R-:W-:-:S05]  /*0800*/  ULDC UR4, c[0x0][0x8bc] ;  /* 0x00022f0000047ab9 */ /* 0x000fca0000000800 */
.L_x_1687:
[----:B------:R-:W-:-:S04]  /*0810*/  USHF.L.U32 UR44, UR6, 0x7, URZ ;  /* 0x00000007062c7899 */ /* 0x000fc8000800063f */
[----:B------:R-:W-:-:S04]  /*0820*/  UISETP.GE.AND UP0, UPT, UR44, UR4, UPT ;  /* 0x000000042c00728c */ /* 0x000fc8000bf06270 */
[----:B------:R-:W-:-:S06]  /*0830*/  USEL UR37, UR37, 0xffffffff, !UP0 ;  /* 0xffffffff25257887 */ /* 0x000fcc000c000000 */
[----:B------:R-:W-:-:S13]  /*0840*/  ISETP.LE.AND P0, PT, RZ, UR37, PT ;  /* 0x00000025ff007c0c */ /* 0x000fda000bf03270 */
[----:B------:R-:W-:Y:S05]  /*0850*/  @!P0 BRA `(.L_x_1689) ;  /* 0x0000016400788947 */ /* 0x000fea0003800000 */
[----:B------:R-:W1:Y:S01]  /*0860*/  S2R R0, SR_TID.X ;  /* 0x0000000000007919 */ /* 0x000e620000002100 */
[----:B------:R-:W-:Y:S01]  /*0870*/  ULDC.64 UR4, c[0x0][0x780] ;  /* 0x0001e00000047ab9 */ /* 0x000fe20000000a00 */
[----:B------:R-:W-:Y:S01]  /*0880*/  ULDC UR40, c[0x0][0x290] ;  /* 0x0000a40000287ab9 */ /* 0x000fe20000000800 */
[----:B------:R-:W-:-:S04]  /*0890*/  ISETP.NE.U32.AND P0, PT, RZ, UR4, PT ;  /* 0x00000004ff007c0c */ /* 0x000fc8000bf05070 */
[----:B------:R-:W-:Y:S01]  /*08a0*/  ISETP.NE.AND.EX P0, PT, RZ, UR5, PT, P0 ;  /* 0x00000005ff007c0c */ /* 0x000fe2000bf05300 */
[----:B-1----:R-:W-:-:S12]  /*08b0*/  VIADD R17, R0, 0xffffff80 ;  /* 0xffffff8000117836 */ /* 0x002fd80000000000 */
[----:B------:R-:W-:Y:S05]  /*08c0*/  @!P0 BRA `(.L_x_1690) ;  /* 0x00000000001c8947 */ /* 0x000fea0003800000 */
[----:B------:R-:W-:Y:S02]  /*08d0*/  ULDC.64 UR4, c[0x0][0x780] ;  /* 0x0001e00000047ab9 */ /* 0x000fe40000000a00 */
[----:B------:R-:W-:-:S06]  /*08e0*/  UIMAD.WIDE UR4, UR37, 0x4, UR4 ;  /* 0x00000004250478a5 */ /* 0x000fcc000f8e0204 */
[----:B------:R-:W-:Y:S01]  /*08f0*/  IMAD.U32 R2, RZ, RZ, UR4 ;  /* 0x00000004ff027e24 */ /* 0x000fe2000f8e00ff */
[----:B------:R-:W-:-:S05]  /*0900*/  MOV R3, UR5 ;  /* 0x0000000500037c02 */ /* 0x000fca0008000f00 */
[----:B------:R-:W2:Y:S02]  /*0910*/  LDG.E R2, desc[UR38][R2.64] ;  /* 0x0000002602027981 */ /* 0x000ea4000c1e1900 */
[----:B--2---:R-:W-:Y:S01]  /*0920*/  R2UR UR41, R2 ;  /* 0x00000000022972ca */ /* 0x004fe200000e0000 */
[----:B------:R-:W-:-:S14]  /*0930*/  BRA `(.L_x_1691) ;  /* 0x0000000000387947 */ /* 0x000fdc0003800000 */
.L_x_1690:
[----:B------:R-:W-:Y:S01]  /*0940*/  ULDC.64 UR4, c[0x0][0x770] ;  /* 0x0001dc0000047ab9 */ /* 0x000fe20000000a00 */
[----:B------:R-:W-:Y:S01]  /*0950*/  ULDC UR41, c[0x0][0x280] ;  /* 0x0000a00000297ab9 */ /* 0x000fe20000000800 */
[----:B------:R-:W-:-:S04]  /*0960*/  ISETP.NE.U32.AND P0, PT, RZ, UR4, PT ;  /* 0x00000004ff007c0c */ /* 0x000fc8000bf05070 */
[----:B------:R-:W-:-:S13]  /*0970*/  ISETP.NE.AND.EX P0, PT, RZ, UR5, PT, P0 ;  /* 0x00000005ff007c0c */ /* 0x000fda000bf05300 */
[----:B------:R-:W-:Y:S05]  /*0980*/  @!P0 BRA `(.L_x_1691) ;  /* 0x0000000000248947 */ /* 0x000fea0003800000 */
[----:B------:R-:W-:Y:S02]  /*0990*/  ULDC.64 UR4, c[0x0][0x770] ;  /* 0x0001dc0000047ab9 */ /* 0x000fe40000000a00 */
[----:B------:R-:W-:-:S06]  /*09a0*/  UIMAD.WIDE UR4, UR37, 0x4, UR4 ;  /* 0x00000004250478a5 */ /* 0x000fcc000f8e0204 */
[----:B------:R-:W-:Y:S02]  /*09b0*/  IMAD.U32 R2, RZ, RZ, UR4 ;  /* 0x00000004ff027e24 */ /* 0x000fe4000f8e00ff */
[----:B------:R-:W-:-:S05]  /*09c0*/  IMAD.U32 R3, RZ, RZ, UR5 ;  /* 0x00000005ff037e24 */ /* 0x000fca000f8e00ff */
[----:B------:R-:W2:Y:S04]  /*09d0*/  LDG.E R4, desc[UR38][R2.64] ;  /* 0x0000002602047981 */ /* 0x000ea8000c1e1900 */
[----:B------:R-:W3:Y:S01]  /*09e0*/  LDG.E R0, desc[UR38][R2.64+0x4] ;  /* 0x0000042602007981 */ /* 0x000ee2000c1e1900 */
[----:B--2---:R-:W-:Y:S02]  /*09f0*/  R2UR UR41, R4 ;  /* 0x00000000042972ca */ /* 0x004fe400000e0000 */
[----:B---3--:R-:W-:-:S13]  /*0a00*/  R2UR UR4, R0 ;  /* 0x00000000000472ca */ /* 0x008fda00000e0000 */
[----:B------:R-:W-:-:S12]  /*0a10*/  UIADD3 UR41, -UR41, UR4, URZ ;  /* 0x0000000429297290 */ /* 0x000fd8000fffe13f */
.L_x_1691:
[----:B------:R-:W-:Y:S02]  /*0a20*/  ULDC.64 UR4, c[0x0][0x788] ;  /* 0x0001e20000047ab9 */ /* 0x000fe40000000a00 */
[----:B------:R-:W-:-:S04]  /*0a30*/  ISETP.NE.U32.AND P0, PT, RZ, UR4, PT ;  /* 0x00000004ff007c0c */ /* 0x000fc8000bf05070 */
[----:B------:R-:W-:-:S13]  /*0a40*/  ISETP.NE.AND.EX P0, PT, RZ, UR5, PT, P0 ;  /* 0x00000005ff007c0c */ /* 0x000fda000bf05300 */
[----:B------:R-:W-:Y:S05]  /*0a50*/  @!P0 BRA `(.L_x_1692) ;  /* 0x00000000001c8947 */ /* 0x000fea0003800000 */
[----:B------:R-:W-:Y:S02]  /*0a60*/  ULDC.64 UR4, c[0x0][0x788] ;  /* 0x0001e20000047ab9 */ /* 0x000fe40000000a00 */
[----:B------:R-:W-:-:S06]  /*0a70*/  UIMAD.WIDE UR4, UR37, 0x4, UR4 ;  /* 0x00000004250478a5 */ /* 0x000fcc000f8e0204 */
[----:B------:R-:W-:Y:S01]  /*0a80*/  MOV R2, UR4 ;  /* 0x0000000400027c02 */ /* 0x000fe20008000f00 */
[----:B------:R-:W-:-:S05]  /*0a90*/  IMAD.U32 R3, RZ, RZ, UR5 ;  /* 0x00000005ff037e24 */ /* 0x000fca000f8e00ff */
[----:B------:R-:W2:Y:S02]  /*0aa0*/  LDG.E R2, desc[UR38][R2.64] ;  /* 0x0000002602027981 */ /* 0x000ea4000c1e1900 */
[----:B--2---:R-:W-:Y:S01]  /*0ab0*/  R2UR UR40, R2 ;  /* 0x00000000022872ca */ /* 0x004fe200000e0000 */
[----:B------:R-:W-:-:S14]  /*0ac0*/  BRA `(.L_x_1693) ;  /* 0x0000000000347947 */ /* 0x000fdc0003800000 */
.L_x_1692:
        /* <DEDUP_REMOVED lines=12> */
[----:B------:R-:W-:-:S12]  /*0b90*/  UIADD3 UR40, -UR40, UR4, URZ ;  /* 0x0000000428287290 */ /* 0x000fd8000fffe13f */
.L_x_1693:
[----:B------:R-:W-:Y:S01]  /*0ba0*/  UIADD3 UR4, UR44, UR41, -UR40 ;  /* 0x000000292c047290 */ /* 0x000fe2000fffe828 */
[----:B------:R-:W-:Y:S01]  /*0bb0*/  ISETP.LE.AND P1, PT, RZ, UR6, PT ;  /* 0x00000006ff007c0c */ /* 0x000fe2000bf23270 */
[----:B------:R-:W-:Y:S01]  /*0bc0*/  ULDC UR5, c[0x0][0x74c] ;  /* 0x0001d30000057ab9 */ /* 0x000fe20000000800 */
[----:B------:R-:W-:Y:S01]  /*0bd0*/  UIADD3 UR45, UR41, 0x7f, URZ ;  /* 0x0000007f292d7890 */ /* 0x000fe2000fffe03f */
[----:B------:R-:W-:Y:S01]  /*0be0*/  PLOP3.LUT P0, PT, PT, PT, PT, 0x80, 0x0 ;  /* 0x000000000000781c */ /* 0x000fe20003f0f070 */
[----:B------:R-:W-:Y:S01]  /*0bf0*/  UIADD3 UR4, UR4, -UR5, URZ ;  /* 0x8000000504047290 */ /* 0x000fe2000fffe03f */
[----:B------:R-:W-:Y:S02]  /*0c00*/  CS2R R170, SRZ ;  /* 0x0000000000aa7805 */ /* 0x000fe4000001ff00 */
[----:B------:R-:W-:Y:S02]  /*0c10*/  CS2R R168, SRZ ;  /* 0x0000000000a87805 */ /* 0x000fe4000001ff00 */
[----:B------:R-:W-:Y:S01]  /*0c20*/  CS2R R166, SRZ ;  /* 0x0000000000a67805 */ /* 0x000fe2000001ff00 */
[----:B------:R-:W-:Y:S01]  /*0c30*/  USHF.R.S32.HI UR5, URZ, 0x1f, UR4 ;  /* 0x0000001f3f057899 */ /* 0x000fe20008011404 */
[----:B------:R-:W-:-:S02]  /*0c40*/  CS2R R164, SRZ ;  /* 0x0000000000a47805 */ /* 0x000fc4000001ff00 */
[----:B------:R-:W-:Y:S02]  /*0c50*/  CS2R R162, SRZ ;  /* 0x0000000000a27805 */ /* 0x000fe4000001ff00 */
[----:B------:R-:W-:Y:S01]  /*0c60*/  CS2R R160, SRZ ;  /* 0x0000000000a07805 */ /* 0x000fe2000001ff00 */
[----:B------:R-:W-:Y:S01]  /*0c70*/  ULEA.HI UR5, UR5, UR4, URZ, 0x7 ;  /* 0x0000000405057291 */ /* 0x000fe2000f8f383f */
[----:B------:R-:W-:Y:S01]  /*0c80*/  CS2R R158, SRZ ;  /* 0x00000000009e7805 */ /* 0x000fe2000001ff00 */
[----:B------:R-:W-:Y:S01]  /*0c90*/  USHF.R.S32.HI UR4, URZ, 0x1f, UR45 ;  /* 0x0000001f3f047899 */ /* 0x000fe2000801142d */
[----:B------:R-:W-:Y:S01]  /*0ca0*/  CS2R R156, SRZ ;  /* 0x00000000009c7805 */ /* 0x000fe2000001ff00 */
[----:B------:R-:W-:Y:S01]  /*0cb0*/  USHF.R.S32.HI UR5, URZ, 0x7, UR5 ;  /* 0x000000073f057899 */ /* 0x000fe20008011405 */
[----:B------:R-:W-:Y:S01]  /*0cc0*/  CS2R R154, SRZ ;  /* 0x00000000009a7805 */ /* 0x000fe2000001ff00 */
[----:B------:R-:W-:Y:S01]  /*0cd0*/  ULEA.HI UR4, UR4, UR45, URZ, 0x7 ;  /* 0x0000002d04047291 */ /* 0x000fe2000f8f383f */
[----:B------:R-:W-:Y:S01]  /*0ce0*/  CS2R R152, SRZ ;  /* 0x0000000000987805 */ /* 0x000fe2000001ff00 */
[----:B------:R-:W-:Y:S01]  /*0cf0*/  UISETP.LT.AND UP0, UPT, URZ, UR5, UPT ;  /* 0x000000053f00728c */ /* 0x000fe2000bf01270 */
[----:B------:R-:W-:Y:S01]  /*0d00*/  CS2R R150, SRZ ;  /* 0x0000000000967805 */ /* 0x000fe2000001ff00 */
[----:B------:R-:W-:Y:S01]  /*0d10*/  USHF.R.S32.HI UR42, URZ, 0x7, UR4 ;  /* 0x000000073f2a7899 */ /* 0x000fe20008011404 */
[----:B------:R-:W-:Y:S01]  /*0d20*/  CS2R R148, SRZ ;  /* 0x0000000000947805 */ /* 0x000fe2000001ff00 */
[----:B------:R-:W-:Y:S01]  /*0d30*/  USEL UR43, URZ, UR5, !UP0 ;  /* 0x000000053f2b7287 */ /* 0x000fe2000c000000 */
        /* <DEDUP_REMOVED lines=13> */
[----:B------:R-:W-:Y:S01]  /*0e10*/  CS2R R184, SRZ ;  /* 0x0000000000b87805 */ /* 0x000fe2000001ff00 */
[----:B------:R-:W-:Y:S01]  /*0e20*/  IMAD.MOV.U32 R183, RZ, RZ, RZ ;  /* 0x000000ffffb77224 */ /* 0x000fe200078e00ff */
[----:B------:R-:W-:Y:S06]  /*0e30*/  @!P1 BRA `(.L_x_1694) ;  /* 0x0000000000209947 */ /* 0x000fec0003800000 */
[----:B------:R-:W-:Y:S01]  /*0e40*/  UIADD3 UR4, -UR40, 0xff, UR41 ;  /* 0x000000ff28047890 */ /* 0x000fe2000fffe129 */
[----:B------:R-:W-:-:S03]  /*0e50*/  ULDC UR5, c[0x0][0x748] ;  /* 0x0001d20000057ab9 */ /* 0x000fc60000000800 */
[----:B------:R-:W-:-:S04]  /*0e60*/  UIADD3 UR4, UR4, UR5, UR44 ;  /* 0x0000000504047290 */ /* 0x000fc8000fffe02c */
[----:B------:R-:W-:-:S04]  /*0e70*/  USHF.R.S32.HI UR5, URZ, 0x1f, UR4 ;  /* 0x0000001f3f057899 */ /* 0x000fc80008011404 */
[----:B------:R-:W-:-:S04]  /*0e80*/  ULEA.HI UR5, UR5, UR4, URZ, 0x7 ;  /* 0x0000000405057291 */ /* 0x000fc8000f8f383f */
[----:B------:R-:W-:-:S04]  /*0e90*/  USHF.R.S32.HI UR5, URZ, 0x7, UR5 ;  /* 0x000000073f057899 */ /* 0x000fc80008011405 */
[----:B------:R-:W-:-:S04]  /*0ea0*/  UISETP.LT.AND UP0, UPT, UR42, UR5, UPT ;  /* 0x000000052a00728c */ /* 0x000fc8000bf01270 */
[----:B------:R-:W-:-:S12]  /*0eb0*/  USEL UR42, UR42, UR5, UP0 ;  /* 0x000000052a2a7287 */ /* 0x000fd80008000000 */
.L_x_1694:
        /* <DEDUP_REMOVED lines=28> */
.L_x_1697:
        /* <DEDUP_REMOVED lines=15> */
.L_x_1696:
        /* <DEDUP_REMOVED lines=22> */
.L_x_1699:
        /* <DEDUP_REMOVED lines=15> */
.L_x_1698:
[----:B------:R-:W-:Y:S01]  /*13c0*/  SHF.R.S32.HI R6, RZ, 0x1f, R17 ;  /* 0x0000001fff067819 */ /* 0x000fe20000011411 */
[----:B------:R-:W-:-:S03]  /*13d0*/  UMOV UR4, 0xffffffff ;  /* 0xffffffff00047882 */ /* 0x000fc60000000000 */
[----:B------:R-:W-:-:S04]  /*13e0*/  LEA.HI R0, R6, R17, RZ, 0x7 ;  /* 0x0000001106007211 */ /* 0x000fc800078f38ff */
[----:B------:R-:W-:Y:S01]  /*13f0*/  SHF.R.S32.HI R18, RZ, 0x7, R0 ;  /* 0x00000007ff127819 */ /* 0x000fe20000011400 */
[----:B------:R-:W-:Y:S06]  /*1400*/  BRA.DIV UR4, `(.L_x_1700) ;  /* 0x0000015a04947947 */ /* 0x000fec000b800000 */
[----:B------:R1:W2:Y:S02]  /*1410*/  SHFL.IDX PT, R14, R18, RZ, 0x1f ;  /* 0x00001fff120e7589 */ /* 0x0002a400000e0000 */
.L_x_1835:
        /* <DEDUP_REMOVED lines=24> */
.L_x_1701:
[----:B------:R-:W-:Y:S01]  /*15a0*/  UIADD3 UR4, UR44, UR45, -UR40 ;  /* 0x0000002d2c047290 */ /* 0x000fe2000fffe828 */
[----:B------:R-:W-:Y:S01]  /*15b0*/  LOP3.LUT R2, R0, 0xffffff80, RZ, 0xc0, !PT ;  /* 0xffffff8000027812 */ /* 0x000fe200078ec0ff */
[----:B------:R-:W-:Y:S01]  /*15c0*/  ULDC UR5, c[0x0][0x74c] ;  /* 0x0001d30000057ab9 */ /* 0x000fe20000000800 */
[----:B------:R-:W-:Y:S01]  /*15d0*/  IMAD.U32 R3, R10, 0x200, R7 ;  /* 0x000002000a037824 */ /* 0x000fe200078e0007 */
[----:B------:R-:W-:Y:S01]  /*15e0*/  UIADD3 UR4, UR4, -UR5, URZ ;  /* 0x8000000504047290 */ /* 0x000fe2000fffe03f */
[----:B------:R-:W-:Y:S01]  /*15f0*/  LEA.HI R12, R6, R17, RZ, 0x7 ;  /* 0x00000011060c7211 */ /* 0x000fe200078f38ff */
[----:B------:R-:W-:Y:S01]  /*1600*/  IMAD.IADD R13, R17, 0x1, -R2 ;  /* 0x00000001110d7824 */ /* 0x000fe200078e0a02 */
[----:B------:R-:W-:Y:S01]  /*1610*/  MOV R0, RZ ;  /* 0x000000ff00007202 */ /* 0x000fe20000000f00 */
[----:B------:R-:W-:Y:S01]  /*1620*/  USHF.R.S32.HI UR5, URZ, 0x1f, UR4 ;  /* 0x0000001f3f057899 */ /* 0x000fe20008011404 */
[----:B------:R3:W-:Y:S01]  /*1630*/  STL [R1+0x70], R3 ;  /* 0x0000700301007387 */ /* 0x0007e20000100800 */
[----:B------:R-:W-:Y:S01]  /*1640*/  SHF.R.S32.HI R12, RZ, 0x7, R12 ;  /* 0x00000007ff0c7819 */ /* 0x000fe2000001140c */
[----:B------:R-:W-:Y:S01]  /*1650*/  IMAD.MOV.U32 R4, RZ, RZ, RZ ;  /* 0x000000ffff047224 */ /* 0x000fe200078e00ff */
[----:B------:R-:W-:Y:S01]  /*1660*/  ULEA.HI UR5, UR5, UR4, URZ, 0x7 ;  /* 0x0000000405057291 */ /* 0x000fe2000f8f383f */
[--C-:B--2---:R-:W-:Y:S01]  /*1670*/  SHF.R.S32.HI R11, RZ, 0x1f, R13.reuse ;  /* 0x0000001fff0b7819 */ /* 0x104fe2000001140d */
[----:B------:R-:W-:Y:S01]  /*1680*/  STL [R1+0x68], R13 ;  /* 0x0000680d01007387 */ /* 0x000fe20000100800 */
[----:B------:R-:W-:Y:S01]  /*1690*/  IMAD R7, R12, 0x400, R13 ;  /* 0x000004000c077824 */ /* 0x000fe200078e020d */
[----:B------:R-:W-:Y:S01]  /*16a0*/  ULEA.HI.SX32 UR5, UR5, 0x1, 0x19 ;  /* 0x0000000105057891 */ /* 0x000fe2000f8fca3f */
[----:B------:R-:W-:Y:S01]  /*16b0*/  LEA.HI R8, R11, R13, RZ, 0x2 ;  /* 0x0000000d0b087211 */ /* 0x000fe200078f10ff */
[----:B------:R-:W-:Y:S01]  /*16c0*/  STL [R1+0x78], R11 ;  /* 0x0000780b01007387 */ /* 0x000fe20000100800 */
[----:B------:R-:W-:Y:S01]  /*16d0*/  IMAD.SHL.U32 R7, R7, 0x4, RZ ;  /* 0x0000000407077824 */ /* 0x000fe200078e00ff */
[----:B------:R-:W-:-:S02]  /*16e0*/  CS2R R170, SRZ ;  /* 0x0000000000aa7805 */ /* 0x000fc4000001ff00 */
[----:B------:R-:W-:Y:S02]  /*16f0*/  CS2R R168, SRZ ;  /* 0x0000000000a87805 */ /* 0x000fe4000001ff00 */
[----:B------:R-:W-:Y:S02]  /*1700*/  MOV R2, UR5 ;  /* 0x0000000500027c02 */ /* 0x000fe40008000f00 */
[----:B------:R-:W-:Y:S02]  /*1710*/  CS2R R166, SRZ ;  /* 0x0000000000a67805 */ /* 0x000fe4000001ff00 */
[----:B------:R-:W-:Y:S02]  /*1720*/  CS2R R164, SRZ ;  /* 0x0000000000a47805 */ /* 0x000fe4000001ff00 */
[----:B------:R-:W-:Y:S02]  /*1730*/  CS2R R162, SRZ ;  /* 0x0000000000a27805 */ /* 0x000fe4000001ff00 */
[----:B---3--:R-:W-:-:S02]  /*1740*/  VIMNMX R3, R2, UR42, PT ;  /* 0x0000002a02037c48 */ /* 0x008fc4000bfe0100 */
[----:B------:R-:W-:Y:S02]  /*1750*/  CS2R R160, SRZ ;  /* 0x0000000000a07805 */ /* 0x000fe4000001ff00 */
[----:B------:R-:W-:Y:S02]  /*1760*/  CS2R R158, SRZ ;  /* 0x00000000009e7805 */ /* 0x000fe4000001ff00 */
[----:B------:R-:W-:Y:S02]  /*1770*/  CS2R R156, SRZ ;  /* 0x00000000009c7805 */ /* 0x000fe4000001ff00 */
[----:B------:R-:W-:Y:S01]  /*1780*/  ISETP.LE.AND P0, PT, R3, UR43, PT ;  /* 0x0000002b03007c0c */ /* 0x000fe2000bf03270 */
[----:B------:R2:W-:Y:S01]  /*1790*/  STL [R1+0x54], R3 ;  /* 0x0000540301007387 */ /* 0x0005e20000100800 */
[----:B------:R-:W-:Y:S02]  /*17a0*/  CS2R R154, SRZ ;  /* 0x00000000009a7805 */ /* 0x000fe4000001ff00 */
[----:B------:R-:W-:-:S02]  /*17b0*/  CS2R R152, SRZ ;  /* 0x0000000000987805 */ /* 0x000fc4000001ff00 */
[----:B------:R-:W-:Y:S01]  /*17c0*/  CS2R R150, SRZ ;  /* 0x0000000000967805 */ /* 0x000fe2000001ff00 */
[----:B------:R3:W-:Y:S01]  /*17d0*/  STL [R1+0x6c], R8 ;  /* 0x00006c0801007387 */ /* 0x0007e20000100800 */
[----:B------:R-:W-:Y:S02]  /*17e0*/  CS2R R148, SRZ ;  /* 0x0000000000947805 */ /* 0x000fe4000001ff00 */
[----:B------:R-:W-:Y:S02]  /*17f0*/  CS2R R146, SRZ ;  /* 0x0000000000927805 */ /* 0x000fe4000001ff00 */
[----:B------:R-:W-:Y:S02]  /*1800*/  CS2R R144, SRZ ;  /* 0x0000000000907805 */ /* 0x000fe4000001ff00 */
[----:B------:R-:W-:Y:S02]  /*1810*/  CS2R R142, SRZ ;  /* 0x00000000008e7805 */ /* 0x000fe4000001ff00 */
[----:B------:R-:W-:-:S02]  /*1820*/  CS2R R140, SRZ ;  /* 0x00000000008c7805 */ /* 0x000fc4000001ff00 */
[----:B--2---:R-:W-:Y:S02]  /*1830*/  LOP3.LUT R3, R8, 0x7ffffffc, RZ, 0xc0, !PT ;  /* 0x7ffffffc08037812 */ /* 0x004fe400078ec0ff */
        /* <DEDUP_REMOVED lines=20> */
[----:B------:R-:W-:Y:S01]  /*1980*/  IMAD.MOV.U32 R171, RZ, RZ, RZ ;  /* 0x000000ffffab7224 */ /* 0x000fe200078e00ff */
[--C-:B------:R-:W-:Y:S02]  /*1990*/  SHF.R.S32.HI R7, RZ, 0x2, R8.reuse ;  /* 0x00000002ff077819 */ /* 0x100fe40000011408 */
[----:B------:R-:W-:Y:S01]  /*19a0*/  SHF.R.S32.HI R4, RZ, 0x1f, R8 ;  /* 0x0000001fff047819 */ /* 0x000fe20000011408 */
[----:B------:R-:W-:Y:S01]  /*19b0*/  IMAD.IADD R0, R17, 0x1, -R0 ;  /* 0x0000000111007824 */ /* 0x000fe200078e0a00 */
[----:B------:R-:W-:Y:S02]  /*19c0*/  LEA.HI R6, R6, R17, RZ, 0x2 ;  /* 0x0000001106067211 */ /* 0x000fe400078f10ff */
[----:B------:R-:W-:Y:S02]  /*19d0*/  LEA.HI R4, R4, R7, RZ, 0x3 ;  /* 0x0000000704047211 */ /* 0x000fe400078f18ff */
[----:B------:R-:W-:-:S02]  /*19e0*/  LOP3.LUT R8, R6, 0xfffffffc, RZ, 0xc0, !PT ;  /* 0xfffffffc06087812 */ /* 0x000fc400078ec0ff */
[----:B------:R-:W-:Y:S02]  /*19f0*/  SHF.R.S32.HI R5, RZ, 0x1f, R0 ;  /* 0x0000001fff057819 */ /* 0x000fe40000011400 */
[----:B------:R-:W-:Y:S02]  /*1a00*/  LOP3.LUT R6, R4, 0xfffffff8, RZ, 0xc0, !PT ;  /* 0xfffffff804067812 */ /* 0x000fe400078ec0ff */
[----:B------:R-:W-:Y:S02]  /*1a10*/  IADD3 R9, R17, -R8, RZ ;  /* 0x8000000811097210 */ /* 0x000fe40007ffe0ff */
[----:B------:R-:W-:Y:S01]  /*1a20*/  LEA.HI R8, R11, R13, RZ, 0x5 ;  /* 0x0000000d0b087211 */ /* 0x000fe200078f28ff */
[----:B------:R-:W-:Y:S01]  /*1a30*/  IMAD.IADD R6, R7, 0x1, -R6 ;  /* 0x0000000107067824 */ /* 0x000fe200078e0a06 */
[CC--:B------:R-:W-:Y:S02]  /*1a40*/  LEA.HI R4, R5.reuse, R0.reuse, RZ, 0x3 ;  /* 0x0000000005047211 */ /* 0x0c0fe400078f18ff */
[----:B------:R-:W-:-:S02]  /*1a50*/  LEA.HI R5, R5, R0, RZ, 0x2 ;  /* 0x0000000005057211 */ /* 0x000fc400078f10ff */
[----:B------:R-:W-:Y:S02]  /*1a60*/  SHF.R.S32.HI R11, RZ, 0x5, R8 ;  /* 0x00000005ff0b7819 */ /* 0x000fe40000011408 */
[----:B------:R-:W-:Y:S02]  /*1a70*/  LEA.HI R10, R12, R12, RZ, 0x1 ;  /* 0x0000000c0c0a7211 */ /* 0x000fe400078f08ff */
[----:B------:R-:W-:Y:S01]  /*1a80*/  SHF.R.S32.HI R0, RZ, 0x3, R4 ;  /* 0x00000003ff007819 */ /* 0x000fe20000011404 */
[----:B------:R-:W-:Y:S01]  /*1a90*/  IMAD R11, R11, 0x10, R6 ;  /* 0x000000100b0b7824 */ /* 0x000fe200078e0206 */
[----:B------:R-:W-:Y:S02]  /*1aa0*/  SHF.R.S32.HI R7, RZ, 0x1f, R4 ;  /* 0x0000001fff077819 */ /* 0x000fe40000011404 */
[----:B------:R-:W-:Y:S02]  /*1ab0*/  SHF.R.S32.HI R4, RZ, 0x2, R5 ;  /* 0x00000002ff047819 */ /* 0x000fe40000011405 */
[----:B------:R-:W-:-:S02]  /*1ac0*/  LOP3.LUT R10, R10, 0x3fffffe, RZ, 0xc0, !PT ;  /* 0x03fffffe0a0a7812 */ /* 0x000fc400078ec0ff */
[----:B------:R-:W-:Y:S02]  /*1ad0*/  LEA.HI R7, R7, R0, RZ, 0x4 ;  /* 0x0000000007077211 */ /* 0x000fe400078f20ff */
[----:B------:R-:W-:Y:S01]  /*1ae0*/  IADD3 R6, R4, 0x8, RZ ;  /* 0x0000000804067810 */ /* 0x000fe20007ffe0ff */
[----:B------:R-:W-:Y:S01]  /*1af0*/  IMAD.IADD R10, R12, 0x1, -R10 ;  /* 0x000000010c0a7824 */ /* 0x000fe200078e0a0a */
[----:B------:R-:W-:Y:S01]  /*1b00*/  LOP3.LUT R7, R7, 0x1ffffff0, RZ, 0xc0, !PT ;  /* 0x1ffffff007077812 */ /* 0x000fe200078ec0ff */
[----:B------:R-:W-:Y:S01]  /*1b10*/  VIADD R12, R4, 0x18 ;  /* 0x00000018040c7836 */ /* 0x000fe20000000000 */
[----:B------:R-:W-:Y:S01]  /*1b20*/  LEA.HI R8, R6, R6, RZ, 0x1 ;  /* 0x0000000606087211 */ /* 0x000fe200078f08ff */
[----:B-1----:R-:W-:Y:S01]  /*1b30*/  IMAD R18, R10, 0x40, R11 ;  /* 0x000000400a127824 */ /* 0x002fe200078e020b */
[----:B------:R-:W-:Y:S01]  /*1b40*/  LEA.HI R5, R5, R4, RZ, 0x1 ;  /* 0x0000000405057211 */ /* 0x000fe200078f08ff */
[----:B------:R-:W-:Y:S01]  /*1b50*/  VIADD R10, R4, 0x10 ;  /* 0x00000010040a7836 */ /* 0x000fe20000000000 */
[----:B------:R-:W-:-:S02]  /*1b60*/  IADD3 R0, R0, -R7, RZ ;  /* 0x8000000700007210 */ /* 0x000fc40007ffe0ff */
[----:B------:R-:W-:Y:S02]  /*1b70*/  LOP3.LUT R7, R8, 0xfffffffe, RZ, 0xc0, !PT ;  /* 0xfffffffe08077812 */ /* 0x000fe400078ec0ff */
[----:B------:R-:W-:Y:S02]  /*1b80*/  LOP3.LUT R5, R5, 0xfffffffe, RZ, 0xc0, !PT ;  /* 0xfffffffe05057812 */ /* 0x000fe400078ec0ff */
[--C-:B------:R-:W-:Y:S01]  /*1b90*/  SHF.R.S32.HI R11, RZ, 0x1f, R8.reuse ;  /* 0x0000001fff0b7819 */ /* 0x100fe20000011408 */
[----:B------:R-:W-:Y:S01]  /*1ba0*/  IMAD.IADD R7, R6, 0x1, -R7 ;  /* 0x0000000106077824 */ /* 0x000fe200078e0a07 */
[----:B------:R-:W-:Y:S02]  /*1bb0*/  IADD3 R5, R4, -R5, RZ ;  /* 0x8000000504057210 */ /* 0x000fe40007ffe0ff */
[----:B------:R-:W-:Y:S02]  /*1bc0*/  LEA.HI R6, R10, R10, RZ, 0x1 ;  /* 0x0000000a0a067211 */ /* 0x000fe400078f08ff */
[----:B------:R-:W-:Y:S01]  /*1bd0*/  SHF.R.S32.HI R4, RZ, 0x1, R8 ;  /* 0x00000001ff047819 */ /* 0x000fe20000011408 */
[----:B------:R-:W-:Y:S01]  /*1be0*/  IMAD R0, R0, 0x8, R5 ;  /* 0x0000000800007824 */ /* 0x000fe200078e0205 */
[----:B------:R-:W-:-:S02]  /*1bf0*/  LEA.HI R14, R12, R12, RZ, 0x1 ;  /* 0x0000000c0c0e7211 */ /* 0x000fc400078f08ff */
[----:B------:R-:W-:Y:S02]  /*1c00*/  LOP3.LUT R13, R6, 0xfffffffe, RZ, 0xc0, !PT ;  /* 0xfffffffe060d7812 */ /* 0x000fe400078ec0ff */
[--C-:B------:R-:W-:Y:S01]  /*1c10*/  SHF.R.S32.HI R8, RZ, 0x1, R6.reuse ;  /* 0x00000001ff087819 */ /* 0x100fe20000011406 */
[----:B------:R1:W-:Y:S01]  /*1c20*/  STL [R1+0x64], R0 ;  /* 0x0000640001007387 */ /* 0x0003e20000100800 */
[----:B------:R-:W-:Y:S01]  /*1c30*/  SHF.R.S32.HI R15, RZ, 0x1f, R6 ;  /* 0x0000001fff0f7819 */ /* 0x000fe20000011406 */
[----:B------:R-:W-:Y:S01]  /*1c40*/  IMAD.IADD R13, R10, 0x1, -R13 ;  /* 0x000000010a0d7824 */ /* 0x000fe200078e0a0d */
[----:B------:R-:W-:Y:S02]  /*1c50*/  LEA.HI R11, R11, R4, RZ, 0x4 ;  /* 0x000000040b0b7211 */ /* 0x000fe400078f20ff */
[--C-:B------:R-:W-:Y:S02]  /*1c60*/  SHF.R.S32.HI R6, RZ, 0x1, R14.reuse ;  /* 0x00000001ff067819 */ /* 0x100fe4000001140e */
[----:B------:R-:W-:-:S02]  /*1c70*/  SHF.R.S32.HI R17, RZ, 0x1f, R14 ;  /* 0x0000001fff117819 */ /* 0x000fc4000001140e */
[----:B------:R-:W-:Y:S02]  /*1c80*/  LEA.HI R15, R15, R8, RZ, 0x4 ;  /* 0x000000080f0f7211 */ /* 0x000fe400078f20ff */
        /* <DEDUP_REMOVED lines=9> */
[----:B------:R-:W-:-:S02]  /*1d20*/  IADD3 R6, R6, -R19, RZ ;  /* 0x8000001306067210 */ /* 0x000fc40007ffe0ff */
[----:B------:R-:W-:Y:S02]  /*1d30*/  LEA R4, R8, R13, 0x3 ;  /* 0x0000000d08047211 */ /* 0x000fe400078e18ff */
[----:B------:R2:W-:Y:S01]  /*1d40*/  STL [R1+0x60], R5 ;  /* 0x0000600501007387 */ /* 0x0005e20000100800 */
[----:B-1----:R-:W-:Y:S01]  /*1d50*/  IMAD R0, R6, 0x8, R17 ;  /* 0x0000000806007824 */ /* 0x002fe200078e0211 */
[----:B------:R-:W-:Y:S02]  /*1d60*/  IADD3 R7, RZ, -UR44, -R18 ;  /* 0x8000002cff077c10 */ /* 0x000fe4000fffe812 */
[----:B------:R1:W-:Y:S04]  /*1d70*/  STL [R1+0x5c], R4 ;  /* 0x00005c0401007387 */ /* 0x0003e80000100800 */
[----:B------:R3:W-:Y:S01]  /*1d80*/  STL [R1+0x58], R0 ;  /* 0x0000580001007387 */ /* 0x0007e20000100800 */
[----:B--2---:R-:W-:Y:S01]  /*1d90*/  IMAD.U32 R5, RZ, RZ, UR44 ;  /* 0x0000002cff057e24 */ /* 0x004fe2000f8e00ff */
[----:B-1----:R-:W-:-:S04]  /*1da0*/  MOV R4, RZ ;  /* 0x000000ff00047202 */ /* 0x002fc80000000f00 */
[----:B------:R-:W-:Y:S01]  /*1db0*/  IADD3 R8, -R18, UR40, -R5 ;  /* 0x0000002812087c10 */ /* 0x000fe2000fffe905 */
[----:B---3--:R-:W-:-:S07]  /*1dc0*/  IMAD.MOV.U32 R0, RZ, RZ, RZ ;  /* 0x000000ffff007224 */ /* 0x008fce00078e00ff */
.L_x_1714:
[----:B------:R-:W-:-:S06]  /*1dd0*/  ULOP3.LUT UR4, UR36, 0x1, URZ, 0xfc, !UPT ;  /* 0x0000000124047892 */ /* 0x000fcc000f8efc3f */
[----:B------:R-:W-:-:S04]  /*1de0*/  MOV R5, UR4 ;  /* 0x0000000400057c02 */ /* 0x000fc80008000f00 */
[----:B------:R-:W-:-:S13]  /*1df0*/  ISETP.NE.AND P6, PT, R5, 0x3, PT ;  /* 0x000000030500780c */ /* 0x000fda0003fc5270 */
[----:B------:R-:W-:Y:S05]  /*1e00*/  @!P6 BRA `(.L_x_1704) ;  /* 0x000000000004e947 */ /* 0x000fea0003800000 */
[----:B------:R-:W-:Y:S01]  /*1e10*/  BPT.TRAP 0x1 ;  /* 0x000000040000795c */ /* 0x000fe20000300000 */
.L_x_1704:
[----:B------:R-:W-:Y:S01]  /*1e20*/  IMAD R6, R0, 0x8, R16 ;  /* 0x0000000800067824 */ /* 0x000fe200078e0210 */
[----:B------:R-:W-:-:S04]  /*1e30*/  SHF.L.U32 R23, R4, 0x1f, RZ ;  /* 0x0000001f04177819 */ /* 0x000fc800000006ff */
[----:B------:R1:W2:Y:S01]  /*1e40*/  SYNCS.PHASECHK.TRANS64.TRYWAIT P0, [R6+URZ+0x30c10], R23 ;  /* 0x030c1017060075a7 */ /* 0x0002a2000800017f */
[----:B------:R-:W-:Y:S05]  /*1e50*/  @!P6 BRA `(.L_x_1705) ;  /* 0x000000000004e947 */ /* 0x000fea0003800000 */
[----:B------:R-:W-:Y:S01]  /*1e60*/  BPT.TRAP 0x1 ;  /* 0x000000040000795c */ /* 0x000fe20000300000 */
.L_x_1705:
[----:B------:R-:W-:-:S05]  /*1e70*/  VIADD R5, R16, 0x10000 ;  /* 0x0001000010057836 */ /* 0x000fca0000000000 */
[----:B------:R-:W-:-:S04]  /*1e80*/  SHF.R.U32.HI R5, RZ, 0x4, R5 ;  /* 0x00000004ff057819 */ /* 0x000fc80000011605 */
[----:B------:R-:W-:Y:S01]  /*1e90*/  LOP3.LUT R5, R5, 0x3fff, RZ, 0xc0, !PT ;  /* 0x00003fff05057812 */ /* 0x000fe200078ec0ff */
[----:B--2---:R-:W-:Y:S06]  /*1ea0*/  @P0 BRA `(.L_x_1706) ;  /* 0x0000000000080947 */ /* 0x004fec0003800000 */
[----:B------:R-:W2:Y:S02]  /*1eb0*/  SYNCS.PHASECHK.TRANS64.TRYWAIT P0, [R6+URZ+0x30c10], R23 ;  /* 0x030c1017060075a7 */ /* 0x000ea4000800017f */
[----:B--2---:R-:W-:Y:S05]  /*1ec0*/  @!P0 BRA `(.L_x_1707) ;  /* 0x0000015000188947 */ /* 0x004fea0003800000 */
.L_x_1706:
        /* <DEDUP_REMOVED lines=13> */
[----:B---3--:R-:W-:-:S04]  /*1fa0*/  LEA R10, R10, R16, 0xd ;  /* 0x000000100a0a7211 */ /* 0x008fc800078e68ff */
        /* <DEDUP_REMOVED lines=51> */
.L_x_1708:
[----:B------:R1:W1:Y:S01]  /*22e0*/  SYNCS.PHASECHK.TRANS64.TRYWAIT P0, [R6+URZ+0x30c30], R23 ;  /* 0x030c3017060075a7 */ /* 0x000262000800017f */
[----:B------:R-:W-:Y:S05]  /*22f0*/  @!P6 BRA `(.L_x_1709) ;  /* 0x000000000004e947 */ /* 0x000fea0003800000 */
[----:B------:R-:W-:Y:S01]  /*2300*/  BPT.TRAP 0x1 ;  /* 0x000000040000795c */ /* 0x000fe20000300000 */
.L_x_1709:
[----:B-1----:R-:W-:Y:S05]  /*2310*/  @P0 BRA `(.L_x_1710) ;  /* 0x0000000000080947 */ /* 0x002fea0003800000 */
[----:B------:R-:W1:Y:S02]  /*2320*/  SYNCS.PHASECHK.TRANS64.TRYWAIT P0, [R6+URZ+0x30c30], R23 ;  /* 0x030c3017060075a7 */ /* 0x000e64000800017f */
[----:B-1----:R-:W-:Y:S05]  /*2330*/  @!P0 BRA `(.L_x_1711) ;  /* 0x0000014c00108947 */ /* 0x002fea0003800000 */
.L_x_1710:
        /* <DEDUP_REMOVED lines=49> */
[C---:B------:R-:W-:Y:S01]  /*2650*/  ISETP.GT.AND P2, PT, R7.reuse, RZ, PT ;  /* 0x000000ff0700720c */ /* 0x040fe20003f44270 */
[----:B------:R-:W-:Y:S01]  /*2660*/  FMUL.FTZ R92, R92, UR13 ;  /* 0x0000000d5c5c7c20 */ /* 0x000fe20008410000 */
[C---:B------:R-:W-:Y:S01]  /*2670*/  ISETP.GT.AND P1, PT, R8.reuse, RZ, PT ;  /* 0x000000ff0800720c */ /* 0x040fe20003f24270 */
[----:B------:R3:W-:Y:S01]  /*2680*/  STL [R1+0x124], R200 ;  /* 0x000124c801007387 */ /* 0x0007e20000100800 */
[----:B------:R-:W-:Y:S01]  /*2690*/  ISETP.GT.AND P0, PT, R7, 0x8, PT ;  /* 0x000000080700780c */ /* 0x000fe20003f04270 */
[----:B------:R-:W-:Y:S01]  /*26a0*/  FMUL.FTZ R93, R93, UR13 ;  /* 0x0000000d5d5d7c20 */ /* 0x000fe20008410000 */
[----:B------:R-:W4:Y:S01]  /*26b0*/  MUFU.TANH R18, R18 ;  /* 0x0000001200127308 */ /* 0x000f220000002400 */
[----:B-1----:R-:W-:Y:S01]  /*26c0*/  WARPGROUP.ARRIVE ;  /* 0x00000000000079c5 */ /* 0x002fe20000000000 */
[----:B------:R-:W-:Y:S01]  /*26d0*/  STL [R1+0x120], R201 ;  /* 0x000120c901007387 */ /* 0x000fe20000100800 */
        /* <DEDUP_REMOVED lines=14> */
[----:B---3--:R2:W-:Y:S01]  /*27c0*/  MUFU.TANH R200, R89 ;  /* 0x0000005900c87308 */ /* 0x0085e20000002400 */
        /* <DEDUP_REMOVED lines=8> */
[----:B--2---:R-:W2:Y:S01]  /*2850*/  LDC.64 R88, c[0x0][0x748] ;  /* 0x0001d200ff587b82 */ /* 0x004ea20000000a00 */
[----:B------:R3:W-:Y:S01]  /*2860*/  STL [R1+0x108], R168 ;  /* 0x000108a801007387 */ /* 0x0007e20000100800 */
[----:B------:R-:W-:Y:S01]  /*2870*/  FMUL.FTZ R98, R98, UR13 ;  /* 0x0000000d62627c20 */ /* 0x000fe20008410000 */
[----:B------:R-:W-:Y:S01]  /*2880*/  FMUL.FTZ R99, R99, UR13 ;  /* 0x0000000d63637c20 */ /* 0x000fe20008410000 */
[----:B------:R-:W-:Y:S01]  /*2890*/  FMUL.FTZ R100, R100, UR13 ;  /* 0x0000000d64647c20 */ /* 0x000fe20008410000 */
[----:B------:R-:W-:Y:S01]  /*28a0*/  STL [R1+0x104], R167 ;  /* 0x000104a701007387 */ /* 0x000fe20000100800 */
[----:B------:R-:W-:Y:S01]  /*28b0*/  FMUL.FTZ R101, R101, UR13 ;  /* 0x0000000d65657c20 */ /* 0x000fe20008410000 */
[----:B------:R-:W4:Y:S01]  /*28c0*/  MUFU.TANH R22, R22 ;  /* 0x0000001600167308 */ /* 0x000f220000002400 */
[----:B------:R-:W-:Y:S01]  /*28d0*/  FMUL.FTZ R104, R104, UR13 ;  /* 0x0000000d68687c20 */ /* 0x000fe20008410000 */
[----:B------:R-:W-:Y:S01]  /*28e0*/  STL [R1+0x100], R166 ;  /* 0x000100a601007387 */ /* 0x000fe20000100800 */
[----:B------:R-:W-:Y:S01]  /*28f0*/  FMUL.FTZ R108, R108, UR13 ;  /* 0x0000000d6c6c7c20 */ /* 0x000fe20008410000 */
[----:B------:R-:W-:Y:S01]  /*2900*/  FMUL.FTZ R109, R109, UR13 ;  /* 0x0000000d6d6d7c20 */ /* 0x000fe20008410000 */
[----:B------:R-:W-:Y:S01]  /*2910*/  LEA R132, R0, R132, 0xa ;  /* 0x0000008400847211 */ /* 0x000fe200078e50ff */
[----:B------:R-:W-:Y:S01]  /*2920*/  STL [R1+0xfc], R165 ;  /* 0x0000fca501007387 */ /* 0x000fe20000100800 */
[----:B------:R-:W-:Y:S01]  /*2930*/  FMUL.FTZ R121, R121, UR13 ;  /* 0x0000000d79797c20 */ /* 0x000fe20008410000 */
[----:B------:R-:W4:Y:S01]  /*2940*/  MUFU.TANH R230, R230 ;  /* 0x000000e600e67308 */ /* 0x000f220000002400 */
[----:B------:R-:W-:Y:S01]  /*2950*/  R2UR UR12, R132 ;  /* 0x00000000840c72ca */ /* 0x000fe200000e0000 */
[----:B------:R-:W-:Y:S01]  /*2960*/  STL [R1+0xf8], R164 ;  /* 0x0000f8a401007387 */ /* 0x000fe20000100800 */
        /* <DEDUP_REMOVED lines=21> */
[----:B------:R-:W-:Y:S01]  /*2ac0*/  MUFU.TANH R201, R90 ;  /* 0x0000005a00c97308 */ /* 0x000fe20000002400 */
[----:B------:R-:W-:Y:S01]  /*2ad0*/  FMUL.FTZ R126, R126, UR13 ;  /* 0x0000000d7e7e7c20 */ /* 0x000fe20008410000 */
[----:B------:R-:W-:Y:S01]  /*2ae0*/  STL [R1+0xe0], R158 ;  /* 0x0000e09e01007387 */ /* 0x000fe20000100800 */
[----:B------:R-:W-:Y:S01]  /*2af0*/  FMUL.FTZ R125, R125, UR13 ;  /* 0x0000000d7d7d7c20 */ /* 0x000fe20008410000 */
[----:B------:R-:W-:Y:S01]  /*2b00*/  FMUL.FTZ R127, R127, UR13 ;  /* 0x0000000d7f7f7c20 */ /* 0x000fe20008410000 */
[----:B------:R-:W-:Y:S01]  /*2b10*/  FMUL.FTZ R227, R129, UR13 ;  /* 0x0000000d81e37c20 */ /* 0x000fe20008410000 */
        /* <DEDUP_REMOVED lines=13> */
[----:B------:R1:W-:Y:S02]  /*2bf0*/  STL [R1+0xbc], R149 ;  /* 0x0000bc9501007387 */ /* 0x0003e40000100800 */
[----:B---3--:R-:W3:Y:S02]  /*2c00*/  MUFU.TANH R168, R96 ;  /* 0x0000006000a87308 */ /* 0x008ee40000002400 */
[----:B------:R-:W-:Y:S04]  /*2c10*/  STL [R1+0xb8], R148 ;  /* 0x0000b89401007387 */ /* 0x000fe80000100800 */
[----:B------:R-:W-:Y:S02]  /*2c20*/  STL [R1+0xb4], R147 ;  /* 0x0000b49301007387 */ /* 0x000fe40000100800 */
[----:B-1----:R2:W-:Y:S02]  /*2c30*/  MUFU.TANH R149, R115 ;  /* 0x0000007300957308 */ /* 0x0025e40000002400 */
[----:B------:R-:W-:Y:S04]  /*2c40*/  STL [R1+0xb0], R146 ;  /* 0x0000b09201007387 */ /* 0x000fe80000100800 */
[----:B------:R-:W-:Y:S02]  /*2c50*/  STL [R1+0xac], R145 ;  /* 0x0000ac9101007387 */ /* 0x000fe40000100800 */
[----:B------:R-:W1:Y:S02]  /*2c60*/  MUFU.TANH R167, R97 ;  /* 0x0000006100a77308 */ /* 0x000e640000002400 */
[----:B------:R-:W-:Y:S04]  /*2c70*/  STL [R1+0xa8], R144 ;  /* 0x0000a89001007387 */ /* 0x000fe80000100800 */
[----:B------:R-:W-:Y:S02]  /*2c80*/  STL [R1+0xa4], R143 ;  /* 0x0000a48f01007387 */ /* 0x000fe40000100800 */
[----:B------:R3:W-:Y:S02]  /*2c90*/  MUFU.TANH R197, R133 ;  /* 0x0000008500c57308 */ /* 0x0007e40000002400 */
[----:B------:R-:W-:Y:S04]  /*2ca0*/  STL [R1+0xa0], R142 ;  /* 0x0000a08e01007387 */ /* 0x000fe80000100800 */
[----:B------:R-:W-:Y:S02]  /*2cb0*/  STL [R1+0x9c], R141 ;  /* 0x00009c8d01007387 */ /* 0x000fe40000100800 */
[----:B------:R-:W1:Y:S02]  /*2cc0*/  MUFU.TANH R20, R20 ;  /* 0x0000001400147308 */ /* 0x000e640000002400 */
[----:B------:R3:W-:Y:S01]  /*2cd0*/  STL [R1+0x98], R140 ;  /* 0x0000988c01007387 */ /* 0x0007e20000100800 */
[----:B------:R-:W-:-:S02]  /*2ce0*/  WARPGROUP.DEPBAR.LE gsb0, 0x0 ;  /* 0x00008000000079c5 */ /* 0x000fc40000010000 */
[----:B------:R-:W-:Y:S01]  /*2cf0*/  WARPGROUP.ARRIVE ;  /* 0x00000000000079c5 */ /* 0x000fe20000000000 */
[----:B------:R-:W-:Y:S02]  /*2d00*/  STL [R1+0x94], R6 ;  /* 0x0000940601007387 */ /* 0x000fe40000100800 */
[----:B------:R-:W1:Y:S02]  /*2d10*/  MUFU.TANH R21, R21 ;  /* 0x0000001500157308 */ /* 0x000e640000002400 */
[----:B------:R-:W-:Y:S01]  /*2d20*/  STL [R1+0x90], R5 ;  /* 0x0000900501007387 */ /* 0x000fe20000100800 */
[----:B------:R-:W-:Y:S01]  /*2d30*/  HGMMA.64x128x16.F32.BF16 R24, gdesc[UR4], R24, gsb0 ;  /* 0x01e00000041879f0 */ /* 0x000fe20008001818 */
[----:B------:R-:W-:Y:S02]  /*2d40*/  ULEA UR4, UR43, -UR41, 0x7 ;  /* 0x800000292b047291 */ /* 0x000fe4000f8e383f */
[----:B------:R-:W-:Y:S02]  /*2d50*/  UIADD3 UR6, UR8, 0x4, URZ ;  /* 0x0000000408067890 */ /* 0x000fe4000fffe03f */
[----:B------:R-:W1:Y:S01]  /*2d60*/  MUFU.TANH R23, R23 ;  /* 0x0000001700177308 */ /* 0x000e620000002400 */
[----:B------:R-:W-:Y:S01]  /*2d70*/  UMOV UR7, 0x40000040 ;  /* 0x4000004000077882 */ /* 0x000fe20000000000 */
[----:B------:R-:W-:Y:S01]  /*2d80*/  UMOV UR5, 0x40000040 ;  /* 0x4000004000057882 */ /* 0x000fe20000000000 */
[----:B------:R-:W-:Y:S01]  /*2d90*/  LEA R91, R3, UR4, 0x1 ;  /* 0x00000004035b7c11 */ /* 0x000fe2000f8e08ff */
[----:B------:R-:W-:Y:S01]  /*2da0*/  UIADD3 UR4, UR9, 0x4, URZ ;  /* 0x0000000409047890 */ /* 0x000fe2000fffe03f */
[----:B------:R-:W-:Y:S01]  /*2db0*/  STL [R1+0x8c], R4 ;  /* 0x00008c0401007387 */ /* 0x000fe20000100800 */
[----:B------:R-:W-:-:S02]  /*2dc0*/  UIADD3 UR8, UR9, 0x6, URZ ;  /* 0x0000000609087890 */ /* 0x000fc4000fffe03f */
[----:B------:R-:W-:Y:S01]  /*2dd0*/  IMAD.IADD R91, R8, 0x1, R91 ;  /* 0x00000001085b7824 */ /* 0x000fe200078e025b */
[----:B------:R-:W-:Y:S01]  /*2de0*/  UMOV UR9, 0x40000040 ;  /* 0x4000004000097882 */ /* 0x000fe20000000000 */
[----:B------:R-:W1:Y:S01]  /*2df0*/  MUFU.TANH R232, R232 ;  /* 0x000000e800e87308 */ /* 0x000e620000002400 */
[----:B------:R-:W-:Y:S01]  /*2e00*/  STL [R1+0x88], R2 ;  /* 0x0000880201007387 */ /* 0x000fe20000100800 */
[C---:B--2---:R-:W-:Y:S01]  /*2e10*/  IMAD.IADD R115, R88.reuse, 0x1, -R91 ;  /* 0x0000000158737824 */ /* 0x044fe200078e0a5b */
[----:B------:R-:W-:Y:S02]  /*2e20*/  IADD3 R90, RZ, -R91, -R89 ;  /* 0x8000005bff5a7210 */ /* 0x000fe40007ffe859 */
[----:B------:R-:W-:Y:S01]  /*2e30*/  IADD3 R215, R88, 0x8, -R91 ;  /* 0x0000000858d77810 */ /* 0x000fe20007ffe85b */
[----:B------:R-:W-:Y:S01]  /*2e40*/  FMUL.FTZ R88, R124, UR13 ;  /* 0x0000000d7c587c20 */ /* 0x000fe20008410000 */
[----:B------:R-:W-:Y:S01]  /*2e50*/  SEL R115, R115, 0x80, !P2 ;  /* 0x0000008073737807 */ /* 0x000fe20005000000 */
[----:B------:R-:W2:Y:S01]  /*2e60*/  MUFU.TANH R228, R228 ;  /* 0x000000e400e47308 */ /* 0x000ea20000002400 */
[----:B------:R-:W-:-:S02]  /*2e70*/  IADD3 R214, -R91, 0x8, -R89 ;  /* 0x000000085bd67810 */ /* 0x000fc40007ffe959 */
[----:B------:R-:W-:Y:S02]  /*2e80*/  SEL R124, R90, 0x80, P1 ;  /* 0x000000805a7c7807 */ /* 0x000fe40000800000 */
[----:B------:R-:W-:Y:S02]  /*2e90*/  SEL R215, R215, 0x80, !P0 ;  /* 0x00000080d7d77807 */ /* 0x000fe40004000000 */
[C---:B------:R-:W-:Y:S01]  /*2ea0*/  ISETP.GE.AND P4, PT, R115.reuse, RZ, PT ;  /* 0x000000ff7300720c */ /* 0x040fe20003f86270 */
[----:B------:R-:W2:Y:S01]  /*2eb0*/  MUFU.TANH R237, R237 ;  /* 0x000000ed00ed7308 */ /* 0x000ea20000002400 */
[C---:B------:R-:W-:Y:S02]  /*2ec0*/  ISETP.GE.AND P2, PT, R115.reuse, 0x8, PT ;  /* 0x000000087300780c */ /* 0x040fe40003f46270 */
[C---:B------:R-:W-:Y:S02]  /*2ed0*/  ISETP.GE.AND P0, PT, R115.reuse, 0x9, PT ;  /* 0x000000097300780c */ /* 0x040fe40003f06270 */
[----:B------:R-:W-:-:S02]  /*2ee0*/  ISETP.GE.AND P1, PT, R115, 0x10, PT ;  /* 0x000000107300780c */ /* 0x000fc40003f26270 */
[----:B------:R-:W-:Y:S01]  /*2ef0*/  SEL R214, R214, 0x80, P3 ;  /* 0x00000080d6d67807 */ /* 0x000fe20001800000 */
[----:B------:R1:W-:Y:S01]  /*2f00*/  MUFU.TANH R198, R134 ;  /* 0x0000008600c67308 */ /* 0x0003e20000002400 */
[----:B------:R-:W-:Y:S02]  /*2f10*/  ISETP.GE.AND P3, PT, R115, 0x1, PT ;  /* 0x000000017300780c */ /* 0x000fe40003f66270 */
[C---:B------:R-:W-:Y:S02]  /*2f20*/  ISETP.GT.OR P4, PT, R124.reuse, RZ, !P4 ;  /* 0x000000ff7c00720c */ /* 0x040fe40006784670 */
[C---:B------:R-:W-:Y:S02]  /*2f30*/  ISETP.GT.OR P2, PT, R124.reuse, 0x8, !P2 ;  /* 0x000000087c00780c */ /* 0x040fe40005744670 */
[C---:B------:R-:W-:Y:S01]  /*2f40*/  ISETP.GT.OR P0, PT, R124.reuse, 0x9, !P0 ;  /* 0x000000097c00780c */ /* 0x040fe20004704670 */
[----:B------:R-:W-:Y:S01]  /*2f50*/  MUFU.TANH R159, R105 ;  /* 0x00000069009f7308 */ /* 0x000fe20000002400 */
[----:B------:R-:W-:-:S02]  /*2f60*/  ISETP.GT.OR P1, PT, R124, 0x10, !P1 ;  /* 0x000000107c00780c */ /* 0x000fc40004f24670 */
[----:B------:R-:W-:Y:S02]  /*2f70*/  ISETP.GT.OR P3, PT, R124, 0x1, !P3 ;  /* 0x000000017c00780c */ /* 0x000fe40005f64670 */
[----:B----4-:R-:W-:Y:S02]  /*2f80*/  FSEL R210, R18, -INF , !P4 ;  /* 0xff80000012d27808 */ /* 0x010fe40006000000 */
[----:B------:R-:W-:Y:S01]  /*2f90*/  FSEL R220, R22, -INF , !P2 ;  /* 0xff80000016dc7808 */ /* 0x000fe20005000000 */
[----:B------:R4:W-:Y:S01]  /*2fa0*/  MUFU.TANH R153, R112 ;  /* 0x0000007000997308 */ /* 0x0009e20000002400 */
[C---:B------:R-:W-:Y:S01]  /*2fb0*/  FSEL R225, R230.reuse, -INF , !P0 ;  /* 0xff800000e6e17808 */ /* 0x040fe20004000000 */
[----:B------:R-:W-:Y:S01]  /*2fc0*/  FFMA.FTZ R230, -R230, R230, 1 ;  /* 0x3f800000e6e67423 */ /* 0x000fe200000101e6 */
[----:B------:R-:W-:Y:S02]  /*2fd0*/  FSEL R209, R231, -INF , !P1 ;  /* 0xff800000e7d17808 */ /* 0x000fe40004800000 */
[----:B------:R-:W-:-:S02]  /*2fe0*/  ISETP.GE.AND P4, PT, R115, 0x11, PT ;  /* 0x000000117300780c */ /* 0x000fc40003f86270 */
[C---:B------:R-:W-:Y:S01]  /*2ff0*/  ISETP.GE.AND P2, PT, R115.reuse, 0x19, PT ;  /* 0x000000197300780c */ /* 0x040fe20003f46270 */
[----:B------:R2:W-:Y:S01]  /*3000*/  MUFU.TANH R151, R113 ;  /* 0x0000007100977308 */ /* 0x0005e20000002400 */
[C---:B------:R-:W-:Y:S02]  /*3010*/  ISETP.GE.AND P0, PT, R115.reuse, 0x20, PT ;  /* 0x000000207300780c */ /* 0x040fe40003f06270 */
[----:B------:R-:W-:Y:S02]  /*3020*/  ISETP.GE.AND P1, PT, R115, 0x21, PT ;  /* 0x000000217300780c */ /* 0x000fe40003f26270 */
[----:B------:R-:W-:Y:S02]  /*3030*/  FSEL R211, R19, -INF , !P3 ;  /* 0xff80000013d37808 */ /* 0x000fe40005800000 */
[----:B------:R-:W-:Y:S01]  /*3040*/  ISETP.GE.AND P3, PT, R115, 0x18, PT ;  /* 0x000000187300780c */ /* 0x000fe20003f66270 */
[----:B------:R-:W2:Y:S01]  /*3050*/  MUFU.TANH R236, R236 ;  /* 0x000000ec00ec7308 */ /* 0x000ea20000002400 */
[----:B------:R-:W-:-:S02]  /*3060*/  ISETP.GT.OR P4, PT, R124, 0x11, !P4 ;  /* 0x000000117c00780c */ /* 0x000fc40006784670 */
[C---:B------:R-:W-:Y:S02]  /*3070*/  ISETP.GT.OR P2, PT, R124.reuse, 0x19, !P2 ;  /* 0x000000197c00780c */ /* 0x040fe40005744670 */
[C---:B------:R-:W-:Y:S02]  /*3080*/  ISETP.GT.OR P0, PT, R124.reuse, 0x20, !P0 ;  /* 0x000000207c00780c */ /* 0x040fe40004704670 */
[C---:B------:R-:W-:Y:S01]  /*3090*/  ISETP.GT.OR P1, PT, R124.reuse, 0x21, !P1 ;  /* 0x000000217c00780c */ /* 0x040fe20004f24670 */
[----:B------:R-:W2:Y:S01]  /*30a0*/  MUFU.TANH R234, R234 ;  /* 0x000000ea00ea7308 */ /* 0x000ea20000002400 */
[----:B------:R-:W-:Y:S02]  /*30b0*/  ISETP.GT.OR P3, PT, R124, 0x18, !P3 ;  /* 0x000000187c00780c */ /* 0x000fe40005f64670 */
[----:B------:R-:W-:Y:S02]  /*30c0*/  FSEL R207, R229, -INF , !P4 ;  /* 0xff800000e5cf7808 */ /* 0x000fe40006000000 */
[----:B------:R-:W-:-:S02]  /*30d0*/  FSEL R138, R194, -INF , !P2 ;  /* 0xff800000c28a7808 */ /* 0x000fc40005000000 */
[----:B------:R-:W-:Y:S01]  /*30e0*/  FSEL R136, R195, -INF , !P0 ;  /* 0xff800000c3887808 */ /* 0x000fe20004000000 */
[----:B---3--:R3:W-:Y:S01]  /*30f0*/  MUFU.TANH R140, R88 ;  /* 0x00000058008c7308 */ /* 0x0087e20000002400 */
[----:B------:R-:W-:Y:S02]  /*3100*/  FSEL R133, R196, -INF , !P1 ;  /* 0xff800000c4857808 */ /* 0x000fe40004800000 */
[C---:B------:R-:W-:Y:S02]  /*3110*/  ISETP.GE.AND P4, PT, R115.reuse, 0x28, PT ;  /* 0x000000287300780c */ /* 0x040fe40003f86270 */
[C---:B------:R-:W-:Y:S02]  /*3120*/  ISETP.GE.AND P2, PT, R115.reuse, 0x30, PT ;  /* 0x000000307300780c */ /* 0x040fe40003f46270 */
[C---:B------:R-:W-:Y:S01]  /*3130*/  ISETP.GE.AND P0, PT, R115.reuse, 0x31, PT ;  /* 0x000000317300780c */ /* 0x040fe20003f06270 */
[----:B------:R-:W3:Y:S01]  /*3140*/  MUFU.TANH R170, R94 ;  /* 0x0000005e00aa7308 */ /* 0x000ee20000002400 */
[----:B------:R-:W-:-:S02]  /*3150*/  ISETP.GE.AND P1, PT, R115, 0x38, PT ;  /* 0x000000387300780c */ /* 0x000fc40003f26270 */
[C---:B------:R-:W-:Y:S01]  /*3160*/  FSEL R205, R235.reuse, -INF , !P3 ;  /* 0xff800000ebcd7808 */ /* 0x040fe20005800000 */
[----:B------:R-:W-:Y:S01]  /*3170*/  FFMA.FTZ R235, -R235, R235, 1 ;  /* 0x3f800000ebeb7423 */ /* 0x000fe200000101eb */
[C---:B------:R-:W-:Y:S02]  /*3180*/  ISETP.GE.AND P3, PT, R115.reuse, 0x29, PT ;  /* 0x000000297300780c */ /* 0x040fe40003f66270 */
[----:B------:R-:W-:Y:S01]  /*3190*/  ISETP.GE.AND P5, PT, R115, 0x39, PT ;  /* 0x000000397300780c */ /* 0x000fe20003fa6270 */
[----:B------:R-:W3:Y:S01]  /*31a0*/  MUFU.TANH R169, R95 ;  /* 0x0000005f00a97308 */ /* 0x000ee20000002400 */
[C---:B------:R-:W-:Y:S02]  /*31b0*/  ISETP.GT.OR P4, PT, R124.reuse, 0x28, !P4 ;  /* 0x000000287c00780c */ /* 0x040fe40006784670 */
[C---:B------:R-:W-:Y:S02]  /*31c0*/  ISETP.GT.OR P2, PT, R124.reuse, 0x30, !P2 ;  /* 0x000000307c00780c */ /* 0x040fe40005744670 */
[----:B------:R-:W-:-:S02]  /*31d0*/  ISETP.GT.OR P0, PT, R124, 0x31, !P0 ;  /* 0x000000317c00780c */ /* 0x000fc40004704670 */
[C---:B------:R-:W-:Y:S01]  /*31e0*/  ISETP.GT.OR P1, PT, R124.reuse, 0x38, !P1 ;  /* 0x000000387c00780c */ /* 0x040fe20004f24670 */
[----:B------:R-:W3:Y:S01]  /*31f0*/  MUFU.TANH R166, R98 ;  /* 0x0000006200a67308 */ /* 0x000ee20000002400 */
[C---:B------:R-:W-:Y:S02]  /*3200*/  ISETP.GT.OR P3, PT, R124.reuse, 0x29, !P3 ;  /* 0x000000297c00780c */ /* 0x040fe40005f64670 */
[----:B------:R-:W-:Y:S02]  /*3210*/  ISETP.GT.OR P5, PT, R124, 0x39, !P5 ;  /* 0x000000397c00780c */ /* 0x000fe40006fa4670 */
[----:B-1----:R-:W-:Y:S02]  /*3220*/  FSEL R134, R199, -INF , !P4 ;  /* 0xff800000c7867808 */ /* 0x002fe40006000000 */
[----:B----4-:R-:W-:Y:S01]  /*3230*/  FSEL R112, R202, -INF , !P2 ;  /* 0xff800000ca707808 */ /* 0x010fe20005000000 */
[----:B------:R-:W1:Y:S01]  /*3240*/  MUFU.TANH R165, R99 ;  /* 0x0000006300a57308 */ /* 0x000e620000002400 */
[----:B--2---:R-:W-:-:S02]  /*3250*/  FSEL R113, R203, -INF , !P0 ;  /* 0xff800000cb717808 */ /* 0x004fc40004000000 */
[----:B------:R-:W-:Y:S02]  /*3260*/  FSEL R105, R168, -INF , !P1 ;  /* 0xff800000a8697808 */ /* 0x000fe40004800000 */
[C---:B------:R-:W-:Y:S02]  /*3270*/  ISETP.GE.AND P4, PT, R215.reuse, RZ, PT ;  /* 0x000000ffd700720c */ /* 0x040fe40003f86270 */
[C---:B------:R-:W-:Y:S01]  /*3280*/  ISETP.GE.AND P2, PT, R215.reuse, 0x1, PT ;  /* 0x00000001d700780c */ /* 0x040fe20003f46270 */
[----:B------:R-:W2:Y:S01]  /*3290*/  MUFU.TANH R164, R100 ;  /* 0x0000006400a47308 */ /* 0x000ea20000002400 */
[C---:B------:R-:W-:Y:S02]  /*32a0*/  ISETP.GE.AND P0, PT, R215.reuse, 0x8, PT ;  /* 0x00000008d700780c */ /* 0x040fe40003f06270 */
[----:B------:R-:W-:Y:S02]  /*32b0*/  ISETP.GE.AND P1, PT, R215, 0x9, PT ;  /* 0x00000009d700780c */ /* 0x000fe40003f26270 */
[----:B---3--:R-:W-:-:S02]  /*32c0*/  FSEL R88, R200, -INF , !P3 ;  /* 0xff800000c8587808 */ /* 0x008fc40005800000 */
[----:B------:R-:W-:Y:S01]  /*32d0*/  FSEL R92, R167, -INF , !P5 ;  /* 0xff800000a75c7808 */ /* 0x000fe20006800000 */
[----:B------:R-:W-:Y:S02]  /*32e0*/  WARPGROUP.DEPBAR.LE gsb0, 0x0 ;  /* 0x00008000000079c5 */ /* 0x000fe40000010000 */
[----:B------:R-:W3:Y:S01]  /*32f0*/  LDS R218, [R218+0x400] ;  /* 0x00040000dada7984 */ /* 0x000ee20000000800 */
[----:B------:R-:W-:Y:S01]  /*3300*/  WARPGROUP.ARRIVE ;  /* 0x00000000000079c5 */ /* 0x000fe20000000000 */
[C---:B------:R-:W-:Y:S01]  /*3310*/  ISETP.GE.AND P3, PT, R215.reuse, 0x10, PT ;  /* 0x00000010d700780c */ /* 0x040fe20003f66270 */
[----:B------:R-:W4:Y:S01]  /*3320*/  MUFU.TANH R163, R101 ;  /* 0x0000006500a37308 */ /* 0x000f220000002400 */
[----:B------:R-:W-:Y:S02]  /*3330*/  ISETP.GE.AND P5, PT, R215, 0x11, PT ;  /* 0x00000011d700780c */ /* 0x000fe40003fa6270 */
[C---:B------:R-:W-:Y:S01]  /*3340*/  ISETP.GT.OR P4, PT, R214.reuse, RZ, !P4 ;  /* 0x000000ffd600720c */ /* 0x040fe20006784670 */
[----:B------:R-:W-:Y:S01]  /*3350*/  HGMMA.64x128x16.F32.BF16 R24, gdesc[UR4], R24, gsb0 ;  /* 0x01e00000041879f0 */ /* 0x000fe20008001818 */
[C---:B------:R-:W-:Y:S01]  /*3360*/  ISETP.GT.OR P2, PT, R214.reuse, 0x1, !P2 ;  /* 0x00000001d600780c */ /* 0x040fe20005744670 */
[----:B------:R-:W-:Y:S01]  /*3370*/  ULDC UR4, c[0x0][0x744] ;  /* 0x0001d10000047ab9 */ /* 0x000fe20000000800 */
[C---:B------:R-:W-:Y:S01]  /*3380*/  ISETP.GT.OR P0, PT, R214.reuse, 0x8, !P0 ;  /* 0x00000008d600780c */ /* 0x040fe20004704670 */
[----:B------:R-:W4:Y:S01]  /*3390*/  MUFU.TANH R160, R104 ;  /* 0x0000006800a07308 */ /* 0x000f220000002400 */
[----:B------:R-:W-:-:S02]  /*33a0*/  ISETP.GT.OR P1, PT, R214, 0x9, !P1 ;  /* 0x00000009d600780c */ /* 0x000fc40004f24670 */
[C---:B------:R-:W-:Y:S02]  /*33b0*/  ISETP.GT.OR P3, PT, R214.reuse, 0x10, !P3 ;  /* 0x00000010d600780c */ /* 0x040fe40005f64670 */
[----:B------:R-:W-:Y:S02]  /*33c0*/  ISETP.GT.OR P5, PT, R214, 0x11, !P5 ;  /* 0x00000011d600780c */ /* 0x000fe40006fa4670 */
[----:B------:R-:W-:Y:S01]  /*33d0*/  FSEL R212, R20, -INF , !P4 ;  /* 0xff80000014d47808 */ /* 0x000fe20006000000 */
[----:B------:R-:W4:Y:S01]  /*33e0*/  MUFU.TANH R156, R108 ;  /* 0x0000006c009c7308 */ /* 0x000f220000002400 */
[C---:B------:R-:W-:Y:S01]  /*33f0*/  FSEL R213, R21.reuse, -INF , !P2 ;  /* 0xff80000015d57808 */ /* 0x040fe20005000000 */
[----:B------:R-:W-:Y:S01]  /*3400*/  FFMA.FTZ R21, -R21, R21, 1 ;  /* 0x3f80000015157423 */ /* 0x000fe20000010115 */
[C---:B------:R-:W-:Y:S01]  /*3410*/  FSEL R219, R23.reuse, -INF , !P0 ;  /* 0xff80000017db7808 */ /* 0x040fe20004000000 */
[----:B------:R-:W-:Y:S01]  /*3420*/  FFMA.FTZ R23, -R23, R23, 1 ;  /* 0x3f80000017177423 */ /* 0x000fe20000010117 */
[----:B------:R-:W-:-:S02]  /*3430*/  FSEL R224, R232, -INF , !P1 ;  /* 0xff800000e8e07808 */ /* 0x000fc40004800000 */
[C---:B------:R-:W-:Y:S01]  /*3440*/  ISETP.GE.AND P4, PT, R215.reuse, 0x18, PT ;  /* 0x00000018d700780c */ /* 0x040fe20003f86270 */
[----:B------:R-:W4:Y:S01]  /*3450*/  MUFU.TANH R155, R109 ;  /* 0x0000006d009b7308 */ /* 0x000f220000002400 */
[C---:B------:R-:W-:Y:S02]  /*3460*/  ISETP.GE.AND P2, PT, R215.reuse, 0x19, PT ;  /* 0x00000019d700780c */ /* 0x040fe40003f46270 */
[C---:B------:R-:W-:Y:S02]  /*3470*/  ISETP.GE.AND P0, PT, R215.reuse, 0x20, PT ;  /* 0x00000020d700780c */ /* 0x040fe40003f06270 */
[----:B------:R-:W-:Y:S02]  /*3480*/  ISETP.GE.AND P1, PT, R215, 0x21, PT ;  /* 0x00000021d700780c */ /* 0x000fe40003f26270 */
[C---:B------:R-:W-:Y:S01]  /*3490*/  FSEL R208, R228.reuse, -INF , !P3 ;  /* 0xff800000e4d07808 */ /* 0x040fe20005800000 */
[----:B------:R1:W-:Y:S01]  /*34a0*/  MUFU.TANH R143, R121 ;  /* 0x00000079008f7308 */ /* 0x0003e20000002400 */
[----:B------:R-:W-:Y:S01]  /*34b0*/  FSEL R206, R237, -INF , !P5 ;  /* 0xff800000edce7808 */ /* 0x000fe20006800000 */
[----:B------:R-:W-:Y:S01]  /*34c0*/  FFMA.FTZ R228, -R228, R228, 1 ;  /* 0x3f800000e4e47423 */ /* 0x000fe200000101e4 */
[----:B------:R-:W-:-:S02]  /*34d0*/  ISETP.GE.AND P3, PT, R215, 0x28, PT ;  /* 0x00000028d700780c */ /* 0x000fc40003f66270 */
[----:B------:R-:W-:Y:S01]  /*34e0*/  ISETP.GE.AND P5, PT, R215, 0x29, PT ;  /* 0x00000029d700780c */ /* 0x000fe20003fa6270 */
[----:B---3--:R-:W-:Y:S01]  /*34f0*/  SHFL.IDX PT, R223, R218, R9, 0x1f ;  /* 0x00001f09dadf7589 */ /* 0x008fe200000e0000 */
[C---:B------:R-:W-:Y:S01]  /*3500*/  ISETP.GT.OR P4, PT, R214.reuse, 0x18, !P4 ;  /* 0x00000018d600780c */ /* 0x040fe20006784670 */
[----:B------:R-:W3:Y:S01]  /*3510*/  MUFU.TANH R162, R102 ;  /* 0x0000006600a27308 */ /* 0x000ee20000002400 */
[C---:B------:R-:W-:Y:S02]  /*3520*/  ISETP.GT.OR P2, PT, R214.reuse, 0x19, !P2 ;  /* 0x00000019d600780c */ /* 0x040fe40005744670 */
[C---:B------:R-:W-:Y:S02]  /*3530*/  ISETP.GT.OR P0, PT, R214.reuse, 0x20, !P0 ;  /* 0x00000020d600780c */ /* 0x040fe40004704670 */
[C---:B------:R-:W-:Y:S02]  /*3540*/  ISETP.GT.OR P1, PT, R214.reuse, 0x21, !P1 ;  /* 0x00000021d600780c */ /* 0x040fe40004f24670 */
[C---:B------:R-:W-:Y:S01]  /*3550*/  ISETP.GT.OR P3, PT, R214.reuse, 0x28, !P3 ;  /* 0x00000028d600780c */ /* 0x040fe20005f64670 */
[----:B------:R2:W-:Y:S01]  /*3560*/  MUFU.TANH R150, R114 ;  /* 0x0000007200967308 */ /* 0x0005e20000002400 */
[----:B------:R-:W-:-:S02]  /*3570*/  ISETP.GT.OR P5, PT, R214, 0x29, !P5 ;  /* 0x00000029d600780c */ /* 0x000fc40006fa4670 */
[----:B------:R-:W-:Y:S02]  /*3580*/  FSEL R204, R236, -INF , !P4 ;  /* 0xff800000eccc7808 */ /* 0x000fe40006000000 */
[----:B------:R-:W-:Y:S02]  /*3590*/  FSEL R139, R234, -INF , !P2 ;  /* 0xff800000ea8b7808 */ /* 0x000fe40005000000 */
[----:B------:R-:W-:Y:S01]  /*35a0*/  FSEL R137, R197, -INF , !P0 ;  /* 0xff800000c5897808 */ /* 0x000fe20004000000 */
[----:B------:R-:W3:Y:S01]  /*35b0*/  MUFU.TANH R161, R103 ;  /* 0x0000006700a17308 */ /* 0x000ee20000002400 */
[----:B------:R-:W-:Y:S02]  /*35c0*/  FSEL R135, R198, -INF , !P1 ;  /* 0xff800000c6877808 */ /* 0x000fe40004800000 */
[C---:B------:R-:W-:Y:S02]  /*35d0*/  ISETP.GE.AND P4, PT, R215.reuse, 0x30, PT ;  /* 0x00000030d700780c */ /* 0x040fe40003f86270 */
[----:B------:R-:W-:-:S02]  /*35e0*/  ISETP.GE.AND P2, PT, R215, 0x31, PT ;  /* 0x00000031d700780c */ /* 0x000fc40003f46270 */
[C---:B------:R-:W-:Y:S01]  /*35f0*/  ISETP.GE.AND P0, PT, R215.reuse, 0x38, PT ;  /* 0x00000038d700780c */ /* 0x040fe20003f06270 */
[----:B------:R-:W3:Y:S01]  /*3600*/  MUFU.TANH R158, R106 ;  /* 0x0000006a009e7308 */ /* 0x000ee20000002400 */
[----:B------:R-:W-:Y:S02]  /*3610*/  ISETP.GE.AND P1, PT, R215, 0x39, PT ;  /* 0x00000039d700780c */ /* 0x000fe40003f26270 */
[----:B------:R-:W-:Y:S02]  /*3620*/  FSEL R132, R201, -INF , !P3 ;  /* 0xff800000c9847808 */ /* 0x000fe40005800000 */
[----:B-1----:R-:W-:Y:S02]  /*3630*/  FSEL R121, R171, -INF , !P5 ;  /* 0xff800000ab797808 */ /* 0x002fe40006800000 */
[C---:B------:R-:W-:Y:S01]  /*3640*/  ISETP.GE.AND P3, PT, R115.reuse, 0x40, PT ;  /* 0x000000407300780c */ /* 0x040fe20003f66270 */
[----:B------:R-:W1:Y:S01]  /*3650*/  MUFU.TANH R157, R107 ;  /* 0x0000006b009d7308 */ /* 0x000e620000002400 */
[----:B------:R-:W-:-:S02]  /*3660*/  ISETP.GE.AND P5, PT, R115, 0x41, PT ;  /* 0x000000417300780c */ /* 0x000fc40003fa6270 */
[C---:B------:R-:W-:Y:S02]  /*3670*/  ISETP.GT.OR P4, PT, R214.reuse, 0x30, !P4 ;  /* 0x00000030d600780c */ /* 0x040fe40006784670 */
[C---:B------:R-:W-:Y:S02]  /*3680*/  ISETP.GT.OR P2, PT, R214.reuse, 0x31, !P2 ;  /* 0x00000031d600780c */ /* 0x040fe40005744670 */
[C---:B------:R-:W-:Y:S01]  /*3690*/  ISETP.GT.OR P0, PT, R214.reuse, 0x38, !P0 ;  /* 0x00000038d600780c */ /* 0x040fe20004704670 */
[----:B------:R4:W-:Y:S01]  /*36a0*/  MUFU.TANH R152, R111 ;  /* 0x0000006f00987308 */ /* 0x0009e20000002400 */
[----:B------:R-:W-:Y:S02]  /*36b0*/  ISETP.GT.OR P1, PT, R214, 0x39, !P1 ;  /* 0x00000039d600780c */ /* 0x000fe40004f24670 */
        /* <DEDUP_REMOVED lines=13> */
[----:B------:R-:W2:Y:S01]  /*3790*/  MUFU.TANH R147, R117 ;  /* 0x0000007500937308 */ /* 0x000ea20000002400 */
[----:B----4-:R-:W-:Y:S02]  /*37a0*/  FSEL R111, R163, -INF , !P5 ;  /* 0xff800000a36f7808 */ /* 0x010fe40006800000 */
[C---:B------:R-:W-:Y:S02]  /*37b0*/  ISETP.GE.AND P3, PT, R115.reuse, 0x58, PT ;  /* 0x000000587300780c */ /* 0x040fe40003f66270 */
[----:B------:R-:W-:-:S02]  /*37c0*/  ISETP.GE.AND P5, PT, R115, 0x59, PT ;  /* 0x000000597300780c */ /* 0x000fc40003fa6270 */
        /* <DEDUP_REMOVED lines=8> */
[----:B------:R-:W-:Y:S02]  /*3850*/  FSEL R95, R160, -INF , !P4 ;  /* 0xff800000a05f7808 */ /* 0x000fe40006000000 */
        /* <DEDUP_REMOVED lines=8> */
[----:B------:R-:W-:Y:S01]  /*38e0*/  ISETP.GE.AND P1, PT, R215, 0x49, PT ;  /* 0x00000049d700780c */ /* 0x000fe20003f26270 */
[----:B------:R-:W-:Y:S02]  /*38f0*/  WARPGROUP.DEPBAR.LE gsb0, 0x0 ;  /* 0x00008000000079c5 */ /* 0x000fe40000010000 */
[----:B------:R-:W-:Y:S01]  /*3900*/  WARPGROUP.ARRIVE ;  /* 0x00000000000079c5 */ /* 0x000fe20000000000 */
[----:B------:R-:W-:Y:S02]  /*3910*/  FSEL R108, R153, -INF , !P3 ;  /* 0xff800000996c7808 */ /* 0x000fe40005800000 */
[----:B------:R-:W-:Y:S01]  /*3920*/  FSEL R103, R151, -INF , !P5 ;  /* 0xff80000097677808 */ /* 0x000fe20006800000 */
[----:B------:R-:W4:Y:S01]  /*3930*/  MUFU.TANH R141, R123 ;  /* 0x0000007b008d7308 */ /* 0x000f220000002400 */
[C---:B------:R-:W-:Y:S01]  /*3940*/  ISETP.GE.AND P3, PT, R215.reuse, 0x50, PT ;  /* 0x00000050d700780c */ /* 0x040fe20003f66270 */
[----:B------:R-:W-:Y:S01]  /*3950*/  HGMMA.64x128x16.F32.BF16 R24, gdesc[UR8], R24, gsb0 ;  /* 0x01e00000081879f0 */ /* 0x000fe20008001818 */
[----:B------:R-:W-:-:S02]  /*3960*/  ISETP.GE.AND P5, PT, R215, 0x51, PT ;  /* 0x00000051d700780c */ /* 0x000fc40003fa6270 */
[C---:B------:R-:W-:Y:S02]  /*3970*/  ISETP.GT.OR P4, PT, R214.reuse, 0x40, !P4 ;  /* 0x00000040d600780c */ /* 0x040fe40006784670 */
[C---:B------:R-:W-:Y:S01]  /*3980*/  ISETP.GT.OR P2, PT, R214.reuse, 0x41, !P2 ;  /* 0x00000041d600780c */ /* 0x040fe20005744670 */
[----:B------:R1:W4:Y:S01]  /*3990*/  MUFU.TANH R5, R126 ;  /* 0x0000007e00057308 */ /* 0x0003220000002400 */
[C---:B------:R-:W-:Y:S02]  /*39a0*/  ISETP.GT.OR P0, PT, R214.reuse, 0x48, !P0 ;  /* 0x00000048d600780c */ /* 0x040fe40004704670 */
[C---:B------:R-:W-:Y:S02]  /*39b0*/  ISETP.GT.OR P1, PT, R214.reuse, 0x49, !P1 ;  /* 0x00000049d600780c */ /* 0x040fe40004f24670 */
[C---:B------:R-:W-:Y:S02]  /*39c0*/  ISETP.GT.OR P3, PT, R214.reuse, 0x50, !P3 ;  /* 0x00000050d600780c */ /* 0x040fe40005f64670 */
[----:B------:R-:W-:Y:S01]  /*39d0*/  ISETP.GT.OR P5, PT, R214, 0x51, !P5 ;  /* 0x00000051d600780c */ /* 0x000fe20006fa4670 */
[----:B------:R2:W-:Y:S01]  /*39e0*/  MUFU.TANH R6, R125 ;  /* 0x0000007d00067308 */ /* 0x0005e20000002400 */
[----:B---3--:R-:W-:Y:S01]  /*39f0*/  FSEL R101, R162, -INF , !P4 ;  /* 0xff800000a2657808 */ /* 0x008fe20006000000 */
[----:B-1----:R-:W-:Y:S01]  /*3a00*/  VIADD R126, R9, 0x8 ;  /* 0x00000008097e7836 */ /* 0x002fe20000000000 */
[----:B------:R-:W-:-:S02]  /*3a10*/  FSEL R93, R161, -INF , !P2 ;  /* 0xff800000a15d7808 */ /* 0x000fc40005000000 */
[----:B------:R-:W-:Y:S02]  /*3a20*/  FSEL R104, R158, -INF , !P0 ;  /* 0xff8000009e687808 */ /* 0x000fe40004000000 */
[----:B------:R-:W-:Y:S01]  /*3a30*/  FSEL R99, R157, -INF , !P1 ;  /* 0xff8000009d637808 */ /* 0x000fe20004800000 */
[----:B------:R-:W-:Y:S01]  /*3a40*/  SHFL.IDX PT, R216, R218, R126, 0x1f ;  /* 0x00001f7edad87589 */ /* 0x000fe200000e0000 */
[C---:B------:R-:W-:Y:S01]  /*3a50*/  ISETP.GE.AND P4, PT, R215.reuse, 0x58, PT ;  /* 0x00000058d700780c */ /* 0x040fe20003f86270 */
[----:B--2---:R-:W-:Y:S01]  /*3a60*/  FMUL.FTZ R125, R128, UR13 ;  /* 0x0000000d807d7c20 */ /* 0x004fe20008410000 */
[----:B------:R-:W-:Y:S01]  /*3a70*/  ISETP.GE.AND P2, PT, R215, 0x59, PT ;  /* 0x00000059d700780c */ /* 0x000fe20003f46270 */
[----:B------:R1:W-:Y:S01]  /*3a80*/  MUFU.TANH R4, R127 ;  /* 0x0000007f00047308 */ /* 0x0003e20000002400 */
[C---:B------:R-:W-:Y:S02]  /*3a90*/  ISETP.GE.AND P0, PT, R115.reuse, 0x60, PT ;  /* 0x000000607300780c */ /* 0x040fe40003f06270 */
[----:B------:R-:W-:-:S02]  /*3aa0*/  ISETP.GE.AND P1, PT, R115, 0x61, PT ;  /* 0x000000617300780c */ /* 0x000fc40003f26270 */
[----:B------:R-:W-:Y:S02]  /*3ab0*/  FSEL R96, R154, -INF , !P3 ;  /* 0xff8000009a607808 */ /* 0x000fe40005800000 */
[----:B------:R-:W-:Y:S01]  /*3ac0*/  FSEL R107, R152, -INF , !P5 ;  /* 0xff800000986b7808 */ /* 0x000fe20006800000 */
[----:B------:R2:W-:Y:S01]  /*3ad0*/  MUFU.TANH R2, R125 ;  /* 0x0000007d00027308 */ /* 0x0005e20000002400 */
[C---:B------:R-:W-:Y:S01]  /*3ae0*/  ISETP.GE.AND P3, PT, R115.reuse, 0x68, PT ;  /* 0x000000687300780c */ /* 0x040fe20003f66270 */
[----:B-1----:R-:W-:Y:S01]  /*3af0*/  FMUL.FTZ R127, R130, UR13 ;  /* 0x0000000d827f7c20 */ /* 0x002fe20008410000 */
[----:B------:R-:W-:Y:S02]  /*3b00*/  ISETP.GE.AND P5, PT, R115, 0x69, PT ;  /* 0x000000697300780c */ /* 0x000fe40003fa6270 */
[C---:B------:R-:W-:Y:S02]  /*3b10*/  ISETP.GT.OR P4, PT, R214.reuse, 0x58, !P4 ;  /* 0x00000058d600780c */ /* 0x040fe40006784670 */
[----:B------:R-:W-:Y:S01]  /*3b20*/  ISETP.GT.OR P2, PT, R214, 0x59, !P2 ;  /* 0x00000059d600780c */ /* 0x000fe20005744670 */
[----:B------:R-:W-:Y:S01]  /*3b30*/  MUFU.TANH R127, R127 ;  /* 0x0000007f007f7308 */ /* 0x000fe20000002400 */
[C---:B------:R-:W-:Y:S01]  /*3b40*/  ISETP.GT.OR P0, PT, R124.reuse, 0x60, !P0 ;  /* 0x000000607c00780c */ /* 0x040fe20004704670 */
[----:B--2---:R-:W-:Y:S01]  /*3b50*/  VIADD R125, R9, 0xc ;  /* 0x0000000c097d7836 */ /* 0x004fe20000000000 */
[----:B------:R-:W-:-:S02]  /*3b60*/  ISETP.GT.OR P1, PT, R124, 0x61, !P1 ;  /* 0x000000617c00780c */ /* 0x000fc40004f24670 */
[C---:B------:R-:W-:Y:S02]  /*3b70*/  ISETP.GT.OR P3, PT, R124.reuse, 0x68, !P3 ;  /* 0x000000687c00780c */ /* 0x040fe40005f64670 */
[----:B------:R-:W-:Y:S01]  /*3b80*/  ISETP.GT.OR P5, PT, R124, 0x69, !P5 ;  /* 0x000000697c00780c */ /* 0x000fe20006fa4670 */
[----:B------:R-:W1:Y:S01]  /*3b90*/  SHFL.IDX PT, R233, R17, R125, 0x1f ;  /* 0x00001f7d11e97589 */ /* 0x000e6200000e0000 */
[----:B------:R-:W-:Y:S01]  /*3ba0*/  FSEL R90, R150, -INF , !P4 ;  /* 0xff800000965a7808 */ /* 0x000fe20006000000 */
[----:B------:R-:W-:Y:S01]  /*3bb0*/  MUFU.TANH R227, R227 ;  /* 0x000000e300e37308 */ /* 0x000fe20000002400 */
[----:B------:R-:W-:Y:S02]  /*3bc0*/  FSEL R110, R149, -INF , !P2 ;  /* 0xff800000956e7808 */ /* 0x000fe40005000000 */
[----:B------:R-:W-:Y:S02]  /*3bd0*/  FSEL R106, R148, -INF , !P0 ;  /* 0xff800000946a7808 */ /* 0x000fe40004000000 */
[----:B------:R-:W-:-:S02]  /*3be0*/  FSEL R94, R147, -INF , !P1 ;  /* 0xff800000935e7808 */ /* 0x000fc40004800000 */
[C---:B------:R-:W-:Y:S01]  /*3bf0*/  ISETP.GE.AND P4, PT, R115.reuse, 0x70, PT ;  /* 0x000000707300780c */ /* 0x040fe20003f86270 */
[----:B------:R-:W-:Y:S01]  /*3c00*/  MUFU.TANH R131, R131 ;  /* 0x0000008300837308 */ /* 0x000fe20000002400 */
[C---:B------:R-:W-:Y:S02]  /*3c10*/  ISETP.GE.AND P2, PT, R115.reuse, 0x71, PT ;  /* 0x000000717300780c */ /* 0x040fe40003f46270 */
[C---:B------:R-:W-:Y:S02]  /*3c20*/  ISETP.GE.AND P0, PT, R115.reuse, 0x78, PT ;  /* 0x000000787300780c */ /* 0x040fe40003f06270 */
[----:B------:R-:W-:Y:S02]  /*3c30*/  ISETP.GE.AND P1, PT, R115, 0x79, PT ;  /* 0x000000797300780c */ /* 0x000fe40003f26270 */
[----:B----4-:R-:W-:Y:S02]  /*3c40*/  FSEL R116, R144, -INF , !P3 ;  /* 0xff80000090747808 */ /* 0x010fe40005800000 */
[----:B------:R-:W-:-:S02]  /*3c50*/  FSEL R115, R143, -INF , !P5 ;  /* 0xff8000008f737808 */ /* 0x000fc40006800000 */
[C---:B------:R-:W-:Y:S02]  /*3c60*/  ISETP.GE.AND P3, PT, R215.reuse, 0x60, PT ;  /* 0x00000060d700780c */ /* 0x040fe40003f66270 */
[----:B------:R-:W-:Y:S01]  /*3c70*/  ISETP.GE.AND P5, PT, R215, 0x61, PT ;  /* 0x00000061d700780c */ /* 0x000fe20003fa6270 */
[----:B-1----:R-:W-:Y:S01]  /*3c80*/  FFMA.FTZ R224, R224, UR4, -R233 ;  /* 0x00000004e0e07c23 */ /* 0x002fe200080108e9 */
[----:B------:R-:W-:Y:S02]  /*3c90*/  ISETP.GT.OR P4, PT, R124, 0x70, !P4 ;  /* 0x000000707c00780c */ /* 0x000fe40006784670 */
[C---:B------:R-:W-:Y:S02]  /*3ca0*/  ISETP.GT.OR P3, PT, R214.reuse, 0x60, !P3 ;  /* 0x00000060d600780c */ /* 0x040fe40005f64670 */
[----:B------:R-:W-:Y:S02]  /*3cb0*/  ISETP.GT.OR P5, PT, R214, 0x61, !P5 ;  /* 0x00000061d600780c */ /* 0x000fe40006fa4670 */
[----:B------:R-:W-:-:S02]  /*3cc0*/  FSEL R118, R140, -INF , !P4 ;  /* 0xff8000008c767808 */ /* 0x000fc40006000000 */
        /* <DEDUP_REMOVED lines=8> */
[C---:B------:R-:W-:Y:S02]  /*3d50*/  ISETP.GT.OR P4, PT, R214.reuse, 0x68, !P4 ;  /* 0x00000068d600780c */ /* 0x040fe40006784670 */
[C---:B------:R-:W-:Y:S02]  /*3d60*/  ISETP.GT.OR P3, PT, R214.reuse, 0x69, !P3 ;  /* 0x00000069d600780c */ /* 0x040fe40005f64670 */
[----:B------:R-:W-:Y:S02]  /*3d70*/  ISETP.GT.OR P5, PT, R214, 0x70, !P5 ;  /* 0x00000070d600780c */ /* 0x000fe40006fa4670 */
[----:B------:R-:W-:-:S02]  /*3d80*/  IADD3 R124, R9, 0x4, RZ ;  /* 0x00000004097c7810 */ /* 0x000fc40007ffe0ff */
[----:B------:R-:W-:Y:S02]  /*3d90*/  FSEL R117, R142, -INF , !P4 ;  /* 0xff8000008e757808 */ /* 0x000fe40006000000 */
[----:B------:R-:W-:Y:S01]  /*3da0*/  FSEL R123, R141, -INF , !P3 ;  /* 0xff8000008d7b7808 */ /* 0x000fe20005800000 */
[----:B------:R-:W1:Y:S01]  /*3db0*/  SHFL.IDX PT, R128, R218, R124, 0x1f ;  /* 0x00001f7cda807589 */ /* 0x000e6200000e0000 */
[----:B------:R-:W-:Y:S02]  /*3dc0*/  FSEL R120, R5, -INF , !P5 ;  /* 0xff80000005787808 */ /* 0x000fe40006800000 */
[C---:B------:R-:W-:Y:S01]  /*3dd0*/  ISETP.GE.AND P4, PT, R215.reuse, 0x71, PT ;  /* 0x00000071d700780c */ /* 0x040fe20003f86270 */
[----:B------:R-:W2:Y:S01]  /*3de0*/  SHFL.IDX PT, R217, R17, R124, 0x1f ;  /* 0x00001f7c11d97589 */ /* 0x000ea200000e0000 */
[C---:B------:R-:W-:Y:S02]  /*3df0*/  ISETP.GE.AND P3, PT, R215.reuse, 0x78, PT ;  /* 0x00000078d700780c */ /* 0x040fe40003f66270 */
[----:B------:R-:W-:-:S02]  /*3e00*/  ISETP.GE.AND P5, PT, R215, 0x79, PT ;  /* 0x00000079d700780c */ /* 0x000fc40003fa6270 */
[----:B------:R-:W3:Y:S01]  /*3e10*/  SHFL.IDX PT, R215, R17, R9, 0x1f ;  /* 0x00001f0911d77589 */ /* 0x000ee200000e0000 */
[C---:B------:R-:W-:Y:S02]  /*3e20*/  ISETP.GT.OR P4, PT, R214.reuse, 0x71, !P4 ;  /* 0x00000071d600780c */ /* 0x040fe40006784670 */
[C---:B------:R-:W-:Y:S02]  /*3e30*/  ISETP.GT.OR P3, PT, R214.reuse, 0x78, !P3 ;  /* 0x00000078d600780c */ /* 0x040fe40005f64670 */
[----:B------:R-:W-:Y:S02]  /*3e40*/  ISETP.GT.OR P5, PT, R214, 0x79, !P5 ;  /* 0x00000079d600780c */ /* 0x000fe40006fa4670 */
        /* <DEDUP_REMOVED lines=9> */
[--C-:B---3--:R-:W-:Y:S01]  /*3ee0*/  FFMA.FTZ R216, R210, UR4, -R215.reuse ;  /* 0x00000004d2d87c23 */ /* 0x108fe200080108d7 */
[----:B------:R-:W-:Y:S01]  /*3ef0*/  FFMA.FTZ R25, R212, UR4, -R215 ;  /* 0x00000004d4197c23 */ /* 0x000fe200080108d7 */
[----:B------:R-:W-:Y:S01]  /*3f00*/  IADD3 R215, R9, 0x10, RZ ;  /* 0x0000001009d77810 */ /* 0x000fe20007ffe0ff */
[----:B------:R-:W-:Y:S01]  /*3f10*/  FADD.FTZ R128, R27, -R128 ;  /* 0x800000801b807221 */ /* 0x000fe20000010000 */
[C---:B------:R-:W-:Y:S01]  /*3f20*/  VIADD R217, R9.reuse, 0x14 ;  /* 0x0000001409d97836 */ /* 0x040fe20000000000 */
[----:B------:R-:W1:Y:S01]  /*3f30*/  SHFL.IDX PT, R28, R17, R126, 0x1f ;  /* 0x00001f7e111c7589 */ /* 0x000e6200000e0000 */
[C---:B------:R-:W-:Y:S01]  /*3f40*/  IADD3 R213, R9.reuse, 0x1c, RZ ;  /* 0x0000001c09d57810 */ /* 0x040fe20007ffe0ff */
[----:B------:R-:W-:-:S02]  /*3f50*/  VIADD R212, R9, 0x18 ;  /* 0x0000001809d47836 */ /* 0x000fc40000000000 */
[--C-:B----4-:R-:W-:Y:S01]  /*3f60*/  FADD.FTZ R210, R29, -R214.reuse ;  /* 0x800000d61dd27221 */ /* 0x110fe20000010000 */
[----:B------:R-:W2:Y:S01]  /*3f70*/  SHFL.IDX PT, R27, R218, R215, 0x1f ;  /* 0x00001fd7da1b7589 */ /* 0x000ea200000e0000 */
[----:B------:R-:W-:Y:S01]  /*3f80*/  FADD.FTZ R214, R31, -R214 ;  /* 0x800000d61fd67221 */ /* 0x000fe20000010000 */
[----:B------:R-:W3:Y:S02]  /*3f90*/  MUFU.EX2 R211, R211 ;  /* 0x000000d300d37308 */ /* 0x000ee40000000800 */
[----:B------:R-:W4:Y:S04]  /*3fa0*/  SHFL.IDX PT, R222, R218, R217, 0x1f ;  /* 0x00001fd9dade7589 */ /* 0x000f2800000e0000 */
[----:B------:R-:W4:Y:S02]  /*3fb0*/  SHFL.IDX PT, R29, R218, R213, 0x1f ;  /* 0x00001fd5da1d7589 */ /* 0x000f2400000e0000 */
[----:B------:R-:W4:Y:S02]  /*3fc0*/  MUFU.EX2 R26, R26 ;  /* 0x0000001a001a7308 */ /* 0x000f240000000800 */
[----:B------:R2:W4:Y:S04]  /*3fd0*/  SHFL.IDX PT, R30, R218, R212, 0x1f ;  /* 0x00001fd4da1e7589 */ /* 0x00052800000e0000 */
[----:B------:R-:W4:Y:S02]  /*3fe0*/  SHFL.IDX PT, R31, R17, R215, 0x1f ;  /* 0x00001fd7111f7589 */ /* 0x000f2400000e0000 */
[----:B------:R-:W4:Y:S01]  /*3ff0*/  MUFU.EX2 R25, R25 ;  /* 0x0000001900197308 */ /* 0x000f220000000800 */
[----:B---3--:R-:W-:Y:S01]  /*4000*/  FMUL.FTZ R221, R211, R221 ;  /* 0x000000ddd3dd7220 */ /* 0x008fe20000410000 */
[--C-:B-1----:R-:W-:Y:S01]  /*4010*/  FFMA.FTZ R24, R220, UR4, -R28.reuse ;  /* 0x00000004dc187c23 */ /* 0x102fe2000801081c */
[----:B------:R-:W-:Y:S01]  /*4020*/  FFMA.FTZ R28, R219, UR4, -R28 ;  /* 0x00000004db1c7c23 */ /* 0x000fe2000801081c */
        /* <DEDUP_REMOVED lines=24> */
[--C-:B-1----:R-:W-:Y:S01]  /*41b0*/  FFMA.FTZ R207, R207, UR4, -R32.reuse ;  /* 0x00000004cfcf7c23 */ /* 0x102fe20008010820 */
[----:B------:R-:W-:-:S03]  /*41c0*/  FFMA.FTZ R32, R206, UR4, -R32 ;  /* 0x00000004ce207c23 */ /* 0x000fc60008010820 */
[----:B------:R1:W-:Y:S01]  /*41d0*/  MUFU.EX2 R18, R31 ;  /* 0x0000001f00127308 */ /* 0x0003e20000000800 */
[----:B------:R-:W-:Y:S01]  /*41e0*/  FFMA.FTZ R206, -R20, R20, 1 ;  /* 0x3f80000014ce7423 */ /* 0x000fe20000010114 */
[----:B---3--:R-:W-:-:S03]  /*41f0*/  FFMA.FTZ R204, R204, UR4, -R33 ;  /* 0x00000004cccc7c23 */ /* 0x008fc60008010821 */
[----:B------:R-:W-:Y:S01]  /*4200*/  FMUL.FTZ R206, R206, R223 ;  /* 0x000000dfcece7220 */ /* 0x000fe20000410000 */
[----:B------:R-:W-:Y:S02]  /*4210*/  FFMA.FTZ R223, -R194, R194, 1 ;  /* 0x3f800000c2df7423 */ /* 0x000fe400000101c2 */
[----:B------:R2:W3:Y:S01]  /*4220*/  MUFU.EX2 R20, R32 ;  /* 0x0000002000147308 */ /* 0x0004e20000000800 */
[----:B-1----:R-:W-:Y:S01]  /*4230*/  FFMA.FTZ R31, R205, UR4, -R33 ;  /* 0x00000004cd1f7c23 */ /* 0x002fe20008010821 */
[----:B----4-:R-:W-:Y:S01]  /*4240*/  FFMA.FTZ R33, R139, UR4, -R34 ;  /* 0x000000048b217c23 */ /* 0x010fe20008010822 */
[----:B------:R-:W-:Y:S01]  /*4250*/  FMUL.FTZ R214, R30, R214 ;  /* 0x000000d61ed67220 */ /* 0x000fe20000410000 */
[----:B------:R-:W1:Y:S01]  /*4260*/  SHFL.IDX PT, R139, R15, R124, 0x1f ;  /* 0x00001f7c0f8b7589 */ /* 0x000e6200000e0000 */
[----:B------:R-:W-:-:S03]  /*4270*/  FFMA.FTZ R205, R134, UR4, -R209 ;  /* 0x0000000486cd7c23 */ /* 0x000fc600080108d1 */
[----:B------:R4:W1:Y:S01]  /*4280*/  MUFU.EX2 R17, R207 ;  /* 0x000000cf00117308 */ /* 0x0008620000000800 */
[----:B--2---:R-:W-:Y:S01]  /*4290*/  FFMA.FTZ R32, -R19, R19, 1 ;  /* 0x3f80000013207423 */ /* 0x004fe20000010113 */
[----:B------:R-:W-:Y:S01]  /*42a0*/  FFMA.FTZ R134, R132, UR4, -R209 ;  /* 0x0000000484867c23 */ /* 0x000fe200080108d1 */
[----:B------:R-:W2:Y:S04]  /*42b0*/  LDL.LU R194, [R1+0x13c] ;  /* 0x00013c0001c27983 */ /* 0x000ea80000300800 */
[----:B------:R-:W1:Y:S01]  /*42c0*/  SHFL.IDX PT, R209, R10, R126, 0x1f ;  /* 0x00001f7e0ad17589 */ /* 0x000e6200000e0000 */
[----:B------:R1:W-:Y:S01]  /*42d0*/  MUFU.EX2 R19, R204 ;  /* 0x000000cc00137308 */ /* 0x0003e20000000800 */
[----:B---3--:R-:W-:Y:S02]  /*42e0*/  FMUL.FTZ R222, R20, R222 ;  /* 0x000000de14de7220 */ /* 0x008fe40000410000 */
        /* <DEDUP_REMOVED lines=35> */
[--C-:B---3--:R-:W-:Y:S01]  /*4520*/  FFMA.FTZ R109, R109, UR4, -R207.reuse ;  /* 0x000000046d6d7c23 */ /* 0x108fe200080108cf */
[----:B------:R-:W-:Y:S01]  /*4530*/  FFMA.FTZ R114, R101, UR4, -R207 ;  /* 0x0000000465727c23 */ /* 0x000fe200080108cf */
[----:B------:R-:W3:Y:S01]  /*4540*/  SHFL.IDX PT, R139, R10, R213, 0x1f ;  /* 0x00001fd50a8b7589 */ /* 0x000ee200000e0000 */
[--C-:B------:R-:W-:Y:S01]  /*4550*/  FFMA.FTZ R101, R93, UR4, -R121.reuse ;  /* 0x000000045d657c23 */ /* 0x100fe20008010879 */
[----:B------:R-:W-:Y:S01]  /*4560*/  FFMA.FTZ R111, R111, UR4, -R121 ;  /* 0x000000046f6f7c23 */ /* 0x000fe20008010879 */
[----:B------:R-:W-:Y:S01]  /*4570*/  FFMA.FTZ R121, R95, UR4, -R209 ;  /* 0x000000045f797c23 */ /* 0x000fe200080108d1 */
[----:B------:R-:W3:Y:S01]  /*4580*/  SHFL.IDX PT, R207, R10, R217, 0x1f ;  /* 0x00001fd90acf7589 */ /* 0x000ee200000e0000 */
        /* <DEDUP_REMOVED lines=9> */
[--C-:B---3--:R-:W-:Y:S01]  /*4620*/  FFMA.FTZ R103, R103, UR4, -R139.reuse ;  /* 0x0000000467677c23 */ /* 0x108fe2000801088b */
        /* <DEDUP_REMOVED lines=11> */
[----:B---3--:R-:W-:Y:S01]  /*46e0*/  FFMA.FTZ R135, R98, UR4, -R207 ;  /* 0x0000000462877c23 */ /* 0x008fe200080108cf */
[----:B------:R-:W-:-:S02]  /*46f0*/  FSEL R207, R227, -INF , !P1 ;  /* 0xff800000e3cf7808 */ /* 0x000fc40004800000 */
[----:B------:R-:W3:Y:S01]  /*4700*/  SHFL.IDX PT, R96, R12, R125, 0x1f ;  /* 0x00001f7d0c607589 */ /* 0x000ee200000e0000 */
        /* <DEDUP_REMOVED lines=14> */
[--C-:B---3--:R-:W-:Y:S01]  /*47f0*/  FFMA.FTZ R115, R115, UR4, -R96.reuse ;  /* 0x0000000473737c23 */ /* 0x108fe20008010860 */
[----:B------:R-:W-:Y:S01]  /*4800*/  FFMA.FTZ R123, R123, UR4, -R96 ;  /* 0x000000047b7b7c23 */ /* 0x000fe20008010860 */
[----:B------:R-:W3:Y:S01]  /*4810*/  MUFU.EX2 R35, R35 ;  /* 0x0000002300237308 */ /* 0x000ee20000000800 */
[--C-:B-1----:R-:W-:Y:S01]  /*4820*/  FFMA.FTZ R137, R94, UR4, -R99.reuse ;  /* 0x000000045e897c23 */ /* 0x102fe20008010863 */
[----:B------:R-:W-:Y:S02]  /*4830*/  FFMA.FTZ R122, R122, UR4, -R99 ;  /* 0x000000047a7a7c23 */ /* 0x000fe40008010863 */
[----:B------:R-:W-:Y:S01]  /*4840*/  SHFL.IDX PT, R99, R12, R217, 0x1f ;  /* 0x00001fd90c637589 */ /* 0x000fe200000e0000 */
[--C-:B------:R-:W-:Y:S01]  /*4850*/  FFMA.FTZ R106, R106, UR4, -R205.reuse ;  /* 0x000000046a6a7c23 */ /* 0x100fe200080108cd */
[----:B------:R-:W-:Y:S02]  /*4860*/  FFMA.FTZ R119, R119, UR4, -R205 ;  /* 0x0000000477777c23 */ /* 0x000fe400080108cd */
[----:B------:R1:W-:Y:S01]  /*4870*/  MUFU.EX2 R96, R112 ;  /* 0x0000007000607308 */ /* 0x0003e20000000800 */
[----:B------:R3:W3:Y:S01]  /*4880*/  SHFL.IDX PT, R205, R12, R213, 0x1f ;  /* 0x00001fd50ccd7589 */ /* 0x0006e200000e0000 */
        /* <DEDUP_REMOVED lines=9> */
[----:B---3--:R1:W-:Y:S01]  /*4920*/  MUFU.EX2 R12, R102 ;  /* 0x00000066000c7308 */ /* 0x0083e20000000800 */
[----:B------:R-:W-:Y:S02]  /*4930*/  FFMA.FTZ R138, -R229, R229, 1 ;  /* 0x3f800000e58a7423 */ /* 0x000fe400000101e5 */
[----:B------:R-:W-:Y:S02]  /*4940*/  FFMA.FTZ R129, R129, UR4, -R97 ;  /* 0x0000000481817c23 */ /* 0x000fe40008010861 */
[----:B------:R-:W-:Y:S02]  /*4950*/  FMUL.FTZ R138, R138, R220 ;  /* 0x000000dc8a8a7220 */ /* 0x000fe40000410000 */
[----:B------:R-:W3:Y:S01]  /*4960*/  SHFL.IDX PT, R220, R221, R215, 0x1f ;  /* 0x00001fd7dddc7589 */ /* 0x000ee200000e0000 */
        /* <DEDUP_REMOVED lines=20> */
[----:B---3--:R-:W-:Y:S01]  /*4ab0*/  FMUL.FTZ R105, R23, R98 ;  /* 0x0000006217697220 */ /* 0x008fe20000410000 */
[----:B------:R-:W-:Y:S01]  /*4ac0*/  FSEL R23, R131, -INF , !P5 ;  /* 0xff80000083177808 */ /* 0x000fe20006800000 */
[----:B------:R3:W-:Y:S04]  /*4ad0*/  MUFU.EX2 R98, R101 ;  /* 0x0000006500627308 */ /* 0x0007e80000000800 */
[----:B------:R-:W-:-:S04]  /*4ae0*/  FFMA.FTZ R205, R23, UR4, -R205 ;  /* 0x0000000417cd7c23 */ /* 0x000fc800080108cd */
[----:B------:R4:W-:Y:S01]  /*4af0*/  MUFU.EX2 R23, R114 ;  /* 0x0000007200177308 */ /* 0x0009e20000000800 */
[----:B---3--:R-:W-:Y:S02]  /*4b00*/  FMUL.FTZ R101, R235, R36 ;  /* 0x00000024eb657220 */ /* 0x008fe40000410000 */
[----:B------:R-:W-:Y:S05]  /*4b10*/  SHFL.IDX PT, R36, R221, R212, 0x1f ;  /* 0x00001fd4dd247589 */ /* 0x000fea00000e0000 */
[----:B------:R-:W3:Y:S01]  /*4b20*/  MUFU.EX2 R34, R34 ;  /* 0x0000002200227308 */ /* 0x000ee20000000800 */
        /* <DEDUP_REMOVED lines=15> */
[----:B------:R-:W2:Y:S08]  /*4c20*/  MUFU.EX2 R100, R100 ;  /* 0x0000006400647308 */ /* 0x000eb00000000800 */
        /* <DEDUP_REMOVED lines=45> */
[----:B------:R-:W2:Y:S01]  /*4f00*/  SHFL.IDX PT, R214, R41, R9, 0x1f ;  /* 0x00001f0929d67589 */ /* 0x000ea200000e0000 */
[----:B------:R-:W-:Y:S01]  /*4f10*/  FFMA.FTZ R46, -R195, R195, 1 ;  /* 0x3f800000c32e7423 */ /* 0x000fe200000101c3 */
[----:B---3--:R-:W-:Y:S01]  /*4f20*/  FMUL.FTZ R40, R34, R40 ;  /* 0x0000002822287220 */ /* 0x008fe20000410000 */
[----:B------:R-:W-:Y:S01]  /*4f30*/  FMUL.FTZ R49, R49, R210 ;  /* 0x000000d231317220 */ /* 0x000fe20000410000 */
[----:B------:R-:W-:Y:S01]  /*4f40*/  SHFL.IDX PT, R218, R41, R212, 0x1f ;  /* 0x00001fd429da7589 */ /* 0x000fe200000e0000 */
[----:B------:R-:W-:Y:S01]  /*4f50*/  FMUL.FTZ R220, R90, R220 ;  /* 0x000000dc5adc7220 */ /* 0x000fe20000410000 */
[----:B------:R-:W-:Y:S01]  /*4f60*/  FMUL.FTZ R46, R46, R40 ;  /* 0x000000282e2e7220 */ /* 0x000fe20000410000 */
[----:B------:R-:W-:Y:S01]  /*4f70*/  MUFU.EX2 R116, R116 ;  /* 0x0000007400747308 */ /* 0x000fe20000000800 */
[----:B------:R-:W3:Y:S01]  /*4f80*/  SHFL.IDX PT, R210, R41, R124, 0x1f ;  /* 0x00001f7c29d27589 */ /* 0x000ee200000e0000 */
        /* <DEDUP_REMOVED lines=26> */
[--C-:B--2---:R-:W-:Y:S01]  /*5130*/  FADD.FTZ R56, R56, -R214.reuse ;  /* 0x800000d638387221 */ /* 0x104fe20000010000 */
[----:B------:R-:W-:Y:S01]  /*5140*/  FMUL.FTZ R54, R54, R53 ;  /* 0x0000003536367220 */ /* 0x000fe20000410000 */
[----:B------:R-:W-:Y:S01]  /*5150*/  FADD.FTZ R58, R58, -R214 ;  /* 0x800000d63a3a7221 */ /* 0x000fe20000010000 */
[----:B------:R-:W1:Y:S01]  /*5160*/  SHFL.IDX PT, R62, R63, R9, 0x1f ;  /* 0x00001f093f3e7589 */ /* 0x000e6200000e0000 */
[----:B------:R-:W-:Y:S01]  /*5170*/  FMUL.FTZ R53, R36, R55 ;  /* 0x0000003724357220 */ /* 0x000fe20000410000 */
[----:B---3--:R-:W-:Y:S01]  /*5180*/  FADD.FTZ R57, R57, -R210 ;  /* 0x800000d239397221 */ /* 0x008fe20000010000 */
        /* <DEDUP_REMOVED lines=151> */
[----:B------:R-:W-:Y:S01]  /*5b00*/  FMUL.FTZ R73, R137, R73 ;  /* 0x0000004989497220 */ /* 0x000fe20000410000 */
[----:B------:R-:W-:-:S03]  /*5b10*/  FMUL.FTZ R66, R66, R36 ;  /* 0x0000002442427220 */ /* 0x000fc60000410000 */
[----:B------:R-:W-:Y:S01]  /*5b20*/  FMUL.FTZ R124, R124, R73 ;  /* 0x000000497c7c7220 */ /* 0x000fe20000410000 */
[----:B------:R-:W-:Y:S01]  /*5b30*/  FMUL.FTZ R73, R116, R76 ;  /* 0x0000004c74497220 */ /* 0x000fe20000410000 */
[----:B------:R-:W-:-:S03]  /*5b40*/  FMUL.FTZ R36, R122, R75 ;  /* 0x0000004b7a247220 */ /* 0x000fc60000410000 */
[----:B------:R-:W-:Y:S01]  /*5b50*/  FMUL.FTZ R210, R210, R73 ;  /* 0x00000049d2d27220 */ /* 0x000fe20000410000 */
[----:B------:R-:W-:Y:S01]  /*5b60*/  FMUL.FTZ R73, R130, R84 ;  /* 0x0000005482497220 */ /* 0x000fe20000410000 */
[----:B------:R-:W-:Y:S01]  /*5b70*/  FMUL.FTZ R121, R121, R36 ;  /* 0x0000002479797220 */ /* 0x000fe20000410000 */
[----:B------:R-:W-:Y:S01]  /*5b80*/  FMUL.FTZ R36, R113, R81 ;  /* 0x0000005171247220 */ /* 0x000fe20000410000 */
[----:B------:R-:W-:Y:S01]  /*5b90*/  FMUL.FTZ R221, R132, R221 ;  /* 0x000000dd84dd7220 */ /* 0x000fe20000410000 */
[----:B------:R-:W-:Y:S01]  /*5ba0*/  FMUL.FTZ R218, R218, R73 ;  /* 0x00000049dada7220 */ /* 0x000fe20000410000 */
[----:B---3--:R-:W-:Y:S01]  /*5bb0*/  FMUL.FTZ R86, R129, R86 ;  /* 0x0000005681567220 */ /* 0x008fe20000410000 */
[----:B------:R-:W-:Y:S01]  /*5bc0*/  F2FP.BF16.F32.PACK_AB R73, R51, R11 ;  /* 0x0000000b3349723e */ /* 0x000fe200000010ff */
        /* <DEDUP_REMOVED lines=69> */
[----:B--2---:R-:W-:-:S04]  /*6020*/  IMAD R11, R0, 0x4000, R220 ;  /* 0x00004000000b7824 */ /* 0x004fc800078e02dc */
        /* <DEDUP_REMOVED lines=76> */
[----:B------:R-:W-:-:S05]  /*64f0*/  IADD3 R40, R16, 0x20c00, RZ ;  /* 0x00020c0010287810 */ /* 0x000fca0007ffe0ff */
[----:B---3--:R-:W-:-:S05]  /*6500*/  IMAD R10, R14, 0x2000, R40 ;  /* 0x000020000e0a7824 */ /* 0x008fca00078e0228 */
        /* <DEDUP_REMOVED lines=70> */
.L_x_1712:
        /* <DEDUP_REMOVED lines=68> */
.L_x_1713:
        /* <DEDUP_REMOVED lines=12> */
.L_x_1703:
[----:B------:R-:W2:Y:S01]  /*6e70*/  S2UR UR6, SR_CTAID.X ;  /* 0x00000000000679c3 */ /* 0x000ea20000002500 */
[----:B------:R-:W-:Y:S01]  /*6e80*/  UIADD3 UR4, UR41, -UR40, URZ ;  /* 0x8000002829047290 */ /* 0x000fe2000fffe03f */
[----:B------:R-:W-:-:S03]  /*6e90*/  ULDC UR5, c[0x0][0x748] ;  /* 0x0001d20000057ab9 */ /* 0x000fc60000000800 */
[----:B--2---:R-:W-:-:S04]  /*6ea0*/  ULEA UR4, UR6, UR4, 0x7 ;  /* 0x0000000406047291 */ /* 0x004fc8000f8e383f */
[----:B------:R-:W-:-:S04]  /*6eb0*/  UIADD3 UR4, UR4, UR5, URZ ;  /* 0x0000000504047290 */ /* 0x000fc8000fffe03f */
[----:B------:R-:W-:-:S04]  /*6ec0*/  USHF.R.S32.HI UR5, URZ, 0x1f, UR4 ;  /* 0x0000001f3f057899 */ /* 0x000fc80008011404 */
[----:B------:R-:W-:-:S04]  /*6ed0*/  ULEA.HI UR5, UR5, UR4, URZ, 0x7 ;  /* 0x0000000405057291 */ /* 0x000fc8000f8f383f */
[----:B------:R-:W-:-:S06]  /*6ee0*/  USHF.R.S32.HI UR5, URZ, 0x7, UR5 ;  /* 0x000000073f057899 */ /* 0x000fcc0008011405 */
[----:B------:R-:W-:-:S04]  /*6ef0*/  MOV R5, UR5 ;  /* 0x0000000500057c02 */ /* 0x000fc80008000f00 */
        /* <DEDUP_REMOVED lines=8> */
[----:B------:R-:W-:Y:S01]  /*6f80*/  UIMAD UR4, UR6, -0x80, UR40 ;  /* 0xffffff80060478a4 */ /* 0x000fe2000f8e0228 */
[----:B------:R-:W-:Y:S01]  /*6f90*/  IMAD.MOV.U32 R23, RZ, RZ, 0x40000040 ;  /* 0x40000040ff177424 */ /* 0x000fe200078e00ff */
[----:B------:R-:W-:Y:S01]  /*6fa0*/  MOV R21, 0x40000040 ;  /* 0x4000004000157802 */ /* 0x000fe20000000f00 */
[----:B------:R-:W5:Y:S01]  /*6fb0*/  S2R R5, SR_TID.X ;  /* 0x0000000000057919 */ /* 0x000f620000002100 */
[----:B------:R-:W-:Y:S01]  /*6fc0*/  IMAD.MOV.U32 R19, RZ, RZ, 0x40000040 ;  /* 0x40000040ff137424 */ /* 0x000fe200078e00ff */
[----:B------:R-:W1:Y:S01]  /*6fd0*/  S2R R13, SR_TID.X ;  /* 0x00000000000d7919 */ /* 0x000e620000002100 */
[----:B-----5:R-:W-:-:S02]  /*6fe0*/  VIADD R7, R5, 0xffffff80 ;  /* 0xffffff8005077836 */ /* 0x020fc40000000000 */
[C---:B-1----:R-:W-:Y:S02]  /*6ff0*/  VIADD R15, R13.reuse, 0xffffff80 ;  /* 0xffffff800d0f7836 */ /* 0x042fe40000000000 */
[----:B------:R-:W-:-:S03]  /*7000*/  VIADD R17, R13, 0xffffff80 ;  /* 0xffffff800d117836 */ /* 0x000fc60000000000 */
[----:B------:R-:W-:-:S04]  /*7010*/  SHF.R.S32.HI R15, RZ, 0x1f, R15 ;  /* 0x0000001fff0f7819 */ /* 0x000fc8000001140f */
[----:B------:R-:W-:-:S04]  /*7020*/  LEA.HI R15, R15, R17, RZ, 0x7 ;  /* 0x000000110f0f7211 */ /* 0x000fc800078f38ff */
[----:B------:R-:W-:-:S04]  /*7030*/  SHF.R.S32.HI R15, RZ, 0x7, R15 ;  /* 0x00000007ff0f7819 */ /* 0x000fc8000001140f */
[----:B------:R-:W-:Y:S01]  /*7040*/  LEA.HI R13, R15, R15, RZ, 0x1 ;  /* 0x0000000f0f0d7211 */ /* 0x000fe200078f08ff */
        /* <DEDUP_REMOVED lines=11> */
[----:B------:R-:W-:Y:S02]  /*7100*/  MOV R12, UR4 ;  /* 0x00000004000c7c02 */ /* 0x000fe40008000f00 */
[----:B------:R-:W-:Y:S02]  /*7110*/  LEA.HI R5, R8, R11, RZ, 0x3 ;  /* 0x0000000b08057211 */ /* 0x000fe400078f18ff */
[----:B------:R-:W-:Y:S01]  /*7120*/  IADD3 R8, R7, -R6, RZ ;  /* 0x8000000607087210 */ /* 0x000fe20007ffe0ff */
[----:B------:R-:W-:Y:S01]  /*7130*/  IMAD R6, R9, -0x10, R12 ;  /* 0xfffffff009067824 */ /* 0x000fe200078e020c */
[----:B------:R-:W-:Y:S01]  /*7140*/  LOP3.LUT R12, R5, 0xfffffff8, RZ, 0xc0, !PT ;  /* 0xfffffff8050c7812 */ /* 0x000fe200078ec0ff */
[----:B------:R-:W-:Y:S01]  /*7150*/  IMAD.IADD R7, R7, 0x1, -R10 ;  /* 0x0000000107077824 */ /* 0x000fe200078e0a0a */
[----:B------:R-:W-:-:S02]  /*7160*/  SHF.R.S32.HI R9, RZ, 0x1f, R8 ;  /* 0x0000001fff097819 */ /* 0x000fc40000011408 */
[----:B------:R-:W-:Y:S02]  /*7170*/  IADD3 R6, R6, R12, -R11 ;  /* 0x0000000c06067210 */ /* 0x000fe40007ffe80b */
[CC--:B------:R-:W-:Y:S02]  /*7180*/  LEA.HI R11, R9.reuse, R8.reuse, RZ, 0x3 ;  /* 0x00000008090b7211 */ /* 0x0c0fe400078f18ff */
[----:B------:R-:W-:Y:S02]  /*7190*/  LEA.HI R12, R9, R8, RZ, 0x2 ;  /* 0x00000008090c7211 */ /* 0x000fe400078f10ff */
[----:B------:R-:W-:Y:S02]  /*71a0*/  LOP3.LUT R5, R13, 0xfffffffe, RZ, 0xc0, !PT ;  /* 0xfffffffe0d057812 */ /* 0x000fe400078ec0ff */
[--C-:B------:R-:W-:Y:S02]  /*71b0*/  SHF.R.S32.HI R9, RZ, 0x3, R11.reuse ;  /* 0x00000003ff097819 */ /* 0x100fe4000001140b */
[----:B------:R-:W-:Y:S01]  /*71c0*/  SHF.R.S32.HI R14, RZ, 0x1f, R11 ;  /* 0x0000001fff0e7819 */ /* 0x000fe2000001140b */
[----:B------:R-:W-:Y:S01]  /*71d0*/  IMAD.IADD R5, R15, 0x1, -R5 ;  /* 0x000000010f057824 */ /* 0x000fe200078e0a05 */
[----:B------:R-:W-:-:S02]  /*71e0*/  SHF.R.S32.HI R11, RZ, 0x2, R12 ;  /* 0x00000002ff0b7819 */ /* 0x000fc4000001140c */
[----:B------:R-:W-:Y:S01]  /*71f0*/  LEA.HI R14, R14, R9, RZ, 0x4 ;  /* 0x000000090e0e7211 */ /* 0x000fe200078f20ff */
[----:B------:R-:W-:Y:S01]  /*7200*/  IMAD R8, R5, -0x40, R6 ;  /* 0xffffffc005087824 */ /* 0x000fe200078e0206 */
[----:B------:R-:W-:Y:S01]  /*7210*/  LEA.HI R12, R12, R11, RZ, 0x1 ;  /* 0x0000000b0c0c7211 */ /* 0x000fe200078f08ff */
[C---:B------:R-:W-:Y:S01]  /*7220*/  VIADD R13, R11.reuse, 0x10 ;  /* 0x000000100b0d7836 */ /* 0x040fe20000000000 */
[----:B------:R-:W-:Y:S01]  /*7230*/  LOP3.LUT R14, R14, 0x1ffffff0, RZ, 0xc0, !PT ;  /* 0x1ffffff00e0e7812 */ /* 0x000fe200078ec0ff */
[C---:B------:R-:W-:Y:S01]  /*7240*/  VIADD R15, R11.reuse, 0x18 ;  /* 0x000000180b0f7836 */ /* 0x040fe20000000000 */
[----:B------:R-:W-:Y:S02]  /*7250*/  IADD3 R5, R11, 0x8, RZ ;  /* 0x000000080b057810 */ /* 0x000fe40007ffe0ff */
[----:B------:R-:W-:Y:S01]  /*7260*/  LOP3.LUT R12, R12, 0xfffffffe, RZ, 0xc0, !PT ;  /* 0xfffffffe0c0c7812 */ /* 0x000fe200078ec0ff */
[----:B------:R-:W-:Y:S01]  /*7270*/  IMAD.IADD R9, R9, 0x1, -R14 ;  /* 0x0000000109097824 */ /* 0x000fe200078e0a0e */
[----:B------:R-:W-:-:S02]  /*7280*/  LEA.HI R6, R5, R5, RZ, 0x1 ;  /* 0x0000000505067211 */ /* 0x000fc400078f08ff */
[----:B------:R-:W-:Y:S02]  /*7290*/  IADD3 R12, R11, -R12, RZ ;  /* 0x8000000c0b0c7210 */ /* 0x000fe40007ffe0ff */
[----:B------:R-:W-:Y:S02]  /*72a0*/  LOP3.LUT R10, R6, 0xfffffffe, RZ, 0xc0, !PT ;  /* 0xfffffffe060a7812 */ /* 0x000fe400078ec0ff */
[----:B------:R-:W-:Y:S02]  /*72b0*/  LEA R11, R9, R12, 0x3 ;  /* 0x0000000c090b7211 */ /* 0x000fe400078e18ff */
[----:B------:R-:W-:Y:S01]  /*72c0*/  LEA.HI R9, R13, R13, RZ, 0x1 ;  /* 0x0000000d0d097211 */ /* 0x000fe200078f08ff */
[----:B------:R-:W-:Y:S01]  /*72d0*/  IMAD.IADD R10, R5, 0x1, -R10 ;  /* 0x00000001050a7824 */ /* 0x000fe200078e0a0a */
[--C-:B------:R-:W-:Y:S01]  /*72e0*/  SHF.R.S32.HI R5, RZ, 0x1, R6.reuse ;  /* 0x00000001ff057819 */ /* 0x100fe20000011406 */
[----:B------:R1:W-:Y:S01]  /*72f0*/  STL [R1+0x54], R11 ;  /* 0x0000540b01007387 */ /* 0x0003e20000100800 */
[----:B------:R-:W-:-:S02]  /*7300*/  SHF.R.S32.HI R6, RZ, 0x1f, R6 ;  /* 0x0000001fff067819 */ /* 0x000fc40000011406 */
[--C-:B------:R-:W-:Y:S02]  /*7310*/  SHF.R.S32.HI R14, RZ, 0x1f, R9.reuse ;  /* 0x0000001fff0e7819 */ /* 0x100fe40000011409 */
[----:B------:R-:W-:Y:S02]  /*7320*/  LEA.HI R17, R15, R15, RZ, 0x1 ;  /* 0x0000000f0f117211 */ /* 0x000fe400078f08ff */
[----:B------:R-:W-:Y:S02]  /*7330*/  LOP3.LUT R12, R9, 0xfffffffe, RZ, 0xc0, !PT ;  /* 0xfffffffe090c7812 */ /* 0x000fe400078ec0ff */
[----:B------:R-:W-:Y:S02]  /*7340*/  LEA.HI R6, R6, R5, RZ, 0x4 ;  /* 0x0000000506067211 */ /* 0x000fe400078f20ff */
[----:B-1----:R-:W-:Y:S01]  /*7350*/  SHF.R.S32.HI R11, RZ, 0x1, R9 ;  /* 0x00000001ff0b7819 */ /* 0x002fe20000011409 */
[----:B------:R-:W-:Y:S01]  /*7360*/  IMAD.IADD R12, R13, 0x1, -R12 ;  /* 0x000000010d0c7824 */ /* 0x000fe200078e0a0c */
[----:B------:R-:W-:-:S02]  /*7370*/  SHF.R.S32.HI R9, RZ, 0x1, R17 ;  /* 0x00000001ff097819 */ /* 0x000fc40000011411 */
[----:B------:R-:W-:Y:S02]  /*7380*/  LEA.HI R14, R14, R11, RZ, 0x4 ;  /* 0x0000000b0e0e7211 */ /* 0x000fe400078f20ff */
[----:B------:R-:W-:Y:S02]  /*7390*/  SHF.R.S32.HI R18, RZ, 0x1f, R17 ;  /* 0x0000001fff127819 */ /* 0x000fe40000011411 */
[----:B------:R-:W-:Y:S02]  /*73a0*/  LOP3.LUT R6, R6, 0x1ffffff0, RZ, 0xc0, !PT ;  /* 0x1ffffff006067812 */ /* 0x000fe400078ec0ff */
[----:B------:R-:W-:Y:S02]  /*73b0*/  LOP3.LUT R14, R14, 0x1ffffff0, RZ, 0xc0, !PT ;  /* 0x1ffffff00e0e7812 */ /* 0x000fe400078ec0ff */
[----:B------:R-:W-:Y:S02]  /*73c0*/  LEA.HI R13, R18, R9, RZ, 0x4 ;  /* 0x00000009120d7211 */ /* 0x000fe400078f20ff */
[----:B------:R-:W-:Y:S01]  /*73d0*/  IADD3 R5, R5, -R6, RZ ;  /* 0x8000000605057210 */ /* 0x000fe20007ffe0ff */
[----:B------:R-:W-:Y:S01]  /*73e0*/  IMAD.IADD R11, R11, 0x1, -R14 ;  /* 0x000000010b0b7824 */ /* 0x000fe200078e0a0e */
[----:B------:R-:W-:Y:S01]  /*73f0*/  LOP3.LUT R18, R17, 0xfffffffe, RZ, 0xc0, !PT ;  /* 0xfffffffe11127812 */ /* 0x000fe200078ec0ff */
[----:B------:R-:W-:Y:S01]  /*7400*/  IMAD R6, R22, 0x2000, R16 ;  /* 0x0000200016067824 */ /* 0x000fe200078e0210 */
[----:B------:R-:W-:Y:S01]  /*7410*/  LOP3.LUT R20, R13, 0x1ffffff0, RZ, 0xc0, !PT ;  /* 0x1ffffff00d147812 */ /* 0x000fe200078ec0ff */
[----:B------:R-:W-:Y:S01]  /*7420*/  IMAD R10, R5, 0x8, R10 ;  /* 0x00000008050a7824 */ /* 0x000fe200078e020a */
[----:B------:R-:W-:Y:S01]  /*7430*/  LEA R5, R11, R12, 0x3 ;  /* 0x0000000c0b057211 */ /* 0x000fe200078e18ff */
[----:B------:R-:W-:Y:S01]  /*7440*/  IMAD.IADD R18, R15, 0x1, -R18 ;  /* 0x000000010f127824 */ /* 0x000fe200078e0a12 */
[----:B------:R-:W-:Y:S01]  /*7450*/  IADD3 R9, R9, -R20, RZ ;  /* 0x8000001409097210 */ /* 0x000fe20007ffe0ff */
[----:B------:R-:W-:Y:S01]  /*7460*/  IMAD.MOV.U32 R11, RZ, RZ, 0x40000040 ;  /* 0x40000040ff0b7424 */ /* 0x000fe200078e00ff */
[----:B------:R1:W-:Y:S01]  /*7470*/  STL [R1+0x4c], R10 ;  /* 0x00004c0a01007387 */ /* 0x0003e20000100800 */
[----:B------:R-:W-:Y:S01]  /*7480*/  IMAD.MOV.U32 R15, RZ, RZ, 0x40000040 ;  /* 0x40000040ff0f7424 */ /* 0x000fe200078e00ff */
[----:B------:R-:W-:-:S02]  /*7490*/  MOV R13, 0x40000040 ;  /* 0x40000040000d7802 */ /* 0x000fc40000000f00 */
[----:B------:R2:W-:Y:S01]  /*74a0*/  STL [R1+0x48], R5 ;  /* 0x0000480501007387 */ /* 0x0005e20000100800 */
[----:B-1----:R-:W-:Y:S02]  /*74b0*/  IMAD R10, R9, 0x8, R18 ;  /* 0x00000008090a7824 */ /* 0x002fe400078e0212 */
[C---:B------:R-:W-:Y:S01]  /*74c0*/  VIADD R9, R6.reuse, 0x4000 ;  /* 0x0000400006097836 */ /* 0x040fe20000000000 */
[----:B--2---:R-:W-:Y:S02]  /*74d0*/  IADD3 R5, R6, 0x20c00, RZ ;  /* 0x00020c0006057810 */ /* 0x004fe40007ffe0ff */
[----:B------:R1:W-:Y:S01]  /*74e0*/  STL [R1+0x44], R10 ;  /* 0x0000440a01007387 */ /* 0x0003e20000100800 */
        /* <DEDUP_REMOVED lines=31> */
.L_x_1726:
[----:B------:R-:W-:-:S05]  /*76e0*/  IMAD.U32 R5, RZ, RZ, UR36 ;  /* 0x00000024ff057e24 */ /* 0x000fca000f8e00ff */
[----:B------:R-:W-:-:S04]  /*76f0*/  LOP3.LUT R5, R5, 0x1, RZ, 0xfc, !PT ;  /* 0x0000000105057812 */ /* 0x000fc800078efcff */
[----:B------:R-:W-:-:S13]  /*7700*/  ISETP.NE.AND P0, PT, R5, 0x3, PT ;  /* 0x000000030500780c */ /* 0x000fda0003f05270 */
[----:B------:R-:W-:Y:S05]  /*7710*/  @!P0 BRA `(.L_x_1716) ;  /* 0x0000000000048947 */ /* 0x000fea0003800000 */
[----:B------:R-:W-:Y:S01]  /*7720*/  BPT.TRAP 0x1 ;  /* 0x000000040000795c */ /* 0x000fe20000300000 */
.L_x_1716:
[----:B------:R-:W-:Y:S02]  /*7730*/  LEA R6, R0, R16, 0x3 ;  /* 0x0000001000067211 */ /* 0x000fe400078e18ff */
[----:B--2---:R-:W-:-:S04]  /*7740*/  SHF.L.U32 R23, R4, 0x1f, RZ ;  /* 0x0000001f04177819 */ /* 0x004fc800000006ff */
[----:B------:R1:W2:Y:S01]  /*7750*/  SYNCS.PHASECHK.TRANS64.TRYWAIT P1, [R6+URZ+0x30c10], R23 ;  /* 0x030c1017060075a7 */ /* 0x0002a2000802017f */
[----:B------:R-:W-:Y:S05]  /*7760*/  @!P0 BRA `(.L_x_1717) ;  /* 0x0000000000048947 */ /* 0x000fea0003800000 */
[----:B------:R-:W-:Y:S01]  /*7770*/  BPT.TRAP 0x1 ;  /* 0x000000040000795c */ /* 0x000fe20000300000 */
.L_x_1717:
[----:B------:R-:W-:-:S05]  /*7780*/  VIADD R5, R16, 0x10000 ;  /* 0x0001000010057836 */ /* 0x000fca0000000000 */
[----:B------:R-:W-:-:S04]  /*7790*/  SHF.R.U32.HI R5, RZ, 0x4, R5 ;  /* 0x00000004ff057819 */ /* 0x000fc80000011605 */
[----:B------:R-:W-:-:S04]  /*77a0*/  LOP3.LUT R5, R5, 0x3fff, RZ, 0xc0, !PT ;  /* 0x00003fff05057812 */ /* 0x000fc800078ec0ff */
[----:B------:R-:W-:Y:S01]  /*77b0*/  LOP3.LUT R9, R5, 0x10000, RZ, 0xfc, !PT ;  /* 0x0001000005097812 */ /* 0x000fe200078efcff */
[----:B--2---:R-:W-:Y:S06]  /*77c0*/  @P1 BRA `(.L_x_1718) ;  /* 0x0000000000081947 */ /* 0x004fec0003800000 */
[----:B------:R-:W2:Y:S02]  /*77d0*/  SYNCS.PHASECHK.TRANS64.TRYWAIT P1, [R6+URZ+0x30c10], R23 ;  /* 0x030c1017060075a7 */ /* 0x000ea4000802017f */
[----:B--2---:R-:W-:Y:S05]  /*77e0*/  @!P1 BRA `(.L_x_1719) ;  /* 0x000000f400f89947 */ /* 0x004fea0003800000 */
.L_x_1718:
        /* <DEDUP_REMOVED lines=63> */
.L_x_1720:
[----:B------:R1:W1:Y:S01]  /*7be0*/  SYNCS.PHASECHK.TRANS64.TRYWAIT P1, [R6+URZ+0x30c30], R23 ;  /* 0x030c3017060075a7 */ /* 0x000262000802017f */
[----:B------:R-:W-:Y:S05]  /*7bf0*/  @!P0 BRA `(.L_x_1721) ;  /* 0x0000000000048947 */ /* 0x000fea0003800000 */
[----:B------:R-:W-:Y:S01]  /*7c00*/  BPT.TRAP 0x1 ;  /* 0x000000040000795c */ /* 0x000fe20000300000 */
.L_x_1721:
[----:B-1----:R-:W-:Y:S05]  /*7c10*/  @P1 BRA `(.L_x_1722) ;  /* 0x0000000000081947 */ /* 0x002fea0003800000 */
[----:B------:R-:W1:Y:S02]  /*7c20*/  SYNCS.PHASECHK.TRANS64.TRYWAIT P1, [R6+URZ+0x30c30], R23 ;  /* 0x030c3017060075a7 */ /* 0x000e64000802017f */
[----:B-1----:R-:W-:Y:S05]  /*7c30*/  @!P1 BRA `(.L_x_1723) ;  /* 0x000000f000f89947 */ /* 0x002fea0003800000 */
.L_x_1722:
        /* <DEDUP_REMOVED lines=954> */
.L_x_1724:
        /* <DEDUP_REMOVED lines=70> */
.L_x_1725:
        /* <DEDUP_REMOVED lines=12> */
.L_x_1715:
[----:B------:R-:W-:-:S06]  /*bd00*/  UISETP.GE.AND UP0, UPT, UR43, UR42, UPT ;  /* 0x0000002a2b00728c */ /* 0x000fcc000bf06270 */
[----:B------:R-:W-:-:S13]  /*bd10*/  PLOP3.LUT P0, PT, PT, PT, UP0, 0x80, 0x0 ;  /* 0x000000000000781c */ /* 0x000fda0003f0f008 */
[----:B------:R-:W-:Y:S05]  /*bd20*/  @P0 BRA `(.L_x_1727) ;  /* 0x0000005800200947 */ /* 0x000fea0003800000 */
[----:B------:R-:W2:Y:S04]  /*bd30*/  LDL.LU R12, [R1+0x68] ;  /* 0x00006800010c7983 */ /* 0x000ea80000300800 */
[----:B------:R-:W3:Y:S01]  /*bd40*/  LDL.LU R20, [R1+0x50] ;  /* 0x0000500001147983 */ /* 0x000ee20000300800 */
[----:B------:R-:W4:Y:S01]  /*bd50*/  S2R R5, SR_TID.X ;  /* 0x0000000000057919 */ /* 0x000f220000002100 */
[----:B------:R-:W5:Y:S01]  /*bd60*/  S2R R10, SR_TID.X ;  /* 0x00000000000a7919 */ /* 0x000f620000002100 */
[----:B----4-:R-:W-:Y:S01]  /*bd70*/  VIADD R5, R5, 0xffffff80 ;  /* 0xffffff8005057836 */ /* 0x010fe20000000000 */
[C---:B-----5:R-:W-:Y:S01]  /*bd80*/  IADD3 R13, R10.reuse, -0x80, RZ ;  /* 0xffffff800a0d7810 */ /* 0x060fe20007ffe0ff */
[----:B------:R-:W-:-:S03]  /*bd90*/  VIADD R14, R10, 0xffffff80 ;  /* 0xffffff800a0e7836 */ /* 0x000fc60000000000 */
[----:B------:R-:W-:Y:S02]  /*bda0*/  SHF.R.S32.HI R6, RZ, 0x1f, R5 ;  /* 0x0000001fff067819 */ /* 0x000fe40000011405 */
[----:B------:R-:W-:Y:S02]  /*bdb0*/  SHF.R.S32.HI R13, RZ, 0x1f, R13 ;  /* 0x0000001fff0d7819 */ /* 0x000fe4000001140d */
[----:B------:R-:W-:Y:S02]  /*bdc0*/  LEA.HI R7, R6, R5, RZ, 0x5 ;  /* 0x0000000506077211 */ /* 0x000fe400078f28ff */
[----:B------:R-:W-:-:S04]  /*bdd0*/  LEA.HI R13, R13, R14, RZ, 0x7 ;  /* 0x0000000e0d0d7211 */ /* 0x000fc800078f38ff */
[----:B------:R-:W-:Y:S01]  /*bde0*/  SHF.R.S32.HI R13, RZ, 0x7, R13 ;  /* 0x00000007ff0d7819 */ /* 0x000fe2000001140d */
[----:B------:R-:W4:Y:S01]  /*bdf0*/  S2UR UR4, SR_CTAID.X ;  /* 0x00000000000479c3 */ /* 0x000f220000002500 */
[----:B------:R-:W-:Y:S01]  /*be00*/  IMAD.MOV.U32 R25, RZ, RZ, 0x40000040 ;  /* 0x40000040ff197424 */ /* 0x000fe200078e00ff */
[----:B------:R-:W-:Y:S01]  /*be10*/  MOV R23, 0x40000040 ;  /* 0x4000004000177802 */ /* 0x000fe20000000f00 */
[----:B------:R-:W-:Y:S01]  /*be20*/  IMAD.MOV.U32 R21, RZ, RZ, 0x40000040 ;  /* 0x40000040ff157424 */ /* 0x000fe200078e00ff */
[----:B----4-:R-:W-:Y:S01]  /*be30*/  UIMAD UR4, UR4, -0x80, UR40 ;  /* 0xffffff80040478a4 */ /* 0x010fe2000f8e0228 */
[----:B--2---:R-:W-:-:S04]  /*be40*/  SHF.R.S32.HI R11, RZ, 0x1f, R12 ;  /* 0x0000001fff0b7819 */ /* 0x004fc8000001140c */
[CC--:B------:R-:W-:Y:S02]  /*be50*/  LEA.HI R8, R11.reuse, R12.reuse, RZ, 0x2 ;  /* 0x0000000c0b087211 */ /* 0x0c0fe400078f10ff */
[----:B------:R-:W-:Y:S02]  /*be60*/  LEA.HI R11, R11, R12, RZ, 0x5 ;  /* 0x0000000c0b0b7211 */ /* 0x000fe400078f28ff */
[--C-:B------:R-:W-:Y:S02]  /*be70*/  SHF.R.S32.HI R9, RZ, 0x2, R8.reuse ;  /* 0x00000002ff097819 */ /* 0x100fe40000011408 */
[----:B------:R-:W-:Y:S02]  /*be80*/  SHF.R.S32.HI R8, RZ, 0x1f, R8 ;  /* 0x0000001fff087819 */ /* 0x000fe40000011408 */
[----:B------:R-:W-:Y:S02]  /*be90*/  SHF.R.S32.HI R11, RZ, 0x5, R11 ;  /* 0x00000005ff0b7819 */ /* 0x000fe4000001140b */
[----:B------:R-:W-:-:S02]  /*bea0*/  LEA.HI R10, R8, R9, RZ, 0x3 ;  /* 0x00000009080a7211 */ /* 0x000fc400078f18ff */
[----:B------:R-:W-:Y:S02]  /*beb0*/  LOP3.LUT R8, R7, 0xffffffe0, RZ, 0xc0, !PT ;  /* 0xffffffe007087812 */ /* 0x000fe400078ec0ff */
[----:B------:R-:W-:Y:S02]  /*bec0*/  LEA.HI R7, R13, R13, RZ, 0x1 ;  /* 0x0000000d0d077211 */ /* 0x000fe400078f08ff */
[----:B------:R-:W-:Y:S01]  /*bed0*/  LOP3.LUT R10, R10, 0xfffffff8, RZ, 0xc0, !PT ;  /* 0xfffffff80a0a7812 */ /* 0x000fe200078ec0ff */
[----:B------:R-:W-:Y:S01]  /*bee0*/  IMAD.IADD R8, R5, 0x1, -R8 ;  /* 0x0000000105087824 */ /* 0x000fe200078e0a08 */
[----:B------:R-:W-:-:S03]  /*bef0*/  LOP3.LUT R12, R7, 0x3fffffe, RZ, 0xc0, !PT ;  /* 0x03fffffe070c7812 */ /* 0x000fc600078ec0ff */
[----:B------:R-:W-:Y:S01]  /*bf00*/  IMAD.IADD R10, R9, 0x1, -R10 ;  /* 0x00000001090a7824 */ /* 0x000fe200078e0a0a */
[----:B------:R-:W-:Y:S02]  /*bf10*/  SHF.R.S32.HI R7, RZ, 0x1f, R8 ;  /* 0x0000001fff077819 */ /* 0x000fe40000011408 */
[----:B------:R-:W-:Y:S02]  /*bf20*/  LEA.HI R9, R6, R5, RZ, 0x2 ;  /* 0x0000000506097211 */ /* 0x000fe400078f10ff */
[CC--:B------:R-:W-:Y:S02]  /*bf30*/  LEA.HI R6, R7.reuse, R8.reuse, RZ, 0x3 ;  /* 0x0000000807067211 */ /* 0x0c0fe400078f18ff */
[----:B------:R-:W-:Y:S01]  /*bf40*/  LEA.HI R8, R7, R8, RZ, 0x2 ;  /* 0x0000000807087211 */ /* 0x000fe200078f10ff */
[----:B------:R-:W-:Y:S01]  /*bf50*/  IMAD R10, R11, 0x10, R10 ;  /* 0x000000100b0a7824 */ /* 0x000fe200078e020a */
[----:B------:R-:W-:Y:S02]  /*bf60*/  IADD3 R13, R13, -R12, RZ ;  /* 0x8000000c0d0d7210 */ /* 0x000fe40007ffe0ff */
[----:B------:R-:W-:-:S02]  /*bf70*/  LOP3.LUT R12, R9, 0xfffffffc, RZ, 0xc0, !PT ;  /* 0xfffffffc090c7812 */ /* 0x000fc400078ec0ff */
[----:B------:R-:W-:Y:S02]  /*bf80*/  SHF.R.S32.HI R7, RZ, 0x3, R6 ;  /* 0x00000003ff077819 */ /* 0x000fe40000011406 */
[----:B------:R-:W-:Y:S02]  /*bf90*/  SHF.R.S32.HI R11, RZ, 0x2, R8 ;  /* 0x00000002ff0b7819 */ /* 0x000fe40000011408 */
[----:B------:R-:W-:Y:S01]  /*bfa0*/  SHF.R.S32.HI R6, RZ, 0x1f, R6 ;  /* 0x0000001fff067819 */ /* 0x000fe20000011406 */
[----:B------:R-:W-:Y:S02]  /*bfb0*/  IMAD.IADD R9, R5, 0x1, -R12 ;  /* 0x0000000105097824 */ /* 0x000fe400078e0a0c */
[C---:B------:R-:W-:Y:S01]  /*bfc0*/  VIADD R5, R11.reuse, 0x8 ;  /* 0x000000080b057836 */ /* 0x040fe20000000000 */
[----:B------:R-:W-:Y:S01]  /*bfd0*/  LEA.HI R6, R6, R7, RZ, 0x4 ;  /* 0x0000000706067211 */ /* 0x000fe200078f20ff */
[----:B------:R-:W-:Y:S01]  /*bfe0*/  VIADD R12, R11, 0x10 ;  /* 0x000000100b0c7836 */ /* 0x000fe20000000000 */
[----:B------:R-:W-:-:S02]  /*bff0*/  LEA R19, R13, R10, 0x6 ;  /* 0x0000000a0d137211 */ /* 0x000fc400078e30ff */
[----:B------:R-:W-:Y:S02]  /*c000*/  LOP3.LUT R6, R6, 0x1ffffff0, RZ, 0xc0, !PT ;  /* 0x1ffffff006067812 */ /* 0x000fe400078ec0ff */
[----:B------:R-:W-:Y:S02]  /*c010*/  LEA.HI R10, R5, R5, RZ, 0x1 ;  /* 0x00000005050a7211 */ /* 0x000fe400078f08ff */
[----:B------:R-:W-:Y:S02]  /*c020*/  LEA.HI R8, R8, R11, RZ, 0x1 ;  /* 0x0000000b08087211 */ /* 0x000fe400078f08ff */
[----:B------:R-:W-:Y:S02]  /*c030*/  LEA.HI R13, R12, R12, RZ, 0x1 ;  /* 0x0000000c0c0d7211 */ /* 0x000fe400078f08ff */
[----:B------:R-:W-:Y:S01]  /*c040*/  IADD3 R7, R7, -R6, RZ ;  /* 0x8000000607077210 */ /* 0x000fe20007ffe0ff */
[----:B------:R-:W-:Y:S01]  /*c050*/  VIADD R14, R11, 0x18 ;  /* 0x000000180b0e7836 */ /* 0x000fe20000000000 */
[----:B------:R-:W-:-:S02]  /*c060*/  LOP3.LUT R6, R10, 0xfffffffe, RZ, 0xc0, !PT ;  /* 0xfffffffe0a067812 */ /* 0x000fc400078ec0ff */
[----:B------:R-:W-:Y:S02]  /*c070*/  LOP3.LUT R8, R8, 0xfffffffe, RZ, 0xc0, !PT ;  /* 0xfffffffe08087812 */ /* 0x000fe400078ec0ff */
[----:B------:R-:W-:Y:S02]  /*c080*/  LOP3.LUT R15, R13, 0xfffffffe, RZ, 0xc0, !PT ;  /* 0xfffffffe0d0f7812 */ /* 0x000fe400078ec0ff */
[----:B------:R-:W-:Y:S01]  /*c090*/  IADD3 R6, R5, -R6, RZ ;  /* 0x8000000605067210 */ /* 0x000fe20007ffe0ff */
[----:B------:R-:W-:Y:S01]  /*c0a0*/  IMAD.IADD R8, R11, 0x1, -R8 ;  /* 0x000000010b087824 */ /* 0x000fe200078e0a08 */
[--C-:B------:R-:W-:Y:S01]  /*c0b0*/  SHF.R.S32.HI R5, RZ, 0x1, R10.reuse ;  /* 0x00000001ff057819 */ /* 0x100fe2000001140a */
[----:B------:R-:W-:Y:S01]  /*c0c0*/  IMAD.IADD R15, R12, 0x1, -R15 ;  /* 0x000000010c0f7824 */ /* 0x000fe200078e0a0f */
[----:B------:R-:W-:Y:S02]  /*c0d0*/  LEA.HI R17, R14, R14, RZ, 0x1 ;  /* 0x0000000e0e117211 */ /* 0x000fe400078f08ff */
[----:B------:R-:W-:-:S02]  /*c0e0*/  SHF.R.S32.HI R10, RZ, 0x1f, R10 ;  /* 0x0000001fff0a7819 */ /* 0x000fc4000001140a */
[--C-:B------:R-:W-:Y:S02]  /*c0f0*/  SHF.R.S32.HI R11, RZ, 0x1, R13.reuse ;  /* 0x00000001ff0b7819 */ /* 0x100fe4000001140d */
[----:B------:R-:W-:Y:S02]  /*c100*/  SHF.R.S32.HI R12, RZ, 0x1f, R13 ;  /* 0x0000001fff0c7819 */ /* 0x000fe4000001140d */
[--C-:B------:R-:W-:Y:S02]  /*c110*/  SHF.R.S32.HI R13, RZ, 0x1, R17.reuse ;  /* 0x00000001ff0d7819 */ /* 0x100fe40000011411 */
[----:B-1----:R-:W-:Y:S02]  /*c120*/  SHF.R.S32.HI R18, RZ, 0x1f, R17 ;  /* 0x0000001fff127819 */ /* 0x002fe40000011411 */
[----:B------:R-:W-:Y:S02]  /*c130*/  LEA.HI R10, R10, R5, RZ, 0x4 ;  /* 0x000000050a0a7211 */ /* 0x000fe400078f20ff */
[----:B------:R-:W-:-:S02]  /*c140*/  LEA.HI R12, R12, R11, RZ, 0x4 ;  /* 0x0000000b0c0c7211 */ /* 0x000fc400078f20ff */
[----:B------:R-:W-:Y:S02]  /*c150*/  LEA.HI R18, R18, R13, RZ, 0x4 ;  /* 0x0000000d12127211 */ /* 0x000fe400078f20ff */
[----:B------:R-:W-:Y:S02]  /*c160*/  LOP3.LUT R10, R10, 0x1ffffff0, RZ, 0xc0, !PT ;  /* 0x1ffffff00a0a7812 */ /* 0x000fe400078ec0ff */
[----:B------:R-:W-:Y:S02]  /*c170*/  LOP3.LUT R12, R12, 0x1ffffff0, RZ, 0xc0, !PT ;  /* 0x1ffffff00c0c7812 */ /* 0x000fe400078ec0ff */
[----:B------:R-:W-:Y:S02]  /*c180*/  LOP3.LUT R17, R17, 0xfffffffe, RZ, 0xc0, !PT ;  /* 0xfffffffe11117812 */ /* 0x000fe400078ec0ff */
[----:B------:R-:W-:Y:S02]  /*c190*/  LOP3.LUT R18, R18, 0x1ffffff0, RZ, 0xc0, !PT ;  /* 0x1ffffff012127812 */ /* 0x000fe400078ec0ff */
[----:B------:R-:W-:Y:S01]  /*c1a0*/  IADD3 R5, R5, -R10, RZ ;  /* 0x8000000a05057210 */ /* 0x000fe20007ffe0ff */
[----:B------:R-:W-:Y:S01]  /*c1b0*/  IMAD.IADD R12, R11, 0x1, -R12 ;  /* 0x000000010b0c7824 */ /* 0x000fe200078e0a0c */
[----:B------:R-:W-:Y:S01]  /*c1c0*/  LEA R8, R7, R8, 0x3 ;  /* 0x0000000807087211 */ /* 0x000fe200078e18ff */
[----:B------:R-:W-:-:S02]  /*c1d0*/  IMAD.IADD R17, R14, 0x1, -R17 ;  /* 0x000000010e117824 */ /* 0x000fc400078e0a11 */
[----:B------:R-:W-:Y:S02]  /*c1e0*/  IMAD.IADD R18, R13, 0x1, -R18 ;  /* 0x000000010d127824 */ /* 0x000fe400078e0a12 */
[----:B------:R-:W-:Y:S02]  /*c1f0*/  IMAD R7, R5, 0x8, R6 ;  /* 0x0000000805077824 */ /* 0x000fe400078e0206 */
[----:B------:R-:W-:Y:S01]  /*c200*/  IMAD R5, R12, 0x8, R15 ;  /* 0x000000080c057824 */ /* 0x000fe200078e020f */
[----:B------:R-:W-:Y:S01]  /*c210*/  STL [R1+0x84], R8 ;  /* 0x0000840801007387 */ /* 0x000fe20000100800 */
[----:B------:R-:W-:-:S03]  /*c220*/  LEA R6, R18, R17, 0x3 ;  /* 0x0000001112067211 */ /* 0x000fc600078e18ff */
[----:B------:R-:W-:Y:S04]  /*c230*/  STL [R1+0x80], R7 ;  /* 0x0000800701007387 */ /* 0x000fe80000100800 */
[----:B------:R3:W-:Y:S04]  /*c240*/  STL [R1+0x7c], R5 ;  /* 0x00007c0501007387 */ /* 0x0007e80000100800 */
[----:B------:R1:W-:Y:S01]  /*c250*/  STL [R1+0x78], R6 ;  /* 0x0000780601007387 */ /* 0x0003e20000100800 */
[----:B---3--:R-:W-:-:S04]  /*c260*/  IMAD R5, R20, 0x2000, R16 ;  /* 0x0000200014057824 */ /* 0x008fc800078e0210 */
[C---:B-1----:R-:W-:Y:S01]  /*c270*/  VIADD R6, R5.reuse, 0x4000 ;  /* 0x0000400005067836 */ /* 0x042fe20000000000 */
[----:B------:R-:W-:Y:S02]  /*c280*/  IADD3 R7, R5, 0x20c00, RZ ;  /* 0x00020c0005077810 */ /* 0x000fe40007ffe0ff */
[----:B------:R-:W-:Y:S02]  /*c290*/  SHF.R.U32.HI R5, RZ, 0x4, R5 ;  /* 0x00000004ff057819 */ /* 0x000fe40000011605 */
[----:B------:R-:W-:Y:S02]  /*c2a0*/  SHF.R.U32.HI R6, RZ, 0x4, R6 ;  /* 0x00000004ff067819 */ /* 0x000fe40000011606 */
[----:B------:R-:W-:Y:S02]  /*c2b0*/  SHF.R.U32.HI R7, RZ, 0x4, R7 ;  /* 0x00000004ff077819 */ /* 0x000fe40000011607 */
[----:B------:R-:W-:Y:S02]  /*c2c0*/  LOP3.LUT R5, R5, 0x3fff, RZ, 0xc0, !PT ;  /* 0x00003fff05057812 */ /* 0x000fe400078ec0ff */
[----:B------:R-:W-:-:S02]  /*c2d0*/  LOP3.LUT R6, R6, 0x3fff, RZ, 0xc0, !PT ;  /* 0x00003fff06067812 */ /* 0x000fc400078ec0ff */
[----:B------:R-:W-:Y:S02]  /*c2e0*/  LOP3.LUT R7, R7, 0x3fff, RZ, 0xc0, !PT ;  /* 0x00003fff07077812 */ /* 0x000fe400078ec0ff */
[----:B------:R-:W-:Y:S01]  /*c2f0*/  LOP3.LUT R12, R5, 0x10000, RZ, 0xfc, !PT ;  /* 0x00010000050c7812 */ /* 0x000fe200078efcff */
[----:B------:R-:W1:Y:S01]  /*c300*/  S2R R8, SR_CTAID.X ;  /* 0x0000000000087919 */ /* 0x000e620000002500 */
[----:B------:R-:W-:Y:S02]  /*c310*/  LOP3.LUT R5, R6, 0x10000, RZ, 0xfc, !PT ;  /* 0x0001000006057812 */ /* 0x000fe400078efcff */
[----:B------:R-:W-:Y:S01]  /*c320*/  LOP3.LUT R6, R7, 0x10000, RZ, 0xfc, !PT ;  /* 0x0001000007067812 */ /* 0x000fe200078efcff */
[C---:B------:R-:W-:Y:S01]  /*c330*/  VIADD R24, R12.reuse, 0x2 ;  /* 0x000000020c187836 */ /* 0x040fe20000000000 */
[----:B------:R2:W-:Y:S01]  /*c340*/  STL [R1+0x6c], R12 ;  /* 0x00006c0c01007387 */ /* 0x0005e20000100800 */
[C---:B------:R-:W-:Y:S01]  /*c350*/  VIADD R22, R12.reuse, 0x4 ;  /* 0x000000040c167836 */ /* 0x040fe20000000000 */
[----:B------:R-:W-:Y:S01]  /*c360*/  IADD3 R20, R12, 0x6, RZ ;  /* 0x000000060c147810 */ /* 0x000fe20007ffe0ff */
[----:B------:R-:W-:Y:S01]  /*c370*/  IMAD.MOV.U32 R11, RZ, RZ, 0x40000040 ;  /* 0x40000040ff0b7424 */ /* 0x000fe200078e00ff */
[----:B------:R-:W-:Y:S01]  /*c380*/  STL [R1+0x74], R6 ;  /* 0x0000740601007387 */ /* 0x000fe20000100800 */
[C---:B------:R-:W-:Y:S01]  /*c390*/  IADD3 R10, R5.reuse, 0x6, RZ ;  /* 0x00000006050a7810 */ /* 0x040fe20007ffe0ff */
[----:B------:R-:W-:Y:S01]  /*c3a0*/  VIADD R14, R5, 0x2 ;  /* 0x00000002050e7836 */ /* 0x000fe20000000000 */
[----:B------:R-:W-:Y:S01]  /*c3b0*/  MOV R13, 0x40000040 ;  /* 0x40000040000d7802 */ /* 0x000fe20000000f00 */
[----:B------:R3:W-:Y:S01]  /*c3c0*/  STL [R1+0x68], R5 ;  /* 0x0000680501007387 */ /* 0x0007e20000100800 */
[----:B------:R-:W-:-:S02]  /*c3d0*/  IMAD.MOV.U32 R15, RZ, RZ, 0x40000040 ;  /* 0x40000040ff0f7424 */ /* 0x000fc400078e00ff */
[----:B--2---:R-:W-:Y:S01]  /*c3e0*/  VIADD R12, R5, 0x4 ;  /* 0x00000004050c7836 */ /* 0x004fe20000000000 */
[----:B------:R2:W-:Y:S04]  /*c3f0*/  STL.64 [R1+0x60], R24 ;  /* 0x0000601801007387 */ /* 0x0005e80000100a00 */
[----:B------:R2:W-:Y:S04]  /*c400*/  STL.64 [R1+0x58], R22 ;  /* 0x0000581601007387 */ /* 0x0005e80000100a00 */
[----:B------:R2:W-:Y:S04]  /*c410*/  STL.64 [R1+0x50], R20 ;  /* 0x0000501401007387 */ /* 0x0005e80000100a00 */
[----:B------:R2:W-:Y:S04]  /*c420*/  STL.64 [R1+0x38], R10 ;  /* 0x0000380a01007387 */ /* 0x0005e80000100a00 */
[----:B------:R2:W-:Y:S04]  /*c430*/  STL.64 [R1+0x48], R14 ;  /* 0x0000480e01007387 */ /* 0x0005e80000100a00 */
[----:B------:R2:W-:Y:S01]  /*c440*/  STL.64 [R1+0x40], R12 ;  /* 0x0000400c01007387 */ /* 0x0005e20000100a00 */
[C---:B---3--:R-:W-:Y:S01]  /*c450*/  VIADD R5, R9.reuse, 0x4 ;  /* 0x0000000409057836 */ /* 0x048fe20000000000 */
[C---:B------:R-:W-:Y:S01]  /*c460*/  IADD3 R6, R9.reuse, 0xc, RZ ;  /* 0x0000000c09067810 */ /* 0x040fe20007ffe0ff */
[C---:B------:R-:W-:Y:S01]  /*c470*/  VIADD R7, R9.reuse, 0x8 ;  /* 0x0000000809077836 */ /* 0x040fe20000000000 */
[C---:B------:R-:W-:Y:S01]  /*c480*/  IADD3 R6, R9.reuse, 0x18, RZ ;  /* 0x0000001809067810 */ /* 0x040fe20007ffe0ff */
[----:B------:R-:W-:-:S02]  /*c490*/  VIADD R5, R9, 0x10 ;  /* 0x0000001009057836 */ /* 0x000fc40000000000 */
[----:B------:R-:W-:Y:S01]  /*c4a0*/  VIADD R7, R9, 0x14 ;  /* 0x0000001409077836 */ /* 0x000fe20000000000 */
[----:B------:R-:W-:Y:S01]  /*c4b0*/  IADD3 R7, -R19, UR4, RZ ;  /* 0x0000000413077c10 */ /* 0x000fe2000fffe1ff */
[----:B------:R-:W-:Y:S02]  /*c4c0*/  VIADD R5, R9, 0x1c ;  /* 0x0000001c09057836 */ /* 0x000fe40000000000 */
[----:B-1----:R-:W-:-:S07]  /*c4d0*/  IMAD R8, R8, -0x80, -R19 ;  /* 0xffffff8008087824 */ /* 0x002fce00078e0a13 */
.L_x_1738:
[----:B------:R-:W-:-:S05]  /*c4e0*/  IMAD.U32 R5, RZ, RZ, UR36 ;  /* 0x00000024ff057e24 */ /* 0x000fca000f8e00ff */
[----:B------:R-:W-:-:S04]  /*c4f0*/  LOP3.LUT R5, R5, 0x1, RZ, 0xfc, !PT ;  /* 0x0000000105057812 */ /* 0x000fc800078efcff */
[----:B------:R-:W-:-:S13]  /*c500*/  ISETP.NE.AND P6, PT, R5, 0x3, PT ;  /* 0x000000030500780c */ /* 0x000fda0003fc5270 */
[----:B------:R-:W-:Y:S05]  /*c510*/  @!P6 BRA `(.L_x_1728) ;  /* 0x000000000004e947 */ /* 0x000fea0003800000 */
[----:B------:R-:W-:Y:S01]  /*c520*/  BPT.TRAP 0x1 ;  /* 0x000000040000795c */ /* 0x000fe20000300000 */
.L_x_1728:
[----:B------:R-:W-:Y:S02]  /*c530*/  LEA R6, R0, R16, 0x3 ;  /* 0x0000001000067211 */ /* 0x000fe400078e18ff */
[----:B--2---:R-:W-:-:S04]  /*c540*/  SHF.L.U32 R23, R4, 0x1f, RZ ;  /* 0x0000001f04177819 */ /* 0x004fc800000006ff */
[----:B------:R1:W2:Y:S01]  /*c550*/  SYNCS.PHASECHK.TRANS64.TRYWAIT P0, [R6+URZ+0x30c10], R23 ;  /* 0x030c1017060075a7 */ /* 0x0002a2000800017f */
[----:B------:R-:W-:Y:S05]  /*c560*/  @!P6 BRA `(.L_x_1729) ;  /* 0x000000000004e947 */ /* 0x000fea0003800000 */
[----:B------:R-:W-:Y:S01]  /*c570*/  BPT.TRAP 0x1 ;  /* 0x000000040000795c */ /* 0x000fe20000300000 */
.L_x_1729:
[----:B------:R-:W-:-:S05]  /*c580*/  VIADD R5, R16, 0x10000 ;  /* 0x0001000010057836 */ /* 0x000fca0000000000 */
[----:B------:R-:W-:-:S04]  /*c590*/  SHF.R.U32.HI R5, RZ, 0x4, R5 ;  /* 0x00000004ff057819 */ /* 0x000fc80000011605 */
[----:B------:R-:W-:-:S04]  /*c5a0*/  LOP3.LUT R5, R5, 0x3fff, RZ, 0xc0, !PT ;  /* 0x00003fff05057812 */ /* 0x000fc800078ec0ff */
[----:B------:R-:W-:Y:S01]  /*c5b0*/  LOP3.LUT R11, R5, 0x10000, RZ, 0xfc, !PT ;  /* 0x00010000050b7812 */ /* 0x000fe200078efcff */
[----:B--2---:R-:W-:Y:S06]  /*c5c0*/  @P0 BRA `(.L_x_1730) ;  /* 0x0000000000080947 */ /* 0x004fec0003800000 */
[----:B------:R-:W2:Y:S02]  /*c5d0*/  SYNCS.PHASECHK.TRANS64.TRYWAIT P0, [R6+URZ+0x30c10], R23 ;  /* 0x030c1017060075a7 */ /* 0x000ea4000800017f */
[----:B--2---:R-:W-:Y:S05]  /*c5e0*/  @!P0 BRA `(.L_x_1731) ;  /* 0x000000a800a08947 */ /* 0x004fea0003800000 */
.L_x_1730:
        /* <DEDUP_REMOVED lines=63> */
.L_x_1732:
[----:B------:R1:W1:Y:S01]  /*c9e0*/  SYNCS.PHASECHK.TRANS64.TRYWAIT P0, [R6+URZ+0x30c30], R23 ;  /* 0x030c3017060075a7 */ /* 0x000262000800017f */
[----:B------:R-:W-:Y:S05]  /*c9f0*/  @!P6 BRA `(.L_x_1733) ;  /* 0x000000000004e947 */ /* 0x000fea0003800000 */
[----:B------:R-:W-:Y:S01]  /*ca00*/  BPT.TRAP 0x1 ;  /* 0x000000040000795c */ /* 0x000fe20000300000 */
.L_x_1733:
[----:B-1----:R-:W-:Y:S05]  /*ca10*/  @P0 BRA `(.L_x_1734) ;  /* 0x0000000000080947 */ /* 0x002fea0003800000 */
[----:B------:R-:W1:Y:S02]  /*ca20*/  SYNCS.PHASECHK.TRANS64.TRYWAIT P0, [R6+URZ+0x30c30], R23 ;  /* 0x030c3017060075a7 */ /* 0x000e64000800017f */
[----:B-1----:R-:W-:Y:S05]  /*ca30*/  @!P0 BRA `(.L_x_1735) ;  /* 0x000000a400a08947 */ /* 0x002fea0003800000 */
.L_x_1734:
        /* <DEDUP_REMOVED lines=93> */
[----:B------:R2:W-:Y:S04]  /*d010*/  STL [R1+0x88], R2 ;  /* 0x0000880201007387 */ /* 0x0005e80000100800 */
[----:B-1----:R-:W3:Y:S01]  /*d020*/  LDL.64 R4, [R1+0x48] ;  /* 0x0000480001047983 */ /* 0x002ee20000100a00 */
[----:B------:R-:W-:Y:S01]  /*d030*/  WARPGROUP.ARRIVE ;  /* 0x00000000000079c5 */ /* 0x000fe20000000000 */
[----:B------:R1:W-:Y:S01]  /*d040*/  MUFU.TANH R166, R92 ;  /* 0x0000005c00a67308 */ /* 0x0003e20000002400 */
[----:B------:R-:W-:Y:S01]  /*d050*/  FMUL.FTZ R100, R100, UR9 ;  /* 0x0000000964647c20 */ /* 0x000fe20008410000 */
[----:B--2---:R-:W2:Y:S01]  /*d060*/  LDC R2, c[0x0][0x74c] ;  /* 0x0001d300ff027b82 */ /* 0x004ea20000000800 */
[----:B------:R-:W-:Y:S01]  /*d070*/  FMUL.FTZ R101, R101, UR9 ;  /* 0x0000000965657c20 */ /* 0x000fe20008410000 */
[----:B------:R-:W-:Y:S01]  /*d080*/  FMUL.FTZ R120, R120, UR9 ;  /* 0x0000000978787c20 */ /* 0x000fe20008410000 */
[----:B------:R-:W-:Y:S01]  /*d090*/  HGMMA.64x128x16.F32.BF16 R24, gdesc[UR4], RZ, !UPT, gsb0 ;  /* 0x01e00000041879f0 */ /* 0x000fe2000c0018ff */
        /* <DEDUP_REMOVED lines=11> */
[----:B----4-:R-:W4:Y:S01]  /*d150*/  LDL.64 R98, [R1+0x38] ;  /* 0x0000380001627983 */ /* 0x010f220000100a00 */
[----:B------:R-:W-:Y:S01]  /*d160*/  UMOV UR14, UR4 ;  /* 0x00000004000e7c82 */ /* 0x000fe20008000000 */
[----:B------:R-:W-:Y:S01]  /*d170*/  FMUL.FTZ R124, R124, UR9 ;  /* 0x000000097c7c7c20 */ /* 0x000fe20008410000 */
        /* <DEDUP_REMOVED lines=9> */
[----:B------:R-:W-:-:S03]  /*d210*/  FMUL.FTZ R106, R106, UR9 ;  /* 0x000000096a6a7c20 */ /* 0x000fc60008410000 */
[----:B------:R1:W-:Y:S08]  /*d220*/  MUFU.TANH R169, R89 ;  /* 0x0000005900a97308 */ /* 0x0003f00000002400 */
[----:B------:R2:W4:Y:S08]  /*d230*/  MUFU.TANH R203, R23 ;  /* 0x0000001700cb7308 */ /* 0x0005300000002400 */
[----:B------:R-:W4:Y:S08]  /*d240*/  MUFU.TANH R171, R137 ;  /* 0x0000008900ab7308 */ /* 0x000f300000002400 */
[----:B------:R2:W-:Y:S01]  /*d250*/  MUFU.TANH R167, R91 ;  /* 0x0000005b00a77308 */ /* 0x0005e20000002400 */
[----:B---3--:R-:W-:Y:S01]  /*d260*/  R2UR UR12, R4 ;  /* 0x00000000040c72ca */ /* 0x008fe200000e0000 */
[----:B------:R-:W-:-:S02]  /*d270*/  WARPGROUP.DEPBAR.LE gsb0, 0x0 ;  /* 0x00008000000079c5 */ /* 0x000fc40000010000 */
[----:B------:R-:W-:Y:S01]  /*d280*/  R2UR UR13, R5 ;  /* 0x00000000050d72ca */ /* 0x000fe200000e0000 */
[----:B------:R-:W-:Y:S01]  /*d290*/  ULEA UR4, UR43, -UR41, 0x7 ;  /* 0x800000292b047291 */ /* 0x000fe2000f8e383f */
[----:B------:R-:W3:Y:S01]  /*d2a0*/  LDL.64 R4, [R1+0x40] ;  /* 0x0000400001047983 */ /* 0x000ee20000100a00 */
[----:B------:R-:W-:Y:S01]  /*d2b0*/  WARPGROUP.ARRIVE ;  /* 0x00000000000079c5 */ /* 0x000fe20000000000 */
[----:B-1----:R-:W-:Y:S01]  /*d2c0*/  FMUL.FTZ R90, R96, UR9 ;  /* 0x00000009605a7c20 */ /* 0x002fe20008410000 */
[----:B------:R-:W-:Y:S01]  /*d2d0*/  FMUL.FTZ R88, R94, UR9 ;  /* 0x000000095e587c20 */ /* 0x000fe20008410000 */
[----:B------:R-:W-:Y:S01]  /*d2e0*/  FMUL.FTZ R89, R95, UR9 ;  /* 0x000000095f597c20 */ /* 0x000fe20008410000 */
[----:B--2---:R-:W-:Y:S01]  /*d2f0*/  IADD3 R2, -R2, 0x8, RZ ;  /* 0x0000000802027810 */ /* 0x004fe20007ffe1ff */
[----:B------:R-:W1:Y:S01]  /*d300*/  LDC.64 R94, c[0x0][0x748] ;  /* 0x0001d200ff5e7b82 */ /* 0x000e620000000a00 */
[----:B------:R1:W-:Y:S01]  /*d310*/  MUFU.TANH R6, R126 ;  /* 0x0000007e00067308 */ /* 0x0003e20000002400 */
[----:B------:R-:W-:Y:S01]  /*d320*/  FMUL.FTZ R23, R93, UR9 ;  /* 0x000000095d177c20 */ /* 0x000fe20008410000 */
[----:B------:R-:W-:-:S02]  /*d330*/  FMUL.FTZ R91, R97, UR9 ;  /* 0x00000009615b7c20 */ /* 0x000fc40008410000 */
[----:B------:R-:W-:Y:S01]  /*d340*/  HGMMA.64x128x16.F32.BF16 R24, gdesc[UR12], R24, gsb0 ;  /* 0x01e000000c1879f0 */ /* 0x000fe20008001818 */
[----:B------:R-:W-:Y:S01]  /*d350*/  LEA R96, R3, UR4, 0x1 ;  /* 0x0000000403607c11 */ /* 0x000fe2000f8e08ff */
[----:B------:R-:W-:Y:S01]  /*d360*/  UIADD3 UR4, UR6, 0x4, URZ ;  /* 0x0000000406047890 */ /* 0x000fe2000fffe03f */
[----:B----4-:R-:W-:Y:S01]  /*d370*/  R2UR UR5, R99 ;  /* 0x00000000630572ca */ /* 0x010fe200000e0000 */
[----:B------:R-:W-:Y:S01]  /*d380*/  UMOV UR15, 0x40000040 ;  /* 0x40000040000f7882 */ /* 0x000fe20000000000 */
[----:B------:R-:W-:Y:S01]  /*d390*/  UMOV UR7, 0x40000040 ;  /* 0x4000004000077882 */ /* 0x000fe20000000000 */
[----:B------:R-:W2:Y:S01]  /*d3a0*/  MUFU.TANH R23, R23 ;  /* 0x0000001700177308 */ /* 0x000ea20000002400 */
[----:B------:R-:W-:Y:S02]  /*d3b0*/  FMUL.FTZ R93, R103, UR9 ;  /* 0x00000009675d7c20 */ /* 0x000fe40008410000 */
[----:B------:R-:W-:Y:S01]  /*d3c0*/  UMOV UR14, UR4 ;  /* 0x00000004000e7c82 */ /* 0x000fe20008000000 */
[----:B------:R-:W-:-:S04]  /*d3d0*/  IMAD.IADD R96, R7, 0x1, R96 ;  /* 0x0000000107607824 */ /* 0x000fc800078e0260 */
[----:B------:R-:W-:Y:S01]  /*d3e0*/  IMAD.IADD R221, R2, 0x1, -R96 ;  /* 0x0000000102dd7824 */ /* 0x000fe200078e0a60 */
[----:B------:R-:W-:Y:S01]  /*d3f0*/  UIADD3 UR6, UR6, 0x6, URZ ;  /* 0x0000000606067890 */ /* 0x000fe2000fffe03f */
[----:B------:R-:W4:Y:S01]  /*d400*/  MUFU.TANH R90, R90 ;  /* 0x0000005a005a7308 */ /* 0x000f220000002400 */
        /* <DEDUP_REMOVED lines=15> */
[----:B------:R-:W-:Y:S08]  /*d500*/  MUFU.TANH R156, R109 ;  /* 0x0000006d009c7308 */ /* 0x000ff00000002400 */
[----:B------:R-:W-:Y:S08]  /*d510*/  MUFU.TANH R161, R104 ;  /* 0x0000006800a17308 */ /* 0x000ff00000002400 */
[----:B------:R-:W-:Y:S01]  /*d520*/  MUFU.TANH R160, R105 ;  /* 0x0000006900a07308 */ /* 0x000fe20000002400 */
[----:B------:R-:W-:-:S07]  /*d530*/  FMUL.FTZ R110, R110, UR9 ;  /* 0x000000096e6e7c20 */ /* 0x000fce0008410000 */
[----:B------:R-:W-:Y:S01]  /*d540*/  MUFU.TANH R153, R112 ;  /* 0x0000007000997308 */ /* 0x000fe20000002400 */
[----:B------:R-:W-:Y:S02]  /*d550*/  WARPGROUP.DEPBAR.LE gsb0, 0x0 ;  /* 0x00008000000079c5 */ /* 0x000fe40000010000 */
[----:B------:R-:W1:Y:S01]  /*d560*/  LDS R224, [R224+0x400] ;  /* 0x00040000e0e07984 */ /* 0x000e620000000800 */
[----:B------:R-:W-:Y:S01]  /*d570*/  WARPGROUP.ARRIVE ;  /* 0x00000000000079c5 */ /* 0x000fe20000000000 */
[----:B------:R-:W-:-:S03]  /*d580*/  SEL R218, R95, 0x80, P1 ;  /* 0x000000805fda7807 */ /* 0x000fc60000800000 */
[----:B------:R-:W1:Y:S01]  /*d590*/  MUFU.TANH R93, R93 ;  /* 0x0000005d005d7308 */ /* 0x000e620000002400 */
[C---:B------:R-:W-:Y:S02]  /*d5a0*/  ISETP.GE.AND P3, PT, R126.reuse, RZ, PT ;  /* 0x000000ff7e00720c */ /* 0x040fe40003f66270 */
[C---:B------:R-:W-:Y:S02]  /*d5b0*/  ISETP.GE.AND P4, PT, R126.reuse, 0x1, PT ;  /* 0x000000017e00780c */ /* 0x040fe40003f86270 */
[----:B------:R-:W-:Y:S02]  /*d5c0*/  ISETP.GE.AND P1, PT, R126, 0x9, PT ;  /* 0x000000097e00780c */ /* 0x000fe40003f26270 */
[----:B------:R-:W-:Y:S01]  /*d5d0*/  R2UR UR4, R98 ;  /* 0x00000000620472ca */ /* 0x000fe200000e0000 */
[----:B------:R-:W-:Y:S01]  /*d5e0*/  MUFU.TANH R141, R124 ;  /* 0x0000007c008d7308 */ /* 0x000fe20000002400 */
[C---:B------:R-:W-:Y:S02]  /*d5f0*/  ISETP.GT.OR P3, PT, R218.reuse, RZ, !P3 ;  /* 0x000000ffda00720c */ /* 0x040fe40005f64670 */
[----:B------:R-:W-:-:S02]  /*d600*/  ISETP.GT.OR P4, PT, R218, 0x1, !P4 ;  /* 0x00000001da00780c */ /* 0x000fc40006784670 */
[----:B------:R-:W-:Y:S02]  /*d610*/  ISETP.GT.OR P1, PT, R218, 0x9, !P1 ;  /* 0x00000009da00780c */ /* 0x000fe40004f24670 */
        /* <DEDUP_REMOVED lines=11> */
[----:B------:R-:W-:-:S06]  /*d6d0*/  FMUL.FTZ R119, R119, UR9 ;  /* 0x0000000977777c20 */ /* 0x000fcc0008410000 */
        /* <DEDUP_REMOVED lines=8> */
[----:B---3--:R-:W-:-:S02]  /*d760*/  R2UR UR12, R4 ;  /* 0x00000000040c72ca */ /* 0x008fc400000e0000 */
[----:B------:R-:W-:-:S13]  /*d770*/  R2UR UR13, R5 ;  /* 0x00000000050d72ca */ /* 0x000fda00000e0000 */
[----:B------:R-:W-:Y:S01]  /*d780*/  HGMMA.64x128x16.F32.BF16 R24, gdesc[UR12], R24, gsb0 ;  /* 0x01e000000c1879f0 */ /* 0x000fe20008001818 */
[----:B------:R3:W-:Y:S02]  /*d790*/  MUFU.TANH R4, R128 ;  /* 0x0000008000047308 */ /* 0x0007e40000002400 */
[----:B---3--:R-:W-:Y:S02]  /*d7a0*/  SEL R128, R94, 0x80, !P0 ;  /* 0x000000805e807807 */ /* 0x008fe40004000000 */
        /* <DEDUP_REMOVED lines=49> */
[----:B------:R-:W-:-:S06]  /*dac0*/  WARPGROUP.ARRIVE ;  /* 0x00000000000079c5 */ /* 0x000fcc0000000000 */
[----:B------:R-:W-:Y:S01]  /*dad0*/  HGMMA.64x128x16.F32.BF16 R24, gdesc[UR4], R24, gsb0 ;  /* 0x01e00000041879f0 */ /* 0x000fe20008001818 */
[----:B------:R-:W-:Y:S01]  /*dae0*/  FSEL R122, R169, -INF , !P3 ;  /* 0xff800000a97a7808 */ /* 0x000fe20005800000 */
[----:B------:R-:W3:Y:S01]  /*daf0*/  MUFU.TANH R155, R110 ;  /* 0x0000006e009b7308 */ /* 0x000ee20000002400 */
        /* <DEDUP_REMOVED lines=12> */
[----:B----4-:R-:W-:Y:S01]  /*dbc0*/  FSEL R103, R90, -INF , !P0 ;  /* 0xff8000005a677808 */ /* 0x010fe20004000000 */
[----:B------:R-:W-:Y:S01]  /*dbd0*/  FMUL.FTZ R138, R129, UR9 ;  /* 0x00000009818a7c20 */ /* 0x000fe20008410000 */
[----:B-1----:R-:W-:Y:S01]  /*dbe0*/  FSEL R109, R91, -INF , !P1 ;  /* 0xff8000005b6d7808 */ /* 0x002fe20004800000 */
[----:B------:R1:W-:Y:S01]  /*dbf0*/  MUFU.TANH R146, R119 ;  /* 0x0000007700927308 */ /* 0x0003e20000002400 */
[C---:B------:R-:W-:Y:S01]  /*dc00*/  ISETP.GE.AND P0, PT, R128.reuse, 0x28, PT ;  /* 0x000000288000780c */ /* 0x040fe20003f06270 */
[----:B------:R-:W4:Y:S01]  /*dc10*/  SHFL.IDX PT, R226, R224, R9, 0x1f ;  /* 0x00001f09e0e27589 */ /* 0x000f2200000e0000 */
[----:B------:R-:W-:-:S02]  /*dc20*/  ISETP.GE.AND P1, PT, R128, 0x29, PT ;  /* 0x000000298000780c */ /* 0x000fc40003f26270 */
[C---:B------:R-:W-:Y:S01]  /*dc30*/  IADD3 R231, R9.reuse, 0x8, RZ ;  /* 0x0000000809e77810 */ /* 0x040fe20007ffe0ff */
[----:B------:R-:W-:Y:S01]  /*dc40*/  VIADD R232, R9, 0xc ;  /* 0x0000000c09e87836 */ /* 0x000fe20000000000 */
[C---:B------:R-:W-:Y:S01]  /*dc50*/  ISETP.GT.OR P2, PT, R218.reuse, 0x38, !P2 ;  /* 0x00000038da00780c */ /* 0x040fe20005744670 */
[----:B------:R-:W4:Y:S01]  /*dc60*/  MUFU.TANH R149, R115 ;  /* 0x0000007300957308 */ /* 0x000f220000002400 */
[----:B------:R-:W-:Y:S01]  /*dc70*/  ISETP.GT.OR P3, PT, R218, 0x39, !P3 ;  /* 0x00000039da00780c */ /* 0x000fe20005f64670 */
[----:B------:R-:W-:Y:S01]  /*dc80*/  ULDC UR4, c[0x0][0x744] ;  /* 0x0001d10000047ab9 */ /* 0x000fe20000000800 */
        /* <DEDUP_REMOVED lines=31> */
[----:B-1----:R-:W-:Y:S02]  /*de80*/  FSEL R119, R160, -INF , !P1 ;  /* 0xff800000a0777808 */ /* 0x002fe40004800000 */
[----:B------:R-:W-:-:S02]  /*de90*/  ISETP.GE.AND P0, PT, R126, 0x58, PT ;  /* 0x000000587e00780c */ /* 0x000fc40003f06270 */
[----:B------:R-:W-:Y:S02]  /*dea0*/  ISETP.GE.AND P1, PT, R126, 0x59, PT ;  /* 0x000000597e00780c */ /* 0x000fe40003f26270 */
[C---:B------:R-:W-:Y:S02]  /*deb0*/  ISETP.GT.OR P2, PT, R218.reuse, 0x48, !P2 ;  /* 0x00000048da00780c */ /* 0x040fe40005744670 */
[C---:B------:R-:W-:Y:S02]  /*dec0*/  ISETP.GT.OR P3, PT, R218.reuse, 0x49, !P3 ;  /* 0x00000049da00780c */ /* 0x040fe40005f64670 */
[C---:B------:R-:W-:Y:S02]  /*ded0*/  ISETP.GT.OR P5, PT, R218.reuse, 0x50, !P5 ;  /* 0x00000050da00780c */ /* 0x040fe40006fa4670 */
[C---:B------:R-:W-:Y:S02]  /*dee0*/  ISETP.GT.OR P4, PT, R218.reuse, 0x51, !P4 ;  /* 0x00000051da00780c */ /* 0x040fe40006784670 */
[----:B------:R-:W-:-:S02]  /*def0*/  ISETP.GT.OR P0, PT, R218, 0x58, !P0 ;  /* 0x00000058da00780c */ /* 0x000fc40004704670 */
[----:B------:R-:W-:Y:S01]  /*df00*/  ISETP.GT.OR P1, PT, R218, 0x59, !P1 ;  /* 0x00000059da00780c */ /* 0x000fe20004f24670 */
[----:B------:R-:W1:Y:S01]  /*df10*/  MUFU.TANH R147, R118 ;  /* 0x0000007600937308 */ /* 0x000e620000002400 */
        /* <DEDUP_REMOVED lines=20> */
[----:B---3--:R-:W-:Y:S02]  /*e060*/  FSEL R111, R155, -INF , !P5 ;  /* 0xff8000009b6f7808 */ /* 0x008fe40006800000 */
[----:B--2---:R-:W-:Y:S02]  /*e070*/  FSEL R104, R154, -INF , !P4 ;  /* 0xff8000009a687808 */ /* 0x004fe40006000000 */
[----:B------:R-:W-:-:S02]  /*e080*/  ISETP.GE.AND P2, PT, R128, 0x58, PT ;  /* 0x000000588000780c */ /* 0x000fc40003f46270 */
[----:B------:R-:W-:Y:S02]  /*e090*/  ISETP.GE.AND P3, PT, R128, 0x59, PT ;  /* 0x000000598000780c */ /* 0x000fe40003f66270 */
[C---:B------:R-:W-:Y:S02]  /*e0a0*/  ISETP.GE.AND P5, PT, R126.reuse, 0x60, PT ;  /* 0x000000607e00780c */ /* 0x040fe40003fa6270 */
[C---:B------:R-:W-:Y:S02]  /*e0b0*/  ISETP.GE.AND P4, PT, R126.reuse, 0x61, PT ;  /* 0x000000617e00780c */ /* 0x040fe40003f86270 */
[----:B------:R-:W-:Y:S02]  /*e0c0*/  FSEL R100, R151, -INF , !P0 ;  /* 0xff80000097647808 */ /* 0x000fe40004000000 */
[----:B----4-:R-:W-:Y:S02]  /*e0d0*/  FSEL R115, R149, -INF , !P1 ;  /* 0xff80000095737808 */ /* 0x010fe40004800000 */
        /* <DEDUP_REMOVED lines=8> */
[----:B------:R2:W3:Y:S01]  /*e160*/  MUFU.TANH R5, R127 ;  /* 0x0000007f00057308 */ /* 0x0004e20000002400 */
[----:B-1----:R-:W-:Y:S02]  /*e170*/  FSEL R95, R147, -INF , !P2 ;  /* 0xff800000935f7808 */ /* 0x002fe40005000000 */
        /* <DEDUP_REMOVED lines=8> */
[----:B--2---:R-:W-:Y:S02]  /*e200*/  FSEL R127, R141, -INF , !P0 ;  /* 0xff8000008d7f7808 */ /* 0x004fe40004000000 */
[----:B------:R-:W-:Y:S02]  /*e210*/  FSEL R126, R140, -INF , !P1 ;  /* 0xff8000008c7e7808 */ /* 0x000fe40004800000 */
[----:B------:R-:W-:-:S02]  /*e220*/  ISETP.GE.AND P0, PT, R128, 0x60, PT ;  /* 0x000000608000780c */ /* 0x000fc40003f06270 */
[----:B------:R-:W-:Y:S02]  /*e230*/  ISETP.GE.AND P1, PT, R128, 0x61, PT ;  /* 0x000000618000780c */ /* 0x000fe40003f26270 */
[----:B------:R-:W-:Y:S02]  /*e240*/  ISETP.GT.OR P2, PT, R218, 0x70, !P2 ;  /* 0x00000070da00780c */ /* 0x000fe40005744670 */
[C---:B------:R-:W-:Y:S02]  /*e250*/  ISETP.GT.OR P0, PT, R221.reuse, 0x60, !P0 ;  /* 0x00000060dd00780c */ /* 0x040fe40004704670 */
[----:B------:R-:W-:Y:S02]  /*e260*/  ISETP.GT.OR P1, PT, R221, 0x61, !P1 ;  /* 0x00000061dd00780c */ /* 0x000fe40004f24670 */
[----:B-1----:R-:W-:Y:S02]  /*e270*/  FSEL R130, R4, -INF , !P2 ;  /* 0xff80000004827808 */ /* 0x002fe40005000000 */
[----:B------:R-:W-:-:S02]  /*e280*/  FSEL R131, R143, -INF , !P0 ;  /* 0xff8000008f837808 */ /* 0x000fc40004000000 */
[----:B------:R-:W-:Y:S02]  /*e290*/  FSEL R137, R142, -INF , !P1 ;  /* 0xff8000008e897808 */ /* 0x000fe40004800000 */
[C---:B------:R-:W-:Y:S02]  /*e2a0*/  ISETP.GE.AND P2, PT, R128.reuse, 0x68, PT ;  /* 0x000000688000780c */ /* 0x040fe40003f46270 */
[C---:B------:R-:W-:Y:S02]  /*e2b0*/  ISETP.GE.AND P0, PT, R128.reuse, 0x69, PT ;  /* 0x000000698000780c */ /* 0x040fe40003f06270 */
[----:B------:R-:W-:Y:S02]  /*e2c0*/  ISETP.GE.AND P1, PT, R128, 0x70, PT ;  /* 0x000000708000780c */ /* 0x000fe40003f26270 */
[C---:B------:R-:W-:Y:S02]  /*e2d0*/  ISETP.GT.OR P2, PT, R221.reuse, 0x68, !P2 ;  /* 0x00000068dd00780c */ /* 0x040fe40005744670 */
[----:B------:R-:W-:-:S02]  /*e2e0*/  ISETP.GT.OR P0, PT, R221, 0x69, !P0 ;  /* 0x00000069dd00780c */ /* 0x000fc40004704670 */
[----:B------:R-:W-:Y:S02]  /*e2f0*/  ISETP.GT.OR P1, PT, R221, 0x70, !P1 ;  /* 0x00000070dd00780c */ /* 0x000fe40004f24670 */
[----:B------:R-:W-:Y:S02]  /*e300*/  R2UR UR8, R136 ;  /* 0x00000000880872ca */ /* 0x000fe400000e0000 */
[----:B------:R-:W-:Y:S02]  /*e310*/  FSEL R129, R6, -INF , !P2 ;  /* 0xff80000006817808 */ /* 0x000fe40005000000 */
[----:B---3--:R-:W-:Y:S02]  /*e320*/  FSEL R139, R5, -INF , !P0 ;  /* 0xff800000058b7808 */ /* 0x008fe40004000000 */
[----:B----4-:R-:W-:Y:S02]  /*e330*/  FSEL R136, R2, -INF , !P1 ;  /* 0xff80000002887808 */ /* 0x010fe40004800000 */
[----:B------:R-:W-:-:S02]  /*e340*/  ISETP.GE.AND P2, PT, R128, 0x71, PT ;  /* 0x000000718000780c */ /* 0x000fc40003f46270 */
        /* <DEDUP_REMOVED lines=19> */
[----:B--2---:R-:W-:Y:S01]  /*e480*/  FFMA.FTZ R216, R216, UR4, -R218 ;  /* 0x00000004d8d87c23 */ /* 0x004fe200080108da */
[C---:B------:R-:W-:Y:S02]  /*e490*/  VIADD R27, R9.reuse, 0x10 ;  /* 0x00000010091b7836 */ /* 0x040fe40000000000 */
[----:B------:R-:W-:Y:S01]  /*e4a0*/  FADD.FTZ R226, R26, -R226 ;  /* 0x800000e21ae27221 */ /* 0x000fe20000010000 */
[----:B------:R-:W-:Y:S01]  /*e4b0*/  IADD3 R221, R9, 0x14, RZ ;  /* 0x0000001409dd7810 */ /* 0x000fe20007ffe0ff */
[----:B------:R-:W-:-:S02]  /*e4c0*/  FFMA.FTZ R26, R214, UR4, -R218 ;  /* 0x00000004d61a7c23 */ /* 0x000fc400080108da */
[----:B------:R2:W4:Y:S01]  /*e4d0*/  MUFU.EX2 R214, R216 ;  /* 0x000000d800d67308 */ /* 0x0005220000000800 */
[----:B------:R-:W4:Y:S01]  /*e4e0*/  SHFL.IDX PT, R231, R17, R231, 0x1f ;  /* 0x00001fe711e77589 */ /* 0x000f2200000e0000 */
[--C-:B---3--:R-:W-:Y:S01]  /*e4f0*/  FADD.FTZ R218, R30, -R24.reuse ;  /* 0x800000181eda7221 */ /* 0x108fe20000010000 */
[----:B--2---:R-:W-:Y:S02]  /*e500*/  FADD.FTZ R216, R28, -R24 ;  /* 0x800000181cd87221 */ /* 0x004fe40000010000 */
[----:B------:R-:W2:Y:S04]  /*e510*/  SHFL.IDX PT, R28, R224, R27, 0x1f ;  /* 0x00001f1be01c7589 */ /* 0x000ea800000e0000 */
[----:B------:R1:W-:Y:S04]  /*e520*/  SHFL.IDX PT, R27, R224, R221, 0x1f ;  /* 0x00001fdde01b7589 */ /* 0x0003e800000e0000 */
[----:B------:R3:W2:Y:S01]  /*e530*/  SHFL.IDX PT, R30, R17, R232, 0x1f ;  /* 0x00001fe8111e7589 */ /* 0x0006a200000e0000 */
[----:B-1----:R-:W-:Y:S01]  /*e540*/  FADD.FTZ R221, R29, -R223 ;  /* 0x800000df1ddd7221 */ /* 0x002fe20000010000 */
[----:B------:R-:W-:-:S02]  /*e550*/  VIADD R29, R9, 0x18 ;  /* 0x00000018091d7836 */ /* 0x000fc40000000000 */
[----:B------:R-:W-:Y:S01]  /*e560*/  FADD.FTZ R223, R31, -R223 ;  /* 0x800000df1fdf7221 */ /* 0x000fe20000010000 */
[----:B------:R-:W-:-:S03]  /*e570*/  IADD3 R31, R9, 0x10, RZ ;  /* 0x00000010091f7810 */ /* 0x000fc60007ffe0ff */
[----:B------:R-:W1:Y:S04]  /*e580*/  SHFL.IDX PT, R29, R224, R29, 0x1f ;  /* 0x00001f1de01d7589 */ /* 0x000e6800000e0000 */
[----:B------:R-:W1:Y:S01]  /*e590*/  SHFL.IDX PT, R31, R17, R31, 0x1f ;  /* 0x00001f1f111f7589 */ /* 0x000e6200000e0000 */
[----:B---3--:R-:W-:Y:S01]  /*e5a0*/  VIADD R232, R9, 0x1c ;  /* 0x0000001c09e87836 */ /* 0x008fe20000000000 */
[----:B------:R3:W1:Y:S01]  /*e5b0*/  MUFU.EX2 R24, R26 ;  /* 0x0000001a00187308 */ /* 0x0006620000000800 */
[----:B------:R-:W-:-:S04]  /*e5c0*/  FFMA.FTZ R219, R219, UR4, -R25 ;  /* 0x00000004dbdb7c23 */ /* 0x000fc80008010819 */
[----:B------:R1:W-:Y:S01]  /*e5d0*/  SHFL.IDX PT, R232, R224, R232, 0x1f ;  /* 0x00001fe8e0e87589 */ /* 0x0003e200000e0000 */
[----:B---3--:R-:W-:Y:S01]  /*e5e0*/  FFMA.FTZ R26, R228, UR4, -R25 ;  /* 0x00000004e41a7c23 */ /* 0x008fe20008010819 */
[--C-:B----4-:R-:W-:Y:S01]  /*e5f0*/  FFMA.FTZ R25, R225, UR4, -R231.reuse ;  /* 0x00000004e1197c23 */ /* 0x110fe200080108e7 */
[----:B------:R-:W-:Y:S01]  /*e600*/  FFMA.FTZ R231, R222, UR4, -R231 ;  /* 0x00000004dee77c23 */ /* 0x000fe200080108e7 */
[--C-:B--2---:R-:W-:Y:S01]  /*e610*/  FADD.FTZ R222, R32, -R28.reuse ;  /* 0x8000001c20de7221 */ /* 0x104fe20000010000 */
[----:B------:R-:W-:Y:S02]  /*e620*/  VIADD R32, R9, 0x14 ;  /* 0x0000001409207836 */ /* 0x000fe40000000000 */
[----:B-1----:R-:W-:Y:S01]  /*e630*/  FADD.FTZ R224, R34, -R28 ;  /* 0x8000001c22e07221 */ /* 0x002fe20000010000 */
[--C-:B------:R-:W-:Y:S01]  /*e640*/  FFMA.FTZ R28, R220, UR4, -R30.reuse ;  /* 0x00000004dc1c7c23 */ /* 0x100fe2000801081e */
[----:B------:R-:W-:Y:S01]  /*e650*/  FFMA.FTZ R30, R217, UR4, -R30 ;  /* 0x00000004d91e7c23 */ /* 0x000fe2000801081e */
[--C-:B------:R-:W-:Y:S01]  /*e660*/  FADD.FTZ R217, R36, -R29.reuse ;  /* 0x8000001d24d97221 */ /* 0x100fe20000010000 */
[----:B------:R-:W-:Y:S01]  /*e670*/  FADD.FTZ R220, R38, -R29 ;  /* 0x8000001d26dc7221 */ /* 0x000fe20000010000 */
[----:B------:R-:W1:Y:S01]  /*e680*/  SHFL.IDX PT, R32, R17, R32, 0x1f ;  /* 0x00001f2011207589 */ /* 0x000e6200000e0000 */
[--C-:B------:R-:W-:Y:S01]  /*e690*/  FFMA.FTZ R29, R215, UR4, -R31.reuse ;  /* 0x00000004d71d7c23 */ /* 0x100fe2000801081f */
[----:B------:R-:W-:Y:S01]  /*e6a0*/  FFMA.FTZ R31, R213, UR4, -R31 ;  /* 0x00000004d51f7c23 */ /* 0x000fe2000801081f */
[----:B------:R-:W-:Y:S01]  /*e6b0*/  FFMA.FTZ R213, -R18, R18, 1 ;  /* 0x3f80000012d57423 */ /* 0x000fe20000010112 */
[----:B------:R-:W-:Y:S01]  /*e6c0*/  FMUL.FTZ R229, R214, R229 ;  /* 0x000000e5d6e57220 */ /* 0x000fe20000410000 */
[----:B------:R-:W-:-:S03]  /*e6d0*/  VIADD R34, R9, 0x18 ;  /* 0x0000001809227836 */ /* 0x000fc60000000000 */
[----:B------:R-:W-:Y:S01]  /*e6e0*/  FMUL.FTZ R213, R213, R229 ;  /* 0x000000e5d5d57220 */ /* 0x000fe20000410000 */
[----:B------:R-:W-:Y:S01]  /*e6f0*/  IADD3 R229, R9, 0x1c, RZ ;  /* 0x0000001c09e57810 */ /* 0x000fe20007ffe0ff */
[--C-:B------:R-:W-:Y:S02]  /*e700*/  FADD.FTZ R225, R33, -R27.reuse ;  /* 0x8000001b21e17221 */ /* 0x100fe40000010000 */
[----:B------:R-:W2:Y:S04]  /*e710*/  SHFL.IDX PT, R33, R17, R34, 0x1f ;  /* 0x00001f2211217589 */ /* 0x000ea800000e0000 */
[----:B------:R-:W3:Y:S01]  /*e720*/  SHFL.IDX PT, R34, R17, R229, 0x1f ;  /* 0x00001fe511227589 */ /* 0x000ee200000e0000 */
[----:B------:R-:W-:Y:S01]  /*e730*/  FMUL.FTZ R226, R24, R226 ;  /* 0x000000e218e27220 */ /* 0x000fe20000410000 */
[----:B------:R-:W4:Y:S01]  /*e740*/  MUFU.EX2 R219, R219 ;  /* 0x000000db00db7308 */ /* 0x000f220000000800 */
[----:B------:R-:W-:Y:S01]  /*e750*/  FADD.FTZ R228, R35, -R27 ;  /* 0x8000001b23e47221 */ /* 0x000fe20000010000 */
[--C-:B-1----:R-:W-:Y:S01]  /*e760*/  FFMA.FTZ R211, R211, UR4, -R32.reuse ;  /* 0x00000004d3d37c23 */ /* 0x102fe20008010820 */
[----:B------:R-:W-:Y:S01]  /*e770*/  FFMA.FTZ R32, R210, UR4, -R32 ;  /* 0x00000004d2207c23 */ /* 0x000fe20008010820 */
[----:B------:R-:W-:Y:S01]  /*e780*/  FFMA.FTZ R210, -R19, R19, 1 ;  /* 0x3f80000013d27423 */ /* 0x000fe20000010113 */
[----:B------:R-:W1:Y:S03]  /*e790*/  SHFL.IDX PT, R35, R15, R9, 0x1f ;  /* 0x00001f090f237589 */ /* 0x000e6600000e0000 */
[----:B------:R2:W-:Y:S01]  /*e7a0*/  MUFU.EX2 R18, R31 ;  /* 0x0000001f00127308 */ /* 0x0005e20000000800 */
[----:B------:R-:W-:Y:S01]  /*e7b0*/  FMUL.FTZ R210, R210, R226 ;  /* 0x000000e2d2d27220 */ /* 0x000fe20000410000 */
[C---:B------:R-:W-:Y:S01]  /*e7c0*/  VIADD R226, R9.reuse, 0x4 ;  /* 0x0000000409e27836 */ /* 0x040fe20000000000 */
[----:B------:R-:W-:-:S05]  /*e7d0*/  IADD3 R36, R9, 0xc, RZ ;  /* 0x0000000c09247810 */ /* 0x000fca0007ffe0ff */
[----:B------:R4:W-:Y:S01]  /*e7e0*/  MUFU.EX2 R19, R32 ;  /* 0x0000002000137308 */ /* 0x0009e20000000800 */
[--C-:B--2---:R-:W-:Y:S01]  /*e7f0*/  FFMA.FTZ R31, R208, UR4, -R33.reuse ;  /* 0x00000004d01f7c23 */ /* 0x104fe20008010821 */
[----:B----4-:R-:W-:Y:S01]  /*e800*/  FFMA.FTZ R32, R209, UR4, -R33 ;  /* 0x00000004d1207c23 */ /* 0x010fe20008010821 */
[--C-:B---3--:R-:W-:Y:S01]  /*e810*/  FFMA.FTZ R33, R206, UR4, -R34.reuse ;  /* 0x00000004ce217c23 */ /* 0x108fe20008010822 */
[----:B------:R-:W-:Y:S02]  /*e820*/  FFMA.FTZ R34, R207, UR4, -R34 ;  /* 0x00000004cf227c23 */ /* 0x000fe40008010822 */
[----:B------:R-:W-:Y:S02]  /*e830*/  SHFL.IDX PT, R207, R15, R226, 0x1f ;  /* 0x00001fe20fcf7589 */ /* 0x000fe400000e0000 */
[----:B------:R2:W-:Y:S01]  /*e840*/  MUFU.EX2 R27, R231 ;  /* 0x000000e7001b7308 */ /* 0x0005e20000000800 */
[----:B------:R-:W-:Y:S01]  /*e850*/  FFMA.FTZ R208, -R230, R230, 1 ;  /* 0x3f800000e6d07423 */ /* 0x000fe200000101e6 */
[----:B------:R-:W-:Y:S01]  /*e860*/  FMUL.FTZ R227, R219, R227 ;  /* 0x000000e3dbe37220 */ /* 0x000fe20000410000 */
[----:B------:R-:W-:-:S02]  /*e870*/  VIADD R215, R9, 0x8 ;  /* 0x0000000809d77836 */ /* 0x000fc40000000000 */
[----:B--2---:R-:W-:Y:S02]  /*e880*/  FADD.FTZ R231, R37, -R232 ;  /* 0x800000e825e77221 */ /* 0x004fe40000010000 */
[----:B------:R2:W3:Y:S01]  /*e890*/  SHFL.IDX PT, R37, R15, R36, 0x1f ;  /* 0x00001f240f257589 */ /* 0x0004e200000e0000 */
[----:B------:R-:W-:Y:S01]  /*e8a0*/  FMUL.FTZ R208, R208, R227 ;  /* 0x000000e3d0d07220 */ /* 0x000fe20000410000 */
[----:B------:R4:W-:Y:S01]  /*e8b0*/  MUFU.EX2 R17, R211 ;  /* 0x000000d300117308 */ /* 0x0009e20000000800 */
[C---:B------:R-:W-:Y:S01]  /*e8c0*/  VIADD R227, R9.reuse, 0x10 ;  /* 0x0000001009e37836 */ /* 0x040fe20000000000 */
[----:B------:R-:W3:Y:S01]  /*e8d0*/  SHFL.IDX PT, R209, R15, R215, 0x1f ;  /* 0x00001fd70fd17589 */ /* 0x000ee200000e0000 */
[--C-:B-1----:R-:W-:Y:S01]  /*e8e0*/  FFMA.FTZ R204, R204, UR4, -R35.reuse ;  /* 0x00000004cccc7c23 */ /* 0x102fe20008010823 */
[C---:B------:R-:W-:Y:S01]  /*e8f0*/  IADD3 R230, R9.reuse, 0x18, RZ ;  /* 0x0000001809e67810 */ /* 0x040fe20007ffe0ff */
[----:B----4-:R-:W-:Y:S02]  /*e900*/  VIADD R211, R9, 0x14 ;  /* 0x0000001409d37836 */ /* 0x010fe40000000000 */
[----:B--2---:R-:W-:-:S02]  /*e910*/  FFMA.FTZ R36, R205, UR4, -R35 ;  /* 0x00000004cd247c23 */ /* 0x004fc40008010823 */
[----:B------:R-:W1:Y:S04]  /*e920*/  SHFL.IDX PT, R205, R15, R227, 0x1f ;  /* 0x00001fe30fcd7589 */ /* 0x000e6800000e0000 */
[----:B------:R-:W2:Y:S01]  /*e930*/  SHFL.IDX PT, R38, R15, R211, 0x1f ;  /* 0x00001fd30f267589 */ /* 0x000ea200000e0000 */
[----:B------:R-:W-:Y:S01]  /*e940*/  FADD.FTZ R232, R39, -R232 ;  /* 0x800000e827e87221 */ /* 0x000fe20000010000 */
[----:B------:R4:W-:Y:S02]  /*e950*/  MUFU.EX2 R35, R204 ;  /* 0x000000cc00237308 */ /* 0x0009e40000000800 */
[----:B------:R-:W2:Y:S01]  /*e960*/  SHFL.IDX PT, R39, R15, R230, 0x1f ;  /* 0x00001fe60f277589 */ /* 0x000ea200000e0000 */
[----:B---3--:R-:W-:Y:S01]  /*e970*/  FFMA.FTZ R120, R120, UR4, -R37 ;  /* 0x0000000478787c23 */ /* 0x008fe20008010825 */
        /* <DEDUP_REMOVED lines=9> */
[----:B------:R-:W-:Y:S02]  /*ea10*/  VIADD R209, R9, 0xc ;  /* 0x0000000c09d17836 */ /* 0x000fe40000000000 */
[--C-:B------:R-:W-:Y:S01]  /*ea20*/  FFMA.FTZ R123, R103, UR4, -R205.reuse ;  /* 0x00000004677b7c23 */ /* 0x100fe200080108cd */
[----:B---3--:R3:W-:Y:S01]  /*ea30*/  MUFU.EX2 R15, R204 ;  /* 0x000000cc000f7308 */ /* 0x0087e20000000800 */
[--C-:B--2---:R-:W-:Y:S01]  /*ea40*/  FFMA.FTZ R109, R109, UR4, -R38.reuse ;  /* 0x000000046d6d7c23 */ /* 0x104fe20008010826 */
[----:B------:R-:W-:Y:S01]  /*ea50*/  FFMA.FTZ R103, R94, UR4, -R38 ;  /* 0x000000045e677c23 */ /* 0x000fe20008010826 */
[----:B------:R-:W-:Y:S01]  /*ea60*/  FFMA.FTZ R114, R114, UR4, -R205 ;  /* 0x0000000472727c23 */ /* 0x000fe200080108cd */
[----:B------:R-:W-:-:S04]  /*ea70*/  FFMA.FTZ R112, R112, UR4, -R39 ;  /* 0x0000000470707c23 */ /* 0x000fc80008010827 */
[----:B------:R2:W-:Y:S01]  /*ea80*/  MUFU.EX2 R38, R206 ;  /* 0x000000ce00267308 */ /* 0x0005e20000000800 */
[----:B---3--:R-:W3:Y:S01]  /*ea90*/  SHFL.IDX PT, R204, R10, R9, 0x1f ;  /* 0x00001f090acc7589 */ /* 0x008ee200000e0000 */
[----:B------:R-:W-:Y:S01]  /*eaa0*/  FFMA.FTZ R107, R107, UR4, -R39 ;  /* 0x000000046b6b7c23 */ /* 0x000fe20008010827 */
[----:B----4-:R-:W-:Y:S01]  /*eab0*/  FFMA.FTZ R205, R97, UR4, -R122 ;  /* 0x0000000461cd7c23 */ /* 0x010fe2000801087a */
[--C-:B------:R-:W-:Y:S01]  /*eac0*/  FFMA.FTZ R119, R119, UR4, -R124.reuse ;  /* 0x0000000477777c23 */ /* 0x100fe2000801087c */
[----:B--2---:R-:W2:Y:S03]  /*ead0*/  SHFL.IDX PT, R206, R10, R209, 0x1f ;  /* 0x00001fd10ace7589 */ /* 0x004ea600000e0000 */
[----:B------:R4:W-:Y:S01]  /*eae0*/  MUFU.EX2 R39, R125 ;  /* 0x0000007d00277308 */ /* 0x0009e20000000800 */
[----:B------:R-:W-:Y:S01]  /*eaf0*/  FFMA.FTZ R124, R98, UR4, -R124 ;  /* 0x00000004627c7c23 */ /* 0x000fe2000801087c */
[----:B------:R-:W2:Y:S04]  /*eb00*/  SHFL.IDX PT, R97, R10, R227, 0x1f ;  /* 0x00001fe30a617589 */ /* 0x000ea800000e0000 */
[----:B------:R-:W-:Y:S04]  /*eb10*/  SHFL.IDX PT, R98, R10, R230, 0x1f ;  /* 0x00001fe60a627589 */ /* 0x000fe800000e0000 */
[----:B----4-:R-:W4:Y:S01]  /*eb20*/  SHFL.IDX PT, R125, R10, R211, 0x1f ;  /* 0x00001fd30a7d7589 */ /* 0x010f2200000e0000 */
[----:B------:R1:W-:Y:S02]  /*eb30*/  MUFU.EX2 R94, R120 ;  /* 0x00000078005e7308 */ /* 0x0003e40000000800 */
[----:B-1----:R-:W-:-:S02]  /*eb40*/  FFMA.FTZ R120, R99, UR4, -R207 ;  /* 0x0000000463787c23 */ /* 0x002fc400080108cf */
[----:B------:R-:W1:Y:S04]  /*eb50*/  SHFL.IDX PT, R99, R12, R9, 0x1f ;  /* 0x00001f090c637589 */ /* 0x000e6800000e0000 */
[----:B------:R-:W1:Y:S01]  /*eb60*/  MUFU.EX2 R29, R29 ;  /* 0x0000001d001d7308 */ /* 0x000e620000000800 */
[--C-:B---3--:R-:W-:Y:S01]  /*eb70*/  FFMA.FTZ R117, R117, UR4, -R204.reuse ;  /* 0x0000000475757c23 */ /* 0x108fe200080108cc */
[----:B------:R-:W-:Y:S01]  /*eb80*/  FFMA.FTZ R106, R106, UR4, -R204 ;  /* 0x000000046a6a7c23 */ /* 0x000fe200080108cc */
[--C-:B--2---:R-:W-:Y:S01]  /*eb90*/  FFMA.FTZ R105, R105, UR4, -R206.reuse ;  /* 0x0000000469697c23 */ /* 0x104fe200080108ce */
        /* <DEDUP_REMOVED lines=59> */
[--C-:B------:R-:W-:Y:S01]  /*ef50*/  FFMA.FTZ R206, R206, UR4, -R112.reuse ;  /* 0x00000004cece7c23 */ /* 0x100fe20008010870 */
[----:B------:R-:W-:Y:S01]  /*ef60*/  FFMA.FTZ R207, R207, UR4, -R112 ;  /* 0x00000004cfcf7c23 */ /* 0x000fe20008010870 */
[----:B------:R3:W-:Y:S01]  /*ef70*/  MUFU.EX2 R95, R109 ;  /* 0x0000006d005f7308 */ /* 0x0007e20000000800 */
[----:B------:R-:W-:Y:S01]  /*ef80*/  FMUL.FTZ R112, R235, R221 ;  /* 0x000000ddeb707220 */ /* 0x000fe20000410000 */
[--C-:B------:R-:W-:Y:S01]  /*ef90*/  FADD.FTZ R45, R45, -R217.reuse ;  /* 0x800000d92d2d7221 */ /* 0x100fe20000010000 */
[----:B------:R-:W-:Y:S01]  /*efa0*/  FADD.FTZ R47, R47, -R217 ;  /* 0x800000d92f2f7221 */ /* 0x000fe20000010000 */
[----:B------:R-:W4:Y:S04]  /*efb0*/  SHFL.IDX PT, R221, R14, R226, 0x1f ;  /* 0x00001fe20edd7589 */ /* 0x000f2800000e0000 */
[----:B------:R-:W-:Y:S04]  /*efc0*/  LDS R217, [R11+0x400] ;  /* 0x000400000bd97984 */ /* 0x000fe80000000800 */
[----:B---3--:R2:W-:Y:S01]  /*efd0*/  SHFL.IDX PT, R109, R12, R227, 0x1f ;  /* 0x00001fe30c6d7589 */ /* 0x0085e200000e0000 */
[----:B------:R-:W3:Y:S01]  /*efe0*/  MUFU.EX2 R36, R36 ;  /* 0x0000002400247308 */ /* 0x000ee20000000800 */
[----:B--2---:R-:W-:-:S02]  /*eff0*/  FMUL.FTZ R227, R32, R220 ;  /* 0x000000dc20e37220 */ /* 0x004fc40000410000 */
[----:B------:R-:W2:Y:S01]  /*f000*/  SHFL.IDX PT, R220, R14, R229, 0x1f ;  /* 0x00001fe50edc7589 */ /* 0x000ea200000e0000 */
[--C-:B-1----:R-:W-:Y:S01]  /*f010*/  FADD.FTZ R40, R40, -R218.reuse ;  /* 0x800000da28287221 */ /* 0x102fe20000010000 */
[----:B------:R-:W-:Y:S01]  /*f020*/  FFMA.FTZ R20, -R20, R20, 1 ;  /* 0x3f80000014147423 */ /* 0x000fe20000010114 */
[----:B------:R-:W-:Y:S01]  /*f030*/  FMUL.FTZ R224, R18, R224 ;  /* 0x000000e012e07220 */ /* 0x000fe20000410000 */
[----:B------:R-:W-:Y:S01]  /*f040*/  IADD3 R235, R9, 0x10, RZ ;  /* 0x0000001009eb7810 */ /* 0x000fe20007ffe0ff */
[----:B------:R-:W-:Y:S01]  /*f050*/  FMUL.FTZ R225, R17, R225 ;  /* 0x000000e111e17220 */ /* 0x000fe20000410000 */
[----:B------:R-:W-:Y:S01]  /*f060*/  FADD.FTZ R42, R42, -R218 ;  /* 0x800000da2a2a7221 */ /* 0x000fe20000010000 */
[----:B------:R-:W-:Y:S01]  /*f070*/  FFMA.FTZ R11, -R170, R170, 1 ;  /* 0x3f800000aa0b7423 */ /* 0x000fe200000101aa */
[----:B------:R-:W-:Y:S01]  /*f080*/  FMUL.FTZ R40, R35, R40 ;  /* 0x0000002823287220 */ /* 0x000fe20000410000 */
[----:B------:R-:W-:Y:S01]  /*f090*/  FFMA.FTZ R21, -R21, R21, 1 ;  /* 0x3f80000015157423 */ /* 0x000fe20000010115 */
[----:B------:R-:W-:-:S02]  /*f0a0*/  VIADD R234, R9, 0x14 ;  /* 0x0000001409ea7836 */ /* 0x000fc40000000000 */
[--C-:B----4-:R-:W-:Y:S01]  /*f0b0*/  FADD.FTZ R41, R41, -R221.reuse ;  /* 0x800000dd29297221 */ /* 0x110fe20000010000 */
[----:B------:R-:W1:Y:S01]  /*f0c0*/  MUFU.EX2 R30, R30 ;  /* 0x0000001e001e7308 */ /* 0x000e620000000800 */
[----:B------:R-:W-:Y:S01]  /*f0d0*/  FMUL.FTZ R22, R20, R22 ;  /* 0x0000001614167220 */ /* 0x000fe20000410000 */
[----:B------:R-:W-:Y:S01]  /*f0e0*/  FMUL.FTZ R20, R211, R224 ;  /* 0x000000e0d3147220 */ /* 0x000fe20000410000 */
[----:B------:R-:W-:Y:S01]  /*f0f0*/  FADD.FTZ R43, R43, -R221 ;  /* 0x800000dd2b2b7221 */ /* 0x000fe20000010000 */
[----:B------:R-:W4:Y:S01]  /*f100*/  SHFL.IDX PT, R224, R14, R235, 0x1f ;  /* 0x00001feb0ee07589 */ /* 0x000f2200000e0000 */
[----:B------:R-:W-:Y:S01]  /*f110*/  FMUL.FTZ R11, R11, R40 ;  /* 0x000000280b0b7220 */ /* 0x000fe20000410000 */
[----:B---3--:R-:W-:Y:S01]  /*f120*/  FMUL.FTZ R42, R36, R42 ;  /* 0x0000002a242a7220 */ /* 0x008fe20000410000 */
[----:B------:R-:W-:Y:S01]  /*f130*/  FMUL.FTZ R21, R21, R225 ;  /* 0x000000e115157220 */ /* 0x000fe20000410000 */
[----:B------:R-:W-:Y:S01]  /*f140*/  FFMA.FTZ R40, -R169, R169, 1 ;  /* 0x3f800000a9287423 */ /* 0x000fe200000101a9 */
[----:B------:R-:W-:Y:S01]  /*f150*/  FMUL.FTZ R221, R15, R41 ;  /* 0x000000290fdd7220 */ /* 0x000fe20000410000 */
[--C-:B--2---:R-:W-:Y:S01]  /*f160*/  FADD.FTZ R53, R53, -R220.reuse ;  /* 0x800000dc35357221 */ /* 0x104fe20000010000 */
[----:B------:R-:W-:Y:S01]  /*f170*/  FADD.FTZ R55, R55, -R220 ;  /* 0x800000dc37377221 */ /* 0x000fe20000010000 */
[----:B------:R-:W-:Y:S01]  /*f180*/  FFMA.FTZ R220, -R168, R168, 1 ;  /* 0x3f800000a8dc7423 */ /* 0x000fe200000101a8 */
[----:B------:R-:W2:Y:S01]  /*f190*/  SHFL.IDX PT, R225, R14, R234, 0x1f ;  /* 0x00001fea0ee17589 */ /* 0x000ea200000e0000 */
[----:B------:R-:W-:-:S02]  /*f1a0*/  FADD.FTZ R46, R46, -R222 ;  /* 0x800000de2e2e7221 */ /* 0x000fc40000010000 */
[----:B------:R-:W-:Y:S01]  /*f1b0*/  FMUL.FTZ R41, R220, R42 ;  /* 0x0000002adc297220 */ /* 0x000fe20000410000 */
[----:B------:R-:W-:Y:S01]  /*f1c0*/  FMUL.FTZ R42, R40, R221 ;  /* 0x000000dd282a7220 */ /* 0x000fe20000410000 */
[----:B------:R-:W-:Y:S01]  /*f1d0*/  FFMA.FTZ R40, -R23, R23, 1 ;  /* 0x3f80000017287423 */ /* 0x000fe20000010117 */
[----:B------:R-:W-:Y:S01]  /*f1e0*/  FFMA.FTZ R23, -R88, R88, 1 ;  /* 0x3f80000058177423 */ /* 0x000fe20000010158 */
[----:B------:R-:W-:-:S04]  /*f1f0*/  FMUL.FTZ R46, R39, R46 ;  /* 0x0000002e272e7220 */ /* 0x000fc80000410000 */
[----:B------:R-:W-:Y:S01]  /*f200*/  FMUL.FTZ R23, R23, R46 ;  /* 0x0000002e17177220 */ /* 0x000fe20000410000 */
[----:B------:R-:W-:Y:S02]  /*f210*/  FFMA.FTZ R46, -R92, R92, 1 ;  /* 0x3f8000005c2e7423 */ /* 0x000fe4000001015c */
[----:B------:R-:W3:Y:S01]  /*f220*/  SHFL.IDX PT, R92, R217, R233, 0x1f ;  /* 0x00001fe9d95c7589 */ /* 0x000ee200000e0000 */
[----:B-1----:R-:W-:-:S04]  /*f230*/  FMUL.FTZ R223, R30, R223 ;  /* 0x000000df1edf7220 */ /* 0x002fc80000410000 */
[----:B------:R-:W-:Y:S02]  /*f240*/  FMUL.FTZ R209, R209, R223 ;  /* 0x000000dfd1d17220 */ /* 0x000fe40000410000 */
[----:B------:R1:W3:Y:S01]  /*f250*/  SHFL.IDX PT, R223, R14, R230, 0x1f ;  /* 0x00001fe60edf7589 */ /* 0x0002e200000e0000 */
[----:B----4-:R-:W-:Y:S01]  /*f260*/  FADD.FTZ R48, R48, -R224 ;  /* 0x800000e030307221 */ /* 0x010fe20000010000 */
[----:B------:R-:W-:Y:S01]  /*f270*/  FMUL.FTZ R45, R94, R45 ;  /* 0x0000002d5e2d7220 */ /* 0x000fe20000410000 */
[--C-:B--2---:R-:W-:Y:S01]  /*f280*/  FADD.FTZ R49, R49, -R225.reuse ;  /* 0x800000e131317221 */ /* 0x104fe20000010000 */
[----:B------:R-:W-:Y:S01]  /*f290*/  FFMA.FTZ R211, -R200, R200, 1 ;  /* 0x3f800000c8d37423 */ /* 0x000fe200000101c8 */
[----:B------:R-:W-:Y:S01]  /*f2a0*/  FMUL.FTZ R228, R19, R228 ;  /* 0x000000e413e47220 */ /* 0x000fe20000410000 */
[----:B------:R-:W-:Y:S01]  /*f2b0*/  FFMA.FTZ R89, -R89, R89, 1 ;  /* 0x3f80000059597423 */ /* 0x000fe20000010159 */
[----:B------:R-:W-:Y:S01]  /*f2c0*/  FMUL.FTZ R47, R10, R47 ;  /* 0x0000002f0a2f7220 */ /* 0x000fe20000410000 */
[----:B------:R-:W-:Y:S01]  /*f2d0*/  FFMA.FTZ R90, -R90, R90, 1 ;  /* 0x3f8000005a5a7423 */ /* 0x000fe2000001015a */
[----:B------:R-:W-:Y:S01]  /*f2e0*/  FMUL.FTZ R48, R96, R48 ;  /* 0x0000003060307220 */ /* 0x000fe20000410000 */
[----:B------:R-:W-:Y:S01]  /*f2f0*/  FFMA.FTZ R226, -R203, R203, 1 ;  /* 0x3f800000cbe27423 */ /* 0x000fe200000101cb */
[----:B------:R-:W-:Y:S01]  /*f300*/  FMUL.FTZ R45, R40, R45 ;  /* 0x0000002d282d7220 */ /* 0x000fe20000410000 */
[----:B------:R-:W-:Y:S01]  /*f310*/  FADD.FTZ R51, R51, -R225 ;  /* 0x800000e133337221 */ /* 0x000fe20000010000 */
[----:B------:R-:W-:Y:S01]  /*f320*/  FFMA.FTZ R218, -R167, R167, 1 ;  /* 0x3f800000a7da7423 */ /* 0x000fe200000101a7 */
[----:B------:R-:W-:Y:S01]  /*f330*/  FMUL.FTZ R43, R37, R43 ;  /* 0x0000002b252b7220 */ /* 0x000fe20000410000 */
[----:B------:R-:W-:Y:S01]  /*f340*/  FMUL.FTZ R40, R95, R49 ;  /* 0x000000315f287220 */ /* 0x000fe20000410000 */
[----:B------:R-:W-:Y:S01]  /*f350*/  FMUL.FTZ R211, R211, R228 ;  /* 0x000000e4d3d37220 */ /* 0x000fe20000410000 */
[----:B------:R-:W-:Y:S01]  /*f360*/  FMUL.FTZ R49, R89, R47 ;  /* 0x0000002f59317220 */ /* 0x000fe20000410000 */
[----:B------:R-:W-:Y:S01]  /*f370*/  FADD.FTZ R44, R44, -R222 ;  /* 0x800000de2c2c7221 */ /* 0x000fe20000010000 */
[----:B------:R-:W-:Y:S01]  /*f380*/  FFMA.FTZ R91, -R91, R91, 1 ;  /* 0x3f8000005b5b7423 */ /* 0x000fe2000001015b */
[----:B------:R-:W-:Y:S01]  /*f390*/  FMUL.FTZ R47, R90, R48 ;  /* 0x000000305a2f7220 */ /* 0x000fe20000410000 */
[----:B------:R-:W-:Y:S01]  /*f3a0*/  IADD3 R228, R9, 0x8, RZ ;  /* 0x0000000809e47810 */ /* 0x000fe20007ffe0ff */
[----:B-1----:R-:W-:Y:S01]  /*f3b0*/  FMUL.FTZ R14, R226, R227 ;  /* 0x000000e3e20e7220 */ /* 0x002fe20000410000 */
[----:B------:R-:W-:Y:S01]  /*f3c0*/  FFMA.FTZ R90, -R165, R165, 1 ;  /* 0x3f800000a55a7423 */ /* 0x000fe200000101a5 */
[----:B------:R-:W-:Y:S01]  /*f3d0*/  FMUL.FTZ R43, R218, R43 ;  /* 0x0000002bda2b7220 */ /* 0x000fe20000410000 */
[----:B------:R-:W-:-:S02]  /*f3e0*/  VIADD R227, R9, 0x4 ;  /* 0x0000000409e37836 */ /* 0x000fc40000000000 */
[----:B------:R-:W-:Y:S01]  /*f3f0*/  FMUL.FTZ R51, R98, R51 ;  /* 0x0000003362337220 */ /* 0x000fe20000410000 */
[----:B------:R-:W-:Y:S01]  /*f400*/  FFMA.FTZ R218, -R166, R166, 1 ;  /* 0x3f800000a6da7423 */ /* 0x000fe200000101a6 */
[----:B------:R-:W-:Y:S01]  /*f410*/  FMUL.FTZ R44, R38, R44 ;  /* 0x0000002c262c7220 */ /* 0x000fe20000410000 */
[----:B------:R-:W-:Y:S01]  /*f420*/  FMUL.FTZ R48, R91, R40 ;  /* 0x000000285b307220 */ /* 0x000fe20000410000 */
[----:B------:R-:W1:Y:S01]  /*f430*/  SHFL.IDX PT, R89, R217, R9, 0x1f ;  /* 0x00001f09d9597589 */ /* 0x000e6200000e0000 */
[----:B------:R-:W2:Y:S01]  /*f440*/  MUFU.EX2 R107, R107 ;  /* 0x0000006b006b7308 */ /* 0x000ea20000000800 */
[--C-:B---3--:R-:W-:Y:S01]  /*f450*/  FADD.FTZ R61, R61, -R92.reuse ;  /* 0x8000005c3d3d7221 */ /* 0x108fe20000010000 */
[----:B------:R-:W-:Y:S01]  /*f460*/  FMUL.FTZ R51, R90, R51 ;  /* 0x000000335a337220 */ /* 0x000fe20000410000 */
[----:B------:R-:W3:Y:S01]  /*f470*/  SHFL.IDX PT, R40, R217, R228, 0x1f ;  /* 0x00001fe4d9287589 */ /* 0x000ee200000e0000 */
[----:B------:R-:W-:Y:S01]  /*f480*/  FADD.FTZ R92, R63, -R92 ;  /* 0x8000005c3f5c7221 */ /* 0x000fe20000010000 */
[----:B------:R-:W-:Y:S01]  /*f490*/  FADD.FTZ R50, R50, -R224 ;  /* 0x800000e032327221 */ /* 0x000fe20000010000 */
[----:B------:R-:W-:Y:S01]  /*f4a0*/  FMUL.FTZ R44, R218, R44 ;  /* 0x0000002cda2c7220 */ /* 0x000fe20000410000 */
[----:B------:R-:W4:Y:S01]  /*f4b0*/  SHFL.IDX PT, R88, R217, R227, 0x1f ;  /* 0x00001fe3d9587589 */ /* 0x000f2200000e0000 */
[----:B------:R-:W1:Y:S03]  /*f4c0*/  MUFU.EX2 R205, R205 ;  /* 0x000000cd00cd7308 */ /* 0x000e660000000800 */
[----:B------:R-:W4:Y:S04]  /*f4d0*/  SHFL.IDX PT, R90, R217, R230, 0x1f ;  /* 0x00001fe6d95a7589 */ /* 0x000f2800000e0000 */
[----:B------:R-:W-:Y:S01]  /*f4e0*/  LDS R63, [R13+0x400] ;  /* 0x000400000d3f7984 */ /* 0x000fe20000000800 */
[----:B------:R-:W3:Y:S03]  /*f4f0*/  MUFU.EX2 R122, R122 ;  /* 0x0000007a007a7308 */ /* 0x000ee60000000800 */
[----:B------:R-:W4:Y:S01]  /*f500*/  SHFL.IDX PT, R218, R217, R235, 0x1f ;  /* 0x00001febd9da7589 */ /* 0x000f2200000e0000 */
[----:B------:R-:W-:-:S03]  /*f510*/  FMUL.FTZ R50, R97, R50 ;  /* 0x0000003261327220 */ /* 0x000fc60000410000 */
[----:B------:R-:W-:Y:S01]  /*f520*/  SHFL.IDX PT, R91, R217, R234, 0x1f ;  /* 0x00001fead95b7589 */ /* 0x000fe200000e0000 */
[----:B------:R-:W-:-:S03]  /*f530*/  FADD.FTZ R52, R52, -R223 ;  /* 0x800000df34347221 */ /* 0x000fc60000010000 */
[----:B------:R-:W4:Y:S01]  /*f540*/  SHFL.IDX PT, R217, R217, R229, 0x1f ;  /* 0x00001fe5d9d97589 */ /* 0x000f2200000e0000 */
[----:B------:R-:W4:Y:S01]  /*f550*/  MUFU.EX2 R117, R117 ;  /* 0x0000007500757308 */ /* 0x000f220000000800 */
[----:B------:R-:W-:Y:S01]  /*f560*/  FMUL.FTZ R46, R46, R50 ;  /* 0x000000322e2e7220 */ /* 0x000fe20000410000 */
[----:B------:R-:W-:Y:S01]  /*f570*/  FFMA.FTZ R50, -R164, R164, 1 ;  /* 0x3f800000a4327423 */ /* 0x000fe200000101a4 */
[----:B------:R-:W-:Y:S01]  /*f580*/  FMUL.FTZ R52, R99, R52 ;  /* 0x0000003463347220 */ /* 0x000fe20000410000 */
[----:B------:R-:W-:-:S04]  /*f590*/  FADD.FTZ R54, R54, -R223 ;  /* 0x800000df36367221 */ /* 0x000fc80000010000 */
[----:B------:R-:W4:Y:S01]  /*f5a0*/  MUFU.EX2 R124, R124 ;  /* 0x0000007c007c7308 */ /* 0x000f220000000800 */
[----:B------:R-:W-:Y:S01]  /*f5b0*/  FMUL.FTZ R50, R50, R52 ;  /* 0x0000003432327220 */ /* 0x000fe20000410000 */
[----:B------:R-:W-:Y:S01]  /*f5c0*/  FFMA.FTZ R52, -R162, R162, 1 ;  /* 0x3f800000a2347423 */ /* 0x000fe200000101a2 */
[----:B--2---:R-:W-:Y:S01]  /*f5d0*/  FMUL.FTZ R54, R107, R54 ;  /* 0x000000366b367220 */ /* 0x004fe20000410000 */
[----:B------:R-:W-:-:S04]  /*f5e0*/  FFMA.FTZ R220, -R163, R163, 1 ;  /* 0x3f800000a3dc7423 */ /* 0x000fc800000101a3 */
[----:B------:R-:W2:Y:S01]  /*f5f0*/  MUFU.EX2 R26, R26 ;  /* 0x0000001a001a7308 */ /* 0x000ea20000000800 */
[----:B-1----:R-:W-:Y:S01]  /*f600*/  FMUL.FTZ R53, R205, R53 ;  /* 0x00000035cd357220 */ /* 0x002fe20000410000 */
[----:B------:R-:W-:Y:S01]  /*f610*/  FFMA.FTZ R93, -R93, R93, 1 ;  /* 0x3f8000005d5d7423 */ /* 0x000fe2000001015d */
[----:B---3--:R-:W-:-:S05]  /*f620*/  FMUL.FTZ R55, R122, R55 ;  /* 0x000000377a377220 */ /* 0x008fca0000410000 */
[----:B------:R-:W1:Y:S01]  /*f630*/  MUFU.EX2 R111, R111 ;  /* 0x0000006f006f7308 */ /* 0x000e620000000800 */
[----:B------:R-:W-:-:S07]  /*f640*/  FMUL.FTZ R52, R52, R54 ;  /* 0x0000003634347220 */ /* 0x000fce0000410000 */
[----:B------:R-:W3:Y:S01]  /*f650*/  MUFU.TANH R138, R138 ;  /* 0x0000008a008a7308 */ /* 0x000ee20000002400 */
[----:B------:R-:W-:-:S07]  /*f660*/  FMUL.FTZ R54, R220, R53 ;  /* 0x00000035dc367220 */ /* 0x000fce0000410000 */
[----:B------:R-:W3:Y:S01]  /*f670*/  MUFU.EX2 R100, R100 ;  /* 0x0000006400647308 */ /* 0x000ee20000000800 */
[----:B------:R-:W-:-:S07]  /*f680*/  FMUL.FTZ R53, R93, R55 ;  /* 0x000000375d357220 */ /* 0x000fce0000410000 */
[----:B------:R-:W3:Y:S01]  /*f690*/  MUFU.EX2 R106, R106 ;  /* 0x0000006a006a7308 */ /* 0x000ee20000000800 */
[----:B------:R-:W-:-:S07]  /*f6a0*/  FADD.FTZ R56, R56, -R89 ;  /* 0x8000005938387221 */ /* 0x000fce0000010000 */
[----:B------:R-:W3:Y:S01]  /*f6b0*/  MUFU.EX2 R25, R25 ;  /* 0x0000001900197308 */ /* 0x000ee20000000800 */
[----:B------:R-:W-:-:S07]  /*f6c0*/  FADD.FTZ R55, R60, -R40 ;  /* 0x800000283c377221 */ /* 0x000fce0000010000 */
[----:B------:R-:W3:Y:S01]  /*f6d0*/  MUFU.EX2 R102, R102 ;  /* 0x0000006600667308 */ /* 0x000ee20000000800 */
[----:B------:R-:W-:-:S07]  /*f6e0*/  FADD.FTZ R40, R62, -R40 ;  /* 0x800000283e287221 */ /* 0x000fce0000010000 */
[----:B------:R-:W3:Y:S01]  /*f6f0*/  MUFU.EX2 R116, R116 ;  /* 0x0000007400747308 */ /* 0x000ee20000000800 */
[----:B----4-:R-:W-:Y:S01]  /*f700*/  FADD.FTZ R59, R59, -R88 ;  /* 0x800000583b3b7221 */ /* 0x010fe20000010000 */
[----:B------:R-:W-:-:S06]  /*f710*/  FADD.FTZ R62, R68, -R90 ;  /* 0x8000005a443e7221 */ /* 0x000fcc0000010000 */
[----:B------:R-:W4:Y:S01]  /*f720*/  MUFU.EX2 R104, R104 ;  /* 0x0000006800687308 */ /* 0x000f220000000800 */
[----:B------:R-:W-:-:S07]  /*f730*/  FFMA.FTZ R68, -R161, R161, 1 ;  /* 0x3f800000a1447423 */ /* 0x000fce00000101a1 */
[----:B------:R-:W4:Y:S01]  /*f740*/  MUFU.EX2 R101, R101 ;  /* 0x0000006500657308 */ /* 0x000f220000000800 */
[----:B------:R-:W-:Y:S01]  /*f750*/  FMUL.FTZ R56, R117, R56 ;  /* 0x0000003875387220 */ /* 0x000fe20000410000 */
        /* <DEDUP_REMOVED lines=10> */
[----:B--2---:R-:W-:Y:S01]  /*f800*/  FMUL.FTZ R212, R26, R212 ;  /* 0x000000d41ad47220 */ /* 0x004fe20000410000 */
[--C-:B------:R-:W-:Y:S01]  /*f810*/  FFMA.FTZ R130, R130, UR4, -R109.reuse ;  /* 0x0000000482827c23 */ /* 0x100fe2000801086d */
[----:B------:R-:W-:Y:S01]  /*f820*/  FFMA.FTZ R136, R136, UR4, -R109 ;  /* 0x0000000488887c23 */ /* 0x000fe2000801086d */
[----:B------:R-:W-:Y:S01]  /*f830*/  FADD.FTZ R65, R65, -R91 ;  /* 0x8000005b41417221 */ /* 0x000fe20000010000 */
[----:B------:R-:W-:Y:S01]  /*f840*/  FMUL.FTZ R68, R68, R56 ;  /* 0x0000003844447220 */ /* 0x000fe20000410000 */
[----:B------:R-:W-:Y:S01]  /*f850*/  FFMA.FTZ R71, -R155, R155, 1 ;  /* 0x3f8000009b477423 */ /* 0x000fe2000001019b */
[----:B-1----:R-:W-:Y:S01]  /*f860*/  FMUL.FTZ R40, R111, R40 ;  /* 0x000000286f287220 */ /* 0x002fe20000410000 */
[----:B---3--:R-:W-:Y:S01]  /*f870*/  FSEL R109, R138, -INF , !P3 ;  /* 0xff8000008a6d7808 */ /* 0x008fe20005800000 */
        /* <DEDUP_REMOVED lines=20> */
[----:B----4-:R-:W-:Y:S01]  /*f9c0*/  FMUL.FTZ R92, R104, R92 ;  /* 0x0000005c685c7220 */ /* 0x010fe20000410000 */
        /* <DEDUP_REMOVED lines=216> */
[----:B----4-:R-:W-:-:S04]  /*10750*/  IMAD R11, R0, 0x4000, R220 ;  /* 0x00004000000b7824 */ /* 0x010fc800078e02dc */
        /* <DEDUP_REMOVED lines=147> */
.L_x_1736:
        /* <DEDUP_REMOVED lines=70> */
.L_x_1737:
        /* <DEDUP_REMOVED lines=11> */
[----:B---3--:R-:W-:Y:S05]  /*115a0*/  @!P1 BRA `(.L_x_1738) ;  /* 0xffffffac00cc9947 */ /* 0x008fea000383ffff */
.L_x_1727:
        /* <DEDUP_REMOVED lines=34> */
.L_x_1695:
[----:B------:R-:W-:Y:S05]  /*117d0*/  @P0 BRA `(.L_x_1739) ;  /* 0x0000001000a00947 */ /* 0x000fea0003800000 */
[----:B------:R-:W2:Y:S01]  /*117e0*/  S2R R0, SR_TID.X ;  /* 0x0000000000007919 */ /* 0x000ea20000002100 */
[----:B------:R-:W3:Y:S01]  /*117f0*/  S2UR UR5, SR_CgaCtaId ;  /* 0x00000000000579c3 */ /* 0x000ee20000008800 */
[----:B------:R-:W-:Y:S01]  /*11800*/  UMOV UR4, 0x400 ;  /* 0x0000040000047882 */ /* 0x000fe20000000000 */
[----:B------:R-:W-:-:S06]  /*11810*/  F2FP.BF16.F32.PACK_AB R172, R173, R172 ;  /* 0x000000acadac723e */ /* 0x000fcc00000010ff */
[----:B------:R-:W-:Y:S01]  /*11820*/  BAR.SYNC.DEFER_BLOCKING 0x1, 0x100 ;  /* 0x0044000000007b1d */ /* 0x000fe20000010000 */
        /* <DEDUP_REMOVED lines=10> */
[----:B---3--:R-:W-:Y:S01]  /*118d0*/  ULEA UR6, UR5, UR4, 0x18 ;  /* 0x0000000405067291 */ /* 0x008fe2000f8ec03f */
[----:B------:R-:W-:Y:S02]  /*118e0*/  F2FP.BF16.F32.PACK_AB R190, R193, R192 ;  /* 0x000000c0c1be723e */ /* 0x000fe400000010ff */
[----:B------:R-:W-:Y:S01]  /*118f0*/  F2FP.BF16.F32.PACK_AB R191, R195, R194 ;  /* 0x000000c2c3bf723e */ /* 0x000fe200000010ff */
[----:B------:R-:W-:Y:S01]  /*11900*/  ULDC.64 UR4, c[0x0][0x870] ;  /* 0x00021c0000047ab9 */ /* 0x000fe20000000a00 */
[----:B------:R-:W-:Y:S01]  /*11910*/  F2FP.BF16.F32.PACK_AB R197, R199, R198 ;  /* 0x000000c6c7c5723e */ /* 0x000fe200000010ff */
[----:B--2---:R-:W-:Y:S01]  /*11920*/  VIADD R11, R0, 0xffffff80 ;  /* 0xffffff80000b7836 */ /* 0x004fe20000000000 */
[----:B------:R-:W-:-:S02]  /*11930*/  F2FP.BF16.F32.PACK_AB R140, R141, R140 ;  /* 0x0000008c8d8c723e */ /* 0x000fc400000010ff */
[----:B------:R-:W-:Y:S02]  /*11940*/  F2FP.BF16.F32.PACK_AB R198, R201, R200 ;  /* 0x000000c8c9c6723e */ /* 0x000fe400000010ff */
[----:B------:R-:W-:Y:S02]  /*11950*/  SHF.R.S32.HI R10, RZ, 0x1f, R11 ;  /* 0x0000001fff0a7819 */ /* 0x000fe4000001140b */
[----:B------:R-:W-:Y:S02]  /*11960*/  F2FP.BF16.F32.PACK_AB R199, R203, R202 ;  /* 0x000000cacbc7723e */ /* 0x000fe400000010ff */
[CC--:B------:R-:W-:Y:S02]  /*11970*/  LEA.HI R7, R10.reuse, R11.reuse, RZ, 0x4 ;  /* 0x0000000b0a077211 */ /* 0x0c0fe400078f20ff */
[----:B------:R-:W-:Y:S02]  /*11980*/  LEA.HI R4, R10, R11, RZ, 0x5 ;  /* 0x0000000b0a047211 */ /* 0x000fe400078f28ff */
[----:B------:R-:W-:-:S02]  /*11990*/  LOP3.LUT R0, R7, 0xfffffff0, RZ, 0xc0, !PT ;  /* 0xfffffff007007812 */ /* 0x000fc400078ec0ff */
[----:B------:R-:W-:Y:S02]  /*119a0*/  SHF.R.U32.HI R7, RZ, 0x1, R7 ;  /* 0x00000001ff077819 */ /* 0x000fe40000011607 */
[----:B------:R-:W-:Y:S01]  /*119b0*/  F2FP.BF16.F32.PACK_AB R141, R143, R142 ;  /* 0x0000008e8f8d723e */ /* 0x000fe200000010ff */
[----:B------:R-:W-:Y:S01]  /*119c0*/  IMAD.IADD R0, R11, 0x1, -R0 ;  /* 0x000000010b007824 */ /* 0x000fe200078e0a00 */
[----:B------:R-:W-:Y:S02]  /*119d0*/  F2FP.BF16.F32.PACK_AB R148, R149, R148 ;  /* 0x000000949594723e */ /* 0x000fe400000010ff */
[----:B------:R-:W-:Y:S02]  /*119e0*/  F2FP.BF16.F32.PACK_AB R142, R145, R144 ;  /* 0x00000090918e723e */ /* 0x000fe400000010ff */
[----:B------:R-:W-:Y:S02]  /*119f0*/  SHF.R.S32.HI R3, RZ, 0x1f, R0 ;  /* 0x0000001fff037819 */ /* 0x000fe40000011400 */
[----:B------:R-:W-:-:S02]  /*11a00*/  F2FP.BF16.F32.PACK_AB R143, R147, R146 ;  /* 0x00000092938f723e */ /* 0x000fc400000010ff */
[----:B------:R-:W-:Y:S02]  /*11a10*/  LEA.HI R3, R3, R0, RZ, 0x3 ;  /* 0x0000000003037211 */ /* 0x000fe400078f18ff */
[----:B------:R-:W-:Y:S02]  /*11a20*/  F2FP.BF16.F32.PACK_AB R149, R151, R150 ;  /* 0x000000969795723e */ /* 0x000fe400000010ff */
[C---:B------:R-:W-:Y:S02]  /*11a30*/  LOP3.LUT R5, R3.reuse, 0xfffffff8, RZ, 0xc0, !PT ;  /* 0xfffffff803057812 */ /* 0x040fe400078ec0ff */
[----:B------:R-:W-:Y:S02]  /*11a40*/  SHF.L.U32 R3, R3, 0x6, RZ ;  /* 0x0000000603037819 */ /* 0x000fe400000006ff */
[----:B------:R-:W-:Y:S02]  /*11a50*/  IADD3 R5, R0, -R5, RZ ;  /* 0x8000000500057210 */ /* 0x000fe40007ffe0ff */
[----:B------:R-:W-:-:S02]  /*11a60*/  LOP3.LUT R3, R3, 0x7ffffe00, RZ, 0xc0, !PT ;  /* 0x7ffffe0003037812 */ /* 0x000fc400078ec0ff */
[C---:B------:R-:W-:Y:S01]  /*11a70*/  R2P PR, R5.reuse, 0x6 ;  /* 0x0000000605007804 */ /* 0x040fe20000000000 */
[----:B------:R-:W-:Y:S01]  /*11a80*/  IMAD.SHL.U32 R0, R5, 0x40, RZ ;  /* 0x0000004005007824 */ /* 0x000fe200078e00ff */
[----:B------:R-:W-:Y:S01]  /*11a90*/  F2FP.BF16.F32.PACK_AB R156, R157, R156 ;  /* 0x0000009c9d9c723e */ /* 0x000fe200000010ff */
[----:B------:R-:W-:Y:S01]  /*11aa0*/  IMAD.MOV.U32 R5, RZ, RZ, 0x40 ;  /* 0x00000040ff057424 */ /* 0x000fe200078e00ff */
[----:B------:R-:W-:Y:S02]  /*11ab0*/  F2FP.BF16.F32.PACK_AB R150, R153, R152 ;  /* 0x000000989996723e */ /* 0x000fe400000010ff */
        /* <DEDUP_REMOVED lines=16> */
[C---:B------:R-:W-:Y:S02]  /*11bc0*/  IADD3 R2, R3.reuse, 0x4000, R0 ;  /* 0x0000400003027810 */ /* 0x040fe40007ffe000 */
[----:B------:R-:W-:Y:S02]  /*11bd0*/  IADD3 R3, R3, R6, RZ ;  /* 0x0000000603037210 */ /* 0x000fe40007ffe0ff */
[----:B------:R-:W-:Y:S01]  /*11be0*/  F2FP.BF16.F32.PACK_AB R158, R161, R160 ;  /* 0x000000a0a19e723e */ /* 0x000fe200000010ff */
[----:B------:R-:W-:Y:S01]  /*11bf0*/  STSM.16.M88.4 [R2], R180 ;  /* 0x000000b402007844 */ /* 0x000fe20000000200 */
[----:B------:R-:W-:-:S02]  /*11c00*/  F2FP.BF16.F32.PACK_AB R159, R163, R162 ;  /* 0x000000a2a39f723e */ /* 0x000fc400000010ff */
[----:B------:R-:W-:Y:S01]  /*11c10*/  F2FP.BF16.F32.PACK_AB R165, R167, R166 ;  /* 0x000000a6a7a5723e */ /* 0x000fe200000010ff */
[----:B------:R-:W-:Y:S01]  /*11c20*/  STSM.16.M88.4 [R6], R188 ;  /* 0x000000bc06007844 */ /* 0x000fe20000000200 */
[----:B------:R-:W-:Y:S02]  /*11c30*/  F2FP.BF16.F32.PACK_AB R166, R169, R168 ;  /* 0x000000a8a9a6723e */ /* 0x000fe400000010ff */
[----:B------:R-:W-:Y:S01]  /*11c40*/  F2FP.BF16.F32.PACK_AB R167, R171, R170 ;  /* 0x000000aaaba7723e */ /* 0x000fe200000010ff */
[----:B------:R-:W-:Y:S01]  /*11c50*/  STSM.16.M88.4 [R3], R196 ;  /* 0x000000c403007844 */ /* 0x000fe20000000200 */
[----:B------:R-:W-:-:S03]  /*11c60*/  ISETP.NE.U32.AND P4, PT, RZ, UR4, PT ;  /* 0x00000004ff007c0c */ /* 0x000fc6000bf85070 */
[----:B------:R-:W-:Y:S01]  /*11c70*/  STSM.16.M88.4 [R0], R140 ;  /* 0x0000008c00007844 */ /* 0x000fe20000000200 */
[----:B------:R-:W-:Y:S01]  /*11c80*/  ISETP.NE.AND.EX P4, PT, RZ, UR5, PT, P4 ;  /* 0x00000005ff007c0c */ /* 0x000fe2000bf85340 */
[----:B------:R-:W-:Y:S02]  /*11c90*/  ULDC.64 UR4, c[0x0][0x870] ;  /* 0x00021c0000047ab9 */ /* 0x000fe40000000a00 */
[----:B------:R-:W-:Y:S01]  /*11ca0*/  STSM.16.M88.4 [R2+-0x4000], R148 ;  /* 0xffc0009402007844 */ /* 0x000fe20000000200 */
[----:B------:R-:W-:-:S03]  /*11cb0*/  UIMAD.WIDE UR4, UR37, 0x4, UR4 ;  /* 0x00000004250478a5 */ /* 0x000fc6000f8e0204 */
[----:B------:R2:W-:Y:S03]  /*11cc0*/  STSM.16.M88.4 [R6+-0x4000], R156 ;  /* 0xffc0009c06007844 */ /* 0x0005e60000000200 */
[----:B------:R-:W-:Y:S01]  /*11cd0*/  IMAD.U32 R4, RZ, RZ, UR4 ;  /* 0x00000004ff047e24 */ /* 0x000fe2000f8e00ff */
[----:B------:R3:W-:Y:S01]  /*11ce0*/  STSM.16.M88.4 [R3+-0x4000], R164 ;  /* 0xffc000a403007844 */ /* 0x0007e20000000200 */
[----:B------:R-:W-:Y:S01]  /*11cf0*/  IMAD.U32 R5, RZ, RZ, UR5 ;  /* 0x00000005ff057e24 */ /* 0x000fe2000f8e00ff */
[----:B------:R-:W-:Y:S01]  /*11d00*/  ULDC.64 UR4, c[0x0][0x878] ;  /* 0x00021e0000047ab9 */ /* 0x000fe20000000a00 */
[----:B------:R-:W-:Y:S06]  /*11d10*/  BAR.SYNC.DEFER_BLOCKING 0x1, 0x100 ;  /* 0x0044000000007b1d */ /* 0x000fec0000010000 */
[----:B------:R-:W4:Y:S01]  /*11d20*/  @P4 LDG.E R7, desc[UR38][R4.64] ;  /* 0x0000002604074981 */ /* 0x000f22000c1e1900 */
[----:B------:R-:W-:Y:S01]  /*11d30*/  UISETP.NE.U32.AND UP0, UPT, UR4, URZ, UPT ;  /* 0x0000003f0400728c */ /* 0x000fe2000bf05070 */
[----:B------:R-:W-:Y:S01]  /*11d40*/  LEA.HI R19, R10, R11, RZ, 0x3 ;  /* 0x0000000b0a137211 */ /* 0x000fe200078f18ff */
[----:B------:R-:W-:-:S02]  /*11d50*/  ULDC UR7, c[0x0][0x808] ;  /* 0x0002020000077ab9 */ /* 0x000fc40000000800 */
[----:B------:R-:W-:Y:S01]  /*11d60*/  UISETP.NE.AND.EX UP0, UPT, UR5, URZ, UPT, UP0 ;  /* 0x0000003f0500728c */ /* 0x000fe2000bf05300 */
[----:B--2---:R-:W-:Y:S02]  /*11d70*/  LOP3.LUT R6, R19, 0x1ffffff8, RZ, 0xc0, !PT ;  /* 0x1ffffff813067812 */ /* 0x004fe400078ec0ff */
[----:B------:R-:W-:Y:S01]  /*11d80*/  SHF.R.S32.HI R19, RZ, 0x3, R19 ;  /* 0x00000003ff137819 */ /* 0x000fe20000011413 */
[----:B------:R-:W2:Y:S01]  /*11d90*/  S2R R27, SR_CTAID.X ;  /* 0x00000000001b7919 */ /* 0x000ea20000002500 */
[----:B------:R-:W-:Y:S02]  /*11da0*/  IADD3 R6, R11, -R6, RZ ;  /* 0x800000060b067210 */ /* 0x000fe40007ffe0ff */
[----:B------:R-:W-:Y:S01]  /*11db0*/  PLOP3.LUT P0, PT, PT, PT, UP0, 0x80, 0x0 ;  /* 0x000000000000781c */ /* 0x000fe20003f0f008 */
[----:B------:R-:W1:Y:S01]  /*11dc0*/  S2R R31, SR_CTAID.Y ;  /* 0x00000000001f7919 */ /* 0x000e620000002600 */
[----:B------:R-:W-:Y:S01]  /*11dd0*/  IMAD.SHL.U32 R8, R19, 0x40, RZ ;  /* 0x0000004013087824 */ /* 0x000fe200078e00ff */
[----:B------:R-:W-:Y:S01]  /*11de0*/  MOV R0, UR7 ;  /* 0x0000000700007c02 */ /* 0x000fe20008000f00 */
[----:B------:R-:W-:Y:S01]  /*11df0*/  @UP0 ULDC.64 UR4, c[0x0][0x878] ;  /* 0x00021e0000040ab9 */ /* 0x000fe20000000a00 */
[----:B------:R-:W-:Y:S01]  /*11e00*/  IMAD.SHL.U32 R20, R6, 0x8, RZ ;  /* 0x0000000806147824 */ /* 0x000fe200078e00ff */
[----:B------:R-:W-:Y:S01]  /*11e10*/  @UP0 UIMAD.WIDE UR4, UR37, 0x4, UR4 ;  /* 0x00000004250408a5 */ /* 0x000fe2000f8e0204 */
[----:B------:R-:W-:-:S02]  /*11e20*/  LOP3.LUT R9, R8, 0x1c0, RZ, 0xc0, !PT ;  /* 0x000001c008097812 */ /* 0x000fc400078ec0ff */
[----:B------:R-:W-:Y:S02]  /*11e30*/  LEA.HI R8, R10, R11, RZ, 0x6 ;  /* 0x0000000b0a087211 */ /* 0x000fe400078f30ff */
[----:B------:R-:W-:Y:S01]  /*11e40*/  LOP3.LUT R6, R9, 0x38, R20, 0xf8, !PT ;  /* 0x0000003809067812 */ /* 0x000fe200078ef814 */
[----:B------:R-:W-:Y:S01]  /*11e50*/  IMAD.U32 R2, RZ, RZ, UR4 ;  /* 0x00000004ff027e24 */ /* 0x000fe2000f8e00ff */
[----:B------:R-:W-:Y:S01]  /*11e60*/  SHF.R.U32.HI R9, RZ, 0x3, R9 ;  /* 0x00000003ff097819 */ /* 0x000fe20000011609 */
[----:B---3--:R-:W-:Y:S01]  /*11e70*/  IMAD.U32 R3, RZ, RZ, UR5 ;  /* 0x00000005ff037e24 */ /* 0x008fe2000f8e00ff */
[----:B------:R-:W-:Y:S02]  /*11e80*/  SHF.L.U32 R8, R8, 0x3, RZ ;  /* 0x0000000308087819 */ /* 0x000fe400000006ff */
[----:B------:R-:W-:Y:S02]  /*11e90*/  LOP3.LUT R9, R6, R9, RZ, 0x3c, !PT ;  /* 0x0000000906097212 */ /* 0x000fe400078e3cff */
[----:B------:R3:W5:Y:S02]  /*11ea0*/  @P0 LDG.E R0, desc[UR38][R2.64] ;  /* 0x0000002602000981 */ /* 0x000764000c1e1900 */
[----:B------:R-:W-:-:S02]  /*11eb0*/  LOP3.LUT R8, R9, 0x7ffffe00, R8, 0xf8, !PT ;  /* 0x7ffffe0009087812 */ /* 0x000fc400078ef808 */
[----:B---3--:R-:W-:Y:S02]  /*11ec0*/  CS2R R2, SRZ ;  /* 0x0000000000027805 */ /* 0x008fe4000001ff00 */
[--C-:B----4-:R-:W-:Y:S01]  /*11ed0*/  @P4 SHF.R.S32.HI R3, RZ, 0x1f, R7.reuse ;  /* 0x0000001fff034819 */ /* 0x110fe20000011407 */
[----:B------:R-:W-:Y:S01]  /*11ee0*/  @P4 IMAD.MOV.U32 R2, RZ, RZ, R7 ;  /* 0x000000ffff024224 */ /* 0x000fe200078e0007 */
[----:B-12---:R-:W-:Y:S06]  /*11ef0*/  @P0 BRA `(.L_x_1740) ;  /* 0x0000000000100947 */ /* 0x006fec0003800000 */
[----:B------:R-:W-:Y:S05]  /*11f00*/  @!P4 BRA `(.L_x_1740) ;  /* 0x00000000000cc947 */ /* 0x000fea0003800000 */
[----:B------:R-:W2:Y:S04]  /*11f10*/  LDG.E R7, desc[UR38][R4.64] ;  /* 0x0000002604077981 */ /* 0x000ea8000c1e1900 */
[----:B-----5:R-:W2:Y:S02]  /*11f20*/  LDG.E R0, desc[UR38][R4.64+0x4] ;  /* 0x0000042604007981 */ /* 0x020ea4000c1e1900 */
[----:B--2---:R-:W-:-:S07]  /*11f30*/  IMAD.IADD R0, R0, 0x1, -R7 ;  /* 0x0000000100007824 */ /* 0x004fce00078e0a07 */
.L_x_1740:
[----:B------:R-:W-:Y:S01]  /*11f40*/  LEA R30, R8, UR6, 0x1 ;  /* 0x00000006081e7c11 */ /* 0x000fe2000f8e08ff */
[----:B------:R-:W1:Y:S01]  /*11f50*/  LDC R33, c[0x0][0x83c] ;  /* 0x00020f00ff217b82 */ /* 0x000e620000000800 */
[----:B------:R-:W-:Y:S01]  /*11f60*/  SHF.R.S32.HI R32, RZ, 0x1f, R31 ;  /* 0x0000001fff207819 */ /* 0x000fe2000001141f */
[----:B-----5:R-:W-:Y:S01]  /*11f70*/  IMAD R0, R27, -0x80, R0 ;  /* 0xffffff801b007824 */ /* 0x020fe200078e0200 */
[--C-:B------:R-:W-:Y:S01]  /*11f80*/  SHF.R.S32.HI R21, RZ, 0x1f, R20.reuse ;  /* 0x0000001fff157819 */ /* 0x100fe20000011414 */
[----:B------:R2:W3:Y:S01]  /*11f90*/  LDS.128 R12, [R30+0x1000] ;  /* 0x001000001e0c7984 */ /* 0x0004e20000000c00 */
[----:B------:R-:W-:Y:S01]  /*11fa0*/  ULDC.64 UR4, c[0x0][0x850] ;  /* 0x0002140000047ab9 */ /* 0x000fe20000000a00 */
[----:B------:R-:W-:Y:S01]  /*11fb0*/  IADD3 R2, P0, R19, R2, RZ ;  /* 0x0000000213027210 */ /* 0x000fe20007f1e0ff */
[----:B------:R-:W-:Y:S01]  /*11fc0*/  IMAD R18, R32, UR4, RZ ;  /* 0x0000000420127c24 */ /* 0x000fe2000f8e02ff */
[----:B------:R2:W4:Y:S01]  /*11fd0*/  LDS.128 R8, [R30+0x2000] ;  /* 0x002000001e087984 */ /* 0x0005220000000c00 */
[----:B------:R-:W-:Y:S01]  /*11fe0*/  IMAD.WIDE.U32 R16, R31, UR4, R20 ;  /* 0x000000041f107c25 */ /* 0x000fe2000f8e0014 */
[----:B------:R-:W-:Y:S01]  /*11ff0*/  USHF.R.S32.HI UR4, URZ, 0x1f, UR37 ;  /* 0x0000001f3f047899 */ /* 0x000fe20008011425 */
[----:B------:R-:W-:Y:S01]  /*12000*/  VIMNMX R22, R0, 0x80, PT ;  /* 0x0000008000167848 */ /* 0x000fe20003fe0100 */
[----:B------:R2:W2:Y:S01]  /*12010*/  LDS.128 R4, [R30+0x3000] ;  /* 0x003000001e047984 */ /* 0x0004a20000000c00 */
[----:B------:R-:W2:Y:S01]  /*12020*/  LDC R35, c[0x0][0x80c] ;  /* 0x00020300ff237b82 */ /* 0x000ea20000000800 */
[----:B------:R-:W-:Y:S01]  /*12030*/  IADD3 R0, R19, 0x20, RZ ;  /* 0x0000002013007810 */ /* 0x000fe20007ffe0ff */
[----:B------:R-:W-:Y:S01]  /*12040*/  IMAD R23, R31, UR5, R18 ;  /* 0x000000051f177c24 */ /* 0x000fe2000f8e0212 */
[CC--:B------:R-:W-:Y:S01]  /*12050*/  ISETP.GE.AND P3, PT, R19.reuse, R22.reuse, PT ;  /* 0x000000161300720c */ /* 0x0c0fe20003f66270 */
[----:B------:R-:W-:Y:S01]  /*12060*/  VIADD R18, R19, 0x40 ;  /* 0x0000004013127836 */ /* 0x000fe20000000000 */
[----:B------:R-:W-:Y:S01]  /*12070*/  MOV R34, UR4 ;  /* 0x0000000400227c02 */ /* 0x000fe20008000f00 */
[----:B------:R-:W-:Y:S01]  /*12080*/  ULDC.64 UR4, c[0x0][0x858] ;  /* 0x0002160000047ab9 */ /* 0x000fe20000000a00 */
[----:B------:R-:W-:Y:S01]  /*12090*/  ISETP.GE.AND P2, PT, R0, R22, PT ;  /* 0x000000160000720c */ /* 0x000fe20003f46270 */
[----:B------:R-:W-:Y:S01]  /*120a0*/  IMAD.IADD R17, R17, 0x1, R23 ;  /* 0x0000000111117824 */ /* 0x000fe200078e0217 */
[----:B------:R-:W-:Y:S01]  /*120b0*/  SEL R34, R34, RZ, !P4 ;  /* 0x000000ff22227207 */ /* 0x000fe20006000000 */
[----:B------:R-:W-:Y:S01]  /*120c0*/  BSSY B0, `(.L_x_1741) ;  /* 0x000001a000007945 */ /* 0x000fe20003800000 */
[----:B-1----:R-:W-:-:S02]  /*120d0*/  ISETP.GE.OR P6, PT, R20, R33, P3 ;  /* 0x000000211400720c */ /* 0x002fc40001fc6670 */
[----:B------:R-:W-:Y:S01]  /*120e0*/  SEL R37, RZ, UR37, P4 ;  /* 0x00000025ff257c07 */ /* 0x000fe2000a000000 */
[----:B------:R-:W-:Y:S01]  /*120f0*/  IMAD R0, R34, UR4, RZ ;  /* 0x0000000422007c24 */ /* 0x000fe2000f8e02ff */
[C---:B------:R-:W-:Y:S01]  /*12100*/  LEA.HI.X.SX32 R3, R19.reuse, R3, 0x1, P0 ;  /* 0x0000000313037211 */ /* 0x040fe200000f0eff */
[----:B------:R-:W-:Y:S01]  /*12110*/  VIADD R19, R19, 0x60 ;  /* 0x0000006013137836 */ /* 0x000fe20000000000 */
[-C--:B------:R-:W-:Y:S01]  /*12120*/  ISETP.GE.AND P1, PT, R18, R22.reuse, PT ;  /* 0x000000161200720c */ /* 0x080fe20003f26270 */
[C---:B------:R-:W-:Y:S01]  /*12130*/  IMAD R23, R37.reuse, UR5, R0 ;  /* 0x0000000525177c24 */ /* 0x040fe2000f8e0200 */
[CC--:B------:R-:W-:Y:S01]  /*12140*/  ISETP.GE.OR P5, PT, R20.reuse, R33.reuse, P2 ;  /* 0x000000211400720c */ /* 0x0c0fe200017a6670 */
[----:B------:R-:W-:Y:S01]  /*12150*/  IMAD.WIDE.U32 R28, R37, UR4, R16 ;  /* 0x00000004251c7c25 */ /* 0x000fe2000f8e0010 */
[----:B------:R-:W-:Y:S02]  /*12160*/  ISETP.GE.AND P0, PT, R19, R22, PT ;  /* 0x000000161300720c */ /* 0x000fe40003f06270 */
[----:B------:R-:W-:Y:S01]  /*12170*/  ISETP.GE.OR P4, PT, R20, R33, P1 ;  /* 0x000000211400720c */ /* 0x000fe20000f86670 */
[----:B------:R-:W-:-:S04]  /*12180*/  IMAD.WIDE R26, R27, 0x80, R2 ;  /* 0x000000801b1a7825 */ /* 0x000fc800078e0202 */
[----:B------:R-:W-:Y:S01]  /*12190*/  IMAD.IADD R23, R29, 0x1, R23 ;  /* 0x000000011d177824 */ /* 0x000fe200078e0217 */
[----:B--234-:R-:W-:Y:S07]  /*121a0*/  @P6 BRA `(.L_x_1742) ;  /* 0x00000000002c6947 */ /* 0x01cfee0003800000 */
[----:B------:R-:W1:Y:S01]  /*121b0*/  LDS.128 R16, [R30+0x4000] ;  /* 0x004000001e107984 */ /* 0x000e620000000c00 */
        /* <DEDUP_REMOVED lines=10> */
.L_x_1742:
[----:B------:R-:W-:Y:S05]  /*12260*/  BSYNC B0 ;  /* 0x0000000000007941 */ /* 0x000fea0003800000 */
.L_x_1741:
[----:B-1----:R1:W2:Y:S01]  /*12270*/  LDS.128 R16, [R30+0x5000] ;  /* 0x005000001e107984 */ /* 0x0022a20000000c00 */
[----:B------:R-:W-:Y:S01]  /*12280*/  BSSY B0, `(.L_x_1743) ;  /* 0x0000010000007945 */ /* 0x000fe20003800000 */
[----:B------:R-:W-:-:S03]  /*12290*/  ISETP.GE.OR P6, PT, R20, R33, P0 ;  /* 0x000000211400720c */ /* 0x000fc600007c6670 */
        /* <DEDUP_REMOVED lines=14> */
.L_x_1744:
[----:B------:R-:W-:Y:S05]  /*12380*/  BSYNC B0 ;  /* 0x0000000000007941 */ /* 0x000fea0003800000 */
.L_x_1743:
[----:B--23--:R2:W3:Y:S01]  /*12390*/  LDS.128 R16, [R30+0x6000] ;  /* 0x006000001e107984 */ /* 0x00c4e20000000c00 */
        /* <DEDUP_REMOVED lines=11> */
[----:B------:R-:W-:Y:S02]  /*12450*/  LEA R24, P4, R2, UR4, 0x1 ;  /* 0x0000000402187c11 */ /* 0x000fe4000f8808ff */
[----:B------:R-:W-:-:S04]  /*12460*/  IADD3 R3, R3, R25, RZ ;  /* 0x0000001903037210 */ /* 0x000fc80007ffe0ff */
[----:B------:R-:W-:-:S05]  /*12470*/  LEA.HI.X R25, R2, UR5, R3, 0x1, P4 ;  /* 0x0000000502197c11 */ /* 0x000fca000a0f0c03 */
[----:B---3--:R4:W-:Y:S02]  /*12480*/  STG.E.128 desc[UR38][R24.64], R16 ;  /* 0x0000001018007986 */ /* 0x0089e4000c101d26 */
.L_x_1746:
[----:B------:R-:W-:Y:S05]  /*12490*/  BSYNC B0 ;  /* 0x0000000000007941 */ /* 0x000fea0003800000 */
.L_x_1745:
[----:B---34-:R3:W4:Y:S01]  /*124a0*/  LDS.128 R16, [R30+0x7000] ;  /* 0x007000001e107984 */ /* 0x0187220000000c00 */
[----:B------:R-:W-:Y:S04]  /*124b0*/  BSSY B0, `(.L_x_1747) ;  /* 0x000000f000007945 */ /* 0x000fe80003800000 */
        /* <DEDUP_REMOVED lines=14> */
.L_x_1748:
[----:B------:R-:W-:Y:S05]  /*125a0*/  BSYNC B0 ;  /* 0x0000000000007941 */ /* 0x000fea0003800000 */
.L_x_1747:
[----:B----4-:R4:W1:Y:S01]  /*125b0*/  LDS.128 R16, [R30] ;  /* 0x000000001e107984 */ /* 0x0108620000000c00 */
[----:B------:R-:W-:Y:S01]  /*125c0*/  ULDC.64 UR4, c[0x0][0x820] ;  /* 0x0002080000047ab9 */ /* 0x000fe20000000a00 */
[-C--:B------:R-:W-:Y:S01]  /*125d0*/  ISETP.GE.OR P3, PT, R20, R35.reuse, P3 ;  /* 0x000000231400720c */ /* 0x080fe20001f66670 */
        /* <DEDUP_REMOVED lines=10> */
[C---:B------:R-:W-:Y:S02]  /*12680*/  IMAD R21, R37.reuse, UR5, R0 ;  /* 0x0000000525157c24 */ /* 0x040fe4000f8e0200 */
[----:B------:R-:W-:-:S05]  /*12690*/  IMAD.WIDE.U32 R24, R37, UR4, R2 ;  /* 0x0000000425187c25 */ /* 0x000fca000f8e0002 */
        /* <DEDUP_REMOVED lines=12> */
.L_x_1750:
[----:B------:R-:W-:Y:S05]  /*12760*/  BSYNC B0 ;  /* 0x0000000000007941 */ /* 0x000fea0003800000 */
.L_x_1749:
        /* <DEDUP_REMOVED lines=14> */
[----:B------:R1:W-:Y:S02]  /*12850*/  STG.E.128 desc[UR38][R16.64], R12 ;  /* 0x0000000c10007986 */ /* 0x0003e4000c101d26 */
.L_x_1752:
[----:B------:R-:W-:Y:S05]  /*12860*/  BSYNC B0 ;  /* 0x0000000000007941 */ /* 0x000fea0003800000 */
.L_x_1751:
        /* <DEDUP_REMOVED lines=15> */
.L_x_1754:
[----:B------:R-:W-:Y:S05]  /*12960*/  BSYNC B0 ;  /* 0x0000000000007941 */ /* 0x000fea0003800000 */
.L_x_1753:
        /* <DEDUP_REMOVED lines=15> */
.L_x_1739:
[----:B------:R-:W-:Y:S01]  /*12a60*/  ULDC.64 UR4, c[0x0][0x870] ;  /* 0x00021c0000047ab9 */ /* 0x000fe20000000a00 */
[----:B------:R-:W-:Y:S01]  /*12a70*/  ULDC.64 UR6, c[0x0][0x870] ;  /* 0x00021c0000067ab9 */ /* 0x000fe20000000a00 */
[----:B------:R-:W-:Y:S01]  /*12a80*/  UIMAD.WIDE UR4, UR37, 0x4, UR4 ;  /* 0x00000004250478a5 */ /* 0x000fe2000f8e0204 */
[----:B------:R-:W-:-:S04]  /*12a90*/  ISETP.NE.U32.AND P0, PT, RZ, UR6, PT ;  /* 0x00000006ff007c0c */ /* 0x000fc8000bf05070 */
[----:B------:R-:W-:Y:S01]  /*12aa0*/  ISETP.NE.AND.EX P4, PT, RZ, UR7, PT, P0 ;  /* 0x00000007ff007c0c */ /* 0x000fe2000bf85300 */
[----:B------:R-:W-:Y:S01]  /*12ab0*/  IMAD.U32 R5, RZ, RZ, UR5 ;  /* 0x00000005ff057e24 */ /* 0x000fe2000f8e00ff */
[----:B------:R-:W-:Y:S01]  /*12ac0*/  MOV R4, UR4 ;  /* 0x0000000400047c02 */ /* 0x000fe20008000f00 */
[----:B------:R-:W-:Y:S02]  /*12ad0*/  ULDC.64 UR4, c[0x0][0x878] ;  /* 0x00021e0000047ab9 */ /* 0x000fe40000000a00 */
[----:B------:R-:W-:-:S04]  /*12ae0*/  UISETP.NE.U32.AND UP0, UPT, UR4, URZ, UPT ;  /* 0x0000003f0400728c */ /* 0x000fc8000bf05070 */
[----:B------:R-:W-:Y:S01]  /*12af0*/  UISETP.NE.AND.EX UP0, UPT, UR5, URZ, UPT, UP0 ;  /* 0x0000003f0500728c */ /* 0x000fe2000bf05300 */
[----:B------:R-:W-:-:S03]  /*12b00*/  ULDC UR6, c[0x0][0x808] ;  /* 0x0002020000067ab9 */ /* 0x000fc60000000800 */
[----:B------:R-:W2:Y:S01]  /*12b10*/  @P4 LDG.E R9, desc[UR38][R4.64] ;  /* 0x0000002604094981 */ /* 0x000ea2000c1e1900 */
[----:B------:R-:W-:Y:S01]  /*12b20*/  IMAD.U32 R0, RZ, RZ, UR6 ;  /* 0x00000006ff007e24 */ /* 0x000fe2000f8e00ff */
[----:B------:R-:W-:-:S05]  /*12b30*/  PLOP3.LUT P0, PT, PT, PT, UP0, 0x80, 0x0 ;  /* 0x000000000000781c */ /* 0x000fca0003f0f008 */
[----:B------:R-:W-:Y:S02]  /*12b40*/  @UP0 ULDC.64 UR4, c[0x0][0x878] ;  /* 0x00021e0000040ab9 */ /* 0x000fe40000000a00 */
[----:B------:R-:W-:-:S06]  /*12b50*/  @UP0 UIMAD.WIDE UR4, UR37, 0x4, UR4 ;  /* 0x00000004250408a5 */ /* 0x000fcc000f8e0204 */
[----:B------:R-:W-:Y:S01]  /*12b60*/  MOV R6, UR4 ;  /* 0x0000000400067c02 */ /* 0x000fe20008000f00 */
[----:B------:R-:W-:-:S05]  /*12b70*/  IMAD.U32 R7, RZ, RZ, UR5 ;  /* 0x00000005ff077e24 */ /* 0x000fca000f8e00ff */
[----:B------:R3:W5:Y:S01]  /*12b80*/  @P0 LDG.E R0, desc[UR38][R6.64] ;  /* 0x0000002606000981 */ /* 0x000762000c1e1900 */
[----:B------:R-:W4:Y:S01]  /*12b90*/  S2R R2, SR_TID.X ;  /* 0x0000000000027919 */ /* 0x000f220000002100 */
[----:B------:R-:W1:Y:S01]  /*12ba0*/  S2R R15, SR_CTAID.X ;  /* 0x00000000000f7919 */ /* 0x000e620000002500 */
[----:B------:R-:W1:Y:S01]  /*12bb0*/  S2R R19, SR_CTAID.Y ;  /* 0x0000000000137919 */ /* 0x000e620000002600 */
[----:B----4-:R-:W-:-:S05]  /*12bc0*/  VIADD R8, R2, 0xffffff80 ;  /* 0xffffff8002087836 */ /* 0x010fca0000000000 */
[----:B------:R-:W-:-:S04]  /*12bd0*/  SHF.R.S32.HI R3, RZ, 0x1f, R8 ;  /* 0x0000001fff037819 */ /* 0x000fc80000011408 */
[----:B------:R-:W-:Y:S02]  /*12be0*/  LEA.HI R10, R3, R8, RZ, 0x3 ;  /* 0x00000008030a7211 */ /* 0x000fe400078f18ff */
[----:B------:R-:W-:Y:S02]  /*12bf0*/  CS2R R2, SRZ ;  /* 0x0000000000027805 */ /* 0x000fe4000001ff00 */
[----:B------:R-:W-:-:S04]  /*12c00*/  LOP3.LUT R11, R10, 0x1ffffff8, RZ, 0xc0, !PT ;  /* 0x1ffffff80a0b7812 */ /* 0x000fc800078ec0ff */
[----:B------:R-:W-:Y:S02]  /*12c10*/  IADD3 R11, R8, -R11, RZ ;  /* 0x8000000b080b7210 */ /* 0x000fe40007ffe0ff */
[--C-:B--2---:R-:W-:Y:S01]  /*12c20*/  @P4 SHF.R.S32.HI R3, RZ, 0x1f, R9.reuse ;  /* 0x0000001fff034819 */ /* 0x104fe20000011409 */
[----:B------:R-:W-:Y:S01]  /*12c30*/  @P4 IMAD.MOV.U32 R2, RZ, RZ, R9 ;  /* 0x000000ffff024224 */ /* 0x000fe200078e0009 */
[----:B-1-3--:R-:W-:Y:S06]  /*12c40*/  @P0 BRA `(.L_x_1755) ;  /* 0x0000000000100947 */ /* 0x00afec0003800000 */
[----:B------:R-:W-:Y:S05]  /*12c50*/  @!P4 BRA `(.L_x_1755) ;  /* 0x00000000000cc947 */ /* 0x000fea0003800000 */
[----:B------:R-:W2:Y:S04]  /*12c60*/  LDG.E R7, desc[UR38][R4.64] ;  /* 0x0000002604077981 */ /* 0x000ea8000c1e1900 */
[----:B-----5:R-:W2:Y:S02]  /*12c70*/  LDG.E R0, desc[UR38][R4.64+0x4] ;  /* 0x0000042604007981 */ /* 0x020ea4000c1e1900 */
[----:B--2---:R-:W-:-:S07]  /*12c80*/  IMAD.IADD R0, R0, 0x1, -R7 ;  /* 0x0000000100007824 */ /* 0x004fce00078e0a07 */
.L_x_1755:
[----:B------:R-:W1:Y:S01]  /*12c90*/  LDC R21, c[0x0][0x80c] ;  /* 0x00020300ff157b82 */ /* 0x000e620000000800 */
[----:B------:R-:W-:Y:S01]  /*12ca0*/  SHF.R.S32.HI R7, RZ, 0x3, R10 ;  /* 0x00000003ff077819 */ /* 0x000fe2000001140a */
[----:B------:R-:W-:Y:S01]  /*12cb0*/  ULDC.64 UR4, c[0x0][0x820] ;  /* 0x0002080000047ab9 */ /* 0x000fe20000000a00 */
[----:B------:R-:W-:Y:S01]  /*12cc0*/  SHF.L.U32 R10, R11, 0x3, RZ ;  /* 0x000000030b0a7819 */ /* 0x000fe200000006ff */
[----:B-----5:R-:W-:Y:S01]  /*12cd0*/  IMAD R0, R15, -0x80, R0 ;  /* 0xffffff800f007824 */ /* 0x020fe200078e0200 */
[----:B------:R-:W-:Y:S01]  /*12ce0*/  SHF.R.S32.HI R14, RZ, 0x1f, R19 ;  /* 0x0000001fff0e7819 */ /* 0x000fe20000011413 */
[C---:B------:R-:W-:Y:S01]  /*12cf0*/  VIADD R17, R7.reuse, 0x40 ;  /* 0x0000004007117836 */ /* 0x040fe20000000000 */
[--C-:B------:R-:W-:Y:S01]  /*12d00*/  SHF.R.S32.HI R11, RZ, 0x1f, R10.reuse ;  /* 0x0000001fff0b7819 */ /* 0x100fe2000001140a */
[----:B------:R-:W2:Y:S01]  /*12d10*/  LDC R23, c[0x0][0x83c] ;  /* 0x00020f00ff177b82 */ /* 0x000ea20000000800 */
[C---:B------:R-:W-:Y:S01]  /*12d20*/  IADD3 R2, P0, R7.reuse, R2, RZ ;  /* 0x0000000207027210 */ /* 0x040fe20007f1e0ff */
[----:B------:R-:W-:Y:S01]  /*12d30*/  IMAD R6, R14, UR4, RZ ;  /* 0x000000040e067c24 */ /* 0x000fe2000f8e02ff */
[-C--:B------:R-:W-:Y:S01]  /*12d40*/  ISETP.GE.AND P3, PT, R7, R0.reuse, PT ;  /* 0x000000000700720c */ /* 0x080fe20003f66270 */
[----:B------:R-:W-:Y:S01]  /*12d50*/  IMAD.WIDE.U32 R4, R19, UR4, R10 ;  /* 0x0000000413047c25 */ /* 0x000fe2000f8e000a */
[----:B------:R-:W-:Y:S01]  /*12d60*/  USHF.R.S32.HI UR4, URZ, 0x1f, UR37 ;  /* 0x0000001f3f047899 */ /* 0x000fe20008011425 */
[C---:B------:R-:W-:Y:S01]  /*12d70*/  LEA.HI.X.SX32 R3, R7.reuse, R3, 0x1, P0 ;  /* 0x0000000307037211 */ /* 0x040fe200000f0eff */
[----:B------:R-:W-:Y:S01]  /*12d80*/  BSSY B0, `(.L_x_1756) ;  /* 0x000001f000007945 */ /* 0x000fe20003800000 */
[C---:B------:R-:W-:Y:S01]  /*12d90*/  VIADD R13, R7.reuse, 0x20 ;  /* 0x00000020070d7836 */ /* 0x040fe20000000000 */
[----:B------:R-:W-:Y:S01]  /*12da0*/  IADD3 R7, R7, 0x60, RZ ;  /* 0x0000006007077810 */ /* 0x000fe20007ffe0ff */
[----:B------:R-:W-:Y:S01]  /*12db0*/  IMAD R9, R19, UR5, R6 ;  /* 0x0000000513097c24 */ /* 0x000fe2000f8e0206 */
[-C--:B------:R-:W-:Y:S01]  /*12dc0*/  ISETP.GE.AND P1, PT, R17, R0.reuse, PT ;  /* 0x000000001100720c */ /* 0x080fe20003f26270 */
[----:B------:R-:W-:Y:S01]  /*12dd0*/  IMAD.U32 R12, RZ, RZ, UR4 ;  /* 0x00000004ff0c7e24 */ /* 0x000fe2000f8e00ff */
[----:B------:R-:W-:Y:S01]  /*12de0*/  ULDC.64 UR4, c[0x0][0x828] ;  /* 0x00020a0000047ab9 */ /* 0x000fe20000000a00 */
[----:B------:R-:W-:Y:S01]  /*12df0*/  ISETP.GE.AND P2, PT, R13, R0, PT ;  /* 0x000000000d00720c */ /* 0x000fe20003f46270 */
[----:B------:R-:W-:Y:S01]  /*12e00*/  IMAD.IADD R5, R5, 0x1, R9 ;  /* 0x0000000105057824 */ /* 0x000fe200078e0209 */
[----:B-1----:R-:W-:-:S02]  /*12e10*/  ISETP.GE.OR P6, PT, R10, R21, P3 ;  /* 0x000000150a00720c */ /* 0x002fc40001fc6670 */
[----:B------:R-:W-:Y:S02]  /*12e20*/  SEL R12, R12, RZ, !P4 ;  /* 0x000000ff0c0c7207 */ /* 0x000fe40006000000 */
[----:B------:R-:W-:Y:S01]  /*12e30*/  ISETP.GE.AND P0, PT, R7, R0, PT ;  /* 0x000000000700720c */ /* 0x000fe20003f06270 */
[----:B------:R-:W-:Y:S01]  /*12e40*/  IMAD.WIDE R6, R15, 0x80, R2 ;  /* 0x000000800f067825 */ /* 0x000fe200078e0202 */
[----:B------:R-:W-:Y:S02]  /*12e50*/  SEL R17, RZ, UR37, P4 ;  /* 0x00000025ff117c07 */ /* 0x000fe4000a000000 */
[-C--:B------:R-:W-:Y:S01]  /*12e60*/  ISETP.GE.OR P5, PT, R10, R21.reuse, P2 ;  /* 0x000000150a00720c */ /* 0x080fe200017a6670 */
[----:B------:R-:W-:Y:S01]  /*12e70*/  IMAD R0, R12, UR4, RZ ;  /* 0x000000040c007c24 */ /* 0x000fe2000f8e02ff */
[----:B------:R-:W-:Y:S01]  /*12e80*/  ISETP.GE.OR P4, PT, R10, R21, P1 ;  /* 0x000000150a00720c */ /* 0x000fe20000f86670 */
[----:B------:R-:W-:-:S04]  /*12e90*/  IMAD.WIDE.U32 R8, R17, UR4, R4 ;  /* 0x0000000411087c25 */ /* 0x000fc8000f8e0004 */
[----:B------:R-:W-:-:S05]  /*12ea0*/  IMAD R13, R17, UR5, R0 ;  /* 0x00000005110d7c24 */ /* 0x000fca000f8e0200 */
[----:B------:R-:W-:Y:S01]  /*12eb0*/  IADD3 R5, R9, R13, RZ ;  /* 0x0000000d09057210 */ /* 0x000fe20007ffe0ff */
[----:B--2---:R-:W-:Y:S06]  /*12ec0*/  @P6 BRA `(.L_x_1757) ;  /* 0x0000000000286947 */ /* 0x004fec0003800000 */
        /* <DEDUP_REMOVED lines=10> */
.L_x_1757:
[----:B------:R-:W-:Y:S05]  /*12f70*/  BSYNC B0 ;  /* 0x0000000000007941 */ /* 0x000fea0003800000 */
.L_x_1756:
[----:B------:R-:W-:Y:S01]  /*12f80*/  BSSY B0, `(.L_x_1758) ;  /* 0x0000010000007945 */ /* 0x000fe20003800000 */
[----:B------:R-:W-:-:S03]  /*12f90*/  ISETP.GE.OR P6, PT, R10, R21, P0 ;  /* 0x000000150a00720c */ /* 0x000fc600007c6670 */
[----:B------:R-:W-:Y:S10]  /*12fa0*/  @P5 BRA `(.L_x_1759) ;  /* 0x0000000000345947 */ /* 0x000ff40003800000 */
        /* <DEDUP_REMOVED lines=13> */
.L_x_1759:
[----:B------:R-:W-:Y:S05]  /*13080*/  BSYNC B0 ;  /* 0x0000000000007941 */ /* 0x000fea0003800000 */
.L_x_1758:
        /* <DEDUP_REMOVED lines=11> */
[----:B--2---:R-:W-:Y:S01]  /*13140*/  LEA R20, P4, R2, UR4, 0x1 ;  /* 0x0000000402147c11 */ /* 0x004fe2000f8808ff */
[----:B------:R-:W-:-:S05]  /*13150*/  IMAD.IADD R3, R3, 0x1, R13 ;  /* 0x0000000103037824 */ /* 0x000fca00078e020d */
[----:B------:R-:W-:-:S05]  /*13160*/  LEA.HI.X R21, R2, UR5, R3, 0x1, P4 ;  /* 0x0000000502157c11 */ /* 0x000fca000a0f0c03 */
[----:B------:R3:W-:Y:S02]  /*13170*/  STG.E.128 desc[UR38][R20.64], RZ ;  /* 0x000000ff14007986 */ /* 0x0007e4000c101d26 */
.L_x_1761:
[----:B------:R-:W-:Y:S05]  /*13180*/  BSYNC B0 ;  /* 0x0000000000007941 */ /* 0x000fea0003800000 */
.L_x_1760:
        /* <DEDUP_REMOVED lines=15> */
.L_x_1763:
[----:B------:R-:W-:Y:S05]  /*13280*/  BSYNC B0 ;  /* 0x0000000000007941 */ /* 0x000fea0003800000 */
.L_x_1762:
        /* <DEDUP_REMOVED lines=26> */
.L_x_1765:
[----:B------:R-:W-:Y:S05]  /*13430*/  BSYNC B0 ;  /* 0x0000000000007941 */ /* 0x000fea0003800000 */
.L_x_1764:
[----:B------:R-:W-:Y:S04]  /*13440*/  BSSY B0, `(.L_x_1766) ;  /* 0x000000f000007945 */ /* 0x000fe80003800000 */
[----:B------:R-:W-:Y:S05]  /*13450*/  @P2 BRA `(.L_x_1767) ;  /* 0x0000000000342947 */ /* 0x000fea0003800000 */
[----:B----4-:R-:W-:Y:S01]  /*13460*/  IADD3 R11, P2, R6, 0x20, RZ ;  /* 0x00000020060b7810 */ /* 0x010fe20007f5e0ff */
        /* <DEDUP_REMOVED lines=12> */
.L_x_1767:
[----:B------:R-:W-:Y:S05]  /*13530*/  BSYNC B0 ;  /* 0x0000000000007941 */ /* 0x000fea0003800000 */
.L_x_1766:
        /* <DEDUP_REMOVED lines=15> */
.L_x_1769:
[----:B------:R-:W-:Y:S05]  /*13630*/  BSYNC B0 ;  /* 0x0000000000007941 */ /* 0x000fea0003800000 */
.L_x_1768:
        /* <DEDUP_REMOVED lines=15> */
.L_x_1684:
[----:B------:R-:W-:-:S08]  /*13730*/  NOP ;  /* 0x0000000000007918 */ /* 0x000fd00000000000 */
[----:B------:R-:W1:-:S00]  /*13740*/  USETMAXREG.DEALLOC.CTAPOOL 0x18 ;  /* 0x00000018000079c8 */ /* 0x000e4000080e0500 */
        /* <DEDUP_REMOVED lines=19> */
.L_x_1771:
        /* <DEDUP_REMOVED lines=13> */
.L_x_1773:
[----:B------:R-:W-:-:S05]  /*13950*/  ULDC UR4, c[0x0][0x8bc] ;  /* 0x00022f0000047ab9 */ /* 0x000fca0000000800 */
.L_x_1772:
[----:B-1----:R-:W-:-:S04]  /*13960*/  USHF.L.U32 UR11, UR14, 0x7, URZ ;  /* 0x000000070e0b7899 */ /* 0x002fc8000800063f */
[----:B------:R-:W-:-:S04]  /*13970*/  UISETP.GE.AND UP0, UPT, UR11, UR4, UPT ;  /* 0x000000040b00728c */ /* 0x000fc8000bf06270 */
[----:B--2---:R-:W-:-:S06]  /*13980*/  USEL UR12, UR12, 0xffffffff, !UP0 ;  /* 0xffffffff0c0c7887 */ /* 0x004fcc000c000000 */
[----:B------:R-:W-:-:S13]  /*13990*/  ISETP.LE.AND P0, PT, RZ, UR12, PT ;  /* 0x0000000cff007c0c */ /* 0x000fda000bf03270 */
[----:B------:R-:W-:Y:S05]  /*139a0*/  @!P0 BRA `(.L_x_1689) ;  /* 0x0000003400248947 */ /* 0x000fea0003800000 */
[----:B------:R-:W-:Y:S01]  /*139b0*/  ULDC.64 UR4, c[0x0][0x770] ;  /* 0x0001dc0000047ab9 */ /* 0x000fe20000000a00 */
[----:B------:R-:W1:Y:S01]  /*139c0*/  S2UR UR13, SR_CTAID.Y ;  /* 0x00000000000d79c3 */ /* 0x000e620000002600 */
[----:B------:R-:W-:Y:S01]  /*139d0*/  UISETP.NE.U32.AND UP0, UPT, UR4, URZ, UPT ;  /* 0x0000003f0400728c */ /* 0x000fe2000bf05070 */
[----:B------:R-:W-:-:S03]  /*139e0*/  ULDC.64 UR8, c[0x0][0x788] ;  /* 0x0001e20000087ab9 */ /* 0x000fc60000000a00 */
        /* <DEDUP_REMOVED lines=9> */
[----:B------:R-:W-:-:S06]  /*13a80*/  UISETP.NE.AND.EX UP1, UPT, UR5, URZ, UPT, UP1 ;  /* 0x0000003f0500728c */ /* 0x000fcc000bf25310 */
[----:B------:R-:W-:-:S05]  /*13a90*/  PLOP3.LUT P2, PT, PT, PT, UP1, 0x80, 0x0 ;  /* 0x000000000000781c */ /* 0x000fca0003f4f018 */
[----:B------:R-:W-:Y:S02]  /*13aa0*/  @UP1 ULDC.64 UR4, c[0x0][0x780] ;  /* 0x0001e00000041ab9 */ /* 0x000fe40000000a00 */
[----:B------:R-:W-:-:S06]  /*13ab0*/  @UP1 UIMAD.WIDE UR4, UR12, 0x4, UR4 ;  /* 0x000000040c0418a5 */ /* 0x000fcc000f8e0204 */
[----:B------:R-:W-:Y:S01]  /*13ac0*/  MOV R4, UR4 ;  /* 0x0000000400047c02 */ /* 0x000fe20008000f00 */
[----:B------:R-:W-:-:S05]  /*13ad0*/  IMAD.U32 R5, RZ, RZ, UR5 ;  /* 0x00000005ff057e24 */ /* 0x000fca000f8e00ff */
[----:B------:R-:W3:Y:S01]  /*13ae0*/  @P2 LDG.E R4, desc[UR38][R4.64] ;  /* 0x0000002604042981 */ /* 0x000ee2000c1e1900 */
[----:B------:R-:W-:Y:S01]  /*13af0*/  PLOP3.LUT P0, PT, PT, PT, UP0, 0x80, 0x0 ;  /* 0x000000000000781c */ /* 0x000fe20003f0f008 */
[----:B-1----:R-:W-:-:S12]  /*13b00*/  USHF.R.S32.HI UR16, URZ, 0x1f, UR13 ;  /* 0x0000001f3f107899 */ /* 0x002fd8000801140d */
[----:B--2---:R-:W-:Y:S02]  /*13b10*/  @P0 R2UR UR4, R0 ;  /* 0x00000000000402ca */ /* 0x004fe400000e0000 */
[----:B------:R-:W-:Y:S01]  /*13b20*/  ISETP.NE.U32.AND P0, PT, RZ, UR8, PT ;  /* 0x00000008ff007c0c */ /* 0x000fe2000bf05070 */
[----:B------:R-:W-:-:S03]  /*13b30*/  ULDC UR8, c[0x0][0x280] ;  /* 0x0000a00000087ab9 */ /* 0x000fc60000000800 */
[----:B------:R-:W-:-:S07]  /*13b40*/  ISETP.NE.AND.EX P0, PT, RZ, UR9, PT, P0 ;  /* 0x00000009ff007c0c */ /* 0x000fce000bf05300 */
[----:B------:R-:W-:-:S04]  /*13b50*/  @UP0 ULEA UR4, UR12, UR4, 0x7 ;  /* 0x000000040c040291 */ /* 0x000fc8000f8e383f */
[----:B------:R-:W-:-:S04]  /*13b60*/  @UP0 USHF.R.S32.HI UR5, URZ, 0x1f, UR4 ;  /* 0x0000001f3f050899 */ /* 0x000fc80008011404 */
[----:B------:R-:W-:-:S04]  /*13b70*/  @UP0 ULEA.HI UR5, UR5, UR4, URZ, 0x7 ;  /* 0x0000000405050291 */ /* 0x000fc8000f8f383f */
[----:B------:R-:W-:Y:S01]  /*13b80*/  @UP0 USHF.L.U32 UR5, UR5, 0x6, URZ ;  /* 0x0000000605050899 */ /* 0x000fe2000800063f */
[----:B---3--:R-:W-:-:S03]  /*13b90*/  @P2 R2UR UR8, R4 ;  /* 0x00000000040822ca */ /* 0x008fc600000e0000 */
[----:B------:R-:W-:-:S04]  /*13ba0*/  @UP0 ULOP3.LUT UR7, UR5, 0xffffe000, URZ, 0xc0, !UPT ;  /* 0xffffe00005070892 */ /* 0x000fc8000f8ec03f */
[----:B------:R-:W-:Y:S01]  /*13bb0*/  @UP0 USHF.R.S32.HI UR9, URZ, 0x1f, UR7 ;  /* 0x0000001f3f090899 */ /* 0x000fe20008011407 */
[----:B------:R-:W-:Y:S11]  /*13bc0*/  @P2 BRA `(.L_x_1774) ;  /* 0x0000000000142947 */ /* 0x000ff60003800000 */
[----:B------:R-:W-:Y:S05]  /*13bd0*/  @!P1 BRA `(.L_x_1774) ;  /* 0x0000000000109947 */ /* 0x000fea0003800000 */
[----:B------:R-:W2:Y:S04]  /*13be0*/  LDG.E R5, desc[UR38][R2.64] ;  /* 0x0000002602057981 */ /* 0x000ea8000c1e1900 */
[----:B------:R-:W2:Y:S02]  /*13bf0*/  LDG.E R0, desc[UR38][R2.64+0x4] ;  /* 0x0000042602007981 */ /* 0x000ea4000c1e1900 */
[----:B--2---:R-:W-:-:S04]  /*13c00*/  IADD3 R0, -R5, R0, RZ ;  /* 0x0000000005007210 */ /* 0x004fc80007ffe1ff */
[----:B------:R-:W-:-:S15]  /*13c10*/  R2UR UR8, R0 ;  /* 0x00000000000872ca */ /* 0x000fde00000e0000 */
.L_x_1774:
[----:B------:R-:W-:Y:S01]  /*13c20*/  UMOV UR4, URZ ;  /* 0x0000003f00047c82 */ /* 0x000fe20008000000 */
[----:B------:R-:W-:Y:S01]  /*13c30*/  UMOV UR5, URZ ;  /* 0x0000003f00057c82 */ /* 0x000fe20008000000 */
[----:B------:R-:W-:Y:S01]  /*13c40*/  ULDC UR6, c[0x0][0x290] ;  /* 0x0000a40000067ab9 */ /* 0x000fe20000000800 */
[----:B------:R-:W-:Y:S01]  /*13c50*/  @UP0 UMOV UR4, UR7 ;  /* 0x0000000700040c82 */ /* 0x000fe20008000000 */
[----:B------:R-:W-:Y:S01]  /*13c60*/  @UP0 UMOV UR5, UR9 ;  /* 0x0000000900050c82 */ /* 0x000fe20008000000 */
        /* <DEDUP_REMOVED lines=8> */
.L_x_1775:
        /* <DEDUP_REMOVED lines=9> */
[----:B------:R-:W2:Y:S02]  /*13d80*/  LDG.E R5, desc[UR38][R2.64+0x4] ;  /* 0x0000042602057981 */ /* 0x000ea4000c1e1900 */
[----:B--2---:R-:W-:-:S05]  /*13d90*/  IMAD.IADD R0, R5, 0x1, -R0 ;  /* 0x0000000105007824 */ /* 0x004fca00078e0a00 */
[----:B------:R-:W-:-:S15]  /*13da0*/  R2UR UR6, R0 ;  /* 0x00000000000672ca */ /* 0x000fde00000e0000 */
.L_x_1776:
[----:B------:R-:W-:Y:S01]  /*13db0*/  UIADD3 UR7, -UR6, UR8, UR11 ;  /* 0x0000000806077290 */ /* 0x000fe2000fffe10b */
[----:B------:R-:W-:Y:S01]  /*13dc0*/  ISETP.LE.AND P0, PT, RZ, UR14, PT ;  /* 0x0000000eff007c0c */ /* 0x000fe2000bf03270 */
[----:B------:R-:W-:Y:S02]  /*13dd0*/  ULDC UR9, c[0x0][0x74c] ;  /* 0x0001d30000097ab9 */ /* 0x000fe40000000800 */
[----:B------:R-:W-:Y:S02]  /*13de0*/  UIADD3 UR9, UR7, -UR9, URZ ;  /* 0x8000000907097290 */ /* 0x000fe4000fffe03f */
        /* <DEDUP_REMOVED lines=10> */
[----:B------:R-:W-:Y:S07]  /*13e90*/  @!P0 BRA `(.L_x_1777) ;  /* 0x00000000001c8947 */ /* 0x000fee0003800000 */
[----:B------:R-:W-:Y:S01]  /*13ea0*/  UIADD3 UR8, UR11, 0xff, UR8 ;  /* 0x000000ff0b087890 */ /* 0x000fe2000fffe008 */
[----:B------:R-:W-:-:S03]  /*13eb0*/  ULDC UR9, c[0x0][0x748] ;  /* 0x0001d20000097ab9 */ /* 0x000fc60000000800 */
[----:B------:R-:W-:-:S04]  /*13ec0*/  UIADD3 UR8, UR8, UR9, -UR6 ;  /* 0x0000000908087290 */ /* 0x000fc8000fffe806 */
[----:B------:R-:W-:-:S04]  /*13ed0*/  USHF.R.S32.HI UR6, URZ, 0x1f, UR8 ;  /* 0x0000001f3f067899 */ /* 0x000fc80008011408 */
[----:B------:R-:W-:-:S04]  /*13ee0*/  ULEA.HI UR6, UR6, UR8, URZ, 0x7 ;  /* 0x0000000806067291 */ /* 0x000fc8000f8f383f */
[----:B------:R-:W-:-:S06]  /*13ef0*/  USHF.R.S32.HI UR6, URZ, 0x7, UR6 ;  /* 0x000000073f067899 */ /* 0x000fcc0008011406 */
[----:B------:R-:W-:-:S07]  /*13f00*/  VIMNMX R2, R2, UR6, PT ;  /* 0x0000000602027c48 */ /* 0x000fce000bfe0100 */
.L_x_1777:
[----:B------:R-:W-:-:S13]  /*13f10*/  ISETP.GT.AND P0, PT, R2, UR7, PT ;  /* 0x0000000702007c0c */ /* 0x000fda000bf04270 */
[----:B------:R-:W-:Y:S05]  /*13f20*/  @!P0 BRA `(.L_x_1689) ;  /* 0x0000002c00c48947 */ /* 0x000fea0003800000 */
[----:B------:R-:W-:Y:S01]  /*13f30*/  ULDC.64 UR14, c[0x0][0x2d8] ;  /* 0x0000b600000e7ab9 */ /* 0x000fe20000000a00 */
[----:B------:R-:W-:Y:S01]  /*13f40*/  VIADD R0, R2, -UR7 ;  /* 0x8000000702007c36 */ /* 0x000fe20008000000 */
[----:B------:R-:W-:Y:S02]  /*13f50*/  UIMAD UR10, UR16, UR14, URZ ;  /* 0x0000000e100a72a4 */ /* 0x000fe4000f8e023f */
[----:B------:R-:W-:Y:S02]  /*13f60*/  UIMAD.WIDE.U32 UR8, UR13, UR14, URZ ;  /* 0x0000000e0d0872a5 */ /* 0x000fe4000f8e003f */
[----:B------:R-:W-:Y:S01]  /*13f70*/  USHF.R.S32.HI UR6, URZ, 0x1f, UR12 ;  /* 0x0000001f3f067899 */ /* 0x000fe2000801140c */
[----:B------:R-:W-:Y:S01]  /*13f80*/  LOP3.LUT R0, R0, 0x1, RZ, 0xc0, !PT ;  /* 0x0000000100007812 */ /* 0x000fe200078ec0ff */
[----:B------:R-:W-:Y:S02]  /*13f90*/  UIMAD UR13, UR13, UR15, UR10 ;  /* 0x0000000f0d0d72a4 */ /* 0x000fe4000f8e020a */
[----:B------:R-:W-:Y:S01]  /*13fa0*/  UIADD3 UR10, UP1, UR4, UR8, URZ ;  /* 0x00000008040a7290 */ /* 0x000fe2000ff3e03f */
[----:B------:R-:W-:Y:S01]  /*13fb0*/  ISETP.NE.U32.AND P1, PT, R0, 0x1, PT ;  /* 0x000000010000780c */ /* 0x000fe20003f25070 */
[----:B------:R-:W-:-:S02]  /*13fc0*/  UIADD3 UR13, UR9, UR13, URZ ;  /* 0x0000000d090d7290 */ /* 0x000fc4000fffe03f */
[----:B------:R-:W-:Y:S01]  /*13fd0*/  USEL UR6, UR6, URZ, !UP0 ;  /* 0x0000003f06067287 */ /* 0x000fe2000c000000 */
[----:B------:R-:W-:Y:S01]  /*13fe0*/  ULDC.64 UR26, c[0x0][0x2e0] ;  /* 0x0000b800001a7ab9 */ /* 0x000fe20000000a00 */
[----:B------:R-:W-:Y:S02]  /*13ff0*/  USEL UR12, UR12, URZ, !UP0 ;  /* 0x0000003f0c0c7287 */ /* 0x000fe4000c000000 */
[----:B------:R-:W-:Y:S02]  /*14000*/  UIADD3.X UR11, UR5, UR13, URZ, UP1, !UPT ;  /* 0x0000000d050b7290 */ /* 0x000fe40008ffe43f */
[----:B------:R-:W-:Y:S02]  /*14010*/  UIMAD UR14, UR6, UR26, URZ ;  /* 0x0000001a060e72a4 */ /* 0x000fe4000f8e023f */
[----:B------:R-:W-:Y:S02]  /*14020*/  UIMAD.WIDE.U32 UR10, UR12, UR26, UR10 ;  /* 0x0000001a0c0a72a5 */ /* 0x000fe4000f8e000a */
[----:B------:R-:W-:Y:S01]  /*14030*/  UIMAD UR14, UR12, UR27, UR14 ;  /* 0x0000001b0c0e72a4 */ /* 0x000fe2000f8e020e */
[----:B------:R-:W-:-:S03]  /*14040*/  ELECT P0, URZ, PT ;  /* 0x00000000003f782f */ /* 0x000fc60003800000 */
        /* <DEDUP_REMOVED lines=20> */
.L_x_1780:
[----:B------:R-:W-:Y:S05]  /*14190*/  BSYNC B0 ;  /* 0x0000000000007941 */ /* 0x000fea0003800000 */
.L_x_1779:
        /* <DEDUP_REMOVED lines=19> */
.L_x_1782:
[----:B------:R-:W-:Y:S05]  /*142d0*/  BSYNC B0 ;  /* 0x0000000000007941 */ /* 0x000fea0003800000 */
.L_x_1781:
[----:B------:R-:W-:Y:S06]  /*142e0*/  BAR.ARV 0xa, 0xa0 ;  /* 0x0282800000007b1d */ /* 0x000fec0000002000 */
[----:B------:R-:W-:Y:S04]  /*142f0*/  BSSY B0, `(.L_x_1783) ;  /* 0x0000003000007945 */ /* 0x000fe80003800000 */
[----:B------:R-:W-:Y:S05]  /*14300*/  @!P0 BRA `(.L_x_1784) ;  /* 0x0000000000048947 */ /* 0x000fea0003800000 */
[----:B------:R-:W-:-:S04]  /*14310*/  DEPBAR.LE SB0, 0x0 ;  /* 0x000080000000791a */ /* 0x000fc80000000000 */
.L_x_1784:
[----:B------:R-:W-:Y:S05]  /*14320*/  BSYNC B0 ;  /* 0x0000000000007941 */ /* 0x000fea0003800000 */
.L_x_1783:
[----:B------:R-:W-:Y:S06]  /*14330*/  BAR.ARV 0xb, 0xa0 ;  /* 0x02c2800000007b1d */ /* 0x000fec0000002000 */
[----:B------:R-:W-:Y:S01]  /*14340*/  UIADD3 UR15, UR7, 0x1, URZ ;  /* 0x00000001070f7890 */ /* 0x000fe2000fffe03f */
[----:B------:R-:W-:Y:S11]  /*14350*/  BRA `(.L_x_1785) ;  /* 0x0000000000047947 */ /* 0x000ff60003800000 */
.L_x_1778:
[----:B------:R-:W-:-:S05]  /*14360*/  UMOV UR15, UR7 ;  /* 0x00000007000f7c82 */ /* 0x000fca0008000000 */
.L_x_1785:
[----:B------:R-:W-:-:S06]  /*14370*/  UIADD3 UR6, UR7, 0x1, URZ ;  /* 0x0000000107067890 */ /* 0x000fcc000fffe03f */
[----:B------:R-:W-:-:S13]  /*14380*/  ISETP.NE.AND P1, PT, R2, UR6, PT ;  /* 0x0000000602007c0c */ /* 0x000fda000bf25270 */
[----:B------:R-:W-:Y:S05]  /*14390*/  @!P1 BRA `(.L_x_1689) ;  /* 0x0000002800a89947 */ /* 0x000fea0003800000 */
[----:B------:R-:W-:Y:S01]  /*143a0*/  UMOV UR16, UR8 ;  /* 0x0000000800107c82 */ /* 0x000fe20008000000 */
[----:B------:R-:W-:Y:S01]  /*143b0*/  UMOV UR17, UR13 ;  /* 0x0000000d00117c82 */ /* 0x000fe20008000000 */
[----:B------:R-:W-:Y:S01]  /*143c0*/  ULDC.64 UR18, c[0x0][0x2c0] ;  /* 0x0000b00000127ab9 */ /* 0x000fe20000000a00 */
[----:B------:R-:W-:Y:S01]  /*143d0*/  UIMAD.WIDE.U32 UR16, UR12, UR26, UR16 ;  /* 0x0000001a0c1072a5 */ /* 0x000fe2000f8e0010 */
[----:B------:R-:W-:Y:S01]  /*143e0*/  UMOV UR6, URZ ;  /* 0x0000003f00067c82 */ /* 0x000fe20008000000 */
[----:B------:R-:W-:Y:S02]  /*143f0*/  ULDC.64 UR30, c[0x0][0x2c0] ;  /* 0x0000b000001e7ab9 */ /* 0x000fe40000000a00 */
[----:B------:R-:W-:-:S04]  /*14400*/  UIADD3 UR25, UP0, UR4, UR16, URZ ;  /* 0x0000001004197290 */ /* 0x000fc8000ff1e03f */
[----:B------:R-:W-:Y:S02]  /*14410*/  UIADD3.X UR16, UR5, UR14, UR17, UP0, !UPT ;  /* 0x0000000e05107290 */ /* 0x000fe400087fe411 */
[----:B------:R-:W-:Y:S02]  /*14420*/  ULEA UR24, UP0, UR25, UR18, 0x2 ;  /* 0x0000001219187291 */ /* 0x000fe4000f80103f */
[----:B------:R-:W-:Y:S02]  /*14430*/  USHF.L.U32 UR18, UR15, 0xd, URZ ;  /* 0x0000000d0f127899 */ /* 0x000fe4000800063f */
        /* <DEDUP_REMOVED lines=8> */
.L_x_1798:
        /* <DEDUP_REMOVED lines=9> */
[----:B------:R-:W-:Y:S01]  /*14550*/  UMOV UR28, 0x400 ;  /* 0x00000400001c7882 */ /* 0x000fe20000000000 */
[----:B------:R-:W-:Y:S02]  /*14560*/  UMOV UR42, 0x0 ;  /* 0x00000000002a7882 */ /* 0x000fe40000000000 */
[----:B------:R-:W-:Y:S02]  /*14570*/  ULEA.HI.X.SX32 UR41, UR19, UR27, 0x1, UP0 ;  /* 0x0000001b13297291 */ /* 0x000fe400080f0e3f */
[----:B------:R-:W-:Y:S01]  /*14580*/  ULEA UR40, UP0, UR37, UR30, 0x2 ;  /* 0x0000001e25287291 */ /* 0x000fe2000f80103f */
[----:B------:R-:W-:-:S03]  /*14590*/  UMOV UR43, 0x14f00000 ;  /* 0x14f00000002b7882 */ /* 0x000fc60000000000 */
[----:B------:R-:W-:Y:S02]  /*145a0*/  ULEA.HI.X UR41, UR37, UR31, UR41, 0x2, UP0 ;  /* 0x0000001f25297291 */ /* 0x000fe400080f1429 */
[----:B-1----:R-:W-:-:S03]  /*145b0*/  ULEA UR28, UR29, UR28, 0x18 ;  /* 0x0000001c1d1c7291 */ /* 0x002fc6000f8ec03f */
[----:B------:R-:W-:Y:S01]  /*145c0*/  UMOV UR29, 0x400 ;  /* 0x00000400001d7882 */ /* 0x000fe20000000000 */
[----:B------:R-:W-:-:S09]  /*145d0*/  UIADD3 UR28, UR28, 0x8000, URZ ;  /* 0x000080001c1c7890 */ /* 0x000fd2000fffe03f */
[----:B------:R1:W-:Y:S02]  /*145e0*/  UBLKRED.G.S.ADD.F32.RN [UR40], [UR28], UR29, desc[UR42] ;  /* 0x00002a281c0073bb */ /* 0x0003e400080a141d */
[----:B-1----:R0:W-:Y:S02]  /*145f0*/  UTMACMDFLUSH ;  /* 0x00000000000079b7 */ /* 0x0021e40000000000 */
.L_x_1787:
[----:B------:R-:W-:Y:S05]  /*14600*/  BSYNC B0 ;  /* 0x0000000000007941 */ /* 0x000fea0003800000 */
.L_x_1786:
        /* <DEDUP_REMOVED lines=13> */
.L_x_1789:
[----:B------:R-:W-:Y:S05]  /*146e0*/  BSYNC B0 ;  /* 0x0000000000007941 */ /* 0x000fea0003800000 */
.L_x_1788:
[----:B------:R-:W-:Y:S06]  /*146f0*/  BAR.ARV 0xa, 0xa0 ;  /* 0x0282800000007b1d */ /* 0x000fec0000002000 */
[----:B------:R-:W-:Y:S04]  /*14700*/  BSSY B0, `(.L_x_1790) ;  /* 0x0000003000007945 */ /* 0x000fe80003800000 */
[----:B------:R-:W-:Y:S05]  /*14710*/  @!P0 BRA `(.L_x_1791) ;  /* 0x0000000000048947 */ /* 0x000fea0003800000 */
[----:B------:R-:W-:-:S04]  /*14720*/  DEPBAR.LE SB0, 0x0 ;  /* 0x000080000000791a */ /* 0x000fc80000000000 */
.L_x_1791:
[----:B------:R-:W-:Y:S05]  /*14730*/  BSYNC B0 ;  /* 0x0000000000007941 */ /* 0x000fea0003800000 */
.L_x_1790:
        /* <DEDUP_REMOVED lines=13> */
.L_x_1793:
[----:B------:R-:W-:Y:S05]  /*14810*/  BSYNC B0 ;  /* 0x0000000000007941 */ /* 0x000fea0003800000 */
.L_x_1792:
        /* <DEDUP_REMOVED lines=13> */
.L_x_1795:
[----:B------:R-:W-:Y:S05]  /*148f0*/  BSYNC B0 ;  /* 0x0000000000007941 */ /* 0x000fea0003800000 */
.L_x_1794:
[----:B------:R-:W-:Y:S01]  /*14900*/  UIADD3 UR15, UR15, 0x2, URZ ;  /* 0x000000020f0f7890 */ /* 0x000fe2000fffe03f */
[----:B------:R-:W-:Y:S06]  /*14910*/  BAR.ARV 0xa, 0xa0 ;  /* 0x0282800000007b1d */ /* 0x000fec0000002000 */
[----:B------:R-:W-:Y:S01]  /*14920*/  BSSY B0, `(.L_x_1796) ;  /* 0x0000004000007945 */ /* 0x000fe20003800000 */
[----:B------:R-:W-:-:S03]  /*14930*/  ISETP.LE.AND P1, PT, R2, UR15, PT ;  /* 0x0000000f02007c0c */ /* 0x000fc6000bf23270 */
[----:B------:R-:W-:Y:S10]  /*14940*/  @!P0 BRA `(.L_x_1797) ;  /* 0x0000000000048947 */ /* 0x000ff40003800000 */
[----:B------:R-:W-:-:S04]  /*14950*/  DEPBAR.LE SB0, 0x0 ;  /* 0x000080000000791a */ /* 0x000fc80000000000 */
.L_x_1797:
[----:B------:R-:W-:Y:S05]  /*14960*/  BSYNC B0 ;  /* 0x0000000000007941 */ /* 0x000fea0003800000 */
.L_x_1796:
[----:B------:R-:W-:Y:S06]  /*14970*/  BAR.ARV 0xb, 0xa0 ;  /* 0x02c2800000007b1d */ /* 0x000fec0000002000 */
[----:B------:R-:W-:Y:S02]  /*14980*/  UIADD3 UR19, UR19, 0x4000, URZ ;  /* 0x0000400013137890 */ /* 0x000fe4000fffe03f */
[----:B------:R-:W-:Y:S01]  /*14990*/  UIADD3 UR6, UR6, 0x4000, URZ ;  /* 0x0000400006067890 */ /* 0x000fe2000fffe03f */
[----:B------:R-:W-:Y:S11]  /*149a0*/  @!P1 BRA `(.L_x_1798) ;  /* 0xfffffff800c49947 */ /* 0x000ff6000383ffff */
[----:B------:R-:W-:Y:S05]  /*149b0*/  BRA `(.L_x_1689) ;  /* 0x0000002400207947 */ /* 0x000fea0003800000 */
.L_x_1770:
[----:B------:R-:W-:Y:S01]  /*149c0*/  ULDC.64 UR4, c[0x0][0x8d8] ;  /* 0x0002360000047ab9 */ /* 0x000fe20000000a00 */
[----:B------:R-:W1:Y:S01]  /*149d0*/  S2UR UR21, SR_CTAID.X ;  /* 0x00000000001579c3 */ /* 0x000e620000002500 */
[----:B------:R-:W-:-:S04]  /*149e0*/  ISETP.NE.U32.AND P0, PT, RZ, UR4, PT ;  /* 0x00000004ff007c0c */ /* 0x000fc8000bf05070 */
[----:B------:R-:W-:-:S03]  /*149f0*/  ISETP.NE.AND.EX P0, PT, RZ, UR5, PT, P0 ;  /* 0x00000005ff007c0c */ /* 0x000fc6000bf05300 */
[----:B------:R-:W2:Y:S08]  /*14a00*/  S2UR UR13, SR_CTAID.Z ;  /* 0x00000000000d79c3 */ /* 0x000eb00000002700 */
[----:B------:R-:W3:Y:S02]  /*14a10*/  S2UR UR20, SR_CTAID.Y ;  /* 0x00000000001479c3 */ /* 0x000ee40000002600 */
[----:B------:R-:W-:Y:S05]  /*14a20*/  @!P0 BRA `(.L_x_1799) ;  /* 0x00000000001c8947 */ /* 0x000fea0003800000 */
[----:B------:R-:W-:Y:S02]  /*14a30*/  ULDC.64 UR4, c[0x0][0x8d8] ;  /* 0x0002360000047ab9 */ /* 0x000fe40000000a00 */
[----:B--2---:R-:W-:-:S06]  /*14a40*/  UIMAD.WIDE UR4, UR13, 0x4, UR4 ;  /* 0x000000040d0478a5 */ /* 0x004fcc000f8e0204 */
[----:B------:R-:W-:Y:S01]  /*14a50*/  MOV R2, UR4 ;  /* 0x0000000400027c02 */ /* 0x000fe20008000f00 */
[----:B------:R-:W-:-:S05]  /*14a60*/  IMAD.U32 R3, RZ, RZ, UR5 ;  /* 0x00000005ff037e24 */ /* 0x000fca000f8e00ff */
[----:B------:R-:W2:Y:S02]  /*14a70*/  LDG.E R2, desc[UR38][R2.64] ;  /* 0x0000002602027981 */ /* 0x000ea4000c1e1900 */
[----:B--2---:R-:W-:Y:S01]  /*14a80*/  R2UR UR4, R2 ;  /* 0x00000000020472ca */ /* 0x004fe200000e0000 */
[----:B------:R-:W-:-:S14]  /*14a90*/  BRA `(.L_x_1800) ;  /* 0x00000000003c7947 */ /* 0x000fdc0003800000 */
.L_x_1799:
[----:B------:R-:W-:Y:S02]  /*14aa0*/  ULDC.64 UR4, c[0x0][0x8d0] ;  /* 0x0002340000047ab9 */ /* 0x000fe40000000a00 */
[----:B------:R-:W-:-:S04]  /*14ab0*/  ISETP.NE.U32.AND P0, PT, RZ, UR4, PT ;  /* 0x00000004ff007c0c */ /* 0x000fc8000bf05070 */
[----:B------:R-:W-:-:S13]  /*14ac0*/  ISETP.NE.AND.EX P0, PT, RZ, UR5, PT, P0 ;  /* 0x00000005ff007c0c */ /* 0x000fda000bf05300 */
[----:B------:R-:W-:Y:S05]  /*14ad0*/  @!P0 BRA `(.L_x_1801) ;  /* 0x0000000000288947 */ /* 0x000fea0003800000 */
[----:B------:R-:W-:Y:S02]  /*14ae0*/  ULDC.64 UR4, c[0x0][0x8d0] ;  /* 0x0002340000047ab9 */ /* 0x000fe40000000a00 */
[----:B--2---:R-:W-:-:S06]  /*14af0*/  UIMAD.WIDE UR4, UR13, 0x4, UR4 ;  /* 0x000000040d0478a5 */ /* 0x004fcc000f8e0204 */
[----:B------:R-:W-:Y:S01]  /*14b00*/  MOV R2, UR4 ;  /* 0x0000000400027c02 */ /* 0x000fe20008000f00 */
[----:B------:R-:W-:-:S05]  /*14b10*/  IMAD.U32 R3, RZ, RZ, UR5 ;  /* 0x00000005ff037e24 */ /* 0x000fca000f8e00ff */
[----:B------:R-:W2:Y:S04]  /*14b20*/  LDG.E R0, desc[UR38][R2.64] ;  /* 0x0000002602007981 */ /* 0x000ea8000c1e1900 */
[----:B------:R-:W4:Y:S01]  /*14b30*/  LDG.E R4, desc[UR38][R2.64+0x4] ;  /* 0x0000042602047981 */ /* 0x000f22000c1e1900 */
[----:B--2---:R-:W-:Y:S02]  /*14b40*/  R2UR UR4, R0 ;  /* 0x00000000000472ca */ /* 0x004fe400000e0000 */
[----:B----4-:R-:W-:-:S13]  /*14b50*/  R2UR UR5, R4 ;  /* 0x00000000040572ca */ /* 0x010fda00000e0000 */
[----:B------:R-:W-:Y:S01]  /*14b60*/  UIADD3 UR4, -UR4, UR5, URZ ;  /* 0x0000000504047290 */ /* 0x000fe2000fffe13f */
[----:B------:R-:W-:Y:S11]  /*14b70*/  BRA `(.L_x_1800) ;  /* 0x0000000000047947 */ /* 0x000ff60003800000 */
.L_x_1801:
[----:B------:R-:W-:-:S05]  /*14b80*/  ULDC UR4, c[0x0][0x8bc] ;  /* 0x00022f0000047ab9 */ /* 0x000fca0000000800 */
.L_x_1800:
[----:B-1----:R-:W-:Y:S01]  /*14b90*/  USHF.L.U32 UR8, UR21, 0x7, URZ ;  /* 0x0000000715087899 */ /* 0x002fe2000800063f */
[----:B------:R-:W-:Y:S01]  /*14ba0*/  MOV R10, 0x1 ;  /* 0x00000001000a7802 */ /* 0x000fe20000000f00 */
[----:B------:R-:W-:Y:S02]  /*14bb0*/  IMAD.MOV.U32 R0, RZ, RZ, RZ ;  /* 0x000000ffff007224 */ /* 0x000fe400078e00ff */
[----:B------:R-:W-:-:S04]  /*14bc0*/  UISETP.GE.AND UP0, UPT, UR8, UR4, UPT ;  /* 0x000000040800728c */ /* 0x000fc8000bf06270 */
[----:B--2---:R-:W-:-:S06]  /*14bd0*/  USEL UR13, UR13, 0xffffffff, !UP0 ;  /* 0xffffffff0d0d7887 */ /* 0x004fcc000c000000 */
[----:B------:R-:W-:-:S13]  /*14be0*/  ISETP.LE.AND P0, PT, RZ, UR13, PT ;  /* 0x0000000dff007c0c */ /* 0x000fda000bf03270 */
[----:B------:R-:W-:Y:S05]  /*14bf0*/  @!P0 BRA `(.L_x_1802) ;  /* 0x0000001c00fc8947 */ /* 0x000fea0003800000 */
[----:B------:R-:W-:Y:S01]  /*14c00*/  ULDC.64 UR18, c[0x0][0x770] ;  /* 0x0001dc0000127ab9 */ /* 0x000fe20000000a00 */
[----:B------:R-:W-:Y:S01]  /*14c10*/  ULDC.64 UR14, c[0x0][0x770] ;  /* 0x0001dc00000e7ab9 */ /* 0x000fe20000000a00 */
[----:B------:R-:W-:Y:S02]  /*14c20*/  UISETP.NE.U32.AND UP1, UPT, UR18, URZ, UPT ;  /* 0x0000003f1200728c */ /* 0x000fe4000bf25070 */
[----:B------:R-:W-:Y:S02]  /*14c30*/  UIMAD.WIDE UR14, UR13, 0x4, UR14 ;  /* 0x000000040d0e78a5 */ /* 0x000fe4000f8e020e */
[----:B------:R-:W-:Y:S01]  /*14c40*/  UISETP.NE.AND.EX UP1, UPT, UR19, URZ, UPT, UP1 ;  /* 0x0000003f1300728c */ /* 0x000fe2000bf25310 */
[----:B------:R-:W-:Y:S01]  /*14c50*/  ULDC.64 UR4, c[0x0][0x778] ;  /* 0x0001de0000047ab9 */ /* 0x000fe20000000a00 */
[----:B------:R-:W-:Y:S02]  /*14c60*/  ULDC.64 UR6, c[0x0][0x780] ;  /* 0x0001e00000067ab9 */ /* 0x000fe40000000a00 */
[----:B------:R-:W-:Y:S01]  /*14c70*/  MOV R2, UR14 ;  /* 0x0000000e00027c02 */ /* 0x000fe20008000f00 */
[----:B------:R-:W-:Y:S01]  /*14c80*/  IMAD.U32 R3, RZ, RZ, UR15 ;  /* 0x0000000fff037e24 */ /* 0x000fe2000f8e00ff */
[----:B------:R-:W-:Y:S01]  /*14c90*/  PLOP3.LUT P1, PT, PT, PT, UP1, 0x80, 0x0 ;  /* 0x000000000000781c */ /* 0x000fe20003f2f018 */
[----:B------:R-:W-:-:S02]  /*14ca0*/  UISETP.NE.U32.AND UP0, UPT, UR4, URZ, UPT ;  /* 0x0000003f0400728c */ /* 0x000fc4000bf05070 */
[----:B------:R-:W-:Y:S02]  /*14cb0*/  UISETP.NE.U32.AND UP2, UPT, UR6, URZ, UPT ;  /* 0x0000003f0600728c */ /* 0x000fe4000bf45070 */
[----:B------:R-:W-:Y:S02]  /*14cc0*/  UISETP.NE.AND.EX UP0, UPT, UR5, URZ, UPT, UP0 ;  /* 0x0000003f0500728c */ /* 0x000fe4000bf05300 */
[----:B------:R-:W-:Y:S01]  /*14cd0*/  UISETP.NE.AND.EX UP2, UPT, UR7, URZ, UPT, UP2 ;  /* 0x0000003f0700728c */ /* 0x000fe2000bf45320 */
[----:B------:R-:W-:Y:S01]  /*14ce0*/  ULDC.64 UR16, c[0x0][0x778] ;  /* 0x0001de0000107ab9 */ /* 0x000fe20000000a00 */
[----:B------:R-:W-:-:S04]  /*14cf0*/  ULDC.64 UR22, c[0x0][0x788] ;  /* 0x0001e20000167ab9 */ /* 0x000fc80000000a00 */
[----:B------:R-:W2:Y:S01]  /*14d00*/  @P1 LDG.E R6, desc[UR38][R2.64] ;  /* 0x0000002602061981 */ /* 0x000ea2000c1e1900 */
[----:B------:R-:W-:Y:S01]  /*14d10*/  PLOP3.LUT P2, PT, PT, PT, UP0, 0x80, 0x0 ;  /* 0x000000000000781c */ /* 0x000fe20003f4f008 */
[----:B------:R-:W-:Y:S01]  /*14d20*/  UIMAD.WIDE UR16, UR13, 0x4, UR16 ;  /* 0x000000040d1078a5 */ /* 0x000fe2000f8e0210 */
[----:B------:R-:W-:Y:S01]  /*14d30*/  PLOP3.LUT P3, PT, PT, PT, UP2, 0x80, 0x0 ;  /* 0x000000000000781c */ /* 0x000fe20003f6f028 */
[----:B------:R1:W4:Y:S01]  /*14d40*/  @P1 LDG.E R0, desc[UR38][R2.64] ;  /* 0x0000002602001981 */ /* 0x000322000c1e1900 */
[----:B------:R-:W-:Y:S02]  /*14d50*/  @UP2 ULDC.64 UR4, c[0x0][0x780] ;  /* 0x0001e00000042ab9 */ /* 0x000fe40000000a00 */
[----:B------:R-:W-:Y:S01]  /*14d60*/  @UP2 UIMAD.WIDE UR4, UR13, 0x4, UR4 ;  /* 0x000000040d0428a5 */ /* 0x000fe2000f8e0204 */
[----:B-1----:R-:W-:Y:S01]  /*14d70*/  MOV R2, UR16 ;  /* 0x0000001000027c02 */ /* 0x002fe20008000f00 */
[----:B------:R-:W-:-:S05]  /*14d80*/  IMAD.U32 R3, RZ, RZ, UR17 ;  /* 0x00000011ff037e24 */ /* 0x000fca000f8e00ff */
[----:B------:R1:W5:Y:S02]  /*14d90*/  @P2 LDG.E R4, desc[UR38][R2.64] ;  /* 0x0000002602042981 */ /* 0x000364000c1e1900 */
[----:B-1----:R-:W-:Y:S01]  /*14da0*/  MOV R2, UR4 ;  /* 0x0000000400027c02 */ /* 0x002fe20008000f00 */
[----:B------:R-:W-:-:S05]  /*14db0*/  IMAD.U32 R3, RZ, RZ, UR5 ;  /* 0x00000005ff037e24 */ /* 0x000fca000f8e00ff */
[----:B------:R-:W3:Y:S01]  /*14dc0*/  @P3 LDG.E R5, desc[UR38][R2.64] ;  /* 0x0000002602053981 */ /* 0x000ee2000c1e1900 */
[----:B------:R-:W-:Y:S01]  /*14dd0*/  ISETP.NE.U32.AND P0, PT, RZ, UR22, PT ;  /* 0x00000016ff007c0c */ /* 0x000fe2000bf05070 */
[----:B------:R-:W-:Y:S01]  /*14de0*/  UMOV UR7, URZ ;  /* 0x0000003f00077c82 */ /* 0x000fe20008000000 */
[----:B------:R-:W-:Y:S01]  /*14df0*/  UMOV UR11, URZ ;  /* 0x0000003f000b7c82 */ /* 0x000fe20008000000 */
[----:B------:R-:W-:Y:S01]  /*14e00*/  ULDC UR9, c[0x0][0x280] ;  /* 0x0000a00000097ab9 */ /* 0x000fe20000000800 */
[----:B------:R-:W-:Y:S02]  /*14e10*/  ISETP.NE.AND.EX P0, PT, RZ, UR23, PT, P0 ;  /* 0x00000017ff007c0c */ /* 0x000fe4000bf05300 */
[----:B--2---:R-:W-:Y:S02]  /*14e20*/  @P1 R2UR UR4, R6 ;  /* 0x00000000060412ca */ /* 0x004fe400000e0000 */
[----:B----4-:R-:W-:-:S11]  /*14e30*/  @P1 R2UR UR7, R0 ;  /* 0x00000000000712ca */ /* 0x010fd600000e0000 */
[----:B------:R-:W-:-:S04]  /*14e40*/  @UP1 ULEA UR4, UR13, UR4, 0x7 ;  /* 0x000000040d041291 */ /* 0x000fc8000f8e383f */
[----:B------:R-:W-:Y:S01]  /*14e50*/  @UP1 USHF.R.S32.HI UR5, URZ, 0x1f, UR4 ;  /* 0x0000001f3f051899 */ /* 0x000fe20008011404 */
[----:B-----5:R-:W-:-:S03]  /*14e60*/  @P2 R2UR UR11, R4 ;  /* 0x00000000040b22ca */ /* 0x020fc600000e0000 */
[----:B------:R-:W-:-:S04]  /*14e70*/  @UP1 ULEA.HI UR5, UR5, UR4, URZ, 0x7 ;  /* 0x0000000405051291 */ /* 0x000fc8000f8f383f */
[----:B------:R-:W-:-:S04]  /*14e80*/  @UP1 ULOP3.LUT UR6, UR5, 0xffffff80, URZ, 0xc0, !UPT ;  /* 0xffffff8005061892 */ /* 0x000fc8000f8ec03f */
[----:B------:R-:W-:Y:S01]  /*14e90*/  @UP1 USHF.R.S32.HI UR12, URZ, 0x1f, UR6 ;  /* 0x0000001f3f0c1899 */ /* 0x000fe20008011406 */
[----:B---3--:R-:W-:Y:S01]  /*14ea0*/  @P3 R2UR UR9, R5 ;  /* 0x00000000050932ca */ /* 0x008fe200000e0000 */
[----:B------:R-:W-:-:S14]  /*14eb0*/  @P3 BRA `(.L_x_1803) ;  /* 0x0000000000203947 */ /* 0x000fdc0003800000 */
[----:B------:R-:W-:Y:S05]  /*14ec0*/  @!P1 BRA `(.L_x_1803) ;  /* 0x00000000001c9947 */ /* 0x000fea0003800000 */
[----:B------:R-:W-:Y:S01]  /*14ed0*/  MOV R2, UR14 ;  /* 0x0000000e00027c02 */ /* 0x000fe20008000f00 */
[----:B------:R-:W-:-:S05]  /*14ee0*/  IMAD.U32 R3, RZ, RZ, UR15 ;  /* 0x0000000fff037e24 */ /* 0x000fca000f8e00ff */
[----:B------:R-:W2:Y:S04]  /*14ef0*/  LDG.E R0, desc[UR38][R2.64] ;  /* 0x0000002602007981 */ /* 0x000ea8000c1e1900 */
[----:B------:R-:W3:Y:S01]  /*14f00*/  LDG.E R4, desc[UR38][R2.64+0x4] ;  /* 0x0000042602047981 */ /* 0x000ee2000c1e1900 */
[----:B--2---:R-:W-:Y:S02]  /*14f10*/  R2UR UR4, R0 ;  /* 0x00000000000472ca */ /* 0x004fe400000e0000 */
[----:B---3--:R-:W-:-:S13]  /*14f20*/  R2UR UR9, R4 ;  /* 0x00000000040972ca */ /* 0x008fda00000e0000 */
[----:B------:R-:W-:-:S12]  /*14f30*/  UIADD3 UR9, -UR4, UR9, URZ ;  /* 0x0000000904097290 */ /* 0x000fd8000fffe13f */
.L_x_1803:
        /* <DEDUP_REMOVED lines=13> */
.L_x_1804:
        /* <DEDUP_REMOVED lines=8> */
.L_x_1805:
        /* <DEDUP_REMOVED lines=9> */
[----:B------:R-:W-:-:S04]  /*15120*/  ULEA.HI UR6, UR12, UR6, URZ, 0x7 ;  /* 0x000000060c067291 */ /* 0x000fc8000f8f383f */
[----:B------:R-:W-:Y:S01]  /*15130*/  VIMNMX R4, RZ, UR14, !PT ;  /* 0x0000000eff047c48 */ /* 0x000fe2000ffe0100 */
[----:B------:R-:W-:Y:S01]  /*15140*/  USHF.R.S32.HI UR6, URZ, 0x7, UR6 ;  /* 0x000000073f067899 */ /* 0x000fe20008011406 */
[----:B------:R-:W-:Y:S11]  /*15150*/  @!P0 BRA `(.L_x_1806) ;  /* 0x0000000000208947 */ /* 0x000ff60003800000 */
[----:B------:R-:W-:Y:S01]  /*15160*/  UIADD3 UR9, UR8, 0xff, UR9 ;  /* 0x000000ff08097890 */ /* 0x000fe2000fffe009 */
[----:B------:R-:W-:-:S03]  /*15170*/  ULDC UR12, c[0x0][0x748] ;  /* 0x0001d200000c7ab9 */ /* 0x000fc60000000800 */
[----:B------:R-:W-:-:S04]  /*15180*/  UIADD3 UR9, UR9, UR12, -UR10 ;  /* 0x0000000c09097290 */ /* 0x000fc8000fffe80a */
[----:B------:R-:W-:-:S04]  /*15190*/  USHF.R.S32.HI UR10, URZ, 0x1f, UR9 ;  /* 0x0000001f3f0a7899 */ /* 0x000fc80008011409 */
[----:B------:R-:W-:-:S04]  /*151a0*/  ULEA.HI UR10, UR10, UR9, URZ, 0x7 ;  /* 0x000000090a0a7291 */ /* 0x000fc8000f8f383f */
[----:B------:R-:W-:-:S04]  /*151b0*/  USHF.R.S32.HI UR10, URZ, 0x7, UR10 ;  /* 0x000000073f0a7899 */ /* 0x000fc8000801140a */
[----:B------:R-:W-:-:S04]  /*151c0*/  UISETP.LT.AND UP1, UPT, UR6, UR10, UPT ;  /* 0x0000000a0600728c */ /* 0x000fc8000bf21270 */
[----:B------:R-:W-:-:S12]  /*151d0*/  USEL UR6, UR6, UR10, UP1 ;  /* 0x0000000a06067287 */ /* 0x000fd80008800000 */
.L_x_1806:
[----:B------:R-:W-:Y:S02]  /*151e0*/  ISETP.LT.AND P0, PT, R4, UR6, PT ;  /* 0x0000000604007c0c */ /* 0x000fe4000bf01270 */
[----:B------:R-:W-:-:S11]  /*151f0*/  MOV R0, RZ ;  /* 0x000000ff00007202 */ /* 0x000fd60000000f00 */
[----:B------:R-:W-:Y:S05]  /*15200*/  @!P0 BRA `(.L_x_1802) ;  /* 0x0000001800788947 */ /* 0x000fea0003800000 */
[----:B------:R-:W-:Y:S01]  /*15210*/  USHF.R.S32.HI UR10, URZ, 0x1f, UR20 ;  /* 0x0000001f3f0a7899 */ /* 0x000fe20008011414 */
[----:B------:R-:W-:Y:S01]  /*15220*/  BSSY B0, `(.L_x_1802) ;  /* 0x000019c000007945 */ /* 0x000fe20003800000 */
[----:B------:R-:W-:Y:S01]  /*15230*/  ULDC.64 UR16, c[0x0][0x718] ;  /* 0x0001c60000107ab9 */ /* 0x000fe20000000a00 */
[----:B------:R-:W-:Y:S01]  /*15240*/  UISETP.NE.U32.AND UP1, UPT, UR18, URZ, UPT ;  /* 0x0000003f1200728c */ /* 0x000fe2000bf25070 */
[----:B------:R-:W-:Y:S01]  /*15250*/  IMAD.MOV.U32 R0, RZ, RZ, RZ ;  /* 0x000000ffff007224 */ /* 0x000fe200078e00ff */
[----:B------:R-:W-:Y:S01]  /*15260*/  UIMAD UR9, UR10, UR16, URZ ;  /* 0x000000100a0972a4 */ /* 0x000fe2000f8e023f */
[----:B------:R-:W-:Y:S01]  /*15270*/  ULDC UR12, c[0x0][0x2e8] ;  /* 0x0000ba00000c7ab9 */ /* 0x000fe20000000800 */
[----:B------:R-:W-:Y:S01]  /*15280*/  UMOV UR14, UR4 ;  /* 0x00000004000e7c82 */ /* 0x000fe20008000000 */
[----:B------:R-:W-:Y:S01]  /*15290*/  UMOV UR15, UR5 ;  /* 0x00000005000f7c82 */ /* 0x000fe20008000000 */
[----:B------:R-:W-:Y:S02]  /*152a0*/  UIMAD UR22, UR20, UR17, UR9 ;  /* 0x00000011141672a4 */ /* 0x000fe4000f8e0209 */
[----:B------:R-:W-:-:S02]  /*152b0*/  UISETP.NE.AND.EX UP1, UPT, UR19, URZ, UPT, UP1 ;  /* 0x0000003f1300728c */ /* 0x000fc4000bf25310 */
[----:B------:R-:W-:Y:S02]  /*152c0*/  USHF.R.S32.HI UR9, URZ, 0x1f, UR13 ;  /* 0x0000001f3f097899 */ /* 0x000fe4000801140d */
[----:B------:R-:W-:Y:S02]  /*152d0*/  UISETP.NE.AND UP2, UPT, UR12, 0x1, UPT ;  /* 0x000000010c00788c */ /* 0x000fe4000bf45270 */
[----:B------:R-:W-:Y:S01]  /*152e0*/  UIMAD.WIDE.U32 UR4, UR20, UR16, UR14 ;  /* 0x00000010140472a5 */ /* 0x000fe2000f8e000e */
[----:B------:R-:W-:Y:S01]  /*152f0*/  ULDC.64 UR18, c[0x0][0x730] ;  /* 0x0001cc0000127ab9 */ /* 0x000fe20000000a00 */
[----:B------:R-:W-:Y:S02]  /*15300*/  USEL UR9, UR9, URZ, !UP1 ;  /* 0x0000003f09097287 */ /* 0x000fe4000c800000 */
[----:B------:R-:W-:Y:S01]  /*15310*/  UIMAD UR10, UR10, UR18, URZ ;  /* 0x000000120a0a72a4 */ /* 0x000fe2000f8e023f */
[----:B------:R-:W-:Y:S01]  /*15320*/  ELECT P0, URZ, PT ;  /* 0x00000000003f782f */ /* 0x000fe20003800000 */
[----:B------:R-:W-:Y:S01]  /*15330*/  ULDC.64 UR16, c[0x0][0x720] ;  /* 0x0001c80000107ab9 */ /* 0x000fe20000000a00 */
[----:B------:R-:W-:-:S02]  /*15340*/  USEL UR21, UR13, URZ, !UP1 ;  /* 0x0000003f0d157287 */ /* 0x000fc4000c800000 */
[----:B------:R-:W-:Y:S02]  /*15350*/  UIADD3 UR23, UR5, UR22, URZ ;  /* 0x0000001605177290 */ /* 0x000fe4000fffe03f */
[----:B------:R-:W-:Y:S01]  /*15360*/  UIMAD UR5, UR9, UR16, URZ ;  /* 0x00000010090572a4 */ /* 0x000fe2000f8e023f */
[----:B------:R-:W-:Y:S01]  /*15370*/  UMOV UR22, UR4 ;  /* 0x0000000400167c82 */ /* 0x000fe20008000000 */
[----:B------:R-:W-:Y:S02]  /*15380*/  UIMAD.WIDE.U32 UR14, UR20, UR18, UR14 ;  /* 0x00000012140e72a5 */ /* 0x000fe4000f8e000e */
[----:B------:R-:W-:Y:S02]  /*15390*/  UIMAD UR10, UR20, UR19, UR10 ;  /* 0x00000013140a72a4 */ /* 0x000fe4000f8e020a */
[----:B------:R-:W-:Y:S01]  /*153a0*/  UIMAD.WIDE.U32 UR22, UR16, UR21, UR22 ;  /* 0x00000015101672a5 */ /* 0x000fe2000f8e0016 */
[----:B------:R-:W-:Y:S02]  /*153b0*/  ULDC.64 UR18, c[0x0][0x738] ;  /* 0x0001ce0000127ab9 */ /* 0x000fe40000000a00 */
[----:B------:R-:W-:Y:S01]  /*153c0*/  @UP2 ULDC UR16, c[0x0][0x2ec] ;  /* 0x0000bb0000102ab9 */ /* 0x000fe20000000800 */
[----:B------:R-:W-:-:S02]  /*153d0*/  UIMAD UR5, UR17, UR21, UR5 ;  /* 0x00000015110572a4 */ /* 0x000fc4000f8e0205 */
[----:B------:R-:W-:Y:S02]  /*153e0*/  UIADD3 UR15, UR15, UR10, URZ ;  /* 0x0000000a0f0f7290 */ /* 0x000fe4000fffe03f */
[----:B------:R-:W-:Y:S02]  /*153f0*/  UIMAD UR9, UR9, UR18, URZ ;  /* 0x00000012090972a4 */ /* 0x000fe4000f8e023f */
[----:B------:R-:W-:Y:S02]  /*15400*/  UIMAD.WIDE.U32 UR16, UR20, UR16, URZ ;  /* 0x00000010141072a5 */ /* 0x000fe4000f8e003f */
[----:B------:R-:W-:Y:S01]  /*15410*/  UIADD3 UR11, UR8, UR11, URZ ;  /* 0x0000000b080b7290 */ /* 0x000fe2000fffe03f */
[----:B------:R-:W-:Y:S02]  /*15420*/  UMOV UR12, UR20 ;  /* 0x00000014000c7c82 */ /* 0x000fe40008000000 */
[----:B------:R-:W-:Y:S01]  /*15430*/  @UP2 ULDC UR8, c[0x0][0x2f0] ;  /* 0x0000bc0000082ab9 */ /* 0x000fe20000000800 */
[----:B------:R-:W-:-:S02]  /*15440*/  UIMAD UR4, UR19, UR21, UR9 ;  /* 0x00000015130472a4 */ /* 0x000fc4000f8e0209 */
[----:B------:R-:W-:Y:S02]  /*15450*/  UIMAD.WIDE.U32 UR14, UR18, UR21, UR14 ;  /* 0x00000015120e72a5 */ /* 0x000fe4000f8e000e */
[----:B------:R-:W-:Y:S02]  /*15460*/  USEL UR13, UR13, URZ, !UP0 ;  /* 0x0000003f0d0d7287 */ /* 0x000fe4000c000000 */
        /* <DEDUP_REMOVED lines=9> */
.L_x_1836:
        /* <DEDUP_REMOVED lines=15> */
.L_x_1809:
[----:B------:R-:W-:Y:S01]  /*155f0*/  R2UR UR19, R4 ;  /* 0x00000000041372ca */ /* 0x000fe200000e0000 */
[----:B------:R-:W2:Y:S01]  /*15600*/  LDC.64 R12, c[0x0][0x198] ;  /* 0x00006600ff0c7b82 */ /* 0x000ea20000000a00 */
        /* <DEDUP_REMOVED lines=10> */
[----:B------:R-:W-:Y:S01]  /*156b0*/  UMOV UR27, UR11 ;  /* 0x0000000b001b7c82 */ /* 0x000fe20008000000 */
[----:B------:R-:W-:Y:S01]  /*156c0*/  USHF.L.U32 UR19, UR19, 0x7, URZ ;  /* 0x0000000713137899 */ /* 0x000fe2000800063f */
[----:B------:R-:W-:Y:S01]  /*156d0*/  IMAD.MOV.U32 R16, RZ, RZ, RZ ;  /* 0x000000ffff107224 */ /* 0x000fe200078e00ff */
[----:B------:R-:W-:Y:S01]  /*156e0*/  UMOV UR28, UR12 ;  /* 0x0000000c001c7c82 */ /* 0x000fe20008000000 */
[----:B------:R-:W-:Y:S01]  /*156f0*/  UMOV UR29, UR13 ;  /* 0x0000000d001d7c82 */ /* 0x000fe20008000000 */
[----:B------:R-:W-:-:S02]  /*15700*/  UIADD3 UR8, UP0, UR19, UR22, URZ ;  /* 0x0000001613087290 */ /* 0x000fc4000ff1e03f */
[----:B------:R-:W-:Y:S01]  /*15710*/  IMAD.U32 R3, RZ, RZ, UR19 ;  /* 0x00000013ff037e24 */ /* 0x000fe2000f8e00ff */
[----:B------:R-:W-:Y:S01]  /*15720*/  UIADD3 UR19, UR19, UR7, URZ ;  /* 0x0000000713137290 */ /* 0x000fe2000fffe03f */
[----:B------:R-:W-:Y:S02]  /*15730*/  UMOV UR26, UR18 ;  /* 0x00000012001a7c82 */ /* 0x000fe40008000000 */
[----:B------:R-:W-:Y:S01]  /*15740*/  PLOP3.LUT P1, PT, PT, PT, UP0, 0x80, 0x0 ;  /* 0x000000000000781c */ /* 0x000fe20003f2f008 */
[----:B-1----:R-:W-:Y:S01]  /*15750*/  IMAD.U32 R0, RZ, RZ, UR8 ;  /* 0x00000008ff007e24 */ /* 0x002fe2000f8e00ff */
[----:B--2---:R-:W-:Y:S01]  /*15760*/  MOV R6, R13 ;  /* 0x0000000d00067202 */ /* 0x004fe20000000f00 */
[----:B------:R-:W-:Y:S01]  /*15770*/  IMAD.MOV.U32 R7, RZ, RZ, R12 ;  /* 0x000000ffff077224 */ /* 0x000fe200078e000c */
[----:B------:R-:W-:Y:S02]  /*15780*/  LEA.HI.X.SX32 R3, R3, R14, 0x1, P1 ;  /* 0x0000000e03037211 */ /* 0x000fe400008f0eff */
[----:B------:R-:W-:-:S02]  /*15790*/  LEA R2, P1, R0, R9, 0x2 ;  /* 0x0000000900027211 */ /* 0x000fc400078210ff */
[----:B------:R-:W-:Y:S02]  /*157a0*/  R2UR UR8, R15 ;  /* 0x000000000f0872ca */ /* 0x000fe400000e0000 */
[----:B------:R-:W-:Y:S02]  /*157b0*/  LEA.HI.X R0, R0, R8, R3, 0x2, P1 ;  /* 0x0000000800007211 */ /* 0x000fe400008f1403 */
[----:B------:R-:W-:Y:S02]  /*157c0*/  R2UR UR30, R2 ;  /* 0x00000000021e72ca */ /* 0x000fe400000e0000 */
[----:B------:R-:W-:Y:S02]  /*157d0*/  R2UR UR31, R0 ;  /* 0x00000000001f72ca */ /* 0x000fe400000e0000 */
[----:B------:R-:W-:-:S04]  /*157e0*/  IADD3 R0, P1, R7, 0x2f0, RZ ;  /* 0x000002f007007810 */ /* 0x000fc80007f3e0ff */
[----:B------:R-:W-:Y:S01]  /*157f0*/  R2UR UR44, R0 ;  /* 0x00000000002c72ca */ /* 0x000fe200000e0000 */
[----:B------:R-:W-:Y:S01]  /*15800*/  UIADD3 UR16, UR8, 0x10000, URZ ;  /* 0x0001000008107890 */ /* 0x000fe2000fffe03f */
[C---:B------:R-:W-:Y:S01]  /*15810*/  IADD3 R0, P2, R7.reuse, 0x3f0, RZ ;  /* 0x000003f007007810 */ /* 0x040fe20007f5e0ff */
[----:B------:R-:W-:Y:S02]  /*15820*/  UIADD3 UR17, UR8, 0x30c10, URZ ;  /* 0x00030c1008117890 */ /* 0x000fe4000fffe03f */
[----:B------:R-:W-:Y:S01]  /*15830*/  UIADD3 UR42, UR8, 0x20000, URZ ;  /* 0x00020000082a7890 */ /* 0x000fe2000fffe03f */
[----:B------:R-:W-:Y:S01]  /*15840*/  R2UR UR46, R0 ;  /* 0x00000000002e72ca */ /* 0x000fe200000e0000 */
[----:B------:R-:W-:Y:S01]  /*15850*/  IMAD.X R0, RZ, RZ, R6, P1 ;  /* 0x000000ffff007224 */ /* 0x000fe200008e0606 */
[----:B------:R-:W-:Y:S01]  /*15860*/  IADD3 R2, P1, R7, 0xf0, RZ ;  /* 0x000000f007027810 */ /* 0x000fe20007f3e0ff */
[----:B------:R-:W-:Y:S01]  /*15870*/  UIADD3 UR9, UR8, 0x30c00, URZ ;  /* 0x00030c0008097890 */ /* 0x000fe2000fffe03f */
[----:B------:R-:W-:-:S02]  /*15880*/  UMOV UR43, UR17 ;  /* 0x00000011002b7c82 */ /* 0x000fc40008000000 */
[----:B------:R-:W-:Y:S01]  /*15890*/  IADD3.X R3, RZ, R6, RZ, P1, !PT ;  /* 0x00000006ff037210 */ /* 0x000fe20000ffe4ff */
[----:B------:R-:W-:Y:S01]  /*158a0*/  UIADD3 UR24, UR8, 0x4000, URZ ;  /* 0x0000400008187890 */ /* 0x000fe2000fffe03f */
[----:B------:R-:W-:Y:S02]  /*158b0*/  R2UR UR32, R2 ;  /* 0x00000000022072ca */ /* 0x000fe400000e0000 */
[----:B------:R-:W-:Y:S01]  /*158c0*/  R2UR UR33, R3 ;  /* 0x00000000032172ca */ /* 0x000fe200000e0000 */
[----:B------:R-:W-:Y:S01]  /*158d0*/  UMOV UR25, UR9 ;  /* 0x0000000900197c82 */ /* 0x000fe20008000000 */
[----:B------:R-:W-:Y:S01]  /*158e0*/  R2UR UR45, R0 ;  /* 0x00000000002d72ca */ /* 0x000fe200000e0000 */
[----:B------:R-:W-:-:S05]  /*158f0*/  IMAD.X R0, RZ, RZ, R6, P2 ;  /* 0x000000ffff007224 */ /* 0x000fca00010e0606 */
[----:B------:R-:W-:Y:S02]  /*15900*/  R2UR UR47, R0 ;  /* 0x00000000002f72ca */ /* 0x000fe400000e0000 */
[----:B------:R-:W-:-:S03]  /*15910*/  MOV R0, 0x8000 ;  /* 0x0000800000007802 */ /* 0x000fc60000000f00 */
[----:B------:R1:W-:Y:S01]  /*15920*/  UTMALDG.4D [UR16], [UR32], desc[UR34] ;  /* 0x00002210200075b4 */ /* 0x0003e20008019000 */
[----:B------:R1:W-:Y:S01]  /*15930*/  UBLKCP.S.G [UR42], [UR30], UR37 ;  /* 0x0000002a1e0073ba */ /* 0x0003e20008000225 */
[----:B------:R2:W-:Y:S01]  /*15940*/  SYNCS.ARRIVE.TRANS64 RZ, [R15+URZ+0x30c00], R0 ;  /* 0x030c00000fff79a7 */ /* 0x0005e2000800003f */
[----:B------:R1:W-:Y:S01]  /*15950*/  UTMALDG.4D [UR8], [UR44], desc[UR40] ;  /* 0x000028082c0075b4 */ /* 0x0003e20008019000 */
[----:B--2---:R-:W-:-:S05]  /*15960*/  IMAD.U32 R0, RZ, RZ, UR6 ;  /* 0x00000006ff007e24 */ /* 0x004fca000f8e00ff */
[----:B------:R-:W-:Y:S01]  /*15970*/  IADD3 R5, R0, -0x1, RZ ;  /* 0xffffffff00057810 */ /* 0x000fe20007ffe0ff */
[----:B------:R1:W-:Y:S03]  /*15980*/  UTMALDG.4D [UR24], [UR46], desc[UR40] ;  /* 0x000028182e0075b4 */ /* 0x0003e60008019000 */
[----:B------:R-:W-:Y:S01]  /*15990*/  ISETP.GE.AND P1, PT, R4, R5, PT ;  /* 0x000000050400720c */ /* 0x000fe20003f26270 */
[----:B------:R1:W-:-:S12]  /*159a0*/  STL [R1], R5 ;  /* 0x0000000501007387 */ /* 0x0003d80000100800 */
[----:B-1----:R-:W-:Y:S05]  /*159b0*/  @P1 BRA `(.L_x_1810) ;  /* 0x0000000c00c81947 */ /* 0x002fea0003800000 */
[----:B------:R-:W-:Y:S01]  /*159c0*/  R2UR UR8, R4 ;  /* 0x00000000040872ca */ /* 0x000fe200000e0000 */
[----:B------:R-:W-:Y:S01]  /*159d0*/  UIADD3 UR9, UR6, -0x2, URZ ;  /* 0xfffffffe06097890 */ /* 0x000fe2000fffe03f */
[----:B------:R-:W-:-:S05]  /*159e0*/  IMAD.MOV.U32 R10, RZ, RZ, 0x1 ;  /* 0x00000001ff0a7424 */ /* 0x000fca00078e00ff */
[----:B------:R-:W-:-:S06]  /*159f0*/  ISETP.NE.AND P1, PT, R4, UR9, PT ;  /* 0x0000000904007c0c */ /* 0x000fcc000bf25270 */
[----:B------:R-:W-:-:S04]  /*15a00*/  ULOP3.LUT UR8, URZ, UR8, URZ, 0x33, !UPT ;  /* 0x000000083f087292 */ /* 0x000fc8000f8e333f */
[----:B------:R-:W-:-:S06]  /*15a10*/  UIADD3 UR8, UR8, UR6, URZ ;  /* 0x0000000608087290 */ /* 0x000fcc000fffe03f */
[----:B------:R-:W-:-:S04]  /*15a20*/  MOV R0, UR8 ;  /* 0x0000000800007c02 */ /* 0x000fc80008000f00 */
[----:B------:R-:W-:Y:S02]  /*15a30*/  LOP3.LUT R5, R0, 0x1, RZ, 0xc0, !PT ;  /* 0x0000000100057812 */ /* 0x000fe400078ec0ff */
[----:B------:R-:W-:-:S03]  /*15a40*/  MOV R0, R4 ;  /* 0x0000000400007202 */ /* 0x000fc60000000f00 */
[----:B------:R1:W-:Y:S01]  /*15a50*/  STL [R1+0x4], R5 ;  /* 0x0000040501007387 */ /* 0x0003e20000100800 */
[----:B------:R-:W-:Y:S05]  /*15a60*/  @!P1 BRA `(.L_x_1811) ;  /* 0x0000000800689947 */ /* 0x000fea0003800000 */
[----:B------:R-:W-:Y:S01]  /*15a70*/  R2UR UR9, R5 ;  /* 0x00000000050972ca */ /* 0x000fe200000e0000 */
[----:B------:R-:W-:Y:S01]  /*15a80*/  IMAD.MOV.U32 R0, RZ, RZ, R4 ;  /* 0x000000ffff007224 */ /* 0x000fe200078e0004 */
[----:B------:R-:W-:-:S11]  /*15a90*/  MOV R10, 0x1 ;  /* 0x00000001000a7802 */ /* 0x000fd60000000f00 */
[----:B------:R-:W-:-:S06]  /*15aa0*/  UIADD3 UR8, UR8, -UR9, URZ ;  /* 0x8000000908087290 */ /* 0x000fcc000fffe03f */
[----:B------:R-:W-:-:S07]  /*15ab0*/  IMAD.U32 R17, RZ, RZ, UR8 ;  /* 0x00000008ff117e24 */ /* 0x000fce000f8e00ff */
.L_x_1820:
[----:B-123--:R-:W-:-:S04]  /*15ac0*/  SHF.L.U32 R18, R10, 0x1f, RZ ;  /* 0x0000001f0a127819 */ /* 0x00efc800000006ff */
[----:B------:R-:W2:Y:S02]  /*15ad0*/  SYNCS.PHASECHK.TRANS64.TRYWAIT P1, [R15+URZ+0x30c40], R18 ;  /* 0x030c40120f0075a7 */ /* 0x000ea4000802017f */
[----:B--2---:R-:W-:Y:S05]  /*15ae0*/  @!P1 BRA `(.L_x_1812) ;  /* 0x00000014009c9947 */ /* 0x004fea0003800000 */
.L_x_1837:
[----:B------:R-:W-:Y:S05]  /*15af0*/  @P0 BRA `(.L_x_1813) ;  /* 0x00000000001c0947 */ /* 0x000fea0003800000 */
[----:B------:R-:W3:Y:S02]  /*15b00*/  S2R R2, SR_TID.X ;  /* 0x0000000000027919 */ /* 0x000ee40000002100 */
[----:B---3--:R-:W-:Y:S02]  /*15b10*/  LOP3.LUT R3, R2, 0x1f, RZ, 0xc0, !PT ;  /* 0x0000001f02037812 */ /* 0x008fe400078ec0ff */
[----:B------:R-:W-:Y:S02]  /*15b20*/  MOV R2, 0x4200 ;  /* 0x0000420000027802 */ /* 0x000fe40000000f00 */
[----:B------:R-:W-:Y:S02]  /*15b30*/  ISETP.NE.AND P1, PT, R3, RZ, PT ;  /* 0x000000ff0300720c */ /* 0x000fe40003f25270 */
[----:B------:R3:W-:Y:S11]  /*15b40*/  SYNCS.ARRIVE.TRANS64 RZ, [R15+URZ+0x30c30], R2 ;  /* 0x030c30020fff79a7 */ /* 0x0007f6000800003f */
[----:B---3--:R-:W-:Y:S05]  /*15b50*/  @!P1 BRA `(.L_x_1813) ;  /* 0x0000000000049947 */ /* 0x008fea0003800000 */
[----:B------:R-:W-:Y:S01]  /*15b60*/  BPT.TRAP 0x1 ;  /* 0x000000040000795c */ /* 0x000fe20000300000 */
.L_x_1813:
[----:B------:R-:W3:Y:S01]  /*15b70*/  LDC.64 R12, c[0x0][0x728] ;  /* 0x0001ca00ff0c7b82 */ /* 0x000ee20000000a00 */
[----:B------:R-:W-:Y:S01]  /*15b80*/  IMAD.SHL.U32 R19, R0, 0x80, RZ ;  /* 0x0000008000137824 */ /* 0x000fe200078e00ff */
[----:B------:R-:W-:Y:S01]  /*15b90*/  R2UR UR8, R15 ;  /* 0x000000000f0872ca */ /* 0x000fe200000e0000 */
[----:B------:R-:W-:Y:S01]  /*15ba0*/  UMOV UR28, 0x0 ;  /* 0x00000000001c7882 */ /* 0x000fe20000000000 */
[----:B------:R-:W-:Y:S01]  /*15bb0*/  UMOV UR29, 0x14f00000 ;  /* 0x14f00000001d7882 */ /* 0x000fe20000000000 */
[----:B------:R-:W-:Y:S01]  /*15bc0*/  UMOV UR18, URZ ;  /* 0x0000003f00127c82 */ /* 0x000fe20008000000 */
[C---:B------:R-:W-:Y:S01]  /*15bd0*/  IADD3 R2, P1, R19.reuse, UR14, RZ ;  /* 0x0000000e13027c10 */ /* 0x040fe2000ff3e0ff */
[----:B------:R-:W-:Y:S01]  /*15be0*/  UMOV UR10, 0x20 ;  /* 0x00000020000a7882 */ /* 0x000fe20000000000 */
[----:B-1----:R-:W1:Y:S01]  /*15bf0*/  LDC.64 R4, c[0x0][0x198] ;  /* 0x00006600ff047b82 */ /* 0x002e620000000a00 */
[----:B------:R-:W-:-:S06]  /*15c00*/  R2UR UR19, R19 ;  /* 0x00000000131372ca */ /* 0x000fcc00000e0000 */
[----:B------:R-:W-:Y:S02]  /*15c10*/  UIADD3 UR16, UR8, 0x18000, URZ ;  /* 0x0001800008107890 */ /* 0x000fe4000fffe03f */
[----:B------:R-:W-:Y:S02]  /*15c20*/  UIADD3 UR17, UR8, 0x30c30, URZ ;  /* 0x00030c3008117890 */ /* 0x000fe4000fffe03f */
[----:B------:R-:W-:-:S03]  /*15c30*/  UIADD3 UR8, UR8, 0x20400, URZ ;  /* 0x0002040008087890 */ /* 0x000fc6000fffe03f */
[----:B------:R-:W-:Y:S01]  /*15c40*/  UIADD3 UR19, UR19, UR7, URZ ;  /* 0x0000000713137290 */ /* 0x000fe2000fffe03f */
[----:B---3--:R-:W-:Y:S01]  /*15c50*/  LEA R3, P2, R2, R12, 0x2 ;  /* 0x0000000c02037211 */ /* 0x008fe200078410ff */
[----:B------:R-:W-:-:S03]  /*15c60*/  UMOV UR9, UR17 ;  /* 0x0000001100097c82 */ /* 0x000fc60008000000 */
[----:B------:R-:W-:Y:S02]  /*15c70*/  R2UR UR24, R3 ;  /* 0x00000000031872ca */ /* 0x000fe400000e0000 */
[----:B------:R-:W-:Y:S02]  /*15c80*/  LEA.HI.X.SX32 R3, R19, R11, 0x1, P1 ;  /* 0x0000000b13037211 */ /* 0x000fe400008f0eff */
[----:B-1----:R-:W-:Y:S01]  /*15c90*/  MOV R7, R4 ;  /* 0x0000000400077202 */ /* 0x002fe20000000f00 */
        /* <DEDUP_REMOVED lines=10> */
[----:B-1-3--:R-:W-:Y:S05]  /*15d40*/  @!P1 BRA `(.L_x_1814) ;  /* 0x0000001400189947 */ /* 0x00afea0003800000 */
.L_x_1838:
[----:B------:R-:W-:Y:S05]  /*15d50*/  @P0 BRA `(.L_x_1815) ;  /* 0x00000000001c0947 */ /* 0x000fea0003800000 */
[----:B------:R-:W3:Y:S02]  /*15d60*/  S2R R2, SR_TID.X ;  /* 0x0000000000027919 */ /* 0x000ee40000002100 */
[----:B---3--:R-:W-:Y:S01]  /*15d70*/  LOP3.LUT R3, R2, 0x1f, RZ, 0xc0, !PT ;  /* 0x0000001f02037812 */ /* 0x008fe200078ec0ff */
[----:B------:R-:W-:-:S03]  /*15d80*/  IMAD.MOV.U32 R2, RZ, RZ, 0x4200 ;  /* 0x00004200ff027424 */ /* 0x000fc600078e00ff */
[----:B------:R-:W-:Y:S01]  /*15d90*/  ISETP.NE.AND P1, PT, R3, RZ, PT ;  /* 0x000000ff0300720c */ /* 0x000fe20003f25270 */
[----:B------:R3:W-:-:S12]  /*15da0*/  SYNCS.ARRIVE.TRANS64 RZ, [R15+URZ+0x30c18], R2 ;  /* 0x030c18020fff79a7 */ /* 0x0007d8000800003f */
[----:B---3--:R-:W-:Y:S05]  /*15db0*/  @!P1 BRA `(.L_x_1815) ;  /* 0x0000000000049947 */ /* 0x008fea0003800000 */
[----:B------:R-:W-:Y:S01]  /*15dc0*/  BPT.TRAP 0x1 ;  /* 0x000000040000795c */ /* 0x000fe20000300000 */
.L_x_1815:
[----:B------:R-:W-:Y:S01]  /*15dd0*/  IADD3 R19, R19, 0x80, RZ ;  /* 0x0000008013137810 */ /* 0x000fe20007ffe0ff */
[----:B------:R-:W-:Y:S01]  /*15de0*/  ULDC.64 UR8, c[0x0][0x700] ;  /* 0x0001c00000087ab9 */ /* 0x000fe20000000a00 */
[----:B------:R-:W-:Y:S01]  /*15df0*/  R2UR UR26, R15 ;  /* 0x000000000f1a72ca */ /* 0x000fe200000e0000 */
[----:B------:R-:W-:Y:S01]  /*15e00*/  IMAD.U32 R9, RZ, RZ, UR8 ;  /* 0x00000008ff097e24 */ /* 0x000fe2000f8e00ff */
[C---:B------:R-:W-:Y:S01]  /*15e10*/  IADD3 R2, P1, R19.reuse, UR22, RZ ;  /* 0x0000001613027c10 */ /* 0x040fe2000ff3e0ff */
[----:B------:R-:W-:Y:S01]  /*15e20*/  VIADD R21, R19, UR7 ;  /* 0x0000000713157c36 */ /* 0x000fe20008000000 */
[----:B------:R-:W-:Y:S01]  /*15e30*/  SHF.R.S32.HI R20, RZ, 0x1f, R19 ;  /* 0x0000001fff147819 */ /* 0x000fe20000011413 */
[----:B------:R-:W-:Y:S01]  /*15e40*/  UMOV UR24, 0x0 ;  /* 0x0000000000187882 */ /* 0x000fe20000000000 */
[----:B------:R-:W-:Y:S01]  /*15e50*/  LEA R3, P2, R2, R9, 0x2 ;  /* 0x0000000902037211 */ /* 0x000fe200078410ff */
[----:B------:R-:W-:Y:S01]  /*15e60*/  UMOV UR25, 0x14f00000 ;  /* 0x14f0000000197882 */ /* 0x000fe20000000000 */
[----:B------:R-:W-:Y:S01]  /*15e70*/  MOV R8, UR9 ;  /* 0x0000000900087c02 */ /* 0x000fe20008000f00 */
[----:B------:R-:W-:Y:S01]  /*15e80*/  UMOV UR18, URZ ;  /* 0x0000003f00127c82 */ /* 0x000fe20008000000 */
[----:B------:R-:W-:Y:S01]  /*15e90*/  R2UR UR28, R3 ;  /* 0x00000000031c72ca */ /* 0x000fe200000e0000 */
[----:B------:R-:W-:Y:S01]  /*15ea0*/  IMAD.X R3, R20, 0x1, R14, P1 ;  /* 0x0000000114037824 */ /* 0x000fe200008e060e */
[----:B------:R-:W-:Y:S01]  /*15eb0*/  R2UR UR19, R21 ;  /* 0x00000000151372ca */ /* 0x000fe200000e0000 */
[----:B------:R-:W-:-:S02]  /*15ec0*/  UIADD3 UR16, UR26, 0x14000, URZ ;  /* 0x000140001a107890 */ /* 0x000fc4000fffe03f */
[----:B------:R-:W-:Y:S01]  /*15ed0*/  UIADD3 UR17, UR26, 0x30c18, URZ ;  /* 0x00030c181a117890 */ /* 0x000fe2000fffe03f */
[----:B------:R-:W-:Y:S01]  /*15ee0*/  LEA.HI.X R3, R2, R8, R3, 0x2, P2 ;  /* 0x0000000802037211 */ /* 0x000fe200010f1403 */
[----:B------:R-:W-:Y:S01]  /*15ef0*/  UIADD3 UR26, UR26, 0x20200, URZ ;  /* 0x000202001a1a7890 */ /* 0x000fe2000fffe03f */
[----:B------:R-:W-:Y:S01]  /*15f00*/  IADD3 R2, P1, R7, 0xf0, RZ ;  /* 0x000000f007027810 */ /* 0x000fe20007f3e0ff */
[----:B------:R-:W-:Y:S01]  /*15f10*/  UMOV UR10, 0x20 ;  /* 0x00000020000a7882 */ /* 0x000fe20000000000 */
        /* <DEDUP_REMOVED lines=9> */
.L_x_1839:
[----:B------:R-:W-:Y:S05]  /*15fb0*/  @P0 BRA `(.L_x_1817) ;  /* 0x00000000001c0947 */ /* 0x000fea0003800000 */
[----:B-123--:R-:W-:-:S04]  /*15fc0*/  MOV R18, 0x4200 ;  /* 0x0000420000127802 */ /* 0x00efc80000000f00 */
[----:B------:R1:W-:Y:S02]  /*15fd0*/  SYNCS.ARRIVE.TRANS64 RZ, [R15+URZ+0x30c38], R18 ;  /* 0x030c38120fff79a7 */ /* 0x0003e4000800003f */
[----:B-1----:R-:W1:Y:S02]  /*15fe0*/  S2R R18, SR_TID.X ;  /* 0x0000000000127919 */ /* 0x002e640000002100 */
[----:B-1----:R-:W-:-:S04]  /*15ff0*/  LOP3.LUT R18, R18, 0x1f, RZ, 0xc0, !PT ;  /* 0x0000001f12127812 */ /* 0x002fc800078ec0ff */
[----:B------:R-:W-:-:S13]  /*16000*/  ISETP.NE.AND P1, PT, R18, RZ, PT ;  /* 0x000000ff1200720c */ /* 0x000fda0003f25270 */
[----:B------:R-:W-:Y:S05]  /*16010*/  @!P1 BRA `(.L_x_1817) ;  /* 0x0000000000049947 */ /* 0x000fea0003800000 */
[----:B------:R-:W-:Y:S01]  /*16020*/  BPT.TRAP 0x1 ;  /* 0x000000040000795c */ /* 0x000fe20000300000 */
.L_x_1817:
[----:B------:R-:W-:Y:S01]  /*16030*/  IADD3 R19, P1, R19, UR14, RZ ;  /* 0x0000000e13137c10 */ /* 0x000fe2000ff3e0ff */
[----:B------:R-:W-:Y:S01]  /*16040*/  UMOV UR24, 0x0 ;  /* 0x0000000000187882 */ /* 0x000fe20000000000 */
[----:B------:R-:W-:Y:S01]  /*16050*/  R2UR UR26, R15 ;  /* 0x000000000f1a72ca */ /* 0x000fe200000e0000 */
[----:B------:R-:W-:Y:S01]  /*16060*/  UMOV UR25, 0x14f00000 ;  /* 0x14f0000000197882 */ /* 0x000fe20000000000 */
[----:B------:R-:W-:Y:S01]  /*16070*/  R2UR UR19, R21 ;  /* 0x00000000151372ca */ /* 0x000fe200000e0000 */
[----:B------:R-:W-:Y:S01]  /*16080*/  IMAD.X R20, R20, 0x1, R11, P1 ;  /* 0x0000000114147824 */ /* 0x000fe200008e060b */
[C---:B------:R-:W-:Y:S01]  /*16090*/  LEA R12, P1, R19.reuse, R12, 0x2 ;  /* 0x0000000c130c7211 */ /* 0x040fe200078210ff */
        /* <DEDUP_REMOVED lines=16> */
[----:B----45:R-:W-:Y:S05]  /*161a0*/  @!P1 BRA `(.L_x_1818) ;  /* 0x0000001000289947 */ /* 0x030fea0003800000 */
.L_x_1841:
[----:B------:R-:W-:Y:S05]  /*161b0*/  @P0 BRA `(.L_x_1819) ;  /* 0x00000000001c0947 */ /* 0x000fea0003800000 */
[----:B------:R-:W5:Y:S01]  /*161c0*/  S2R R5, SR_TID.X ;  /* 0x0000000000057919 */ /* 0x000f620000002100 */
[----:B----4-:R-:W-:-:S04]  /*161d0*/  MOV R4, 0x4200 ;  /* 0x0000420000047802 */ /* 0x010fc80000000f00 */
[----:B------:R4:W-:Y:S01]  /*161e0*/  SYNCS.ARRIVE.TRANS64 RZ, [R15+URZ+0x30c10], R4 ;  /* 0x030c10040fff79a7 */ /* 0x0009e2000800003f */
[----:B-----5:R-:W-:-:S04]  /*161f0*/  LOP3.LUT R5, R5, 0x1f, RZ, 0xc0, !PT ;  /* 0x0000001f05057812 */ /* 0x020fc800078ec0ff */
[----:B------:R-:W-:-:S13]  /*16200*/  ISETP.NE.AND P1, PT, R5, RZ, PT ;  /* 0x000000ff0500720c */ /* 0x000fda0003f25270 */
[----:B----4-:R-:W-:Y:S05]  /*16210*/  @!P1 BRA `(.L_x_1819) ;  /* 0x0000000000049947 */ /* 0x010fea0003800000 */
[----:B------:R-:W-:Y:S01]  /*16220*/  BPT.TRAP 0x1 ;  /* 0x000000040000795c */ /* 0x000fe20000300000 */
.L_x_1819:
        /* <DEDUP_REMOVED lines=8> */
[----:B------:R-:W-:Y:S02]  /*162b0*/  UIADD3 UR10, UR10, 0x2, URZ ;  /* 0x000000020a0a7890 */ /* 0x000fe4000fffe03f */
[----:B------:R-:W-:Y:S02]  /*162c0*/  UIADD3 UR16, UR26, 0x10000, URZ ;  /* 0x000100001a107890 */ /* 0x000fe4000fffe03f */
[----:B------:R-:W-:Y:S02]  /*162d0*/  USHF.L.U32 UR19, UR10, 0x7, URZ ;  /* 0x000000070a137899 */ /* 0x000fe4000800063f */
[----:B------:R-:W-:Y:S02]  /*162e0*/  UIADD3 UR17, UR26, 0x30c10, URZ ;  /* 0x00030c101a117890 */ /* 0x000fe4000fffe03f */
[----:B------:R-:W-:Y:S02]  /*162f0*/  UIADD3 UR8, UP0, UR19, UR22, URZ ;  /* 0x0000001613087290 */ /* 0x000fe4000ff1e03f */
[----:B------:R-:W-:Y:S01]  /*16300*/  MOV R5, UR19 ;  /* 0x0000001300057c02 */ /* 0x000fe20008000f00 */
[----:B------:R-:W-:-:S02]  /*16310*/  UIADD3 UR19, UR19, UR7, URZ ;  /* 0x0000000713137290 */ /* 0x000fc4000fffe03f */
[----:B------:R-:W-:Y:S01]  /*16320*/  UIADD3 UR26, UR26, 0x20000, URZ ;  /* 0x000200001a1a7890 */ /* 0x000fe2000fffe03f */
[----:B------:R-:W-:Y:S01]  /*16330*/  IMAD.U32 R0, RZ, RZ, UR8 ;  /* 0x00000008ff007e24 */ /* 0x000fe2000f8e00ff */
[----:B------:R-:W-:Y:S01]  /*16340*/  PLOP3.LUT P2, PT, PT, PT, UP0, 0x80, 0x0 ;  /* 0x000000000000781c */ /* 0x000fe20003f4f008 */
[----:B------:R-:W-:Y:S01]  /*16350*/  UMOV UR27, UR17 ;  /* 0x00000011001b7c82 */ /* 0x000fe20008000000 */
[----:B------:R-:W-:Y:S02]  /*16360*/  R2UR UR8, R2 ;  /* 0x00000000020872ca */ /* 0x000fe400000e0000 */
[----:B----4-:R-:W-:Y:S02]  /*16370*/  LEA R4, P1, R0, R9, 0x2 ;  /* 0x0000000900047211 */ /* 0x010fe400078210ff */
[----:B------:R-:W-:Y:S02]  /*16380*/  LEA.HI.X.SX32 R5, R5, R14, 0x1, P2 ;  /* 0x0000000e05057211 */ /* 0x000fe400010f0eff */
[----:B------:R-:W-:-:S02]  /*16390*/  R2UR UR30, R4 ;  /* 0x00000000041e72ca */ /* 0x000fc400000e0000 */
[----:B------:R-:W-:Y:S02]  /*163a0*/  LEA.HI.X R0, R0, R8, R5, 0x2, P1 ;  /* 0x0000000800007211 */ /* 0x000fe400008f1405 */
[----:B------:R-:W-:Y:S02]  /*163b0*/  ISETP.NE.AND P1, PT, R17, RZ, PT ;  /* 0x000000ff1100720c */ /* 0x000fe40003f25270 */
[----:B------:R-:W-:Y:S01]  /*163c0*/  R2UR UR31, R0 ;  /* 0x00000000001f72ca */ /* 0x000fe200000e0000 */
[----:B------:R4:W-:Y:S01]  /*163d0*/  UTMALDG.4D [UR16], [UR8], desc[UR24] ;  /* 0x00001810080075b4 */ /* 0x0009e20008019000 */
[----:B------:R-:W-:-:S11]  /*163e0*/  MOV R0, UR10 ;  /* 0x0000000a00007c02 */ /* 0x000fd60008000f00 */
[----:B------:R4:W-:Y:S02]  /*163f0*/  UBLKCP.S.G [UR26], [UR30], UR28 ;  /* 0x0000001a1e0073ba */ /* 0x0009e4000800021c */
[----:B----4-:R-:W-:Y:S05]  /*16400*/  @P1 BRA `(.L_x_1820) ;  /* 0xfffffff400ac1947 */ /* 0x010fea000383ffff */
.L_x_1811:
[----:B------:R-:W4:Y:S02]  /*16410*/  LDL.LU R4, [R1+0x4] ;  /* 0x0000040001047983 */ /* 0x000f240000300800 */
[----:B----4-:R-:W-:Y:S02]  /*16420*/  ISETP.NE.AND P1, PT, R4, RZ, PT ;  /* 0x000000ff0400720c */ /* 0x010fe40003f25270 */
[----:B------:R4:W5:Y:S11]  /*16430*/  LDL R4, [R1] ;  /* 0x0000000001047983 */ /* 0x0009760000100800 */
[----:B----4-:R-:W-:Y:S05]  /*16440*/  @!P1 BRA `(.L_x_1810) ;  /* 0x0000000400249947 */ /* 0x010fea0003800000 */
[----:B------:R-:W-:-:S04]  /*16450*/  SHF.L.U32 R12, R10, 0x1f, RZ ;  /* 0x0000001f0a0c7819 */ /* 0x000fc800000006ff */
[----:B------:R-:W4:Y:S02]  /*16460*/  SYNCS.PHASECHK.TRANS64.TRYWAIT P1, [R15+URZ+0x30c40], R12 ;  /* 0x030c400c0f0075a7 */ /* 0x000f24000802017f */
[----:B----4-:R-:W-:Y:S05]  /*16470*/  @!P1 BRA `(.L_x_1821) ;  /* 0x0000000c008c9947 */ /* 0x010fea0003800000 */
.L_x_1842:
[----:B------:R-:W-:Y:S05]  /*16480*/  @P0 BRA `(.L_x_1822) ;  /* 0x00000000001c0947 */ /* 0x000fea0003800000 */
[----:B-----5:R-:W1:Y:S02]  /*16490*/  S2R R4, SR_TID.X ;  /* 0x0000000000047919 */ /* 0x020e640000002100 */
[----:B-1----:R-:W-:Y:S01]  /*164a0*/  LOP3.LUT R5, R4, 0x1f, RZ, 0xc0, !PT ;  /* 0x0000001f04057812 */ /* 0x002fe200078ec0ff */
[----:B------:R-:W-:-:S03]  /*164b0*/  IMAD.MOV.U32 R4, RZ, RZ, 0x4200 ;  /* 0x00004200ff047424 */ /* 0x000fc600078e00ff */
[----:B------:R-:W-:Y:S01]  /*164c0*/  ISETP.NE.AND P1, PT, R5, RZ, PT ;  /* 0x000000ff0500720c */ /* 0x000fe20003f25270 */
[----:B------:R1:W-:-:S12]  /*164d0*/  SYNCS.ARRIVE.TRANS64 RZ, [R15+URZ+0x30c30], R4 ;  /* 0x030c30040fff79a7 */ /* 0x0003d8000800003f */
[----:B-1----:R-:W-:Y:S05]  /*164e0*/  @!P1 BRA `(.L_x_1822) ;  /* 0x0000000000049947 */ /* 0x002fea0003800000 */
[----:B------:R-:W-:Y:S01]  /*164f0*/  BPT.TRAP 0x1 ;  /* 0x000000040000795c */ /* 0x000fe20000300000 */
.L_x_1822:
[----:B-1---5:R-:W1:Y:S01]  /*16500*/  LDC.64 R4, c[0x0][0x728] ;  /* 0x0001ca00ff047b82 */ /* 0x022e620000000a00 */
        /* <DEDUP_REMOVED lines=10> */
[----:B------:R-:W-:Y:S02]  /*165b0*/  UIADD3 UR19, UR19, UR7, URZ ;  /* 0x0000000713137290 */ /* 0x000fe4000fffe03f */
[----:B------:R-:W-:Y:S01]  /*165c0*/  UIADD3 UR26, UR26, 0x20400, URZ ;  /* 0x000204001a1a7890 */ /* 0x000fe2000fffe03f */
[----:B-1----:R-:W-:Y:S02]  /*165d0*/  LEA R4, P2, R13, R4, 0x2 ;  /* 0x000000040d047211 */ /* 0x002fe400078410ff */
        /* <DEDUP_REMOVED lines=13> */
.L_x_1843:
[----:B------:R-:W-:Y:S05]  /*166b0*/  @P0 BRA `(.L_x_1824) ;  /* 0x00000000001c0947 */ /* 0x000fea0003800000 */
[----:B------:R-:W2:Y:S02]  /*166c0*/  S2R R4, SR_TID.X ;  /* 0x0000000000047919 */ /* 0x000ea40000002100 */
[----:B--2---:R-:W-:Y:S02]  /*166d0*/  LOP3.LUT R5, R4, 0x1f, RZ, 0xc0, !PT ;  /* 0x0000001f04057812 */ /* 0x004fe400078ec0ff */
[----:B------:R-:W-:Y:S02]  /*166e0*/  MOV R4, 0x4200 ;  /* 0x0000420000047802 */ /* 0x000fe40000000f00 */
[----:B------:R-:W-:Y:S02]  /*166f0*/  ISETP.NE.AND P0, PT, R5, RZ, PT ;  /* 0x000000ff0500720c */ /* 0x000fe40003f05270 */
[----:B------:R2:W-:Y:S11]  /*16700*/  SYNCS.ARRIVE.TRANS64 RZ, [R15+URZ+0x30c18], R4 ;  /* 0x030c18040fff79a7 */ /* 0x0005f6000800003f */
[----:B--2---:R-:W-:Y:S05]  /*16710*/  @!P0 BRA `(.L_x_1824) ;  /* 0x0000000000048947 */ /* 0x004fea0003800000 */
[----:B------:R-:W-:Y:S01]  /*16720*/  BPT.TRAP 0x1 ;  /* 0x000000040000795c */ /* 0x000fe20000300000 */
.L_x_1824:
[----:B------:R2:W5:Y:S01]  /*16730*/  LDL.LU R4, [R1] ;  /* 0x0000000001047983 */ /* 0x0005620000300800 */
[----:B------:R-:W-:Y:S01]  /*16740*/  R2UR UR19, R0 ;  /* 0x00000000001372ca */ /* 0x000fe200000e0000 */
[----:B------:R-:W-:Y:S01]  /*16750*/  UMOV UR24, 0x0 ;  /* 0x0000000000187882 */ /* 0x000fe20000000000 */
[----:B------:R-:W-:Y:S01]  /*16760*/  R2UR UR26, R15 ;  /* 0x000000000f1a72ca */ /* 0x000fe200000e0000 */
[----:B------:R-:W-:Y:S01]  /*16770*/  UMOV UR25, 0x14f00000 ;  /* 0x14f0000000197882 */ /* 0x000fe20000000000 */
[----:B------:R-:W-:Y:S01]  /*16780*/  R2UR UR9, R3 ;  /* 0x00000000030972ca */ /* 0x000fe200000e0000 */
[----:B------:R-:W-:Y:S01]  /*16790*/  UMOV UR18, URZ ;  /* 0x0000003f00127c82 */ /* 0x000fe20008000000 */
[----:B------:R-:W-:-:S07]  /*167a0*/  UMOV UR10, 0x20 ;  /* 0x00000020000a7882 */ /* 0x000fce0000000000 */
[----:B------:R-:W-:Y:S02]  /*167b0*/  UIADD3 UR19, UR19, 0x80, URZ ;  /* 0x0000008013137890 */ /* 0x000fe4000fffe03f */
[----:B------:R-:W-:Y:S02]  /*167c0*/  UIADD3 UR16, UR26, 0x14000, URZ ;  /* 0x000140001a107890 */ /* 0x000fe4000fffe03f */
[----:B------:R-:W-:Y:S02]  /*167d0*/  UIADD3 UR8, UP0, UR19, UR22, URZ ;  /* 0x0000001613087290 */ /* 0x000fe4000ff1e03f */
[----:B------:R-:W-:Y:S01]  /*167e0*/  IMAD.U32 R5, RZ, RZ, UR19 ;  /* 0x00000013ff057e24 */ /* 0x000fe2000f8e00ff */
[----:B------:R-:W-:Y:S02]  /*167f0*/  UIADD3 UR17, UR26, 0x30c18, URZ ;  /* 0x00030c181a117890 */ /* 0x000fe4000fffe03f */
[----:B------:R-:W-:Y:S01]  /*16800*/  UIADD3 UR19, UR19, UR7, URZ ;  /* 0x0000000713137290 */ /* 0x000fe2000fffe03f */
[----:B------:R-:W-:Y:S01]  /*16810*/  PLOP3.LUT P0, PT, PT, PT, UP0, 0x80, 0x0 ;  /* 0x000000000000781c */ /* 0x000fe20003f0f008 */
[----:B------:R-:W-:Y:S01]  /*16820*/  UIADD3 UR26, UR26, 0x20200, URZ ;  /* 0x000202001a1a7890 */ /* 0x000fe2000fffe03f */
[----:B------:R-:W-:-:S02]  /*16830*/  MOV R0, UR8 ;  /* 0x0000000800007c02 */ /* 0x000fc40008000f00 */
[----:B------:R-:W-:Y:S01]  /*16840*/  LEA.HI.X.SX32 R5, R5, R14, 0x1, P0 ;  /* 0x0000000e05057211 */ /* 0x000fe200000f0eff */
[----:B------:R-:W-:Y:S01]  /*16850*/  UMOV UR27, UR17 ;  /* 0x00000011001b7c82 */ /* 0x000fe20008000000 */
[----:B------:R-:W-:Y:S02]  /*16860*/  LEA R9, P0, R0, R9, 0x2 ;  /* 0x0000000900097211 */ /* 0x000fe400078010ff */
[----:B------:R-:W-:Y:S02]  /*16870*/  R2UR UR8, R2 ;  /* 0x00000000020872ca */ /* 0x000fe400000e0000 */
[----:B------:R-:W-:Y:S02]  /*16880*/  LEA.HI.X R8, R0, R8, R5, 0x2, P0 ;  /* 0x0000000800087211 */ /* 0x000fe400000f1405 */
[----:B------:R-:W-:Y:S02]  /*16890*/  R2UR UR28, R9 ;  /* 0x00000000091c72ca */ /* 0x000fe400000e0000 */
[----:B------:R-:W-:-:S07]  /*168a0*/  R2UR UR29, R8 ;  /* 0x00000000081d72ca */ /* 0x000fce00000e0000 */
[----:B------:R2:W-:Y:S06]  /*168b0*/  UTMALDG.4D [UR16], [UR8], desc[UR24] ;  /* 0x00001810080075b4 */ /* 0x0005ec0008019000 */
[----:B------:R2:W-:Y:S02]  /*168c0*/  UBLKCP.S.G [UR26], [UR28], UR10 ;  /* 0x0000001a1c0073ba */ /* 0x0005e4000800020a */
[----:B--2---:R-:W-:-:S07]  /*168d0*/  IMAD.MOV.U32 R16, RZ, RZ, 0x1 ;  /* 0x00000001ff107424 */ /* 0x004fce00078e00ff */
.L_x_1810:
[----:B------:R-:W1:Y:S01]  /*168e0*/  S2R R0, SR_TID.X ;  /* 0x0000000000007919 */ /* 0x000e620000002100 */
[----:B------:R-:W-:Y:S02]  /*168f0*/  LEA R3, R16, R15, 0x3 ;  /* 0x0000000f10037211 */ /* 0x000fe400078e18ff */
[----:B-1----:R-:W-:Y:S02]  /*16900*/  LOP3.LUT R2, R0, 0x7f, RZ, 0xc0, !PT ;  /* 0x0000007f00027812 */ /* 0x002fe400078ec0ff */
[----:B------:R-:W-:Y:S02]  /*16910*/  SHF.L.U32 R0, R10, 0x1f, RZ ;  /* 0x0000001f0a007819 */ /* 0x000fe400000006ff */
[----:B------:R-:W-:Y:S02]  /*16920*/  ISETP.NE.AND P1, PT, R2, RZ, PT ;  /* 0x000000ff0200720c */ /* 0x000fe40003f25270 */
[----:B------:R-:W1:Y:S02]  /*16930*/  SYNCS.PHASECHK.TRANS64.TRYWAIT P0, [R3+URZ+0x30c40], R0 ;  /* 0x030c4000030075a7 */ /* 0x000e64000800017f */
[----:B-1----:R-:W-:Y:S09]  /*16940*/  @!P0 BRA `(.L_x_1825) ;  /* 0x0000000800808947 */ /* 0x002ff20003800000 */
.L_x_1844:
[----:B------:R-:W-:Y:S05]  /*16950*/  @P1 BRA `(.L_x_1826) ;  /* 0x0000000000181947 */ /* 0x000fea0003800000 */
[----:B------:R-:W1:Y:S01]  /*16960*/  S2R R2, SR_TID.X ;  /* 0x0000000000027919 */ /* 0x000e620000002100 */
[----:B------:R-:W-:-:S04]  /*16970*/  IMAD.MOV.U32 R0, RZ, RZ, 0x4200 ;  /* 0x00004200ff007424 */ /* 0x000fc800078e00ff */
[----:B------:R1:W-:Y:S02]  /*16980*/  SYNCS.ARRIVE.TRANS64 RZ, [R3+URZ+0x30c30], R0 ;  /* 0x030c300003ff79a7 */ /* 0x0003e4000800003f */
[----:B-1----:R-:W-:-:S13]  /*16990*/  LOP3.LUT P0, RZ, R2, 0x1f, RZ, 0xc0, !PT ;  /* 0x0000001f02ff7812 */ /* 0x002fda000780c0ff */
[----:B------:R-:W-:Y:S05]  /*169a0*/  @!P0 BRA `(.L_x_1826) ;  /* 0x0000000000048947 */ /* 0x000fea0003800000 */
[----:B------:R-:W-:Y:S01]  /*169b0*/  BPT.TRAP 0x1 ;  /* 0x000000040000795c */ /* 0x000fe20000300000 */
.L_x_1826:
[----:B-----5:R-:W-:Y:S01]  /*169c0*/  R2UR UR19, R4 ;  /* 0x00000000041372ca */ /* 0x020fe200000e0000 */
[----:B------:R-:W-:Y:S01]  /*169d0*/  ULDC.64 UR26, c[0x0][0x728] ;  /* 0x0001ca00001a7ab9 */ /* 0x000fe20000000a00 */
[C---:B------:R-:W-:Y:S01]  /*169e0*/  LEA R0, R16.reuse, R15, 0xe ;  /* 0x0000000f10007211 */ /* 0x040fe200078e70ff */
[----:B--234-:R-:W-:Y:S01]  /*169f0*/  IMAD R15, R16, 0x200, R15 ;  /* 0x00000200100f7824 */ /* 0x01cfe200078e020f */
[----:B------:R-:W-:Y:S02]  /*16a00*/  R2UR UR9, R11 ;  /* 0x000000000b0972ca */ /* 0x000fe400000e0000 */
[----:B------:R-:W-:Y:S02]  /*16a10*/  R2UR UR17, R3 ;  /* 0x00000000031172ca */ /* 0x000fe400000e0000 */
[----:B------:R-:W-:Y:S01]  /*16a20*/  R2UR UR16, R0 ;  /* 0x00000000001072ca */ /* 0x000fe200000e0000 */
[----:B------:R-:W-:Y:S01]  /*16a30*/  VIADD R0, R16, 0x1 ;  /* 0x0000000110007836 */ /* 0x000fe20000000000 */
        /* <DEDUP_REMOVED lines=9> */
[----:B------:R-:W-:Y:S02]  /*16ad0*/  ULEA.HI.X.SX32 UR9, UR19, UR9, 0x1, UP0 ;  /* 0x0000000913097291 */ /* 0x000fe400080f0e3f */
[----:B------:R-:W-:Y:S01]  /*16ae0*/  ULEA UR8, UP0, UR18, UR26, 0x2 ;  /* 0x0000001a12087291 */ /* 0x000fe2000f80103f */
[----:B------:R-:W-:Y:S01]  /*16af0*/  SEL R3, RZ, 0x1, P0 ;  /* 0x00000001ff037807 */ /* 0x000fe20000000000 */
[----:B------:R-:W-:Y:S01]  /*16b00*/  UIADD3 UR19, UR19, UR7, URZ ;  /* 0x0000000713137290 */ /* 0x000fe2000fffe03f */
[----:B------:R-:W-:Y:S01]  /*16b10*/  SEL R0, R0, RZ, P0 ;  /* 0x000000ff00007207 */ /* 0x000fe20000000000 */
[----:B------:R-:W-:Y:S01]  /*16b20*/  UIADD3 UR16, UR16, 0x18000, URZ ;  /* 0x0001800010107890 */ /* 0x000fe2000fffe03f */
[----:B------:R-:W-:Y:S01]  /*16b30*/  LOP3.LUT R10, R10, R3, RZ, 0x3c, !PT ;  /* 0x000000030a0a7212 */ /* 0x000fe200078e3cff */
[----:B------:R-:W-:-:S02]  /*16b40*/  ULEA.HI.X UR9, UR18, UR27, UR9, 0x2, UP0 ;  /* 0x0000001b12097291 */ /* 0x000fc400080f1409 */
[----:B------:R-:W-:Y:S01]  /*16b50*/  UIADD3 UR28, UR10, 0x20400, URZ ;  /* 0x000204000a1c7890 */ /* 0x000fe2000fffe03f */
[----:B------:R-:W-:Y:S01]  /*16b60*/  UMOV UR26, 0x0 ;  /* 0x00000000001a7882 */ /* 0x000fe20000000000 */
[----:B------:R-:W-:Y:S01]  /*16b70*/  UMOV UR27, 0x14f00000 ;  /* 0x14f00000001b7882 */ /* 0x000fe20000000000 */
[----:B------:R-:W-:Y:S01]  /*16b80*/  UMOV UR18, URZ ;  /* 0x0000003f00127c82 */ /* 0x000fe20008000000 */
[----:B------:R-:W-:Y:S01]  /*16b90*/  UMOV UR29, UR17 ;  /* 0x00000011001d7c82 */ /* 0x000fe20008000000 */
[----:B------:R-:W-:Y:S01]  /*16ba0*/  UMOV UR10, 0x20 ;  /* 0x00000020000a7882 */ /* 0x000fe20000000000 */
[----:B------:R1:W-:Y:S03]  /*16bb0*/  UTMALDG.4D [UR16], [UR24], desc[UR26] ;  /* 0x00001a10180075b4 */ /* 0x0003e60008019000 */
[----:B------:R1:W-:Y:S02]  /*16bc0*/  UBLKCP.S.G [UR28], [UR8], UR10 ;  /* 0x0000001c080073ba */ /* 0x0003e4000800020a */
[----:B-1----:R-:W-:Y:S01]  /*16bd0*/  NOP ;  /* 0x0000000000007918 */ /* 0x002fe20000000000 */
.L_x_1807:
[----:B------:R-:W-:Y:S05]  /*16be0*/  BSYNC B0 ;  /* 0x0000000000007941 */ /* 0x000fea0003800000 */
.L_x_1802:
[----:B------:R-:W-:-:S03]  /*16bf0*/  UMOV UR8, 0xffffffff ;  /* 0xffffffff00087882 */ /* 0x000fc60000000000 */
[----:B------:R-:W-:Y:S05]  /*16c00*/  BRA.DIV UR8, `(.L_x_1827) ;  /* 0x0000000608e47947 */ /* 0x000fea000b800000 */
[----:B------:R-:W-:-:S13]  /*16c10*/  ELECT P6, URZ, PT ;  /* 0x00000000003f782f */ /* 0x000fda00038c0000 */
.L_x_1847:
[----:B------:R-:W-:Y:S05]  /*16c20*/  @!P6 BRA `(.L_x_1689) ;  /* 0x000000000084e947 */ /* 0x000fea0003800000 */
[----:B------:R-:W-:-:S06]  /*16c30*/  ULOP3.LUT UR8, UR36, 0x2, URZ, 0xfc, !UPT ;  /* 0x0000000224087892 */ /* 0x000fcc000f8efc3f */
[----:B------:R-:W-:-:S04]  /*16c40*/  MOV R2, UR8 ;  /* 0x0000000800027c02 */ /* 0x000fc80008000f00 */
[----:B------:R-:W-:-:S13]  /*16c50*/  ISETP.NE.AND P2, PT, R2, 0x3, PT ;  /* 0x000000030200780c */ /* 0x000fda0003f45270 */
[----:B------:R-:W-:Y:S05]  /*16c60*/  @!P2 BRA `(.L_x_1828) ;  /* 0x000000000004a947 */ /* 0x000fea0003800000 */
[----:B---3--:R-:W-:Y:S01]  /*16c70*/  BPT.TRAP 0x1 ;  /* 0x000000040000795c */ /* 0x008fe20000300000 */
.L_x_1828:
        /* <DEDUP_REMOVED lines=9> */
[----:B------:R-:W1:Y:S01]  /*16d10*/  SYNCS.PHASECHK.TRANS64.TRYWAIT P0, [R7+URZ], R4 ;  /* 0x00000004070075a7 */ /* 0x000e62000800017f */
[----:B------:R-:W-:Y:S02]  /*16d20*/  SEL R6, R2, RZ, P1 ;  /* 0x000000ff02067207 */ /* 0x000fe40000800000 */
[----:B------:R-:W-:Y:S02]  /*16d30*/  LOP3.LUT R5, R10, R5, RZ, 0x3c, !PT ;  /* 0x000000050a057212 */ /* 0x000fe400078e3cff */
[----:B------:R-:W-:Y:S02]  /*16d40*/  LEA R3, R6, R3, 0x3 ;  /* 0x0000000306037211 */ /* 0x000fe400078e18ff */
[----:B------:R-:W-:Y:S01]  /*16d50*/  SHF.L.U32 R2, R5, 0x1f, RZ ;  /* 0x0000001f05027819 */ /* 0x000fe200000006ff */
[----:B-1----:R-:W-:Y:S06]  /*16d60*/  @!P0 BRA `(.L_x_1829) ;  /* 0x0000000400ac8947 */ /* 0x002fec0003800000 */
.L_x_1848:
[----:B------:R-:W2:Y:S02]  /*16d70*/  SYNCS.PHASECHK.TRANS64.TRYWAIT P0, [R3+URZ], R2 ;  /* 0x00000002030075a7 */ /* 0x000ea4000800017f */
[----:B--2---:R-:W-:Y:S05]  /*16d80*/  @!P0 BRA `(.L_x_1830) ;  /* 0x0000000400b88947 */ /* 0x004fea0003800000 */
.L_x_1849:
[----:B------:R-:W-:Y:S05]  /*16d90*/  @!P2 BRA `(.L_x_1831) ;  /* 0x000000000004a947 */ /* 0x000fea0003800000 */
[----:B---3--:R-:W-:Y:S01]  /*16da0*/  BPT.TRAP 0x1 ;  /* 0x000000040000795c */ /* 0x008fe20000300000 */
.L_x_1831:
[----:B--2---:R-:W-:-:S05]  /*16db0*/  VIADD R3, R8, 0x30c40 ;  /* 0x00030c4008037836 */ /* 0x004fca0000000000 */
[----:B------:R-:W-:-:S04]  /*16dc0*/  LEA R5, R0, R3, 0x3 ;  /* 0x0000000300057211 */ /* 0x000fc800078e18ff */
[----:B------:R-:W2:Y:S02]  /*16dd0*/  SYNCS.PHASECHK.TRANS64.TRYWAIT P0, [R5+URZ], R4 ;  /* 0x00000004050075a7 */ /* 0x000ea4000800017f */
[----:B--2---:R-:W-:Y:S05]  /*16de0*/  @!P0 BRA `(.L_x_1832) ;  /* 0x0000000400b48947 */ /* 0x004fea0003800000 */
.L_x_1850:
[----:B------:R-:W-:-:S07]  /*16df0*/  IMAD R3, R6, 0x8, R3 ;  /* 0x0000000806037824 */ /* 0x000fce00078e0203 */
.L_x_1833:
[----:B----4-:R4:W1:Y:S02]  /*16e00*/  SYNCS.PHASECHK.TRANS64.TRYWAIT P0, [R3+URZ], R2 ;  /* 0x00000002030075a7 */ /* 0x010864000800017f */
[----:B-1----:R-:W-:Y:S05]  /*16e10*/  @!P0 NANOSLEEP.SYNCS 0x989680 ;  /* 0x009896800000895d */ /* 0x002fea0003900000 */
[----:B------:R-:W1:Y:S02]  /*16e20*/  @!P0 SYNCS.PHASECHK.TRANS64 P0, [R3+URZ], R2 ;  /* 0x00000002030085a7 */ /* 0x000e64000800007f */
[----:B-1----:R-:W-:Y:S05]  /*16e30*/  @!P0 BRA `(.L_x_1833) ;  /* 0xfffffffc00f08947 */ /* 0x002fea000383ffff */
.L_x_1689:
[----:B---3--:R-:W-:Y:S05]  /*16e40*/  BSYNC B6 ;  /* 0x0000000000067941 */ /* 0x008fea0003800000 */
.L_x_1683:
[----:B------:R-:W-:Y:S05]  /*16e50*/  EXIT ;  /* 0x000000000000794d */ /* 0x000fea0003800000 */
.L_x_1700:
[----:B------:R-:W-:Y:S01]  /*16e60*/  MOV R13, R18 ;  /* 0x00000012000d7202 */ /* 0x000fe20000000f00 */
[----:B------:R-:W-:Y:S01]  /*16e70*/  IMAD.MOV.U32 R12, RZ, RZ, RZ ;  /* 0x000000ffff0c7224 */ /* 0x000fe200078e00ff */
[----:B------:R-:W-:Y:S01]  /*16e80*/  MOV R11, 0x1f ;  /* 0x0000001f000b7802 */ /* 0x000fe20000000f00 */
[----:B------:R-:W-:-:S07]  /*16e90*/  IMAD.MOV.U32 R15, RZ, RZ, -0x1 ;  /* 0xffffffffff0f7424 */ /* 0x000fce00078e00ff */
[----:B------:R-:W-:Y:S05]  /*16ea0*/  WARPSYNC.COLLECTIVE R15, `(.L_x_1834) ;  /* 0x000000000f087348 */ /* 0x000fea0003c00000 */
[----:B------:R1:W2:Y:S02]  /*16eb0*/  SHFL.IDX P6, R14, R13, R12, R11 ;  /* 0x0000000c0d0e7389 */ /* 0x0002a400000c000b */
[----:B-12---:R-:W-:Y:S01]  /*16ec0*/  ENDCOLLECTIVE ;  /* 0x000000000000791b */ /* 0x006fe20003800000 */
.L_x_1834:
[----:B------:R-:W-:Y:S05]  /*16ed0*/  BRA `(.L_x_1835) ;  /* 0xfffffea400507947 */ /* 0x000fea000383ffff */
.L_x_1702:
[----:B--2---:R2:W3:Y:S02]  /*16ee0*/  SYNCS.PHASECHK.TRANS64.TRYWAIT P0, [R16+URZ+0x30c00], R11 ;  /* 0x030c000b100075a7 */ /* 0x0044e4000800017f */
[----:B---3--:R-:W-:Y:S05]  /*16ef0*/  @!P0 NANOSLEEP.SYNCS 0x989680 ;  /* 0x009896800000895d */ /* 0x008fea0003900000 */
[----:B------:R-:W3:Y:S02]  /*16f00*/  @!P0 SYNCS.PHASECHK.TRANS64 P0, [R16+URZ+0x30c00], R11 ;  /* 0x030c000b100085a7 */ /* 0x000ee4000800007f */
[----:B---3--:R-:W-:Y:S05]  /*16f10*/  @!P0 BRA `(.L_x_1702) ;  /* 0xfffffffc00f08947 */ /* 0x008fea000383ffff */
[----:B------:R-:W-:Y:S05]  /*16f20*/  BRA `(.L_x_1701) ;  /* 0xfffffea4009c7947 */ /* 0x000fea000383ffff */
.L_x_1707:
[----:B--2---:R2:W3:Y:S02]  /*16f30*/  SYNCS.PHASECHK.TRANS64.TRYWAIT P0, [R6+URZ+0x30c10], R23 ;  /* 0x030c1017060075a7 */ /* 0x0044e4000800017f */
[----:B---3--:R-:W-:Y:S05]  /*16f40*/  @!P0 NANOSLEEP.SYNCS 0x989680 ;  /* 0x009896800000895d */ /* 0x008fea0003900000 */
[----:B------:R-:W3:Y:S02]  /*16f50*/  @!P0 SYNCS.PHASECHK.TRANS64 P0, [R6+URZ+0x30c10], R23 ;  /* 0x030c1017060085a7 */ /* 0x000ee4000800007f */
[----:B---3--:R-:W-:Y:S05]  /*16f60*/  @!P0 BRA `(.L_x_1707) ;  /* 0xfffffffc00f08947 */ /* 0x008fea000383ffff */
[----:B------:R-:W-:Y:S05]  /*16f70*/  BRA `(.L_x_1706) ;  /* 0xfffffeac00d47947 */ /* 0x000fea000383ffff */
.L_x_1711:
[----:B------:R1:W1:Y:S02]  /*16f80*/  SYNCS.PHASECHK.TRANS64.TRYWAIT P0, [R6+URZ+0x30c30], R23 ;  /* 0x030c3017060075a7 */ /* 0x000264000800017f */
[----:B-1----:R-:W-:Y:S05]  /*16f90*/  @!P0 NANOSLEEP.SYNCS 0x989680 ;  /* 0x009896800000895d */ /* 0x002fea0003900000 */
[----:B------:R-:W1:Y:S02]  /*16fa0*/  @!P0 SYNCS.PHASECHK.TRANS64 P0, [R6+URZ+0x30c30], R23 ;  /* 0x030c3017060085a7 */ /* 0x000e64000800007f */
[----:B-1----:R-:W-:Y:S05]  /*16fb0*/  @!P0 BRA `(.L_x_1711) ;  /* 0xfffffffc00f08947 */ /* 0x002fea000383ffff */
[----:B------:R-:W-:Y:S05]  /*16fc0*/  BRA `(.L_x_1710) ;  /* 0xfffffeb000dc7947 */ /* 0x000fea000383ffff */
.L_x_1719:
[----:B--2---:R2:W3:Y:S02]  /*16fd0*/  SYNCS.PHASECHK.TRANS64.TRYWAIT P1, [R6+URZ+0x30c10], R23 ;  /* 0x030c1017060075a7 */ /* 0x0044e4000802017f */
[----:B---3--:R-:W-:Y:S05]  /*16fe0*/  @!P1 NANOSLEEP.SYNCS 0x989680 ;  /* 0x009896800000995d */ /* 0x008fea0003900000 */
[----:B------:R-:W3:Y:S02]  /*16ff0*/  @!P1 SYNCS.PHASECHK.TRANS64 P1, [R6+URZ+0x30c10], R23 ;  /* 0x030c1017060095a7 */ /* 0x000ee4000802007f */
[----:B---3--:R-:W-:Y:S05]  /*17000*/  @!P1 BRA `(.L_x_1719) ;  /* 0xfffffffc00f09947 */ /* 0x008fea000383ffff */
[----:B------:R-:W-:Y:S05]  /*17010*/  BRA `(.L_x_1718) ;  /* 0xffffff0400f47947 */ /* 0x000fea000383ffff */
.L_x_1723:
[----:B------:R1:W1:Y:S02]  /*17020*/  SYNCS.PHASECHK.TRANS64.TRYWAIT P1, [R6+URZ+0x30c30], R23 ;  /* 0x030c3017060075a7 */ /* 0x000264000802017f */
[----:B-1----:R-:W-:Y:S05]  /*17030*/  @!P1 NANOSLEEP.SYNCS 0x989680 ;  /* 0x009896800000995d */ /* 0x002fea0003900000 */
[----:B------:R-:W1:Y:S02]  /*17040*/  @!P1 SYNCS.PHASECHK.TRANS64 P1, [R6+URZ+0x30c30], R23 ;  /* 0x030c3017060095a7 */ /* 0x000e64000802007f */
[----:B-1----:R-:W-:Y:S05]  /*17050*/  @!P1 BRA `(.L_x_1723) ;  /* 0xfffffffc00f09947 */ /* 0x002fea000383ffff */
[----:B------:R-:W-:Y:S05]  /*17060*/  BRA `(.L_x_1722) ;  /* 0xffffff0800f47947 */ /* 0x000fea000383ffff */
.L_x_1731:
[----:B--2---:R2:W3:Y:S02]  /*17070*/  SYNCS.PHASECHK.TRANS64.TRYWAIT P0, [R6+URZ+0x30c10], R23 ;  /* 0x030c1017060075a7 */ /* 0x0044e4000800017f */
[----:B---3--:R-:W-:Y:S05]  /*17080*/  @!P0 NANOSLEEP.SYNCS 0x989680 ;  /* 0x009896800000895d */ /* 0x008fea0003900000 */
[----:B------:R-:W3:Y:S02]  /*17090*/  @!P0 SYNCS.PHASECHK.TRANS64 P0, [R6+URZ+0x30c10], R23 ;  /* 0x030c1017060085a7 */ /* 0x000ee4000800007f */
[----:B---3--:R-:W-:Y:S05]  /*170a0*/  @!P0 BRA `(.L_x_1731) ;  /* 0xfffffffc00f08947 */ /* 0x008fea000383ffff */
[----:B------:R-:W-:Y:S05]  /*170b0*/  BRA `(.L_x_1730) ;  /* 0xffffff54004c7947 */ /* 0x000fea000383ffff */
.L_x_1735:
[----:B------:R1:W1:Y:S02]  /*170c0*/  SYNCS.PHASECHK.TRANS64.TRYWAIT P0, [R6+URZ+0x30c30], R23 ;  /* 0x030c3017060075a7 */ /* 0x000264000800017f */
[----:B-1----:R-:W-:Y:S05]  /*170d0*/  @!P0 NANOSLEEP.SYNCS 0x989680 ;  /* 0x009896800000895d */ /* 0x002fea0003900000 */
[----:B------:R-:W1:Y:S02]  /*170e0*/  @!P0 SYNCS.PHASECHK.TRANS64 P0, [R6+URZ+0x30c30], R23 ;  /* 0x030c3017060085a7 */ /* 0x000e64000800007f */
[----:B-1----:R-:W-:Y:S05]  /*170f0*/  @!P0 BRA `(.L_x_1735) ;  /* 0xfffffffc00f08947 */ /* 0x002fea000383ffff */
[----:B------:R-:W-:Y:S05]  /*17100*/  BRA `(.L_x_1734) ;  /* 0xffffff58004c7947 */ /* 0x000fea000383ffff */
.L_x_1808:
[----:B-1----:R1:W2:Y:S02]  /*17110*/  SYNCS.PHASECHK.TRANS64.TRYWAIT P0, [R15+URZ+0x30c20], R0 ;  /* 0x030c20000f0075a7 */ /* 0x0022a4000800017f */
[----:B--2---:R-:W-:Y:S05]  /*17120*/  @!P0 NANOSLEEP.SYNCS 0x989680 ;  /* 0x009896800000895d */ /* 0x004fea0003900000 */
[----:B------:R-:W2:Y:S02]  /*17130*/  @!P0 SYNCS.PHASECHK.TRANS64 P0, [R15+URZ+0x30c20], R0 ;  /* 0x030c20000f0085a7 */ /* 0x000ea4000800007f */
[----:B--2---:R-:W-:Y:S05]  /*17140*/  @!P0 BRA `(.L_x_1808) ;  /* 0xfffffffc00f08947 */ /* 0x004fea000383ffff */
[----:B------:R-:W-:Y:S05]  /*17150*/  BRA `(.L_x_1836) ;  /* 0xffffffe000e87947 */ /* 0x000fea000383ffff */
.L_x_1812:
[----:B--2---:R2:W3:Y:S02]  /*17160*/  SYNCS.PHASECHK.TRANS64.TRYWAIT P1, [R15+URZ+0x30c40], R18 ;  /* 0x030c40120f0075a7 */ /* 0x0044e4000802017f */
[----:B---3--:R-:W-:Y:S05]  /*17170*/  @!P1 NANOSLEEP.SYNCS 0x989680 ;  /* 0x009896800000995d */ /* 0x008fea0003900000 */
[----:B------:R-:W3:Y:S02]  /*17180*/  @!P1 SYNCS.PHASECHK.TRANS64 P1, [R15+URZ+0x30c40], R18 ;  /* 0x030c40120f0095a7 */ /* 0x000ee4000802007f */
[----:B---3--:R-:W-:Y:S05]  /*17190*/  @!P1 BRA `(.L_x_1812) ;  /* 0xfffffffc00f09947 */ /* 0x008fea000383ffff */
[----:B------:R-:W-:Y:S05]  /*171a0*/  BRA `(.L_x_1837) ;  /* 0xffffffe800507947 */ /* 0x000fea000383ffff */
.L_x_1814:
[----:B-1----:R1:W3:Y:S02]  /*171b0*/  SYNCS.PHASECHK.TRANS64.TRYWAIT P1, [R15+URZ+0x30c28], R18 ;  /* 0x030c28120f0075a7 */ /* 0x0022e4000802017f */
[----:B---3--:R-:W-:Y:S05]  /*171c0*/  @!P1 NANOSLEEP.SYNCS 0x989680 ;  /* 0x009896800000995d */ /* 0x008fea0003900000 */
[----:B------:R-:W3:Y:S02]  /*171d0*/  @!P1 SYNCS.PHASECHK.TRANS64 P1, [R15+URZ+0x30c28], R18 ;  /* 0x030c28120f0095a7 */ /* 0x000ee4000802007f */
[----:B---3--:R-:W-:Y:S05]  /*171e0*/  @!P1 BRA `(.L_x_1814) ;  /* 0xfffffffc00f09947 */ /* 0x008fea000383ffff */
[----:B------:R-:W-:Y:S05]  /*171f0*/  BRA `(.L_x_1838) ;  /* 0xffffffe800d47947 */ /* 0x000fea000383ffff */
.L_x_1816:
[----:B---3--:R3:W4:Y:S02]  /*17200*/  SYNCS.PHASECHK.TRANS64.TRYWAIT P1, [R15+URZ+0x30c48], R18 ;  /* 0x030c48120f0075a7 */ /* 0x008724000802017f */
[----:B----4-:R-:W-:Y:S05]  /*17210*/  @!P1 NANOSLEEP.SYNCS 0x989680 ;  /* 0x009896800000995d */ /* 0x010fea0003900000 */
[----:B------:R-:W4:Y:S02]  /*17220*/  @!P1 SYNCS.PHASECHK.TRANS64 P1, [R15+URZ+0x30c48], R18 ;  /* 0x030c48120f0095a7 */ /* 0x000f24000802007f */
[----:B----4-:R-:W-:Y:S05]  /*17230*/  @!P1 BRA `(.L_x_1816) ;  /* 0xfffffffc00f09947 */ /* 0x010fea000383ffff */
[----:B------:R-:W-:Y:S05]  /*17240*/  BRA `(.L_x_1839) ;  /* 0xffffffec00587947 */ /* 0x000fea000383ffff */
.L_x_1818:
[----:B------:R-:W-:-:S07]  /*17250*/  SHF.L.U32 R4, R10, 0x1f, RZ ;  /* 0x0000001f0a047819 */ /* 0x000fce00000006ff */
.L_x_1840:
[----:B----4-:R4:W1:Y:S02]  /*17260*/  SYNCS.PHASECHK.TRANS64.TRYWAIT P1, [R15+URZ+0x30c20], R4 ;  /* 0x030c20040f0075a7 */ /* 0x010864000802017f */
[----:B-1----:R-:W-:Y:S05]  /*17270*/  @!P1 NANOSLEEP.SYNCS 0x989680 ;  /* 0x009896800000995d */ /* 0x002fea0003900000 */
[----:B------:R-:W1:Y:S02]  /*17280*/  @!P1 SYNCS.PHASECHK.TRANS64 P1, [R15+URZ+0x30c20], R4 ;  /* 0x030c20040f0095a7 */ /* 0x000e64000802007f */
[----:B-1----:R-:W-:Y:S05]  /*17290*/  @!P1 BRA `(.L_x_1840) ;  /* 0xfffffffc00f09947 */ /* 0x002fea000383ffff */
[----:B------:R-:W-:Y:S05]  /*172a0*/  BRA `(.L_x_1841) ;  /* 0xffffffec00c07947 */ /* 0x000fea000383ffff */
.L_x_1821:
[----:B----4-:R4:W1:Y:S02]  /*172b0*/  SYNCS.PHASECHK.TRANS64.TRYWAIT P1, [R15+URZ+0x30c40], R12 ;  /* 0x030c400c0f0075a7 */ /* 0x010864000802017f */
[----:B-1----:R-:W-:Y:S05]  /*172c0*/  @!P1 NANOSLEEP.SYNCS 0x989680 ;  /* 0x009896800000995d */ /* 0x002fea0003900000 */
[----:B------:R-:W1:Y:S02]  /*172d0*/  @!P1 SYNCS.PHASECHK.TRANS64 P1, [R15+URZ+0x30c40], R12 ;  /* 0x030c400c0f0095a7 */ /* 0x000e64000802007f */
[----:B-1----:R-:W-:Y:S05]  /*172e0*/  @!P1 BRA `(.L_x_1821) ;  /* 0xfffffffc00f09947 */ /* 0x002fea000383ffff */
[----:B------:R-:W-:Y:S05]  /*172f0*/  BRA `(.L_x_1842) ;  /* 0xfffffff000607947 */ /* 0x000fea000383ffff */
.L_x_1823:
[----:B-1----:R1:W2:Y:S02]  /*17300*/  SYNCS.PHASECHK.TRANS64.TRYWAIT P1, [R15+URZ+0x30c28], R12 ;  /* 0x030c280c0f0075a7 */ /* 0x0022a4000802017f */
[----:B--2---:R-:W-:Y:S05]  /*17310*/  @!P1 NANOSLEEP.SYNCS 0x989680 ;  /* 0x009896800000995d */ /* 0x004fea0003900000 */
[----:B------:R-:W2:Y:S02]  /*17320*/  @!P1 SYNCS.PHASECHK.TRANS64 P1, [R15+URZ+0x30c28], R12 ;  /* 0x030c280c0f0095a7 */ /* 0x000ea4000802007f */
[----:B--2---:R-:W-:Y:S05]  /*17330*/  @!P1 BRA `(.L_x_1823) ;  /* 0xfffffffc00f09947 */ /* 0x004fea000383ffff */
[----:B------:R-:W-:Y:S05]  /*17340*/  BRA `(.L_x_1843) ;  /* 0xfffffff000d87947 */ /* 0x000fea000383ffff */
.L_x_1825:
[----:B------:R1:W1:Y:S02]  /*17350*/  SYNCS.PHASECHK.TRANS64.TRYWAIT P0, [R3+URZ+0x30c40], R0 ;  /* 0x030c4000030075a7 */ /* 0x000264000800017f */
[----:B-1----:R-:W-:Y:S05]  /*17360*/  @!P0 NANOSLEEP.SYNCS 0x989680 ;  /* 0x009896800000895d */ /* 0x002fea0003900000 */
[----:B------:R-:W1:Y:S02]  /*17370*/  @!P0 SYNCS.PHASECHK.TRANS64 P0, [R3+URZ+0x30c40], R0 ;  /* 0x030c4000030085a7 */ /* 0x000e64000800007f */
[----:B-1----:R-:W-:Y:S05]  /*17380*/  @!P0 BRA `(.L_x_1825) ;  /* 0xfffffffc00f08947 */ /* 0x002fea000383ffff */
[----:B------:R-:W-:Y:S05]  /*17390*/  BRA `(.L_x_1844) ;  /* 0xfffffff4006c7947 */ /* 0x000fea000383ffff */
.L_x_1827:
[----:B------:R-:W-:Y:S01]  /*173a0*/  BSSY B0, `(.L_x_1845) ;  /* 0x0000006000007945 */ /* 0x000fe20003800000 */
[----:B------:R-:W-:-:S07]  /*173b0*/  MOV R15, 0xffffffff ;  /* 0xffffffff000f7802 */ /* 0x000fce0000000f00 */
[----:B---3--:R-:W-:Y:S05]  /*173c0*/  WARPSYNC.COLLECTIVE R15, `(.L_x_1846) ;  /* 0x000000000f0c7348 */ /* 0x008fea0003c00000 */
[----:B------:R-:W-:Y:S02]  /*173d0*/  ELECT P6, UR62, PT ;  /* 0x00000000003e782f */ /* 0x000fe400038c0000 */
[----:B------:R-:W-:Y:S01]  /*173e0*/  MOV R14, UR62 ;  /* 0x0000003e000e7c02 */ /* 0x000fe20008000f00 */
[----:B---3--:R-:W-:Y:S10]  /*173f0*/  ENDCOLLECTIVE ;  /* 0x000000000000791b */ /* 0x008ff40003800000 */
.L_x_1846:
[----:B------:R-:W-:Y:S05]  /*17400*/  BSYNC B0 ;  /* 0x0000000000007941 */ /* 0x000fea0003800000 */
.L_x_1845:
[----:B------:R-:W-:Y:S05]  /*17410*/  BRA `(.L_x_1847) ;  /* 0xfffffff800007947 */ /* 0x000fea000383ffff */
.L_x_1829:
[----:B-1----:R1:W2:Y:S02]  /*17420*/  SYNCS.PHASECHK.TRANS64.TRYWAIT P0, [R7+URZ], R4 ;  /* 0x00000004070075a7 */ /* 0x0022a4000800017f */
[----:B--2---:R-:W-:Y:S05]  /*17430*/  @!P0 NANOSLEEP.SYNCS 0x989680 ;  /* 0x009896800000895d */ /* 0x004fea0003900000 */
[----:B------:R-:W2:Y:S02]  /*17440*/  @!P0 SYNCS.PHASECHK.TRANS64 P0, [R7+URZ], R4 ;  /* 0x00000004070085a7 */ /* 0x000ea4000800007f */
[----:B--2---:R-:W-:Y:S05]  /*17450*/  @!P0 BRA `(.L_x_1829) ;  /* 0xfffffffc00f08947 */ /* 0x004fea000383ffff */
[----:B------:R-:W-:Y:S05]  /*17460*/  BRA `(.L_x_1848) ;  /* 0xfffffff800407947 */ /* 0x000fea000383ffff */
.L_x_1830:
[----:B--2---:R2:W4:Y:S02]  /*17470*/  SYNCS.PHASECHK.TRANS64.TRYWAIT P0, [R3+URZ], R2 ;  /* 0x00000002030075a7 */ /* 0x004524000800017f */
[----:B----4-:R-:W-:Y:S05]  /*17480*/  @!P0 NANOSLEEP.SYNCS 0x989680 ;  /* 0x009896800000895d */ /* 0x010fea0003900000 */
[----:B------:R-:W4:Y:S02]  /*17490*/  @!P0 SYNCS.PHASECHK.TRANS64 P0, [R3+URZ], R2 ;  /* 0x00000002030085a7 */ /* 0x000f24000800007f */
[----:B----4-:R-:W-:Y:S05]  /*174a0*/  @!P0 BRA `(.L_x_1830) ;  /* 0xfffffffc00f08947 */ /* 0x010fea000383ffff */
[----:B------:R-:W-:Y:S05]  /*174b0*/  BRA `(.L_x_1849) ;  /* 0xfffffff800347947 */ /* 0x000fea000383ffff */
.L_x_1832:
[----:B--2---:R2:W4:Y:S02]  /*174c0*/  SYNCS.PHASECHK.TRANS64.TRYWAIT P0, [R5+URZ], R4 ;  /* 0x00000004050075a7 */ /* 0x004524000800017f */
[----:B----4-:R-:W-:Y:S05]  /*174d0*/  @!P0 NANOSLEEP.SYNCS 0x989680 ;  /* 0x009896800000895d */ /* 0x010fea0003900000 */
[----:B------:R-:W4:Y:S02]  /*174e0*/  @!P0 SYNCS.PHASECHK.TRANS64 P0, [R5+URZ], R4 ;  /* 0x00000004050085a7 */ /* 0x000f24000800007f */
[----:B----4-:R-:W-:Y:S05]  /*174f0*/  @!P0 BRA `(.L_x_1832) ;  /* 0xfffffffc00f08947 */ /* 0x010fea000383ffff */
[----:B------:R-:W-:Y:S05]  /*17500*/  BRA `(.L_x_1850) ;  /* 0xfffffff800387947 */ /* 0x000fea000383ffff */
.L_x_1851:
        /* <DEDUP_REMOVED lines=15> */
.L_x_3731:


//--------------------- .text._ZN7cutlass13device_kernelIN5flash11enable_sm90INS1_16FlashAttnBwdSm90INS1_25CollectiveMainloopBwdSm90ILi2ELi2ELi2EN4cute5tupleIJNS5_1CILi1EEES8_S8_EEENS6_IJNS7_ILi128EEESA_NS7_ILi64EEEEEENS_10bfloat16_tEfNS_4arch4Sm90ELb0ELb1ELb1ELb1ELb1ELb1ELb0ELb0ELi2ELi1ELi2ELi2ELb0EEENS1_21CollectiveEpilogueBwdISC_SD_SF_Li256ELb1ELb0ELi1EEENS1_19SingleTileSchedulerILb1ELb0ELb0ELi128EEEEEEEEEvNT_6ParamsE --------------------------
	.section	.text._ZN7cutlass13device_kernelIN5flash11enable_sm90INS1_16FlashAttnBwdSm90INS1_25CollectiveMainloopBwdSm90ILi2ELi2ELi2EN4cute5tupleIJNS5_1CILi1EEES8_S8_EEENS6_IJNS7_ILi128EEESA_NS7_ILi64EEEEEENS_10bfloat16_tEfNS_4arch4Sm90ELb0ELb1ELb1ELb1ELb1ELb1ELb0ELb0ELi2ELi1ELi2ELi2ELb0EEENS1_21CollectiveEpilogueBwdISC_SD_SF_Li256ELb1ELb0ELi1EEENS1_19SingleTileSchedulerILb1ELb0ELb0ELi128EEEEEEEEEvNT_6ParamsE,"ax",@progbits
	.align	128
.text._ZN7cutlass13device_kernelIN5flash11enable_sm90INS1_16FlashAttnBwdSm90INS1_25CollectiveMainloopBwdSm90ILi2ELi2ELi2EN4cute5tupleIJNS5_1CILi1EEES8_S8_EEENS6_IJNS7_ILi128EEESA_NS7_ILi64EEEEEENS_10bfloat16_tEfNS_4arch4Sm90ELb0ELb1ELb1ELb1ELb1ELb1ELb0ELb0ELi2ELi1ELi2ELi2ELb0EEENS1_21CollectiveEpilogueBwdISC_SD_SF_Li256ELb1ELb0ELi1EEENS1_19SingleTileSchedulerILb1ELb0ELb0ELi128EEEEEEEEEvNT_6ParamsE:
        .type           _ZN7cutlass13device_kernelIN5flash11enable_sm90INS1_16FlashAttnBwdSm90INS1_25CollectiveMainloopBwdSm90ILi2ELi2ELi2EN4cute5tupleIJNS5_1CILi1EEES8_S8_EEENS6_IJNS7_ILi128EEESA_NS7_ILi64EEEEEENS_10bfloat16_tEfNS_4arch4Sm90ELb0ELb1ELb1ELb1ELb1ELb1ELb0ELb0ELi2ELi1ELi2ELi2ELb0EEENS1_21CollectiveEpilogueBwdISC_SD_SF_Li256ELb1ELb0ELi1EEENS1_19SingleTileSchedulerILb1ELb0ELb0ELi128EEEEEEEEEvNT_6ParamsE,@function
        .size           _ZN7cutlass13device_kernelIN5flash11enable_sm90INS1_16FlashAttnBwdSm90INS1_25CollectiveMainloopBwdSm90ILi2ELi2ELi2EN4cute5tupleIJNS5_1CILi1EEES8_S8_EEENS6_IJNS7_ILi128EEESA_NS7_ILi64EEEEEENS_10bfloat16_tEfNS_4arch4Sm90ELb0ELb1ELb1ELb1ELb1ELb1ELb0ELb0ELi2ELi1ELi2ELi2ELb0EEENS1_21CollectiveEpilogueBwdISC_SD_SF_Li256ELb1ELb0ELi1EEENS1_19SingleTileSchedulerILb1ELb0ELb0ELi128EEEEEEEEEvNT_6ParamsE,(.L_x_3732 - _ZN7cutlass13device_kernelIN5flash11enable_sm90INS1_16FlashAttnBwdSm90INS1_25CollectiveMainloopBwdSm90ILi2ELi2ELi2EN4cute5tupleIJNS5_1CILi1EEES8_S8_EEENS6_IJNS7_ILi128EEESA_NS7_ILi64EEEEEENS_10bfloat16_tEfNS_4arch4Sm90ELb0ELb1ELb1ELb1ELb1ELb1ELb0ELb0ELi2ELi1ELi2ELi2ELb0EEENS1_21CollectiveEpilogueBwdISC_SD_SF_Li256ELb1ELb0ELi1EEENS1_19SingleTileSchedulerILb1ELb0ELb0ELi128EEEEEEEEEvNT_6ParamsE)
        .other          _ZN7cutlass13device_kernelIN5flash11enable_sm90INS1_16FlashAttnBwdSm90INS1_25CollectiveMainloopBwdSm90ILi2ELi2ELi2EN4cute5tupleIJNS5_1CILi1EEES8_S8_EEENS6_IJNS7_ILi128EEESA_NS7_ILi64EEEEEENS_10bfloat16_tEfNS_4arch4Sm90ELb0ELb1ELb1ELb1ELb1ELb1ELb0ELb0ELi2ELi1ELi2ELi2ELb0EEENS1_21CollectiveEpilogueBwdISC_SD_SF_Li256ELb1ELb0ELi1EEENS1_19SingleTileSchedulerILb1ELb0ELb0ELi128EEEEEEEEEvNT_6ParamsE,@"STO_CUDA_ENTRY STV_DEFAULT"
_ZN7cutlass13device_kernelIN5flash11enable_sm90INS1_16FlashAttnBwdSm90INS1_25CollectiveMainloopBwdSm90ILi2ELi2ELi2EN4cute5tupleIJNS5_1CILi1EEES8_S8_EEENS6_IJNS7_ILi128EEESA_NS7_ILi64EEEEEENS_10bfloat16_tEfNS_4arch4Sm90ELb0ELb1ELb1ELb1ELb1ELb1ELb0ELb0ELi2ELi1ELi2ELi2ELb0EEENS1_21CollectiveEpilogueBwdISC_SD_SF_Li256ELb1ELb0ELi1EEENS1_19SingleTileSchedulerILb1ELb0ELb0ELi128EEEEEEEEEvNT_6ParamsE:
        /* <DEDUP_REMOVED lines=24> */
.L_x_1853:
[----:B------:R-:W-:Y:S05]  /*0180*/  BSYNC B0 ;  /* 0x0000000000007941 */ /* 0x000fea0003800000 */
.L_x_1852:
        /* <DEDUP_REMOVED lines=37> */
.L_x_1854:
        /* <DEDUP_REMOVED lines=22> */
.L_x_1855:
[----:B------:R-:W-:Y:S01]  /*0540*/  PLOP3.LUT P0, PT, PT, PT, UP0, 0x80, 0x0 ;  /* 0x000000000000781c */ /* 0x000fe20003f0f008 */
[----:B------:R-:W-:Y:S01]  /*0550*/  NOP ;  /* 0x0000000000007918 */ /* 0x000fe20000000000 */
[----:B------:R-:W-:Y:S01]  /*0560*/  ULDC.64 UR38, c[0x0][0x208] ;  /* 0x0000820000267ab9 */ /* 0x000fe20000000a00 */
[----:B------:R-:W-:Y:S01]  /*0570*/  BSSY B6, `(.L_x_1856) ;  /* 0x0001774000067945 */ /* 0x000fe20003800000 */
[----:B-12-4-:R-:W-:Y:S09]  /*0580*/  BAR.SYNC.DEFER_BLOCKING 0x0 ;  /* 0x0000000000007b1d */ /* 0x016ff20000010000 */
[----:B------:R-:W-:Y:S05]  /*0590*/  @!P0 BRA `(.L_x_1857) ;  /* 0x00000130003c8947 */ /* 0x000fea0003800000 */
.L_x_1858:
        /* <DEDUP_REMOVED lines=24> */
.L_x_1859:
        /* <DEDUP_REMOVED lines=14> */
.L_x_1861:
[----:B------:R-:W-:-:S05]  /*0800*/  ULDC UR4, c[0x0][0x8bc] ;  /* 0x00022f0000047ab9 */ /* 0x000fca0000000800 */
.L_x_1860:
        /* <DEDUP_REMOVED lines=19> */
.L_x_1863:
        /* <DEDUP_REMOVED lines=14> */
.L_x_1864:
        /* <DEDUP_REMOVED lines=11> */
.L_x_1865:
        /* <DEDUP_REMOVED lines=13> */
.L_x_1866:
        /* <DEDUP_REMOVED lines=50> */
.L_x_1867:
        /* <DEDUP_REMOVED lines=28> */
.L_x_1870:
        /* <DEDUP_REMOVED lines=15> */
.L_x_1869:
        /* <DEDUP_REMOVED lines=22> */
.L_x_1872:
        /* <DEDUP_REMOVED lines=15> */
.L_x_1871:
[----:B------:R-:W-:Y:S01]  /*13c0*/  SHF.R.S32.HI R6, RZ, 0x1f, R17 ;  /* 0x0000001fff067819 */ /* 0x000fe20000011411 */
[----:B------:R-:W-:-:S03]  /*13d0*/  UMOV UR4, 0xffffffff ;  /* 0xffffffff00047882 */ /* 0x000fc60000000000 */
[----:B------:R-:W-:-:S04]  /*13e0*/  LEA.HI R0, R6, R17, RZ, 0x7 ;  /* 0x0000001106007211 */ /* 0x000fc800078f38ff */
[----:B------:R-:W-:Y:S01]  /*13f0*/  SHF.R.S32.HI R18, RZ, 0x7, R0 ;  /* 0x00000007ff127819 */ /* 0x000fe20000011400 */
[----:B------:R-:W-:Y:S06]  /*1400*/  BRA.DIV UR4, `(.L_x_1873) ;  /* 0x0000016a04307947 */ /* 0x000fec000b800000 */
[----:B------:R1:W2:Y:S02]  /*1410*/  SHFL.IDX PT, R14, R18, RZ, 0x1f ;  /* 0x00001fff120e7589 */ /* 0x0002a400000e0000 */
.L_x_2036:
        /* <DEDUP_REMOVED lines=24> */
.L_x_1874:
        /* <DEDUP_REMOVED lines=131> */
.L_x_1887:
[----:B------:R-:W-:-:S06]  /*1dd0*/  ULOP3.LUT UR4, UR36, 0x1, URZ, 0xfc, !UPT ;  /* 0x0000000124047892 */ /* 0x000fcc000f8efc3f */
[----:B------:R-:W-:-:S04]  /*1de0*/  MOV R5, UR4 ;  /* 0x0000000400057c02 */ /* 0x000fc80008000f00 */
[----:B------:R-:W-:-:S13]  /*1df0*/  ISETP.NE.AND P6, PT, R5, 0x3, PT ;  /* 0x000000030500780c */ /* 0x000fda0003fc5270 */
[----:B------:R-:W-:Y:S05]  /*1e00*/  @!P6 BRA `(.L_x_1877) ;  /* 0x000000000004e947 */ /* 0x000fea0003800000 */
[----:B------:R-:W-:Y:S01]  /*1e10*/  BPT.TRAP 0x1 ;  /* 0x000000040000795c */ /* 0x000fe20000300000 */
.L_x_1877:
[----:B------:R-:W-:Y:S01]  /*1e20*/  IMAD R6, R0, 0x8, R16 ;  /* 0x0000000800067824 */ /* 0x000fe200078e0210 */
[----:B------:R-:W-:-:S04]  /*1e30*/  SHF.L.U32 R23, R4, 0x1f, RZ ;  /* 0x0000001f04177819 */ /* 0x000fc800000006ff */
[----:B------:R1:W2:Y:S01]  /*1e40*/  SYNCS.PHASECHK.TRANS64.TRYWAIT P0, [R6+URZ+0x30c10], R23 ;  /* 0x030c1017060075a7 */ /* 0x0002a2000800017f */
[----:B------:R-:W-:Y:S05]  /*1e50*/  @!P6 BRA `(.L_x_1878) ;  /* 0x000000000004e947 */ /* 0x000fea0003800000 */
[----:B------:R-:W-:Y:S01]  /*1e60*/  BPT.TRAP 0x1 ;  /* 0x000000040000795c */ /* 0x000fe20000300000 */
.L_x_1878:
[----:B------:R-:W-:-:S05]  /*1e70*/  VIADD R5, R16, 0x10000 ;  /* 0x0001000010057836 */ /* 0x000fca0000000000 */
[----:B------:R-:W-:-:S04]  /*1e80*/  SHF.R.U32.HI R5, RZ, 0x4, R5 ;  /* 0x00000004ff057819 */ /* 0x000fc80000011605 */
[----:B------:R-:W-:Y:S01]  /*1e90*/  LOP3.LUT R5, R5, 0x3fff, RZ, 0xc0, !PT ;  /* 0x00003fff05057812 */ /* 0x000fe200078ec0ff */
[----:B--2---:R-:W-:Y:S06]  /*1ea0*/  @P0 BRA `(.L_x_1879) ;  /* 0x0000000000080947 */ /* 0x004fec0003800000 */
[----:B------:R-:W2:Y:S02]  /*1eb0*/  SYNCS.PHASECHK.TRANS64.TRYWAIT P0, [R6+URZ+0x30c10], R23 ;  /* 0x030c1017060075a7 */ /* 0x000ea4000800017f */
[----:B--2---:R-:W-:Y:S05]  /*1ec0*/  @!P0 BRA `(.L_x_1880) ;  /* 0x0000015c00b48947 */ /* 0x004fea0003800000 */
.L_x_1879:
        /* <DEDUP_REMOVED lines=65> */
.L_x_1881:
[----:B------:R1:W1:Y:S01]  /*22e0*/  SYNCS.PHASECHK.TRANS64.TRYWAIT P0, [R6+URZ+0x30c30], R23 ;  /* 0x030c3017060075a7 */ /* 0x000262000800017f */
[----:B------:R-:W-:Y:S05]  /*22f0*/  @!P6 BRA `(.L_x_1882) ;  /* 0x000000000004e947 */ /* 0x000fea0003800000 */
[----:B------:R-:W-:Y:S01]  /*2300*/  BPT.TRAP 0x1 ;  /* 0x000000040000795c */ /* 0x000fe20000300000 */
.L_x_1882:
[----:B-1----:R-:W-:Y:S05]  /*2310*/  @P0 BRA `(.L_x_1883) ;  /* 0x0000000000080947 */ /* 0x002fea0003800000 */
[----:B------:R-:W1:Y:S02]  /*2320*/  SYNCS.PHASECHK.TRANS64.TRYWAIT P0, [R6+URZ+0x30c30], R23 ;  /* 0x030c3017060075a7 */ /* 0x000e64000800017f */
[----:B-1----:R-:W-:Y:S05]  /*2330*/  @!P0 BRA `(.L_x_1884) ;  /* 0x0000015800ac8947 */ /* 0x002fea0003800000 */
.L_x_1883:
        /* <DEDUP_REMOVED lines=1123> */
.L_x_1885:
        /* <DEDUP_REMOVED lines=68> */
.L_x_1886:
        /* <DEDUP_REMOVED lines=12> */
.L_x_1876:
        /* <DEDUP_REMOVED lines=15> */
[----:B------:R-:W3:Y:S04]  /*6f60*/  LDL.LU R11, [R1+0x6c] ;  /* 0x00006c00010b7983 */ /* 0x000ee80000300800 */
[----:B------:R-:W4:Y:S01]  /*6f70*/  LDL R6, [R1+0x68] ;  /* 0x0000680001067983 */ /* 0x000f220000100800 */
[----:B------:R-:W-:Y:S01]  /*6f80*/  UIMAD UR4, UR6, -0x80, UR40 ;  /* 0xffffff80060478a4 */ /* 0x000fe2000f8e0228 */
[----:B------:R-:W-:Y:S01]  /*6f90*/  IMAD.MOV.U32 R21, RZ, RZ, 0x40000040 ;  /* 0x40000040ff157424 */ /* 0x000fe200078e00ff */
[----:B------:R-:W5:Y:S01]  /*6fa0*/  S2R R5, SR_TID.X ;  /* 0x0000000000057919 */ /* 0x000f620000002100 */
[----:B------:R-:W-:-:S03]  /*6fb0*/  IMAD.MOV.U32 R19, RZ, RZ, 0x40000040 ;  /* 0x40000040ff137424 */ /* 0x000fc600078e00ff */
[----:B------:R-:W-:Y:S02]  /*6fc0*/  IMAD.U32 R14, RZ, RZ, UR4 ;  /* 0x00000004ff0e7e24 */ /* 0x000fe4000f8e00ff */
[----:B-----5:R-:W-:-:S05]  /*6fd0*/  VIADD R8, R5, 0xffffff80 ;  /* 0xffffff8005087836 */ /* 0x020fca0000000000 */
[----:B------:R-:W-:-:S04]  /*6fe0*/  SHF.R.S32.HI R7, RZ, 0x1f, R8 ;  /* 0x0000001fff077819 */ /* 0x000fc80000011408 */
[----:B------:R-:W-:-:S04]  /*6ff0*/  LEA.HI R5, R7, R8, RZ, 0x5 ;  /* 0x0000000807057211 */ /* 0x000fc800078f28ff */
[----:B------:R-:W-:Y:S01]  /*7000*/  LOP3.LUT R5, R5, 0xffffffe0, RZ, 0xc0, !PT ;  /* 0xffffffe005057812 */ /* 0x000fe200078ec0ff */
[----:B--2---:R-:W-:Y:S02]  /*7010*/  IMAD.MOV.U32 R15, RZ, RZ, R10 ;  /* 0x000000ffff0f7224 */ /* 0x004fe400078e000a */
[----:B------:R-:W2:Y:S01]  /*7020*/  S2R R10, SR_TID.X ;  /* 0x00000000000a7919 */ /* 0x000ea20000002100 */
[----:B---3--:R-:W-:Y:S02]  /*7030*/  LEA.HI R9, R11, R12, RZ, 0x5 ;  /* 0x0000000c0b097211 */ /* 0x008fe400078f28ff */
[--C-:B----4-:R-:W-:Y:S02]  /*7040*/  SHF.R.S32.HI R11, RZ, 0x2, R6.reuse ;  /* 0x00000002ff0b7819 */ /* 0x110fe40000011406 */
[----:B------:R-:W-:Y:S02]  /*7050*/  SHF.R.S32.HI R6, RZ, 0x1f, R6 ;  /* 0x0000001fff067819 */ /* 0x000fe40000011406 */
[----:B------:R-:W-:-:S02]  /*7060*/  SHF.R.S32.HI R13, RZ, 0x5, R9 ;  /* 0x00000005ff0d7819 */ /* 0x000fc40000011409 */
[----:B------:R-:W-:Y:S02]  /*7070*/  LEA.HI R12, R6, R11, RZ, 0x3 ;  /* 0x0000000b060c7211 */ /* 0x000fe400078f18ff */
[----:B------:R-:W-:Y:S01]  /*7080*/  IADD3 R9, R8, -R5, RZ ;  /* 0x8000000508097210 */ /* 0x000fe20007ffe0ff */
[----:B------:R-:W-:Y:S01]  /*7090*/  IMAD R6, R13, -0x10, R14 ;  /* 0xfffffff00d067824 */ /* 0x000fe200078e020e */
[----:B------:R-:W-:Y:S02]  /*70a0*/  LOP3.LUT R12, R12, 0xfffffff8, RZ, 0xc0, !PT ;  /* 0xfffffff80c0c7812 */ /* 0x000fe400078ec0ff */
[----:B------:R-:W-:Y:S02]  /*70b0*/  LEA.HI R13, R7, R8, RZ, 0x2 ;  /* 0x00000008070d7211 */ /* 0x000fe400078f10ff */
[----:B------:R-:W-:Y:S02]  /*70c0*/  IADD3 R6, R6, R12, -R11 ;  /* 0x0000000c06067210 */ /* 0x000fe40007ffe80b */
[----:B------:R-:W-:-:S04]  /*70d0*/  LOP3.LUT R13, R13, 0xfffffffc, RZ, 0xc0, !PT ;  /* 0xfffffffc0d0d7812 */ /* 0x000fc800078ec0ff */
[----:B------:R-:W-:Y:S01]  /*70e0*/  IADD3 R8, R8, -R13, RZ ;  /* 0x8000000d08087210 */ /* 0x000fe20007ffe0ff */
[C---:B--2---:R-:W-:Y:S01]  /*70f0*/  VIADD R17, R10.reuse, 0xffffff80 ;  /* 0xffffff800a117836 */ /* 0x044fe20000000000 */
[----:B-1----:R-:W-:-:S04]  /*7100*/  IADD3 R18, R10, -0x80, RZ ;  /* 0xffffff800a127810 */ /* 0x002fc80007ffe0ff */
[----:B------:R-:W-:-:S04]  /*7110*/  SHF.R.S32.HI R17, RZ, 0x1f, R17 ;  /* 0x0000001fff117819 */ /* 0x000fc80000011411 */
[----:B------:R-:W-:-:S04]  /*7120*/  LEA.HI R17, R17, R18, RZ, 0x7 ;  /* 0x0000001211117211 */ /* 0x000fc800078f38ff */
[----:B------:R-:W-:-:S04]  /*7130*/  SHF.R.S32.HI R17, RZ, 0x7, R17 ;  /* 0x00000007ff117819 */ /* 0x000fc80000011411 */
[----:B------:R-:W-:-:S04]  /*7140*/  LEA.HI R10, R17, R17, RZ, 0x1 ;  /* 0x00000011110a7211 */ /* 0x000fc800078f08ff */
[----:B------:R-:W-:Y:S02]  /*7150*/  LOP3.LUT R5, R10, 0xfffffffe, RZ, 0xc0, !PT ;  /* 0xfffffffe0a057812 */ /* 0x000fe400078ec0ff */
[----:B------:R-:W-:-:S03]  /*7160*/  SHF.R.S32.HI R10, RZ, 0x1f, R9 ;  /* 0x0000001fff0a7819 */ /* 0x000fc60000011409 */
[----:B------:R-:W-:Y:S01]  /*7170*/  IMAD.IADD R5, R17, 0x1, -R5 ;  /* 0x0000000111057824 */ /* 0x000fe200078e0a05 */
[CC--:B------:R-:W-:Y:S01]  /*7180*/  LEA.HI R11, R10.reuse, R9.reuse, RZ, 0x2 ;  /* 0x000000090a0b7211 */ /* 0x0c0fe200078f10ff */
[----:B------:R-:W-:Y:S01]  /*7190*/  IMAD.MOV.U32 R17, RZ, RZ, R15 ;  /* 0x000000ffff117224 */ /* 0x000fe200078e000f */
[----:B------:R-:W-:Y:S01]  /*71a0*/  LEA.HI R7, R10, R9, RZ, 0x3 ;  /* 0x000000090a077211 */ /* 0x000fe200078f18ff */
[----:B------:R-:W-:Y:S01]  /*71b0*/  IMAD R9, R5, -0x40, R6 ;  /* 0xffffffc005097824 */ /* 0x000fe200078e0206 */
[----:B------:R-:W-:Y:S02]  /*71c0*/  SHF.R.S32.HI R12, RZ, 0x2, R11 ;  /* 0x00000002ff0c7819 */ /* 0x000fe4000001140b */
[--C-:B------:R-:W-:Y:S02]  /*71d0*/  SHF.R.S32.HI R10, RZ, 0x3, R7.reuse ;  /* 0x00000003ff0a7819 */ /* 0x100fe40000011407 */
[----:B------:R-:W-:Y:S01]  /*71e0*/  SHF.R.S32.HI R7, RZ, 0x1f, R7 ;  /* 0x0000001fff077819 */ /* 0x000fe20000011407 */
[C---:B------:R-:W-:Y:S01]  /*71f0*/  VIADD R5, R12.reuse, 0x8 ;  /* 0x000000080c057836 */ /* 0x040fe20000000000 */
[----:B------:R-:W-:Y:S01]  /*7200*/  LEA.HI R11, R11, R12, RZ, 0x1 ;  /* 0x0000000c0b0b7211 */ /* 0x000fe200078f08ff */
[----:B------:R-:W-:Y:S01]  /*7210*/  VIADD R13, R12, 0x10 ;  /* 0x000000100c0d7836 */ /* 0x000fe20000000000 */
[----:B------:R-:W-:-:S02]  /*7220*/  LEA.HI R7, R7, R10, RZ, 0x4 ;  /* 0x0000000a07077211 */ /* 0x000fc400078f20ff */
[----:B------:R-:W-:Y:S02]  /*7230*/  LOP3.LUT R11, R11, 0xfffffffe, RZ, 0xc0, !PT ;  /* 0xfffffffe0b0b7812 */ /* 0x000fe400078ec0ff */
[----:B------:R-:W-:Y:S02]  /*7240*/  LOP3.LUT R7, R7, 0x1ffffff0, RZ, 0xc0, !PT ;  /* 0x1ffffff007077812 */ /* 0x000fe400078ec0ff */
[----:B------:R-:W-:Y:S01]  /*7250*/  LEA.HI R6, R5, R5, RZ, 0x1 ;  /* 0x0000000505067211 */ /* 0x000fe200078f08ff */
[----:B------:R-:W-:Y:S01]  /*7260*/  IMAD.IADD R11, R12, 0x1, -R11 ;  /* 0x000000010c0b7824 */ /* 0x000fe200078e0a0b */
[----:B------:R-:W-:Y:S01]  /*7270*/  IADD3 R10, R10, -R7, RZ ;  /* 0x800000070a0a7210 */ /* 0x000fe20007ffe0ff */
[----:B------:R-:W-:Y:S01]  /*7280*/  VIADD R12, R12, 0x18 ;  /* 0x000000180c0c7836 */ /* 0x000fe20000000000 */
[----:B------:R-:W-:Y:S02]  /*7290*/  LOP3.LUT R14, R6, 0xfffffffe, RZ, 0xc0, !PT ;  /* 0xfffffffe060e7812 */ /* 0x000fe400078ec0ff */
[----:B------:R-:W-:-:S02]  /*72a0*/  LEA.HI R15, R13, R13, RZ, 0x1 ;  /* 0x0000000d0d0f7211 */ /* 0x000fc400078f08ff */
[----:B------:R-:W-:Y:S01]  /*72b0*/  LEA R7, R10, R11, 0x3 ;  /* 0x0000000b0a077211 */ /* 0x000fe200078e18ff */
[----:B------:R-:W-:Y:S01]  /*72c0*/  IMAD.IADD R14, R5, 0x1, -R14 ;  /* 0x00000001050e7824 */ /* 0x000fe200078e0a0e */
[--C-:B------:R-:W-:Y:S02]  /*72d0*/  SHF.R.S32.HI R5, RZ, 0x1, R6.reuse ;  /* 0x00000001ff057819 */ /* 0x100fe40000011406 */
[----:B------:R-:W-:Y:S01]  /*72e0*/  LOP3.LUT R18, R15, 0xfffffffe, RZ, 0xc0, !PT ;  /* 0xfffffffe0f127812 */ /* 0x000fe200078ec0ff */
[----:B------:R1:W-:Y:S01]  /*72f0*/  STL [R1+0x4c], R7 ;  /* 0x00004c0701007387 */ /* 0x0003e20000100800 */
[----:B------:R-:W-:Y:S02]  /*7300*/  SHF.R.S32.HI R6, RZ, 0x1f, R6 ;  /* 0x0000001fff067819 */ /* 0x000fe40000011406 */
[--C-:B------:R-:W-:Y:S01]  /*7310*/  SHF.R.S32.HI R11, RZ, 0x1, R15.reuse ;  /* 0x00000001ff0b7819 */ /* 0x100fe2000001140f */
[----:B------:R-:W-:Y:S01]  /*7320*/  IMAD.IADD R18, R13, 0x1, -R18 ;  /* 0x000000010d127824 */ /* 0x000fe200078e0a12 */
[----:B------:R-:W-:-:S02]  /*7330*/  SHF.R.S32.HI R10, RZ, 0x1f, R15 ;  /* 0x0000001fff0a7819 */ /* 0x000fc4000001140f */
[----:B------:R-:W-:Y:S02]  /*7340*/  LEA.HI R6, R6, R5, RZ, 0x4 ;  /* 0x0000000506067211 */ /* 0x000fe400078f20ff */
[----:B-1----:R-:W-:-:S04]  /*7350*/  LEA.HI R7, R12, R12, RZ, 0x1 ;  /* 0x0000000c0c077211 */ /* 0x002fc800078f08ff */
[--C-:B------:R-:W-:Y:S02]  /*7360*/  SHF.R.S32.HI R13, RZ, 0x1, R7.reuse ;  /* 0x00000001ff0d7819 */ /* 0x100fe40000011407 */
[----:B------:R-:W-:Y:S02]  /*7370*/  SHF.R.S32.HI R20, RZ, 0x1f, R7 ;  /* 0x0000001fff147819 */ /* 0x000fe40000011407 */
[----:B------:R-:W-:Y:S02]  /*7380*/  LOP3.LUT R15, R7, 0xfffffffe, RZ, 0xc0, !PT ;  /* 0xfffffffe070f7812 */ /* 0x000fe400078ec0ff */
[----:B------:R-:W-:Y:S02]  /*7390*/  LEA.HI R7, R10, R11, RZ, 0x4 ;  /* 0x0000000b0a077211 */ /* 0x000fe400078f20ff */
[----:B------:R-:W-:Y:S01]  /*73a0*/  LOP3.LUT R10, R6, 0x1ffffff0, RZ, 0xc0, !PT ;  /* 0x1ffffff0060a7812 */ /* 0x000fe200078ec0ff */
[----:B------:R-:W-:Y:S01]  /*73b0*/  IMAD R6, R17, 0x2000, R16 ;  /* 0x0000200011067824 */ /* 0x000fe200078e0210 */
[----:B------:R-:W-:Y:S01]  /*73c0*/  IADD3 R15, R12, -R15, RZ ;  /* 0x8000000f0c0f7210 */ /* 0x000fe20007ffe0ff */
[----:B------:R-:W-:Y:S01]  /*73d0*/  VIADD R17, R8, 0x8 ;  /* 0x0000000808117836 */ /* 0x000fe20000000000 */
[----:B------:R-:W-:Y:S01]  /*73e0*/  LOP3.LUT R12, R7, 0x1ffffff0, RZ, 0xc0, !PT ;  /* 0x1ffffff0070c7812 */ /* 0x000fe200078ec0ff */
[----:B------:R-:W-:Y:S01]  /*73f0*/  IMAD.IADD R7, R5, 0x1, -R10 ;  /* 0x0000000105077824 */ /* 0x000fe200078e0a0a */
[----:B------:R-:W-:Y:S01]  /*7400*/  LEA.HI R20, R20, R13, RZ, 0x4 ;  /* 0x0000000d14147211 */ /* 0x000fe200078f20ff */
[C---:B------:R-:W-:Y:S01]  /*7410*/  VIADD R10, R6.reuse, 0x4000 ;  /* 0x00004000060a7836 */ /* 0x040fe20000000000 */
[----:B------:R-:W-:Y:S01]  /*7420*/  IADD3 R11, R11, -R12, RZ ;  /* 0x8000000c0b0b7210 */ /* 0x000fe20007ffe0ff */
[----:B------:R-:W-:Y:S01]  /*7430*/  IMAD R7, R7, 0x8, R14 ;  /* 0x0000000807077824 */ /* 0x000fe200078e020e */
[----:B------:R-:W-:Y:S01]  /*7440*/  IADD3 R5, R6, 0x20c00, RZ ;  /* 0x00020c0006057810 */ /* 0x000fe20007ffe0ff */
[----:B------:R-:W-:Y:S01]  /*7450*/  VIADD R17, R8, 0x14 ;  /* 0x0000001408117836 */ /* 0x000fe20000000000 */
[----:B------:R-:W-:-:S02]  /*7460*/  LOP3.LUT R20, R20, 0x1ffffff0, RZ, 0xc0, !PT ;  /* 0x1ffffff014147812 */ /* 0x000fc400078ec0ff */
[----:B------:R-:W-:Y:S01]  /*7470*/  SHF.R.U32.HI R6, RZ, 0x4, R6 ;  /* 0x00000004ff067819 */ /* 0x000fe20000011606 */
[----:B------:R1:W-:Y:S01]  /*7480*/  STL [R1+0x44], R7 ;  /* 0x0000440701007387 */ /* 0x0003e20000100800 */
[----:B------:R-:W-:Y:S01]  /*7490*/  SHF.R.U32.HI R10, RZ, 0x4, R10 ;  /* 0x00000004ff0a7819 */ /* 0x000fe2000001160a */
[----:B------:R-:W-:Y:S01]  /*74a0*/  IMAD.IADD R20, R13, 0x1, -R20 ;  /* 0x000000010d147824 */ /* 0x000fe200078e0a14 */
[----:B------:R-:W-:Y:S01]  /*74b0*/  SHF.R.U32.HI R5, RZ, 0x4, R5 ;  /* 0x00000004ff057819 */ /* 0x000fe20000011605 */
[----:B------:R-:W-:Y:S01]  /*74c0*/  IMAD.MOV.U32 R13, RZ, RZ, 0x40000040 ;  /* 0x40000040ff0d7424 */ /* 0x000fe200078e00ff */
[----:B------:R-:W-:Y:S02]  /*74d0*/  LOP3.LUT R6, R6, 0x3fff, RZ, 0xc0, !PT ;  /* 0x00003fff06067812 */ /* 0x000fe400078ec0ff */
[----:B------:R-:W-:Y:S02]  /*74e0*/  LOP3.LUT R10, R10, 0x3fff, RZ, 0xc0, !PT ;  /* 0x00003fff0a0a7812 */ /* 0x000fe400078ec0ff */
[----:B------:R-:W-:Y:S01]  /*74f0*/  LOP3.LUT R5, R5, 0x3fff, RZ, 0xc0, !PT ;  /* 0x00003fff05057812 */ /* 0x000fe200078ec0ff */
[----:B-1----:R-:W-:Y:S01]  /*7500*/  IMAD R7, R11, 0x8, R18 ;  /* 0x000000080b077824 */ /* 0x002fe200078e0212 */
[----:B------:R-:W-:Y:S01]  /*7510*/  LEA R12, R20, R15, 0x3 ;  /* 0x0000000f140c7211 */ /* 0x000fe200078e18ff */
[----:B------:R-:W-:Y:S01]  /*7520*/  IMAD.MOV.U32 R11, RZ, RZ, 0x40000040 ;  /* 0x40000040ff0b7424 */ /* 0x000fe200078e00ff */
[----:B------:R-:W-:-:S02]  /*7530*/  LOP3.LUT R5, R5, 0x10000, RZ, 0xfc, !PT ;  /* 0x0001000005057812 */ /* 0x000fc400078efcff */
[----:B------:R1:W-:Y:S01]  /*7540*/  STL [R1+0x40], R7 ;  /* 0x0000400701007387 */ /* 0x0003e20000100800 */
[----:B------:R-:W-:-:S03]  /*7550*/  MOV R15, 0x40000040 ;  /* 0x40000040000f7802 */ /* 0x000fc60000000f00 */
[----:B------:R-:W-:Y:S04]  /*7560*/  STL [R1+0x3c], R12 ;  /* 0x00003c0c01007387 */ /* 0x000fe80000100800 */
[----:B------:R2:W-:Y:S01]  /*7570*/  STL [R1+0x50], R5 ;  /* 0x0000500501007387 */ /* 0x0005e20000100800 */
[----:B-1----:R-:W-:Y:S02]  /*7580*/  LOP3.LUT R7, R6, 0x10000, RZ, 0xfc, !PT ;  /* 0x0001000006077812 */ /* 0x002fe400078efcff */
[----:B------:R-:W-:-:S03]  /*7590*/  LOP3.LUT R6, R10, 0x10000, RZ, 0xfc, !PT ;  /* 0x000100000a067812 */ /* 0x000fc600078efcff */
[C---:B------:R-:W-:Y:S01]  /*75a0*/  VIADD R20, R7.reuse, 0x4 ;  /* 0x0000000407147836 */ /* 0x040fe20000000000 */
[C---:B------:R-:W-:Y:S01]  /*75b0*/  IADD3 R14, R6.reuse, 0x2, RZ ;  /* 0x00000002060e7810 */ /* 0x040fe20007ffe0ff */
[----:B------:R-:W-:Y:S01]  /*75c0*/  VIADD R18, R7, 0x6 ;  /* 0x0000000607127836 */ /* 0x000fe20000000000 */
[----:B------:R1:W-:Y:S01]  /*75d0*/  STL [R1+0x8], R6 ;  /* 0x0000080601007387 */ /* 0x0003e20000100800 */
[----:B------:R-:W-:Y:S01]  /*75e0*/  VIADD R10, R6, 0x6 ;  /* 0x00000006060a7836 */ /* 0x000fe20000000000 */
[----:B--2---:R-:W-:Y:S01]  /*75f0*/  IADD3 R5, R8, 0x4, RZ ;  /* 0x0000000408057810 */ /* 0x004fe20007ffe0ff */
[----:B------:R-:W-:Y:S01]  /*7600*/  VIADD R12, R6, 0x4 ;  /* 0x00000004060c7836 */ /* 0x000fe20000000000 */
[----:B------:R2:W-:Y:S01]  /*7610*/  STL.64 [R1+0x30], R20 ;  /* 0x0000301401007387 */ /* 0x0005e20000100a00 */
[C---:B------:R-:W-:Y:S02]  /*7620*/  IADD3 R5, R8.reuse, 0x10, RZ ;  /* 0x0000001008057810 */ /* 0x040fe40007ffe0ff */
[C---:B------:R-:W-:Y:S01]  /*7630*/  IADD3 R5, R8.reuse, 0x1c, RZ ;  /* 0x0000001c08057810 */ /* 0x040fe20007ffe0ff */
[----:B------:R2:W-:Y:S01]  /*7640*/  STL.64 [R1+0x28], R18 ;  /* 0x0000281201007387 */ /* 0x0005e20000100a00 */
[----:B-1----:R-:W-:-:S03]  /*7650*/  VIADD R6, R8, 0xc ;  /* 0x0000000c08067836 */ /* 0x002fc60000000000 */
[----:B------:R2:W-:Y:S01]  /*7660*/  STL.64 [R1+0x10], R10 ;  /* 0x0000100a01007387 */ /* 0x0005e20000100a00 */
[----:B------:R-:W-:-:S03]  /*7670*/  VIADD R6, R8, 0x18 ;  /* 0x0000001808067836 */ /* 0x000fc60000000000 */
[----:B------:R2:W-:Y:S04]  /*7680*/  STL.64 [R1+0x20], R14 ;  /* 0x0000200e01007387 */ /* 0x0005e80000100a00 */
[----:B------:R2:W-:Y:S02]  /*7690*/  STL.64 [R1+0x18], R12 ;  /* 0x0000180c01007387 */ /* 0x0005e40000100a00 */
.L_x_1899:
[----:B------:R-:W-:-:S06]  /*76a0*/  ULOP3.LUT UR4, UR36, 0x1, URZ, 0xfc, !UPT ;  /* 0x0000000124047892 */ /* 0x000fcc000f8efc3f */
[----:B------:R-:W-:-:S04]  /*76b0*/  MOV R5, UR4 ;  /* 0x0000000400057c02 */ /* 0x000fc80008000f00 */
[----:B------:R-:W-:-:S13]  /*76c0*/  ISETP.NE.AND P0, PT, R5, 0x3, PT ;  /* 0x000000030500780c */ /* 0x000fda0003f05270 */
[----:B------:R-:W-:Y:S05]  /*76d0*/  @!P0 BRA `(.L_x_1889) ;  /* 0x0000000000048947 */ /* 0x000fea0003800000 */
[----:B------:R-:W-:Y:S01]  /*76e0*/  BPT.TRAP 0x1 ;  /* 0x000000040000795c */ /* 0x000fe20000300000 */
.L_x_1889:
[----:B------:R-:W-:Y:S01]  /*76f0*/  IMAD R6, R0, 0x8, R16 ;  /* 0x0000000800067824 */ /* 0x000fe200078e0210 */
[----:B--2---:R-:W-:-:S04]  /*7700*/  SHF.L.U32 R21, R4, 0x1f, RZ ;  /* 0x0000001f04157819 */ /* 0x004fc800000006ff */
[----:B------:R1:W2:Y:S01]  /*7710*/  SYNCS.PHASECHK.TRANS64.TRYWAIT P1, [R6+URZ+0x30c10], R21 ;  /* 0x030c1015060075a7 */ /* 0x0002a2000802017f */
[----:B------:R-:W-:Y:S05]  /*7720*/  @!P0 BRA `(.L_x_1890) ;  /* 0x0000000000048947 */ /* 0x000fea0003800000 */
[----:B------:R-:W-:Y:S01]  /*7730*/  BPT.TRAP 0x1 ;  /* 0x000000040000795c */ /* 0x000fe20000300000 */
.L_x_1890:
[----:B------:R-:W-:-:S05]  /*7740*/  VIADD R5, R16, 0x10000 ;  /* 0x0001000010057836 */ /* 0x000fca0000000000 */
[----:B------:R-:W-:-:S04]  /*7750*/  SHF.R.U32.HI R5, RZ, 0x4, R5 ;  /* 0x00000004ff057819 */ /* 0x000fc80000011605 */
[----:B------:R-:W-:-:S04]  /*7760*/  LOP3.LUT R5, R5, 0x3fff, RZ, 0xc0, !PT ;  /* 0x00003fff05057812 */ /* 0x000fc800078ec0ff */
[----:B------:R-:W-:Y:S01]  /*7770*/  LOP3.LUT R11, R5, 0x10000, RZ, 0xfc, !PT ;  /* 0x00010000050b7812 */ /* 0x000fe200078efcff */
[----:B--2---:R-:W-:Y:S06]  /*7780*/  @P1 BRA `(.L_x_1891) ;  /* 0x0000000000081947 */ /* 0x004fec0003800000 */
[----:B------:R-:W2:Y:S02]  /*7790*/  SYNCS.PHASECHK.TRANS64.TRYWAIT P1, [R6+URZ+0x30c10], R21 ;  /* 0x030c1015060075a7 */ /* 0x000ea4000802017f */
[----:B--2---:R-:W-:Y:S05]  /*77a0*/  @!P1 BRA `(.L_x_1892) ;  /* 0x0000010400a49947 */ /* 0x004fea0003800000 */
.L_x_1891:
[----:B------:R-:W3:Y:S01]  /*77b0*/  LDL.64 R22, [R1+0x30] ;  /* 0x0000300001167983 */ /* 0x000ee20000100a00 */
[----:B------:R-:W-:Y:S01]  /*77c0*/  LEA R11, R0, R11, 0xa ;  /* 0x0000000b000b7211 */ /* 0x000fe200078e50ff */
[----:B------:R-:W-:Y:S05]  /*77d0*/  WARPSYNC.ALL ;  /* 0x0000000000007948 */ /* 0x000fea0003800000 */
[----:B------:R-:W-:Y:S01]  /*77e0*/  R2UR UR4, R7 ;  /* 0x00000000070472ca */ /* 0x000fe200000e0000 */
[----:B------:R-:W4:Y:S01]  /*77f0*/  LDL.64 R18, [R1+0x28] ;  /* 0x0000280001127983 */ /* 0x000f220000100a00 */
[----:B------:R-:W-:Y:S01]  /*7800*/  R2UR UR6, R11 ;  /* 0x000000000b0672ca */ /* 0x000fe200000e0000 */
[----:B------:R-:W-:Y:S01]  /*7810*/  WARPGROUP.ARRIVE ;  /* 0x00000000000079c5 */ /* 0x000fe20000000000 */
[----:B------:R-:W-:Y:S01]  /*7820*/  UMOV UR5, 0x40000040 ;  /* 0x4000004000057882 */ /* 0x000fe20000000000 */
[----:B------:R-:W-:Y:S01]  /*7830*/  UMOV UR7, 0x40000040 ;  /* 0x4000004000077882 */ /* 0x000fe20000000000 */
[----:B------:R-:W5:Y:S04]  /*7840*/  LDL R14, [R1+0x40] ;  /* 0x00004000010e7983 */ /* 0x000f680000100800 */
[----:B------:R-:W2:Y:S04]  /*7850*/  LDL R15, [R1+0x4c] ;  /* 0x00004c00010f7983 */ /* 0x000ea80000100800 */
[----:B------:R-:W2:Y:S01]  /*7860*/  LDL R12, [R1+0x44] ;  /* 0x00004400010c7983 */ /* 0x000ea20000100800 */
[----:B------:R-:W-:Y:S01]  /*7870*/  HGMMA.64x128x16.F32.BF16 R76, gdesc[UR4], RZ, !UPT, gsb0 ;  /* 0x01e00000044c79f0 */ /* 0x000fe2000c0018ff */
[----:B------:R-:W-:-:S02]  /*7880*/  VIADD R10, R7, 0x2 ;  /* 0x00000002070a7836 */ /* 0x000fc40000000000 */
[----:B------:R-:W-:Y:S01]  /*7890*/  IMAD.MOV.U32 R11, RZ, RZ, 0x40000040 ;  /* 0x40000040ff0b7424 */ /* 0x000fe200078e00ff */
[----:B------:R-:W2:Y:S02]  /*78a0*/  LDL R13, [R1+0x3c] ;  /* 0x00003c00010d7983 */ /* 0x000ea40000100800 */
[----:B------:R-:W-:Y:S02]  /*78b0*/  R2UR UR8, R10 ;  /* 0x000000000a0872ca */ /* 0x000fe400000e0000 */
[----:B------:R-:W-:Y:S01]  /*78c0*/  R2UR UR9, R11 ;  /* 0x000000000b0972ca */ /* 0x000fe200000e0000 */
[----:B------:R-:W-:Y:S01]  /*78d0*/  UIADD3 UR4, UR6, 0x2, URZ ;  /* 0x0000000206047890 */ /* 0x000fe2000fffe03f */
[----:B------:R-:W-:-:S06]  /*78e0*/  UMOV UR11, 0x40000040 ;  /* 0x40000040000b7882 */ /* 0x000fcc0000000000 */
[----:B------:R-:W-:Y:S01]  /*78f0*/  UMOV UR10, UR4 ;  /* 0x00000004000a7c82 */ /* 0x000fe20008000000 */
[----:B------:R-:W-:Y:S01]  /*7900*/  UIADD3 UR4, UR6, 0x4, URZ ;  /* 0x0000000406047890 */ /* 0x000fe2000fffe03f */
[----:B------:R-:W-:Y:S02]  /*7910*/  WARPGROUP.DEPBAR.LE gsb0, 0x0 ;  /* 0x00008000000079c5 */ /* 0x000fe40000010000 */
[----:B------:R-:W-:-:S06]  /*7920*/  WARPGROUP.ARRIVE ;  /* 0x00000000000079c5 */ /* 0x000fcc0000000000 */
[----:B------:R-:W-:Y:S01]  /*7930*/  HGMMA.64x128x16.F32.BF16 R76, gdesc[UR8], R76, gsb0 ;  /* 0x01e00000084c79f0 */ /* 0x000fe2000800184c */
[----:B------:R-:W-:Y:S01]  /*7940*/  UMOV UR10, UR4 ;  /* 0x00000004000a7c82 */ /* 0x000fe20008000000 */
[----:B------:R-:W-:Y:S01]  /*7950*/  UMOV UR11, 0x40000040 ;  /* 0x40000040000b7882 */ /* 0x000fe20000000000 */
[----:B------:R-:W-:Y:S01]  /*7960*/  UIADD3 UR6, UR6, 0x6, URZ ;  /* 0x0000000606067890 */ /* 0x000fe2000fffe03f */
[----:B------:R-:W-:Y:S01]  /*7970*/  UMOV UR7, 0x40000040 ;  /* 0x4000004000077882 */ /* 0x000fe20000000000 */
[----:B---3--:R-:W-:Y:S02]  /*7980*/  R2UR UR8, R22 ;  /* 0x00000000160872ca */ /* 0x008fe400000e0000 */
[----:B------:R-:W-:Y:S01]  /*7990*/  R2UR UR9, R23 ;  /* 0x00000000170972ca */ /* 0x000fe200000e0000 */
[----:B------:R-:W-:Y:S02]  /*79a0*/  WARPGROUP.DEPBAR.LE gsb0, 0x0 ;  /* 0x00008000000079c5 */ /* 0x000fe40000010000 */
[----:B------:R-:W-:-:S10]  /*79b0*/  WARPGROUP.ARRIVE ;  /* 0x00000000000079c5 */ /* 0x000fd40000000000 */
[----:B------:R-:W-:Y:S01]  /*79c0*/  HGMMA.64x128x16.F32.BF16 R76, gdesc[UR8], R76, gsb0 ;  /* 0x01e00000084c79f0 */ /* 0x000fe2000800184c */
[----:B----4-:R-:W-:Y:S02]  /*79d0*/  R2UR UR4, R18 ;  /* 0x00000000120472ca */ /* 0x010fe400000e0000 */
[----:B------:R-:W-:Y:S01]  /*79e0*/  R2UR UR5, R19 ;  /* 0x00000000130572ca */ /* 0x000fe200000e0000 */
[C---:B-----5:R-:W-:Y:S01]  /*79f0*/  IMAD R14, R0.reuse, 0x80, R14 ;  /* 0x00000080000e7824 */ /* 0x060fe200078e020e */
[C---:B--2---:R-:W-:Y:S01]  /*7a00*/  LEA R10, R0.reuse, R15, 0x7 ;  /* 0x0000000f000a7211 */ /* 0x044fe200078e38ff */
[C---:B------:R-:W-:Y:S01]  /*7a10*/  IMAD R12, R0.reuse, 0x80, R12 ;  /* 0x00000080000c7824 */ /* 0x040fe200078e020c */
[----:B------:R-:W-:-:S03]  /*7a20*/  LEA R18, R0, R13, 0x7 ;  /* 0x0000000d00127211 */ /* 0x000fc600078e38ff */
[C---:B------:R-:W-:Y:S01]  /*7a30*/  IMAD R11, R3.reuse, 0x2, R12 ;  /* 0x00000002030b7824 */ /* 0x040fe200078e020c */
[C---:B------:R-:W-:Y:S01]  /*7a40*/  LEA R17, R3.reuse, R14, 0x1 ;  /* 0x0000000e03117211 */ /* 0x040fe200078e08ff */
[C---:B------:R-:W-:Y:S02]  /*7a50*/  IMAD R15, R3.reuse, 0x2, R10 ;  /* 0x00000002030f7824 */ /* 0x040fe400078e020a */
[----:B------:R-:W-:Y:S01]  /*7a60*/  IMAD R19, R3, 0x2, R18 ;  /* 0x0000000203137824 */ /* 0x000fe200078e0212 */
[----:B------:R-:W-:Y:S01]  /*7a70*/  LEA R10, R11, R16, 0x2 ;  /* 0x000000100b0a7211 */ /* 0x000fe200078e10ff */
[--C-:B------:R-:W-:Y:S02]  /*7a80*/  IMAD R18, R15, 0x4, R16.reuse ;  /* 0x000000040f127824 */ /* 0x100fe400078e0210 */
[--C-:B------:R-:W-:Y:S02]  /*7a90*/  IMAD R14, R17, 0x4, R16.reuse ;  /* 0x00000004110e7824 */ /* 0x100fe400078e0210 */
[----:B------:R-:W-:Y:S01]  /*7aa0*/  IMAD R13, R19, 0x4, R16 ;  /* 0x00000004130d7824 */ /* 0x000fe200078e0210 */
[----:B------:R-:W-:-:S02]  /*7ab0*/  WARPGROUP.DEPBAR.LE gsb0, 0x0 ;  /* 0x00008000000079c5 */ /* 0x000fc40000010000 */
[----:B------:R-:W-:-:S06]  /*7ac0*/  WARPGROUP.ARRIVE ;  /* 0x00000000000079c5 */ /* 0x000fcc0000000000 */
[----:B------:R-:W-:Y:S01]  /*7ad0*/  HGMMA.64x128x16.F32.BF16 R76, gdesc[UR4], R76, gsb0 ;  /* 0x01e00000044c79f0 */ /* 0x000fe2000800184c */
[----:B------:R-:W-:-:S04]  /*7ae0*/  IADD3 R12, R16, 0x20000, RZ ;  /* 0x00020000100c7810 */ /* 0x000fc80007ffe0ff */
[----:B------:R-:W-:Y:S01]  /*7af0*/  LEA R17, R17, R12, 0x2 ;  /* 0x0000000c11117211 */ /* 0x000fe200078e10ff */
[--C-:B------:R-:W-:Y:S02]  /*7b00*/  IMAD R15, R15, 0x4, R12.reuse ;  /* 0x000000040f0f7824 */ /* 0x100fe400078e020c */
        /* <DEDUP_REMOVED lines=9> */
.L_x_1893:
[----:B------:R1:W1:Y:S01]  /*7ba0*/  SYNCS.PHASECHK.TRANS64.TRYWAIT P1, [R6+URZ+0x30c30], R21 ;  /* 0x030c3015060075a7 */ /* 0x000262000802017f */
[----:B------:R-:W-:Y:S05]  /*7bb0*/  @!P0 BRA `(.L_x_1894) ;  /* 0x0000000000048947 */ /* 0x000fea0003800000 */
[----:B------:R-:W-:Y:S01]  /*7bc0*/  BPT.TRAP 0x1 ;  /* 0x000000040000795c */ /* 0x000fe20000300000 */
.L_x_1894:
[----:B-1----:R-:W-:Y:S05]  /*7bd0*/  @P1 BRA `(.L_x_1895) ;  /* 0x0000000000081947 */ /* 0x002fea0003800000 */
[----:B------:R-:W1:Y:S02]  /*7be0*/  SYNCS.PHASECHK.TRANS64.TRYWAIT P1, [R6+URZ+0x30c30], R21 ;  /* 0x030c3015060075a7 */ /* 0x000e64000802017f */
[----:B-1----:R-:W-:Y:S05]  /*7bf0*/  @!P1 BRA `(.L_x_1896) ;  /* 0x0000010000a49947 */ /* 0x002fea0003800000 */
.L_x_1895:
        /* <DEDUP_REMOVED lines=84> */
[----:B------:R-:W-:Y:S01]  /*8140*/  UMOV UR11, 0x40000040 ;  /* 0x40000040000b7882 */ /* 0x000fe20000000000 */
[C---:B------:R-:W-:Y:S01]  /*8150*/  VIADD R223, R8.reuse, 0x4 ;  /* 0x0000000408df7836 */ /* 0x040fe20000000000 */
[----:B------:R-:W-:Y:S01]  /*8160*/  STL [R1+0x94], R143 ;  /* 0x0000948f01007387 */ /* 0x000fe20000100800 */
[----:B------:R-:W-:Y:S03]  /*8170*/  MUFU.TANH R19, R19 ;  /* 0x0000001300137308 */ /* 0x000fe60000002400 */
[----:B------:R-:W-:Y:S04]  /*8180*/  STL [R1+0x90], R142 ;  /* 0x0000908e01007387 */ /* 0x000fe80000100800 */
[----:B------:R-:W-:Y:S01]  /*8190*/  STL [R1+0x8c], R141 ;  /* 0x00008c8d01007387 */ /* 0x000fe20000100800 */
[----:B------:R-:W1:Y:S03]  /*81a0*/  MUFU.TANH R21, R21 ;  /* 0x0000001500157308 */ /* 0x000e660000002400 */
[----:B------:R-:W-:Y:S04]  /*81b0*/  STL [R1+0x88], R140 ;  /* 0x0000888c01007387 */ /* 0x000fe80000100800 */
[----:B------:R-:W-:Y:S01]  /*81c0*/  STL [R1+0x84], R7 ;  /* 0x0000840701007387 */ /* 0x000fe20000100800 */
[C---:B------:R-:W-:Y:S01]  /*81d0*/  VIADD R230, R8.reuse, 0x8 ;  /* 0x0000000808e67836 */ /* 0x040fe20000000000 */
[----:B------:R-:W2:Y:S02]  /*81e0*/  MUFU.TANH R22, R22 ;  /* 0x0000001600167308 */ /* 0x000ea40000002400 */
[----:B------:R-:W-:Y:S04]  /*81f0*/  STL [R1+0x80], R6 ;  /* 0x0000800601007387 */ /* 0x000fe80000100800 */
[----:B------:R-:W-:Y:S02]  /*8200*/  STL [R1+0x7c], R5 ;  /* 0x00007c0501007387 */ /* 0x000fe40000100800 */
[----:B------:R-:W3:Y:S02]  /*8210*/  MUFU.TANH R20, R20 ;  /* 0x0000001400147308 */ /* 0x000ee40000002400 */
[----:B------:R-:W-:Y:S04]  /*8220*/  STL [R1+0x78], R4 ;  /* 0x0000780401007387 */ /* 0x000fe80000100800 */
[----:B------:R-:W-:Y:S01]  /*8230*/  STL [R1+0x74], R3 ;  /* 0x0000740301007387 */ /* 0x000fe20000100800 */
[----:B------:R-:W-:Y:S01]  /*8240*/  IADD3 R213, R8, 0xc, RZ ;  /* 0x0000000c08d57810 */ /* 0x000fe20007ffe0ff */
[----:B------:R-:W4:Y:S02]  /*8250*/  MUFU.TANH R23, R23 ;  /* 0x0000001700177308 */ /* 0x000f240000002400 */
[----:B------:R1:W-:Y:S01]  /*8260*/  STL [R1+0x70], R2 ;  /* 0x0000700201007387 */ /* 0x0003e20000100800 */
[----:B------:R-:W-:-:S02]  /*8270*/  ISETP.GT.AND P2, PT, R9, RZ, PT ;  /* 0x000000ff0900720c */ /* 0x000fc40003f44270 */
[----:B------:R-:W-:-:S03]  /*8280*/  ISETP.GT.AND P1, PT, R9, 0x8, PT ;  /* 0x000000080900780c */ /* 0x000fc60003f24270 */
[----:B------:R-:W4:Y:S01]  /*8290*/  MUFU.TANH R205, R205 ;  /* 0x000000cd00cd7308 */ /* 0x000f220000002400 */
[----:B-1----:R-:W2:Y:S01]  /*82a0*/  LDL.64 R2, [R1+0x20] ;  /* 0x0000200001027983 */ /* 0x002ea20000100a00 */
[----:B------:R-:W-:Y:S01]  /*82b0*/  WARPGROUP.ARRIVE ;  /* 0x00000000000079c5 */ /* 0x000fe20000000000 */
[----:B------:R-:W-:-:S05]  /*82c0*/  VIADD R217, R8, 0x14 ;  /* 0x0000001408d97836 */ /* 0x000fca0000000000 */
        /* <DEDUP_REMOVED lines=8> */
[----:B------:R-:W-:-:S03]  /*8350*/  FMUL.FTZ R93, R101, UR8 ;  /* 0x00000008655d7c20 */ /* 0x000fc60008410000 */
[----:B------:R4:W-:Y:S01]  /*8360*/  MUFU.TANH R154, R112 ;  /* 0x00000070009a7308 */ /* 0x0009e20000002400 */
[----:B---3--:R-:W3:Y:S01]  /*8370*/  LDL.64 R108, [R1+0x10] ;  /* 0x00001000016c7983 */ /* 0x008ee20000100a00 */
[----:B------:R-:W-:Y:S01]  /*8380*/  UIADD3 UR4, UR6, 0x2, URZ ;  /* 0x0000000206047890 */ /* 0x000fe2000fffe03f */
[----:B------:R-:W-:Y:S01]  /*8390*/  VIADD R220, R8, 0x10 ;  /* 0x0000001008dc7836 */ /* 0x000fe20000000000 */
[----:B------:R-:W-:-:S04]  /*83a0*/  ULDC UR5, c[0x0][0x744] ;  /* 0x0001d10000057ab9 */ /* 0x000fc80000000800 */
[----:B------:R-:W1:Y:S01]  /*83b0*/  MUFU.TANH R206, R206 ;  /* 0x000000ce00ce7308 */ /* 0x000e620000002400 */
[----:B------:R-:W-:Y:S01]  /*83c0*/  UMOV UR14, UR4 ;  /* 0x00000004000e7c82 */ /* 0x000fe20008000000 */
[----:B------:R-:W-:-:S06]  /*83d0*/  IADD3 R214, R8, 0x18, RZ ;  /* 0x0000001808d67810 */ /* 0x000fcc0007ffe0ff */
[----:B------:R-:W-:Y:S08]  /*83e0*/  MUFU.TANH R208, R208 ;  /* 0x000000d000d07308 */ /* 0x000ff00000002400 */
[----:B------:R-:W1:Y:S08]  /*83f0*/  MUFU.TANH R207, R207 ;  /* 0x000000cf00cf7308 */ /* 0x000e700000002400 */
[----:B------:R-:W1:Y:S08]  /*8400*/  MUFU.TANH R228, R228 ;  /* 0x000000e400e47308 */ /* 0x000e700000002400 */
        /* <DEDUP_REMOVED lines=12> */
[----:B----4-:R-:W-:Y:S01]  /*84d0*/  FMUL.FTZ R112, R118, UR8 ;  /* 0x0000000876707c20 */ /* 0x010fe20008410000 */
[----:B---3--:R-:W-:-:S05]  /*84e0*/  R2UR UR9, R109 ;  /* 0x000000006d0972ca */ /* 0x008fca00000e0000 */
[----:B------:R3:W-:Y:S01]  /*84f0*/  MUFU.TANH R153, R114 ;  /* 0x0000007200997308 */ /* 0x0007e20000002400 */
[----:B-1----:R-:W-:Y:S01]  /*8500*/  FMUL.FTZ R113, R134, UR8 ;  /* 0x0000000886717c20 */ /* 0x002fe20008410000 */
[----:B------:R-:W-:-:S06]  /*8510*/  UIADD3 UR6, UR6, 0x6, URZ ;  /* 0x0000000606067890 */ /* 0x000fcc000fffe03f */
[----:B------:R1:W-:Y:S01]  /*8520*/  MUFU.TANH R151, R115 ;  /* 0x0000007300977308 */ /* 0x0003e20000002400 */
[----:B---3--:R-:W-:Y:S01]  /*8530*/  FMUL.FTZ R114, R135, UR8 ;  /* 0x0000000887727c20 */ /* 0x008fe20008410000 */
[----:B------:R-:W-:Y:S02]  /*8540*/  WARPGROUP.DEPBAR.LE gsb0, 0x0 ;  /* 0x00008000000079c5 */ /* 0x000fe40000010000 */
[----:B------:R-:W-:-:S04]  /*8550*/  WARPGROUP.ARRIVE ;  /* 0x00000000000079c5 */ /* 0x000fc80000000000 */
[----:B------:R3:W-:Y:S01]  /*8560*/  MUFU.TANH R150, R116 ;  /* 0x0000007400967308 */ /* 0x0007e20000002400 */
[----:B-1----:R-:W-:-:S07]  /*8570*/  FMUL.FTZ R115, R136, UR8 ;  /* 0x0000000888737c20 */ /* 0x002fce0008410000 */
[----:B------:R1:W-:Y:S01]  /*8580*/  MUFU.TANH R149, R117 ;  /* 0x0000007500957308 */ /* 0x0003e20000002400 */
[----:B---3--:R-:W-:-:S07]  /*8590*/  FMUL.FTZ R116, R137, UR8 ;  /* 0x0000000889747c20 */ /* 0x008fce0008410000 */
[----:B------:R3:W-:Y:S01]  /*85a0*/  MUFU.TANH R147, R120 ;  /* 0x0000007800937308 */ /* 0x0007e20000002400 */
[----:B-1----:R-:W-:Y:S01]  /*85b0*/  FMUL.FTZ R117, R138, UR8 ;  /* 0x000000088a757c20 */ /* 0x002fe20008410000 */
[----:B---3--:R-:W-:Y:S01]  /*85c0*/  FMUL.FTZ R120, R139, UR8 ;  /* 0x000000088b787c20 */ /* 0x008fe20008410000 */
[----:B------:R-:W-:Y:S02]  /*85d0*/  R2UR UR8, R108 ;  /* 0x000000006c0872ca */ /* 0x000fe400000e0000 */
[----:B--2---:R-:W-:Y:S02]  /*85e0*/  R2UR UR12, R2 ;  /* 0x00000000020c72ca */ /* 0x004fe400000e0000 */
[----:B------:R-:W-:-:S13]  /*85f0*/  R2UR UR13, R3 ;  /* 0x00000000030d72ca */ /* 0x000fda00000e0000 */
[----:B------:R-:W-:Y:S01]  /*8600*/  HGMMA.64x128x16.F32.BF16 R24, gdesc[UR12], R24, gsb0 ;  /* 0x01e000000c1879f0 */ /* 0x000fe20008001818 */
[----:B------:R-:W-:Y:S01]  /*8610*/  UMOV UR10, UR6 ;  /* 0x00000006000a7c82 */ /* 0x000fe20008000000 */
[----:B------:R-:W1:Y:S04]  /*8620*/  SHFL.IDX PT, R96, R18, R8, 0x1f ;  /* 0x00001f0812607589 */ /* 0x000e6800000e0000 */
[----:B------:R-:W2:Y:S04]  /*8630*/  SHFL.IDX PT, R97, R18, R223, 0x1f ;  /* 0x00001fdf12617589 */ /* 0x000ea800000e0000 */
        /* <DEDUP_REMOVED lines=8> */
[--C-:B------:R-:W-:Y:S01]  /*86c0*/  FFMA.FTZ R99, R99, UR5, -R96.reuse ;  /* 0x0000000563637c23 */ /* 0x100fe20008010860 */
[----:B------:R-:W-:Y:S01]  /*86d0*/  FFMA.FTZ R98, R98, UR5, -R96 ;  /* 0x0000000562627c23 */ /* 0x000fe20008010860 */
[----:B------:R-:W-:-:S02]  /*86e0*/  WARPGROUP.DEPBAR.LE gsb0, 0x0 ;  /* 0x00008000000079c5 */ /* 0x000fc40000010000 */
[----:B------:R-:W-:-:S06]  /*86f0*/  WARPGROUP.ARRIVE ;  /* 0x00000000000079c5 */ /* 0x000fcc0000000000 */
[----:B------:R-:W-:Y:S01]  /*8700*/  HGMMA.64x128x16.F32.BF16 R24, gdesc[UR8], R24, gsb0 ;  /* 0x01e00000081879f0 */ /* 0x000fe20008001818 */
[----:B----4-:R-:W-:Y:S01]  /*8710*/  VIADD R128, R8, 0x1c ;  /* 0x0000001c08807836 */ /* 0x010fe20000000000 */
[----:B------:R-:W-:Y:S01]  /*8720*/  FSEL R96, R22, -INF , P1 ;  /* 0xff80000016607808 */ /* 0x000fe20000800000 */
[----:B------:R-:W4:Y:S01]  /*8730*/  SHFL.IDX PT, R101, R18, R220, 0x1f ;  /* 0x00001fdc12657589 */ /* 0x000f2200000e0000 */
[----:B------:R-:W-:Y:S01]  /*8740*/  FSEL R118, R20, -INF , P2 ;  /* 0xff80000014767808 */ /* 0x000fe20001000000 */
[----:B------:R3:W-:Y:S04]  /*8750*/  MUFU.TANH R161, R106 ;  /* 0x0000006a00a17308 */ /* 0x0007e80000002400 */
[----:B--2---:R-:W-:-:S04]  /*8760*/  FFMA.FTZ R118, R118, UR5, -R97 ;  /* 0x0000000576767c23 */ /* 0x004fc80008010861 */
[----:B------:R-:W-:Y:S01]  /*8770*/  MUFU.TANH R148, R119 ;  /* 0x0000007700947308 */ /* 0x000fe20000002400 */
[----:B---3--:R-:W2:Y:S07]  /*8780*/  SHFL.IDX PT, R106, R18, R128, 0x1f ;  /* 0x00001f80126a7589 */ /* 0x008eae00000e0000 */
[----:B------:R3:W-:Y:S08]  /*8790*/  MUFU.EX2 R119, R99 ;  /* 0x0000006300777308 */ /* 0x0007f00000000800 */
[----:B------:R-:W4:Y:S01]  /*87a0*/  MUFU.TANH R235, R235 ;  /* 0x000000eb00eb7308 */ /* 0x000f220000002400 */
[----:B---3--:R-:W-:Y:S01]  /*87b0*/  FFMA.FTZ R99, R96, UR5, -R97 ;  /* 0x0000000560637c23 */ /* 0x008fe20008010861 */
[----:B------:R-:W-:-:S02]  /*87c0*/  FSEL R96, R23, -INF , P2 ;  /* 0xff80000017607808 */ /* 0x000fc40001000000 */
[----:B------:R-:W-:-:S04]  /*87d0*/  FSEL R97, R205, -INF , P1 ;  /* 0xff800000cd617808 */ /* 0x000fc80000800000 */
[----:B------:R-:W-:Y:S01]  /*87e0*/  MUFU.TANH R225, R225 ;  /* 0x000000e100e17308 */ /* 0x000fe20000002400 */
[--C-:B------:R-:W-:Y:S01]  /*87f0*/  FFMA.FTZ R96, R96, UR5, -R95.reuse ;  /* 0x0000000560607c23 */ /* 0x100fe2000801085f */
[----:B------:R-:W-:-:S06]  /*8800*/  FFMA.FTZ R95, R97, UR5, -R95 ;  /* 0x00000005615f7c23 */ /* 0x000fcc000801085f */
[----:B------:R3:W-:Y:S01]  /*8810*/  MUFU.TANH R159, R107 ;  /* 0x0000006b009f7308 */ /* 0x0007e20000002400 */
[----:B------:R-:W-:Y:S01]  /*8820*/  FSEL R97, R204, -INF , P2 ;  /* 0xff800000cc617808 */ /* 0x000fe20001000000 */
[----:B---3--:R3:W2:Y:S06]  /*8830*/  SHFL.IDX PT, R107, R18, R214, 0x1f ;  /* 0x00001fd6126b7589 */ /* 0x0086ac00000e0000 */
[----:B------:R-:W2:Y:S01]  /*8840*/  MUFU.TANH R88, R88 ;  /* 0x0000005800587308 */ /* 0x000ea20000002400 */
[----:B------:R-:W-:-:S07]  /*8850*/  FSEL R102, R206, -INF , P1 ;  /* 0xff800000ce667808 */ /* 0x000fce0000800000 */
[----:B------:R1:W-:Y:S01]  /*8860*/  MUFU.TANH R144, R123 ;  /* 0x0000007b00907308 */ /* 0x0003e20000002400 */
[----:B------:R-:W-:Y:S07]  /*8870*/  SHFL.IDX PT, R221, R10, R217, 0x1f ;  /* 0x00001fd90add7589 */ /* 0x000fee00000e0000 */
[----:B------:R-:W2:Y:S01]  /*8880*/  MUFU.TANH R226, R226 ;  /* 0x000000e200e27308 */ /* 0x000ea20000002400 */
[----:B-1----:R-:W1:Y:S01]  /*8890*/  SHFL.IDX PT, R123, R10, R230, 0x1f ;  /* 0x00001fe60a7b7589 */ /* 0x002e6200000e0000 */
[----:B------:R-:W-:-:S06]  /*88a0*/  FFMA.FTZ R97, R97, UR5, -R104 ;  /* 0x0000000561617c23 */ /* 0x000fcc0008010868 */
[----:B------:R-:W1:Y:S01]  /*88b0*/  MUFU.TANH R237, R237 ;  /* 0x000000ed00ed7308 */ /* 0x000e620000002400 */
[----:B------:R-:W-:-:S07]  /*88c0*/  FFMA.FTZ R104, R102, UR5, -R104 ;  /* 0x0000000566687c23 */ /* 0x000fce0008010868 */
[----:B------:R-:W-:Y:S01]  /*88d0*/  MUFU.TANH R92, R92 ;  /* 0x0000005c005c7308 */ /* 0x000fe20000002400 */
[----:B------:R-:W-:-:S07]  /*88e0*/  FSEL R102, R207, -INF , P2 ;  /* 0xff800000cf667808 */ /* 0x000fce0001000000 */
[----:B------:R4:W-:Y:S01]  /*88f0*/  MUFU.TANH R145, R121 ;  /* 0x0000007900917308 */ /* 0x0009e20000002400 */
[----:B---3--:R-:W-:Y:S01]  /*8900*/  FSEL R18, R228, -INF , P1 ;  /* 0xff800000e4127808 */ /* 0x008fe20000800000 */
[----:B------:R-:W-:Y:S06]  /*8910*/  SHFL.IDX PT, R212, R10, R213, 0x1f ;  /* 0x00001fd50ad47589 */ /* 0x000fec00000e0000 */
[----:B------:R3:W-:Y:S01]  /*8920*/  MUFU.TANH R4, R131 ;  /* 0x0000008300047308 */ /* 0x0007e20000002400 */
[----:B----4-:R-:W4:Y:S01]  /*8930*/  SHFL.IDX PT, R121, R10, R8, 0x1f ;  /* 0x00001f080a797589 */ /* 0x010f2200000e0000 */
[----:B------:R-:W-:-:S06]  /*8940*/  FSEL R108, R235, -INF , P2 ;  /* 0xff800000eb6c7808 */ /* 0x000fcc0001000000 */
[----:B------:R-:W4:Y:S01]  /*8950*/  MUFU.TANH R231, R231 ;  /* 0x000000e700e77308 */ /* 0x000f220000002400 */
[----:B---3--:R-:W3:Y:S07]  /*8960*/  SHFL.IDX PT, R131, R14, R230, 0x1f ;  /* 0x00001fe60e837589 */ /* 0x008eee00000e0000 */
[----:B------:R-:W3:Y:S01]  /*8970*/  MUFU.TANH R89, R89 ;  /* 0x0000005900597308 */ /* 0x000ee20000002400 */
[----:B------:R-:W3:Y:S07]  /*8980*/  SHFL.IDX PT, R137, R10, R128, 0x1f ;  /* 0x00001f800a897589 */ /* 0x000eee00000e0000 */
[----:B------:R-:W3:Y:S01]  /*8990*/  MUFU.TANH R93, R93 ;  /* 0x0000005d005d7308 */ /* 0x000ee20000002400 */
[----:B------:R-:W-:-:S02]  /*89a0*/  WARPGROUP.DEPBAR.LE gsb0, 0x0 ;  /* 0x00008000000079c5 */ /* 0x000fc40000010000 */
[----:B------:R3:W-:Y:S05]  /*89b0*/  LDS R227, [R15+0x400] ;  /* 0x000400000fe37984 */ /* 0x0007ea0000000800 */
[----:B------:R2:W3:Y:S01]  /*89c0*/  MUFU.TANH R163, R103 ;  /* 0x0000006700a37308 */ /* 0x0004e20000002400 */
[----:B------:R-:W-:-:S07]  /*89d0*/  FFMA.FTZ R102, R102, UR5, -R101 ;  /* 0x0000000566667c23 */ /* 0x000fce0008010865 */
[----:B------:R1:W-:Y:S01]  /*89e0*/  MUFU.TANH R160, R105 ;  /* 0x0000006900a07308 */ /* 0x0003e20000002400 */
[----:B--2---:R-:W-:Y:S01]  /*89f0*/  FSEL R103, R208, -INF , P2 ;  /* 0xff800000d0677808 */ /* 0x004fe20001000000 */
[----:B------:R-:W-:Y:S01]  /*8a00*/  FFMA.FTZ R108, R108, UR5, -R106 ;  /* 0x000000056c6c7c23 */ /* 0x000fe2000801086a */
[----:B------:R-:W-:Y:S03]  /*8a10*/  SHFL.IDX PT, R211, R10, R220, 0x1f ;  /* 0x00001fdc0ad37589 */ /* 0x000fe600000e0000 */
[--C-:B------:R-:W-:Y:S02]  /*8a20*/  FFMA.FTZ R103, R103, UR5, -R100.reuse ;  /* 0x0000000567677c23 */ /* 0x100fe40008010864 */
[----:B------:R2:W-:Y:S01]  /*8a30*/  MUFU.TANH R157, R110 ;  /* 0x0000006e009d7308 */ /* 0x0005e20000002400 */
[----:B-1----:R-:W-:Y:S01]  /*8a40*/  FSEL R105, R209, -INF , P1 ;  /* 0xff800000d1697808 */ /* 0x002fe20000800000 */
[----:B------:R-:W-:Y:S01]  /*8a50*/  FFMA.FTZ R100, R18, UR5, -R100 ;  /* 0x0000000512647c23 */ /* 0x000fe20008010864 */
[----:B------:R-:W-:-:S05]  /*8a60*/  FSEL R18, R88, -INF , P2 ;  /* 0xff80000058127808 */ /* 0x000fca0001000000 */
[----:B------:R-:W1:Y:S01]  /*8a70*/  MUFU.TANH R91, R91 ;  /* 0x0000005b005b7308 */ /* 0x000e620000002400 */
[----:B--2---:R-:W-:Y:S01]  /*8a80*/  FSEL R110, R225, -INF , P1 ;  /* 0xff800000e16e7808 */ /* 0x004fe20000800000 */
[----:B------:R-:W-:Y:S01]  /*8a90*/  FFMA.FTZ R101, R105, UR5, -R101 ;  /* 0x0000000569657c23 */ /* 0x000fe20008010865 */
[----:B------:R-:W-:Y:S01]  /*8aa0*/  FSEL R105, R226, -INF , P1 ;  /* 0xff800000e2697808 */ /* 0x000fe20000800000 */
[----:B------:R-:W-:-:S04]  /*8ab0*/  IMAD R210, R0, 0x400, R210 ;  /* 0x0000040000d27824 */ /* 0x000fc800078e02d2 */
[----:B------:R2:W-:Y:S01]  /*8ac0*/  MUFU.TANH R155, R111 ;  /* 0x0000006f009b7308 */ /* 0x0005e20000002400 */
[----:B------:R-:W-:Y:S01]  /*8ad0*/  FFMA.FTZ R106, R110, UR5, -R106 ;  /* 0x000000056e6a7c23 */ /* 0x000fe2000801086a */
[----:B------:R-:W-:Y:S01]  /*8ae0*/  FSEL R110, R237, -INF , P2 ;  /* 0xff800000ed6e7808 */ /* 0x000fe20001000000 */
[----:B------:R-:W-:-:S05]  /*8af0*/  FFMA.FTZ R18, R18, UR5, -R107 ;  /* 0x0000000512127c23 */ /* 0x000fca000801086b */
[----:B------:R3:W-:Y:S01]  /*8b00*/  MUFU.TANH R2, R133 ;  /* 0x0000008500027308 */ /* 0x0007e20000002400 */
[----:B--2---:R-:W2:Y:S01]  /*8b10*/  SHFL.IDX PT, R111, R10, R223, 0x1f ;  /* 0x00001fdf0a6f7589 */ /* 0x004ea200000e0000 */
[----:B------:R-:W-:Y:S01]  /*8b20*/  FFMA.FTZ R107, R105, UR5, -R107 ;  /* 0x00000005696b7c23 */ /* 0x000fe2000801086b */
[----:B----4-:R-:W-:-:S05]  /*8b30*/  FSEL R105, R231, -INF , P2 ;  /* 0xff800000e7697808 */ /* 0x010fca0001000000 */
[----:B------:R-:W-:Y:S01]  /*8b40*/  MUFU.TANH R232, R232 ;  /* 0x000000e800e87308 */ /* 0x000fe20000002400 */
[----:B---3--:R-:W3:Y:S01]  /*8b50*/  SHFL.IDX PT, R133, R14, R223, 0x1f ;  /* 0x00001fdf0e857589 */ /* 0x008ee200000e0000 */
[----:B------:R-:W-:Y:S01]  /*8b60*/  R2UR UR4, R210 ;  /* 0x00000000d20472ca */ /* 0x000fe200000e0000 */
[----:B------:R-:W-:-:S05]  /*8b70*/  FFMA.FTZ R110, R110, UR5, -R123 ;  /* 0x000000056e6e7c23 */ /* 0x000fca000801087b */
[----:B------:R-:W4:Y:S01]  /*8b80*/  MUFU.TANH R236, R236 ;  /* 0x000000ec00ec7308 */ /* 0x000f220000002400 */
[----:B------:R3:W3:Y:S01]  /*8b90*/  SHFL.IDX PT, R139, R10, R214, 0x1f ;  /* 0x00001fd60a8b7589 */ /* 0x0006e200000e0000 */
[----:B------:R-:W-:-:S06]  /*8ba0*/  FSEL R109, R89, -INF , P1 ;  /* 0xff800000596d7808 */ /* 0x000fcc0000800000 */
[----:B------:R1:W-:Y:S01]  /*8bb0*/  MUFU.TANH R141, R125 ;  /* 0x0000007d008d7308 */ /* 0x0003e20000002400 */
[----:B------:R-:W-:-:S07]  /*8bc0*/  FSEL R210, R93, -INF , P2 ;  /* 0xff8000005dd27808 */ /* 0x000fce0001000000 */
[----:B------:R-:W2:Y:S01]  /*8bd0*/  MUFU.TANH R94, R94 ;  /* 0x0000005e005e7308 */ /* 0x000ea20000002400 */
[----:B-1----:R-:W-:Y:S01]  /*8be0*/  FSEL R125, R92, -INF , P1 ;  /* 0xff8000005c7d7808 */ /* 0x002fe20000800000 */
[----:B------:R-:W-:Y:S01]  /*8bf0*/  SHFL.IDX PT, R135, R14, R8, 0x1f ;  /* 0x00001f080e877589 */ /* 0x000fe200000e0000 */
[----:B------:R-:W-:-:S03]  /*8c00*/  FSEL R15, R163, -INF , P1 ;  /* 0xff800000a30f7808 */ /* 0x000fc60000800000 */
[----:B------:R-:W-:Y:S02]  /*8c10*/  FFMA.FTZ R123, R125, UR5, -R123 ;  /* 0x000000057d7b7c23 */ /* 0x000fe4000801087b */
[----:B------:R1:W-:Y:S01]  /*8c20*/  MUFU.TANH R140, R127 ;  /* 0x0000007f008c7308 */ /* 0x0003e20000002400 */
[----:B------:R-:W-:Y:S01]  /*8c30*/  FSEL R125, R153, -INF , P1 ;  /* 0xff800000997d7808 */ /* 0x000fe20000800000 */
[--C-:B------:R-:W-:Y:S01]  /*8c40*/  FFMA.FTZ R105, R105, UR5, -R121.reuse ;  /* 0x0000000569697c23 */ /* 0x100fe20008010879 */
[----:B------:R-:W-:-:S05]  /*8c50*/  FFMA.FTZ R121, R109, UR5, -R121 ;  /* 0x000000056d797c23 */ /* 0x000fca0008010879 */
[----:B------:R4:W-:Y:S01]  /*8c60*/  MUFU.TANH R3, R132 ;  /* 0x0000008400037308 */ /* 0x0009e20000002400 */
[----:B-1----:R-:W1:Y:S01]  /*8c70*/  SHFL.IDX PT, R127, R14, R220, 0x1f ;  /* 0x00001fdc0e7f7589 */ /* 0x002e6200000e0000 */
[----:B------:R-:W-:Y:S01]  /*8c80*/  FSEL R109, R91, -INF , P2 ;  /* 0xff8000005b6d7808 */ /* 0x000fe20001000000 */
[----:B------:R-:W-:-:S05]  /*8c90*/  FFMA.FTZ R210, R210, UR5, -R221 ;  /* 0x00000005d2d27c23 */ /* 0x000fca00080108dd */
[----:B------:R-:W1:Y:S01]  /*8ca0*/  MUFU.TANH R112, R112 ;  /* 0x0000007000707308 */ /* 0x000e620000002400 */
[----:B----4-:R-:W-:Y:S01]  /*8cb0*/  FSEL R132, R154, -INF , P2 ;  /* 0xff8000009a847808 */ /* 0x010fe20001000000 */
[----:B------:R-:W-:Y:S01]  /*8cc0*/  FFMA.FTZ R221, R15, UR5, -R221 ;  /* 0x000000050fdd7c23 */ /* 0x000fe200080108dd */
[----:B------:R-:W-:-:S05]  /*8cd0*/  FSEL R138, R160, -INF , P2 ;  /* 0xff800000a08a7808 */ /* 0x000fca0001000000 */
[----:B------:R4:W-:Y:S01]  /*8ce0*/  MUFU.TANH R143, R124 ;  /* 0x0000007c008f7308 */ /* 0x0009e20000002400 */
[--C-:B------:R-:W-:Y:S01]  /*8cf0*/  FFMA.FTZ R132, R132, UR5, -R131.reuse ;  /* 0x0000000584847c23 */ /* 0x100fe20008010883 */
[----:B------:R-:W-:Y:S01]  /*8d00*/  FFMA.FTZ R131, R125, UR5, -R131 ;  /* 0x000000057d837c23 */ /* 0x000fe20008010883 */
[----:B------:R-:W-:Y:S01]  /*8d10*/  FSEL R15, R159, -INF , P1 ;  /* 0xff8000009f0f7808 */ /* 0x000fe20000800000 */
[----:B------:R1:W1:Y:S01]  /*8d20*/  SHFL.IDX PT, R125, R14, R128, 0x1f ;  /* 0x00001f800e7d7589 */ /* 0x00026200000e0000 */
[----:B------:R-:W-:-:S03]  /*8d30*/  FFMA.FTZ R109, R109, UR5, -R212 ;  /* 0x000000056d6d7c23 */ /* 0x000fc600080108d4 */
[----:B------:R3:W-:Y:S01]  /*8d40*/  MUFU.TANH R146, R122 ;  /* 0x0000007a00927308 */ /* 0x0007e20000002400 */
[----:B----4-:R-:W-:Y:S01]  /*8d50*/  FSEL R124, R164, -INF , P1 ;  /* 0xff800000a47c7808 */ /* 0x010fe20000800000 */
[--C-:B------:R-:W-:Y:S01]  /*8d60*/  FFMA.FTZ R138, R138, UR5, -R137.reuse ;  /* 0x000000058a8a7c23 */ /* 0x100fe20008010889 */
[----:B------:R-:W-:Y:S01]  /*8d70*/  FSEL R234, R236, -INF , P2 ;  /* 0xff800000ecea7808 */ /* 0x000fe20001000000 */
[----:B------:R-:W-:Y:S01]  /*8d80*/  FFMA.FTZ R137, R15, UR5, -R137 ;  /* 0x000000050f897c23 */ /* 0x000fe20008010889 */
[----:B------:R-:W-:Y:S01]  /*8d90*/  FSEL R134, R156, -INF , P2 ;  /* 0xff8000009c867808 */ /* 0x000fe20001000000 */
[----:B------:R-:W-:Y:S02]  /*8da0*/  FFMA.FTZ R212, R124, UR5, -R212 ;  /* 0x000000057cd47c23 */ /* 0x000fe400080108d4 */
[----:B------:R4:W-:Y:S01]  /*8db0*/  MUFU.TANH R5, R129 ;  /* 0x0000008100057308 */ /* 0x0009e20000002400 */
[----:B---3--:R-:W-:Y:S02]  /*8dc0*/  FSEL R122, R232, -INF , P2 ;  /* 0xff800000e87a7808 */ /* 0x008fe40001000000 */
[----:B------:R-:W-:-:S05]  /*8dd0*/  FSEL R218, R162, -INF , P2 ;  /* 0xff800000a2da7808 */ /* 0x000fca0001000000 */
[----:B------:R-:W3:Y:S01]  /*8de0*/  MUFU.TANH R90, R90 ;  /* 0x0000005a005a7308 */ /* 0x000ee20000002400 */
[----:B----4-:R-:W4:Y:S01]  /*8df0*/  SHFL.IDX PT, R129, R14, R213, 0x1f ;  /* 0x00001fd50e817589 */ /* 0x010f2200000e0000 */
[----:B--2---:R-:W-:Y:S02]  /*8e00*/  FSEL R124, R94, -INF , P1 ;  /* 0xff8000005e7c7808 */ /* 0x004fe40000800000 */
[----:B------:R-:W-:Y:S01]  /*8e10*/  FSEL R15, R155, -INF , P1 ;  /* 0xff8000009b0f7808 */ /* 0x000fe20000800000 */
[----:B------:R-:W-:Y:S01]  /*8e20*/  FFMA.FTZ R122, R122, UR5, -R111 ;  /* 0x000000057a7a7c23 */ /* 0x000fe2000801086f */
[--C-:B------:R-:W-:Y:S01]  /*8e30*/  FFMA.FTZ R234, R234, UR5, -R211.reuse ;  /* 0x00000005eaea7c23 */ /* 0x100fe200080108d3 */
[----:B------:R-:W-:Y:S01]  /*8e40*/  FFMA.FTZ R211, R124, UR5, -R211 ;  /* 0x000000057cd37c23 */ /* 0x000fe200080108d3 */
[--C-:B------:R-:W-:Y:S01]  /*8e50*/  FFMA.FTZ R134, R134, UR5, -R133.reuse ;  /* 0x0000000586867c23 */ /* 0x100fe20008010885 */
[----:B------:R-:W2:Y:S01]  /*8e60*/  SHFL.IDX PT, R222, R227, R223, 0x1f ;  /* 0x00001fdfe3de7589 */ /* 0x000ea200000e0000 */
[----:B------:R-:W-:Y:S01]  /*8e70*/  FSEL R10, R161, -INF , P1 ;  /* 0xff800000a10a7808 */ /* 0x000fe20000800000 */
[----:B------:R-:W-:Y:S01]  /*8e80*/  FFMA.FTZ R133, R15, UR5, -R133 ;  /* 0x000000050f857c23 */ /* 0x000fe20008010885 */
[----:B-1----:R-:W-:Y:S01]  /*8e90*/  FSEL R128, R150, -INF , P2 ;  /* 0xff80000096807808 */ /* 0x002fe20001000000 */
[----:B------:R-:W1:Y:S01]  /*8ea0*/  SHFL.IDX PT, R124, R14, R217, 0x1f ;  /* 0x00001fd90e7c7589 */ /* 0x000e6200000e0000 */
[----:B------:R3:W-:Y:S01]  /*8eb0*/  MUFU.EX2 R15, R122 ;  /* 0x0000007a000f7308 */ /* 0x0007e20000000800 */
[----:B------:R-:W-:-:S02]  /*8ec0*/  FFMA.FTZ R218, R218, UR5, -R139 ;  /* 0x00000005dada7c23 */ /* 0x000fc4000801088b */
[----:B------:R-:W1:Y:S01]  /*8ed0*/  SHFL.IDX PT, R219, R227, R8, 0x1f ;  /* 0x00001f08e3db7589 */ /* 0x000e6200000e0000 */
[----:B------:R-:W-:Y:S01]  /*8ee0*/  FFMA.FTZ R139, R10, UR5, -R139 ;  /* 0x000000050a8b7c23 */ /* 0x000fe2000801088b */
[----:B------:R-:W-:Y:S02]  /*8ef0*/  FSEL R136, R158, -INF , P2 ;  /* 0xff8000009e887808 */ /* 0x000fe40001000000 */
[----:B------:R-:W1:Y:S01]  /*8f00*/  SHFL.IDX PT, R214, R14, R214, 0x1f ;  /* 0x00001fd60ed67589 */ /* 0x000e6200000e0000 */
[----:B---3--:R-:W-:-:S03]  /*8f10*/  FSEL R122, R112, -INF , P1 ;  /* 0xff800000707a7808 */ /* 0x008fc60000800000 */
[----:B------:R3:W1:Y:S01]  /*8f20*/  SHFL.IDX PT, R229, R227, R213, 0x1f ;  /* 0x00001fd5e3e57589 */ /* 0x00066200000e0000 */
[----:B------:R-:W-:Y:S01]  /*8f30*/  FSEL R10, R157, -INF , P1 ;  /* 0xff8000009d0a7808 */ /* 0x000fe20000800000 */
[--C-:B------:R-:W-:Y:S01]  /*8f40*/  FFMA.FTZ R128, R128, UR5, -R127.reuse ;  /* 0x0000000580807c23 */ /* 0x100fe2000801087f */
[----:B------:R-:W-:Y:S01]  /*8f50*/  FFMA.FTZ R127, R122, UR5, -R127 ;  /* 0x000000057a7f7c23 */ /* 0x000fe2000801087f */
[----:B------:R-:W-:Y:S01]  /*8f60*/  FSEL R122, R145, -INF , P2 ;  /* 0xff800000917a7808 */ /* 0x000fe20001000000 */
[--C-:B------:R-:W-:Y:S01]  /*8f70*/  FFMA.FTZ R136, R136, UR5, -R135.reuse ;  /* 0x0000000588887c23 */ /* 0x100fe20008010887 */
[----:B------:R4:W1:Y:S01]  /*8f80*/  MUFU.TANH R6, R130 ;  /* 0x0000008200067308 */ /* 0x0008620000002400 */
[----:B------:R-:W-:-:S07]  /*8f90*/  FFMA.FTZ R135, R10, UR5, -R135 ;  /* 0x000000050a877c23 */ /* 0x000fce0008010887 */
[----:B------:R2:W1:Y:S01]  /*8fa0*/  MUFU.TANH R142, R126 ;  /* 0x0000007e008e7308 */ /* 0x0004620000002400 */
[----:B---3--:R-:W-:Y:S01]  /*8fb0*/  FSEL R213, R144, -INF , P1 ;  /* 0xff80000090d57808 */ /* 0x008fe20000800000 */
[--C-:B------:R-:W-:Y:S01]  /*8fc0*/  FFMA.FTZ R122, R122, UR5, -R125.reuse ;  /* 0x000000057a7a7c23 */ /* 0x100fe2000801087d */
[----:B----4-:R-:W-:Y:S01]  /*8fd0*/  FSEL R130, R152, -INF , P2 ;  /* 0xff80000098827808 */ /* 0x010fe20001000000 */
[----:B------:R3:W-:Y:S02]  /*8fe0*/  SHFL.IDX PT, R224, R227, R220, 0x1f ;  /* 0x00001fdce3e07589 */ /* 0x0007e400000e0000 */
[----:B------:R-:W-:Y:S02]  /*8ff0*/  FFMA.FTZ R125, R213, UR5, -R125 ;  /* 0x00000005d57d7c23 */ /* 0x000fe4000801087d */
[----:B------:R4:W-:Y:S01]  /*9000*/  MUFU.EX2 R10, R121 ;  /* 0x00000079000a7308 */ /* 0x0009e20000000800 */
[----:B------:R1:W1:Y:S01]  /*9010*/  SHFL.IDX PT, R213, R13, R223, 0x1f ;  /* 0x00001fdf0dd57589 */ /* 0x00026200000e0000 */
[----:B--2---:R-:W-:Y:S01]  /*9020*/  FSEL R126, R90, -INF , P1 ;  /* 0xff8000005a7e7808 */ /* 0x004fe20000800000 */
[----:B------:R-:W-:-:S02]  /*9030*/  FFMA.FTZ R130, R130, UR5, -R129 ;  /* 0x0000000582827c23 */ /* 0x000fc40008010881 */
[----:B------:R-:W-:Y:S01]  /*9040*/  SHFL.IDX PT, R233, R13, R8, 0x1f ;  /* 0x00001f080de97589 */ /* 0x000fe200000e0000 */
[----:B----4-:R-:W-:Y:S01]  /*9050*/  FSEL R121, R151, -INF , P1 ;  /* 0xff80000097797808 */ /* 0x010fe20000800000 */
[----:B------:R-:W-:Y:S01]  /*9060*/  FFMA.FTZ R111, R126, UR5, -R111 ;  /* 0x000000057e6f7c23 */ /* 0x000fe2000801086f */
[----:B------:R-:W-:Y:S01]  /*9070*/  FSEL R14, R148, -INF , P1 ;  /* 0xff800000940e7808 */ /* 0x000fe20000800000 */
[----:B------:R-:W-:Y:S08]  /*9080*/  MUFU.EX2 R98, R98 ;  /* 0x0000006200627308 */ /* 0x000ff00000000800 */
[----:B------:R-:W2:Y:S01]  /*9090*/  MUFU.EX2 R118, R118 ;  /* 0x0000007600767308 */ /* 0x000ea20000000800 */
[----:B------:R-:W-:Y:S01]  /*90a0*/  FFMA.FTZ R129, R121, UR5, -R129 ;  /* 0x0000000579817c23 */ /* 0x000fe20008010881 */
[----:B------:R-:W-:Y:S01]  /*90b0*/  FSEL R121, R149, -INF , P2 ;  /* 0xff80000095797808 */ /* 0x000fe20001000000 */
[----:B---3--:R-:W-:Y:S01]  /*90c0*/  FADD.FTZ R220, R25, -R222 ;  /* 0x800000de19dc7221 */ /* 0x008fe20000010000 */
[----:B------:R-:W-:-:S04]  /*90d0*/  FSEL R126, R147, -INF , P2 ;  /* 0xff800000937e7808 */ /* 0x000fc80001000000 */
[----:B------:R-:W3:Y:S01]  /*90e0*/  MUFU.EX2 R99, R99 ;  /* 0x0000006300637308 */ /* 0x000ee20000000800 */
[----:B------:R-:W-:Y:S01]  /*90f0*/  FSEL R216, R146, -INF , P1 ;  /* 0xff80000092d87808 */ /* 0x000fe20000800000 */
[--C-:B-1----:R-:W-:Y:S01]  /*9100*/  FFMA.FTZ R121, R121, UR5, -R124.reuse ;  /* 0x0000000579797c23 */ /* 0x102fe2000801087c */
[----:B------:R-:W-:Y:S01]  /*9110*/  IADD3 R25, R8, 0x18, RZ ;  /* 0x0000001808197810 */ /* 0x000fe20007ffe0ff */
[----:B------:R-:W-:Y:S01]  /*9120*/  FFMA.FTZ R124, R14, UR5, -R124 ;  /* 0x000000050e7c7c23 */ /* 0x000fe2000801087c */
[--C-:B------:R-:W-:Y:S01]  /*9130*/  FADD.FTZ R223, R24, -R219.reuse ;  /* 0x800000db18df7221 */ /* 0x100fe20000010000 */
[----:B------:R-:W-:Y:S02]  /*9140*/  FFMA.FTZ R126, R126, UR5, -R214 ;  /* 0x000000057e7e7c23 */ /* 0x000fe400080108d6 */
[----:B------:R-:W1:Y:S01]  /*9150*/  MUFU.TANH R113, R113 ;  /* 0x0000007100717308 */ /* 0x000e620000002400 */
[----:B------:R-:W4:Y:S01]  /*9160*/  SHFL.IDX PT, R217, R227, R217, 0x1f ;  /* 0x00001fd9e3d97589 */ /* 0x000f2200000e0000 */
[----:B------:R-:W-:Y:S01]  /*9170*/  FADD.FTZ R219, R26, -R219 ;  /* 0x800000db1adb7221 */ /* 0x000fe20000010000 */
[----:B------:R-:W-:-:S05]  /*9180*/  VIADD R26, R8, 0x1c ;  /* 0x0000001c081a7836 */ /* 0x000fca0000000000 */
[----:B------:R-:W1:Y:S01]  /*9190*/  MUFU.TANH R114, R114 ;  /* 0x0000007200727308 */ /* 0x000e620000002400 */
[----:B------:R-:W2:Y:S07]  /*91a0*/  SHFL.IDX PT, R215, R227, R230, 0x1f ;  /* 0x00001fe6e3d77589 */ /* 0x000eae00000e0000 */
[----:B------:R-:W1:Y:S01]  /*91b0*/  MUFU.EX2 R96, R96 ;  /* 0x0000006000607308 */ /* 0x000e620000000800 */
[----:B------:R-:W-:Y:S01]  /*91c0*/  SHFL.IDX PT, R230, R13, R230, 0x1f ;  /* 0x00001fe60de67589 */ /* 0x000fe200000e0000 */
[----:B------:R-:W-:-:S06]  /*91d0*/  FFMA.FTZ R22, -R22, R22, 1 ;  /* 0x3f80000016167423 */ /* 0x000fcc0000010116 */
[----:B------:R-:W1:Y:S08]  /*91e0*/  MUFU.TANH R115, R115 ;  /* 0x0000007300737308 */ /* 0x000e700000002400 */
[----:B------:R-:W1:Y:S08]  /*91f0*/  MUFU.EX2 R95, R95 ;  /* 0x0000005f005f7308 */ /* 0x000e700000000800 */
[----:B------:R-:W-:Y:S08]  /*9200*/  MUFU.TANH R117, R117 ;  /* 0x0000007500757308 */ /* 0x000ff00000002400 */
[----:B------:R-:W1:Y:S01]  /*9210*/  MUFU.TANH R116, R116 ;  /* 0x0000007400747308 */ /* 0x000e620000002400 */
[----:B------:R-:W-:-:S07]  /*9220*/  FFMA.FTZ R23, -R23, R23, 1 ;  /* 0x3f80000017177423 */ /* 0x000fce0000010117 */
[----:B------:R-:W-:Y:S08]  /*9230*/  MUFU.EX2 R97, R97 ;  /* 0x0000006100617308 */ /* 0x000ff00000000800 */
[----:B------:R-:W-:Y:S08]  /*9240*/  MUFU.TANH R120, R120 ;  /* 0x0000007800787308 */ /* 0x000ff00000002400 */
[----:B------:R-:W-:Y:S01]  /*9250*/  MUFU.EX2 R104, R104 ;  /* 0x0000006800687308 */ /* 0x000fe20000000800 */
[----:B------:R-:W-:Y:S01]  /*9260*/  FFMA.FTZ R207, -R207, R207, 1 ;  /* 0x3f800000cfcf7423 */ /* 0x000fe200000101cf */
[----:B------:R-:W-:Y:S01]  /*9270*/  FFMA.FTZ R228, -R228, R228, 1 ;  /* 0x3f800000e4e47423 */ /* 0x000fe200000101e4 */
[----:B------:R-:W-:Y:S05]  /*9280*/  LDS R17, [R17+0x400] ;  /* 0x0004000011117984 */ /* 0x000fea0000000800 */
[----:B------:R3:W-:Y:S08]  /*9290*/  MUFU.EX2 R14, R123 ;  /* 0x0000007b000e7308 */ /* 0x0007f00000000800 */
[----:B------:R4:W-:Y:S01]  /*92a0*/  MUFU.EX2 R24, R212 ;  /* 0x000000d400187308 */ /* 0x0009e20000000800 */
[----:B---3--:R-:W-:Y:S01]  /*92b0*/  FFMA.FTZ R123, R216, UR5, -R214 ;  /* 0x00000005d87b7c23 */ /* 0x008fe200080108d6 */
[--C-:B------:R-:W-:Y:S01]  /*92c0*/  FADD.FTZ R214, R29, -R229.reuse ;  /* 0x800000e51dd67221 */ /* 0x100fe20000010000 */
[----:B------:R-:W-:Y:S01]  /*92d0*/  FSEL R29, R141, -INF , P2 ;  /* 0xff8000008d1d7808 */ /* 0x000fe20001000000 */
[----:B----4-:R-:W-:-:S02]  /*92e0*/  FADD.FTZ R212, R31, -R229 ;  /* 0x800000e51fd47221 */ /* 0x010fc40000010000 */
[----:B------:R3:W4:Y:S01]  /*92f0*/  SHFL.IDX PT, R229, R227, R25, 0x1f ;  /* 0x00001f19e3e57589 */ /* 0x00072200000e0000 */
[----:B------:R-:W-:Y:S01]  /*9300*/  FSEL R31, R140, -INF , P1 ;  /* 0xff8000008c1f7808 */ /* 0x000fe20000800000 */
[----:B------:R-:W-:Y:S01]  /*9310*/  FADD.FTZ R222, R27, -R222 ;  /* 0x800000de1bde7221 */ /* 0x000fe20000010000 */
[----:B------:R-:W-:Y:S01]  /*9320*/  VIADD R27, R8, 0xc ;  /* 0x0000000c081b7836 */ /* 0x000fe20000000000 */
[----:B------:R-:W1:Y:S01]  /*9330*/  SHFL.IDX PT, R227, R227, R26, 0x1f ;  /* 0x00001f1ae3e37589 */ /* 0x000e6200000e0000 */
[--C-:B------:R-:W-:Y:S01]  /*9340*/  FFMA.FTZ R29, R29, UR5, -R213.reuse ;  /* 0x000000051d1d7c23 */ /* 0x100fe200080108d5 */
[----:B------:R-:W-:Y:S01]  /*9350*/  FFMA.FTZ R31, R31, UR5, -R213 ;  /* 0x000000051f1f7c23 */ /* 0x000fe200080108d5 */
[--C-:B------:R-:W-:Y:S01]  /*9360*/  FADD.FTZ R213, R32, -R224.reuse ;  /* 0x800000e020d57221 */ /* 0x100fe20000010000 */
[----:B------:R-:W-:Y:S02]  /*9370*/  FADD.FTZ R34, R34, -R224 ;  /* 0x800000e022227221 */ /* 0x000fe40000010000 */
[----:B------:R4:W1:Y:S01]  /*9380*/  SHFL.IDX PT, R224, R13, R27, 0x1f ;  /* 0x00001f1b0de07589 */ /* 0x00086200000e0000 */
[----:B---3--:R3:W-:Y:S01]  /*9390*/  MUFU.EX2 R25, R234 ;  /* 0x000000ea00197308 */ /* 0x0087e20000000800 */
[--C-:B------:R-:W-:Y:S01]  /*93a0*/  FADD.FTZ R33, R33, -R217.reuse ;  /* 0x800000d921217221 */ /* 0x100fe20000010000 */
[----:B------:R-:W-:Y:S01]  /*93b0*/  FADD.FTZ R35, R35, -R217 ;  /* 0x800000d923237221 */ /* 0x000fe20000010000 */
[----:B------:R-:W-:Y:S01]  /*93c0*/  FSEL R32, R6, -INF , P1 ;  /* 0xff80000006207808 */ /* 0x000fe20000800000 */
[----:B------:R-:W-:Y:S01]  /*93d0*/  FMUL.FTZ R223, R119, R223 ;  /* 0x000000df77df7220 */ /* 0x000fe20000410000 */
[----:B--2---:R-:W-:Y:S01]  /*93e0*/  FADD.FTZ R216, R28, -R215 ;  /* 0x800000d71cd87221 */ /* 0x004fe20000010000 */
[----:B---3--:R-:W-:-:S02]  /*93f0*/  IADD3 R234, R8, 0x10, RZ ;  /* 0x0000001008ea7810 */ /* 0x008fc40007ffe0ff */
[----:B----4-:R2:W-:Y:S01]  /*9400*/  MUFU.EX2 R27, R210 ;  /* 0x000000d2001b7308 */ /* 0x0105e20000000800 */
[--C-:B------:R-:W-:Y:S01]  /*9410*/  FADD.FTZ R217, R36, -R229.reuse ;  /* 0x800000e524d97221 */ /* 0x100fe20000010000 */
[----:B------:R-:W-:Y:S01]  /*9420*/  FADD.FTZ R36, R38, -R229 ;  /* 0x800000e526247221 */ /* 0x000fe20000010000 */
[----:B------:R-:W-:Y:S01]  /*9430*/  FFMA.FTZ R38, -R19, R19, 1 ;  /* 0x3f80000013267423 */ /* 0x000fe20000010113 */
[----:B------:R-:W-:-:S04]  /*9440*/  FADD.FTZ R215, R30, -R215 ;  /* 0x800000d71ed77221 */ /* 0x000fc80000010000 */
[----:B------:R3:W-:Y:S01]  /*9450*/  MUFU.EX2 R26, R211 ;  /* 0x000000d3001a7308 */ /* 0x0007e20000000800 */
[----:B--2---:R-:W-:Y:S01]  /*9460*/  FFMA.FTZ R210, R32, UR5, -R230 ;  /* 0x0000000520d27c23 */ /* 0x004fe200080108e6 */
[----:B------:R-:W-:Y:S01]  /*9470*/  FSEL R28, R143, -INF , P2 ;  /* 0xff8000008f1c7808 */ /* 0x000fe20001000000 */
[----:B------:R2:W4:Y:S01]  /*9480*/  SHFL.IDX PT, R32, R13, R234, 0x1f ;  /* 0x00001fea0d207589 */ /* 0x00052200000e0000 */
[----:B------:R-:W-:Y:S01]  /*9490*/  FSEL R30, R142, -INF , P1 ;  /* 0xff8000008e1e7808 */ /* 0x000fe20000800000 */
[----:B------:R-:W-:Y:S01]  /*94a0*/  FMUL.FTZ R38, R38, R223 ;  /* 0x000000df26267220 */ /* 0x000fe20000410000 */
[----:B------:R-:W-:Y:S02]  /*94b0*/  FSEL R223, R4, -INF , P1 ;  /* 0xff80000004df7808 */ /* 0x000fe40000800000 */
[----:B------:R1:W-:Y:S01]  /*94c0*/  MUFU.EX2 R19, R221 ;  /* 0x000000dd00137308 */ /* 0x0003e20000000800 */
[----:B---3--:R-:W-:Y:S01]  /*94d0*/  FSEL R211, R7, -INF , P2 ;  /* 0xff80000007d37808 */ /* 0x008fe20001000000 */
[----:B--2---:R-:W-:-:S04]  /*94e0*/  VIADD R234, R8, 0x14 ;  /* 0x0000001408ea7836 */ /* 0x004fc80000000000 */
[----:B------:R-:W-:Y:S01]  /*94f0*/  FFMA.FTZ R211, R211, UR5, -R230 ;  /* 0x00000005d3d37c23 */ /* 0x000fe200080108e6 */
[----:B-1----:R-:W-:Y:S01]  /*9500*/  FADD.FTZ R221, R39, -R227 ;  /* 0x800000e327dd7221 */ /* 0x002fe20000010000 */
[----:B------:R-:W-:Y:S01]  /*9510*/  FFMA.FTZ R39, -R21, R21, 1 ;  /* 0x3f80000015277423 */ /* 0x000fe20000010115 */
[----:B------:R-:W-:Y:S01]  /*9520*/  FFMA.FTZ R21, -R20, R20, 1 ;  /* 0x3f80000014157423 */ /* 0x000fe20000010114 */
[--C-:B------:R-:W-:Y:S01]  /*9530*/  FFMA.FTZ R28, R28, UR5, -R233.reuse ;  /* 0x000000051c1c7c23 */ /* 0x100fe200080108e9 */
[----:B------:R1:W-:Y:S01]  /*9540*/  MUFU.EX2 R20, R218 ;  /* 0x000000da00147308 */ /* 0x0003e20000000800 */
[----:B------:R-:W-:Y:S01]  /*9550*/  FFMA.FTZ R30, R30, UR5, -R233 ;  /* 0x000000051e1e7c23 */ /* 0x000fe200080108e9 */
[----:B------:R2:W3:Y:S01]  /*9560*/  SHFL.IDX PT, R230, R13, R234, 0x1f ;  /* 0x00001fea0de67589 */ /* 0x0004e200000e0000 */
[----:B------:R-:W-:Y:S01]  /*9570*/  FMUL.FTZ R229, R118, R220 ;  /* 0x000000dc76e57220 */ /* 0x000fe20000410000 */
[----:B------:R-:W-:Y:S02]  /*9580*/  VIADD R233, R8, 0x18 ;  /* 0x0000001808e97836 */ /* 0x000fe40000000000 */
[----:B-1----:R-:W-:Y:S01]  /*9590*/  FMUL.FTZ R218, R98, R219 ;  /* 0x000000db62da7220 */ /* 0x002fe20000410000 */
[----:B------:R-:W-:-:S02]  /*95a0*/  FFMA.FTZ R219, R223, UR5, -R224 ;  /* 0x00000005dfdb7c23 */ /* 0x000fc400080108e0 */
[----:B------:R-:W-:Y:S01]  /*95b0*/  LDS R223, [R11+0x400] ;  /* 0x000400000bdf7984 */ /* 0x000fe20000000800 */
[----:B------:R-:W-:Y:S01]  /*95c0*/  FMUL.FTZ R39, R39, R218 ;  /* 0x000000da27277220 */ /* 0x000fe20000410000 */
[----:B------:R-:W-:Y:S01]  /*95d0*/  FADD.FTZ R37, R37, -R227 ;  /* 0x800000e325257221 */ /* 0x000fe20000010000 */
[----:B------:R-:W-:Y:S01]  /*95e0*/  FMUL.FTZ R218, R21, R229 ;  /* 0x000000e515da7220 */ /* 0x000fe20000410000 */
[----:B------:R-:W-:Y:S01]  /*95f0*/  FSEL R227, R5, -INF , P2 ;  /* 0xff80000005e37808 */ /* 0x000fe20001000000 */
[----:B------:R-:W1:Y:S01]  /*9600*/  SHFL.IDX PT, R229, R13, R233, 0x1f ;  /* 0x00001fe90de57589 */ /* 0x000e6200000e0000 */
[----:B--2---:R-:W-:-:S03]  /*9610*/  IADD3 R234, R8, 0x1c, RZ ;  /* 0x0000001c08ea7810 */ /* 0x004fc60007ffe0ff */
[----:B------:R-:W-:Y:S02]  /*9620*/  FFMA.FTZ R220, R227, UR5, -R224 ;  /* 0x00000005e3dc7c23 */ /* 0x000fe400080108e0 */
[----:B------:R2:W1:Y:S01]  /*9630*/  SHFL.IDX PT, R227, R13, R234, 0x1f ;  /* 0x00001fea0de37589 */ /* 0x00046200000e0000 */
[----:B------:R-:W-:Y:S01]  /*9640*/  FMUL.FTZ R224, R99, R222 ;  /* 0x000000de63e07220 */ /* 0x000fe20000410000 */
[----:B------:R4:W-:Y:S01]  /*9650*/  MUFU.EX2 R21, R139 ;  /* 0x0000008b00157308 */ /* 0x0009e20000000800 */
[----:B--2---:R-:W-:-:S07]  /*9660*/  FSEL R13, R3, -INF , P2 ;  /* 0xff800000030d7808 */ /* 0x004fce0001000000 */
[----:B------:R2:W-:Y:S01]  /*9670*/  MUFU.EX2 R11, R138 ;  /* 0x0000008a000b7308 */ /* 0x0005e20000000800 */
[----:B----4-:R-:W-:Y:S01]  /*9680*/  FSEL R139, R113, -INF , P1 ;  /* 0xff800000718b7808 */ /* 0x010fe20000800000 */
[----:B------:R-:W-:-:S06]  /*9690*/  FFMA.FTZ R222, R13, UR5, -R32 ;  /* 0x000000050dde7c23 */ /* 0x000fcc0008010820 */
[----:B------:R-:W4:Y:S01]  /*96a0*/  MUFU.EX2 R102, R102 ;  /* 0x0000006600667308 */ /* 0x000f220000000800 */
[----:B--2---:R-:W-:Y:S01]  /*96b0*/  FMUL.FTZ R138, R22, R224 ;  /* 0x000000e0168a7220 */ /* 0x004fe20000410000 */
[----:B------:R-:W-:Y:S02]  /*96c0*/  FSEL R224, R2, -INF , P2 ;  /* 0xff80000002e07808 */ /* 0x000fe40001000000 */
[----:B------:R-:W-:Y:S01]  /*96d0*/  FSEL R22, R114, -INF , P1 ;  /* 0xff80000072167808 */ /* 0x000fe20000800000 */
[----:B------:R-:W-:Y:S01]  /*96e0*/  FFMA.FTZ R139, R139, UR5, -R32 ;  /* 0x000000058b8b7c23 */ /* 0x000fe20008010820 */
[----:B------:R-:W-:Y:S02]  /*96f0*/  FMUL.FTZ R32, R96, R216 ;  /* 0x000000d860207220 */ /* 0x000fe40000410000 */
[----:B------:R-:W2:Y:S01]  /*9700*/  MUFU.EX2 R101, R101 ;  /* 0x0000006500657308 */ /* 0x000ea20000000800 */
[--C-:B---3--:R-:W-:Y:S01]  /*9710*/  FFMA.FTZ R224, R224, UR5, -R230.reuse ;  /* 0x00000005e0e07c23 */ /* 0x108fe200080108e6 */
[----:B------:R-:W-:Y:S01]  /*9720*/  FFMA.FTZ R216, R22, UR5, -R230 ;  /* 0x0000000516d87c23 */ /* 0x000fe200080108e6 */
[----:B------:R-:W-:Y:S01]  /*9730*/  FSEL R230, R115, -INF , P2 ;  /* 0xff80000073e67808 */ /* 0x000fe20001000000 */
[----:B------:R-:W-:-:S04]  /*9740*/  FMUL.FTZ R233, R95, R215 ;  /* 0x000000d75fe97220 */ /* 0x000fc80000410000 */
[----:B------:R-:W-:Y:S01]  /*9750*/  MUFU.EX2 R100, R100 ;  /* 0x0000006400647308 */ /* 0x000fe20000000800 */
[----:B-1----:R-:W-:Y:S01]  /*9760*/  FFMA.FTZ R215, R230, UR5, -R229 ;  /* 0x00000005e6d77c23 */ /* 0x002fe200080108e5 */
[----:B------:R-:W-:-:S06]  /*9770*/  FSEL R230, R116, -INF , P2 ;  /* 0xff80000074e67808 */ /* 0x000fcc0001000000 */
[----:B------:R1:W-:Y:S01]  /*9780*/  MUFU.EX2 R13, R137 ;  /* 0x00000089000d7308 */ /* 0x0003e20000000800 */
[----:B----4-:R-:W-:Y:S01]  /*9790*/  FMUL.FTZ R213, R102, R213 ;  /* 0x000000d566d57220 */ /* 0x010fe20000410000 */
[----:B-1----:R-:W-:Y:S01]  /*97a0*/  FMUL.FTZ R137, R23, R32 ;  /* 0x0000002017897220 */ /* 0x002fe20000410000 */
[----:B------:R-:W-:Y:S01]  /*97b0*/  FSEL R32, R117, -INF , P1 ;  /* 0xff80000075207808 */ /* 0x000fe20000800000 */
[----:B------:R-:W-:-:S04]  /*97c0*/  FFMA.FTZ R23, -R205, R205, 1 ;  /* 0x3f800000cd177423 */ /* 0x000fc800000101cd */
[----:B------:R-:W1:Y:S01]  /*97d0*/  MUFU.EX2 R18, R18 ;  /* 0x0000001200127308 */ /* 0x000e620000000800 */
[----:B------:R-:W-:Y:S01]  /*97e0*/  FFMA.FTZ R205, R32, UR5, -R229 ;  /* 0x0000000520cd7c23 */ /* 0x000fe200080108e5 */
[----:B------:R-:W-:Y:S01]  /*97f0*/  FSEL R229, R120, -INF , P1 ;  /* 0xff80000078e57808 */ /* 0x000fe20000800000 */
[----:B------:R-:W-:-:S05]  /*9800*/  FFMA.FTZ R32, -R204, R204, 1 ;  /* 0x3f800000cc207423 */ /* 0x000fca00000101cc */
[----:B------:R3:W-:Y:S01]  /*9810*/  MUFU.EX2 R22, R136 ;  /* 0x0000008800167308 */ /* 0x0007e20000000800 */
[----:B------:R-:W-:Y:S01]  /*9820*/  FFMA.FTZ R209, -R209, R209, 1 ;  /* 0x3f800000d1d17423 */ /* 0x000fe200000101d1 */
[----:B--2---:R-:W-:Y:S01]  /*9830*/  FMUL.FTZ R34, R101, R34 ;  /* 0x0000002265227220 */ /* 0x004fe20000410000 */
[----:B---3--:R-:W-:Y:S01]  /*9840*/  FMUL.FTZ R136, R23, R233 ;  /* 0x000000e917887220 */ /* 0x008fe20000410000 */
[----:B------:R-:W-:Y:S01]  /*9850*/  FMUL.FTZ R233, R97, R214 ;  /* 0x000000d661e97220 */ /* 0x000fe20000410000 */
[--C-:B------:R-:W-:Y:S01]  /*9860*/  FFMA.FTZ R214, R230, UR5, -R227.reuse ;  /* 0x00000005e6d67c23 */ /* 0x100fe200080108e3 */
[C---:B------:R-:W-:Y:S02]  /*9870*/  VIADD R230, R8.reuse, 0x8 ;  /* 0x0000000808e67836 */ /* 0x040fe40000000000 */
[----:B------:R2:W-:Y:S01]  /*9880*/  MUFU.EX2 R23, R135 ;  /* 0x0000008700177308 */ /* 0x0005e20000000800 */
[----:B------:R-:W-:Y:S01]  /*9890*/  FFMA.FTZ R204, R229, UR5, -R227 ;  /* 0x00000005e5cc7c23 */ /* 0x000fe200080108e3 */
[----:B------:R-:W-:Y:S01]  /*98a0*/  FMUL.FTZ R207, R207, R213 ;  /* 0x000000d5cfcf7220 */ /* 0x000fe20000410000 */
[----:B------:R-:W-:Y:S01]  /*98b0*/  VIADD R229, R8, 0x4 ;  /* 0x0000000408e57836 */ /* 0x000fe20000000000 */
[----:B------:R3:W-:Y:S01]  /*98c0*/  SHFL.IDX PT, R213, R223, R230, 0x1f ;  /* 0x00001fe6dfd57589 */ /* 0x0007e200000e0000 */
[----:B------:R-:W-:Y:S01]  /*98d0*/  FFMA.FTZ R227, -R208, R208, 1 ;  /* 0x3f800000d0e37423 */ /* 0x000fe200000101d0 */
[----:B--2---:R-:W-:-:S02]  /*98e0*/  FMUL.FTZ R135, R32, R233 ;  /* 0x000000e920877220 */ /* 0x004fc40000410000 */
[----:B------:R-:W2:Y:S01]  /*98f0*/  MUFU.EX2 R103, R103 ;  /* 0x0000006700677308 */ /* 0x000ea20000000800 */
[C---:B------:R-:W-:Y:S01]  /*9900*/  VIADD R233, R8.reuse, 0x14 ;  /* 0x0000001408e97836 */ /* 0x040fe20000000000 */
[----:B---3--:R-:W-:-:S06]  /*9910*/  IADD3 R230, R8, 0xc, RZ ;  /* 0x0000000c08e67810 */ /* 0x008fcc0007ffe0ff */
[----:B------:R3:W-:Y:S01]  /*9920*/  MUFU.EX2 R32, R134 ;  /* 0x0000008600207308 */ /* 0x0007e20000000800 */
[----:B------:R-:W-:Y:S01]  /*9930*/  FMUL.FTZ R208, R104, R212 ;  /* 0x000000d468d07220 */ /* 0x000fe20000410000 */
[----:B-1----:R-:W-:Y:S01]  /*9940*/  FMUL.FTZ R217, R18, R217 ;  /* 0x000000d912d97220 */ /* 0x002fe20000410000 */
[----:B------:R-:W-:Y:S01]  /*9950*/  SHFL.IDX PT, R212, R223, R229, 0x1f ;  /* 0x00001fe5dfd47589 */ /* 0x000fe200000e0000 */
[----:B---3--:R-:W-:Y:S01]  /*9960*/  FMUL.FTZ R134, R209, R34 ;  /* 0x00000022d1867220 */ /* 0x008fe20000410000 */
[----:B------:R-:W-:Y:S02]  /*9970*/  FMUL.FTZ R34, R100, R35 ;  /* 0x0000002364227220 */ /* 0x000fe40000410000 */
[----:B------:R-:W1:Y:S01]  /*9980*/  SHFL.IDX PT, R209, R223, R8, 0x1f ;  /* 0x00001f08dfd17589 */ /* 0x000e6200000e0000 */
[----:B------:R-:W-:Y:S01]  /*9990*/  FFMA.FTZ R35, -R88, R88, 1 ;  /* 0x3f80000058237423 */ /* 0x000fe20000010158 */
[----:B------:R-:W3:Y:S01]  /*99a0*/  MUFU.EX2 R108, R108 ;  /* 0x0000006c006c7308 */ /* 0x000ee20000000800 */
[----:B------:R-:W-:Y:S01]  /*99b0*/  FMUL.FTZ R88, R228, R34 ;  /* 0x00000022e4587220 */ /* 0x000fe20000410000 */
[----:B------:R4:W-:Y:S04]  /*99c0*/  SHFL.IDX PT, R229, R223, R230, 0x1f ;  /* 0x00001fe6dfe57589 */ /* 0x0009e800000e0000 */
[----:B------:R-:W1:Y:S02]  /*99d0*/  SHFL.IDX PT, R228, R223, R233, 0x1f ;  /* 0x00001fe9dfe47589 */ /* 0x000e6400000e0000 */
[----:B------:R2:W-:Y:S01]  /*99e0*/  MUFU.EX2 R34, R132 ;  /* 0x0000008400227308 */ /* 0x0005e20000000800 */
[----:B----4-:R-:W-:Y:S01]  /*99f0*/  IADD3 R230, R8, 0x18, RZ ;  /* 0x0000001808e67810 */ /* 0x010fe20007ffe0ff */
[----:B--2---:R-:W-:-:S04]  /*9a00*/  FMUL.FTZ R132, R35, R217 ;  /* 0x000000d923847220 */ /* 0x004fc80000410000 */
[----:B------:R-:W2:Y:S02]  /*9a10*/  SHFL.IDX PT, R217, R223, R230, 0x1f ;  /* 0x00001fe6dfd97589 */ /* 0x000ea400000e0000 */
[----:B------:R-:W4:Y:S01]  /*9a20*/  MUFU.EX2 R105, R105 ;  /* 0x0000006900697308 */ /* 0x000f220000000800 */
[----:B------:R-:W-:Y:S01]  /*9a30*/  FFMA.FTZ R206, -R206, R206, 1 ;  /* 0x3f800000cece7423 */ /* 0x000fe200000101ce */
[----:B------:R-:W-:Y:S01]  /*9a40*/  FMUL.FTZ R33, R103, R33 ;  /* 0x0000002167217220 */ /* 0x000fe20000410000 */
[----:B---3--:R-:W-:Y:S02]  /*9a50*/  FMUL.FTZ R37, R108, R37 ;  /* 0x000000256c257220 */ /* 0x008fe40000410000 */
[----:B------:R-:W-:-:S03]  /*9a60*/  FMUL.FTZ R208, R206, R208 ;  /* 0x000000d0ced07220 */ /* 0x000fc60000410000 */
[----:B------:R-:W3:Y:S01]  /*9a70*/  MUFU.EX2 R107, R107 ;  /* 0x0000006b006b7308 */ /* 0x000ee20000000800 */
[----:B------:R-:W-:-:S07]  /*9a80*/  FMUL.FTZ R206, R227, R33 ;  /* 0x00000021e3ce7220 */ /* 0x000fce0000410000 */
[----:B------:R-:W2:Y:S01]  /*9a90*/  MUFU.EX2 R111, R111 ;  /* 0x0000006f006f7308 */ /* 0x000ea20000000800 */
[----:B-1----:R-:W-:-:S07]  /*9aa0*/  FADD.FTZ R40, R40, -R209 ;  /* 0x800000d128287221 */ /* 0x002fce0000010000 */
[----:B------:R-:W1:Y:S01]  /*9ab0*/  MUFU.EX2 R106, R106 ;  /* 0x0000006a006a7308 */ /* 0x000e620000000800 */
[----:B------:R-:W-:-:S07]  /*9ac0*/  FADD.FTZ R42, R42, -R209 ;  /* 0x800000d12a2a7221 */ /* 0x000fce0000010000 */
[----:B------:R4:W-:Y:S01]  /*9ad0*/  MUFU.EX2 R33, R133 ;  /* 0x0000008500217308 */ /* 0x0009e20000000800 */
[----:B------:R-:W-:-:S07]  /*9ae0*/  FADD.FTZ R209, R49, -R228 ;  /* 0x800000e431d17221 */ /* 0x000fce0000010000 */
[----:B------:R-:W1:Y:S01]  /*9af0*/  MUFU.EX2 R110, R110 ;  /* 0x0000006e006e7308 */ /* 0x000e620000000800 */
[----:B----4-:R-:W-:Y:S01]  /*9b00*/  FFMA.FTZ R133, -R235, R235, 1 ;  /* 0x3f800000eb857423 */ /* 0x010fe200000101eb */
[----:B------:R-:W-:-:S03]  /*9b10*/  FMUL.FTZ R49, R105, R40 ;  /* 0x0000002869317220 */ /* 0x000fc60000410000 */
[----:B------:R-:W-:-:S03]  /*9b20*/  FMUL.FTZ R133, R133, R37 ;  /* 0x0000002585857220 */ /* 0x000fc60000410000 */
[----:B------:R-:W4:Y:S01]  /*9b30*/  MUFU.EX2 R109, R109 ;  /* 0x0000006d006d7308 */ /* 0x000f220000000800 */
[--C-:B------:R-:W-:Y:S01]  /*9b40*/  FADD.FTZ R43, R43, -R212.reuse ;  /* 0x800000d42b2b7221 */ /* 0x100fe20000010000 */
[----:B------:R-:W-:-:S06]  /*9b50*/  FADD.FTZ R41, R41, -R212 ;  /* 0x800000d429297221 */ /* 0x000fcc0000010000 */
[----:B------:R1:W-:Y:S01]  /*9b60*/  MUFU.EX2 R37, R129 ;  /* 0x0000008100257308 */ /* 0x0003e20000000800 */
[----:B---3--:R-:W-:Y:S01]  /*9b70*/  FMUL.FTZ R36, R107, R36 ;  /* 0x000000246b247220 */ /* 0x008fe20000410000 */
[----:B--2---:R-:W-:Y:S01]  /*9b80*/  FADD.FTZ R212, R52, -R217 ;  /* 0x800000d934d47221 */ /* 0x004fe20000010000 */
[----:B------:R-:W-:Y:S02]  /*9b90*/  VIADD R227, R8, 0x10 ;  /* 0x0000001008e37836 */ /* 0x000fe40000000000 */
[----:B-1----:R-:W-:Y:S01]  /*9ba0*/  FADD.FTZ R129, R45, -R229 ;  /* 0x800000e52d817221 */ /* 0x002fe20000010000 */
[----:B------:R-:W-:Y:S01]  /*9bb0*/  FFMA.FTZ R45, -R231, R231, 1 ;  /* 0x3f800000e72d7423 */ /* 0x000fe200000101e7 */
[----:B------:R-:W-:Y:S01]  /*9bc0*/  FFMA.FTZ R226, -R226, R226, 1 ;  /* 0x3f800000e2e27423 */ /* 0x000fe200000101e2 */
[----:B------:R-:W-:Y:S02]  /*9bd0*/  FMUL.FTZ R52, R111, R43 ;  /* 0x0000002b6f347220 */ /* 0x000fe40000410000 */
[----:B------:R-:W-:Y:S01]  /*9be0*/  FMUL.FTZ R45, R45, R49 ;  /* 0x000000312d2d7220 */ /* 0x000fe20000410000 */
[----:B------:R-:W-:Y:S01]  /*9bf0*/  FFMA.FTZ R49, -R90, R90, 1 ;  /* 0x3f8000005a317423 */ /* 0x000fe2000001015a */
[--C-:B------:R-:W-:Y:S01]  /*9c00*/  FADD.FTZ R44, R44, -R213.reuse ;  /* 0x800000d52c2c7221 */ /* 0x100fe20000010000 */
[----:B------:R-:W-:Y:S01]  /*9c10*/  FFMA.FTZ R225, -R225, R225, 1 ;  /* 0x3f800000e1e17423 */ /* 0x000fe200000101e1 */
[----:B------:R-:W-:Y:S01]  /*9c20*/  FMUL.FTZ R221, R106, R221 ;  /* 0x000000dd6add7220 */ /* 0x000fe20000410000 */
[----:B------:R-:W-:Y:S01]  /*9c30*/  FADD.FTZ R46, R46, -R213 ;  /* 0x800000d52e2e7221 */ /* 0x000fe20000010000 */
[----:B------:R1:W2:Y:S01]  /*9c40*/  MUFU.EX2 R35, R131 ;  /* 0x0000008300237308 */ /* 0x0002a20000000800 */
[----:B------:R-:W-:Y:S01]  /*9c50*/  FMUL.FTZ R49, R49, R52 ;  /* 0x0000003431317220 */ /* 0x000fe20000410000 */
[----:B------:R-:W-:Y:S01]  /*9c60*/  FFMA.FTZ R52, -R237, R237, 1 ;  /* 0x3f800000ed347423 */ /* 0x000fe200000101ed */
[----:B------:R-:W-:Y:S01]  /*9c70*/  FMUL.FTZ R44, R110, R44 ;  /* 0x0000002c6e2c7220 */ /* 0x000fe20000410000 */
[----:B------:R-:W3:Y:S01]  /*9c80*/  SHFL.IDX PT, R227, R223, R227, 0x1f ;  /* 0x00001fe3dfe37589 */ /* 0x000ee200000e0000 */
[----:B------:R-:W-:Y:S01]  /*9c90*/  FFMA.FTZ R92, -R92, R92, 1 ;  /* 0x3f8000005c5c7423 */ /* 0x000fe2000001015c */
[----:B------:R-:W-:Y:S01]  /*9ca0*/  FFMA.FTZ R91, -R91, R91, 1 ;  /* 0x3f8000005b5b7423 */ /* 0x000fe2000001015b */
[----:B------:R-:W-:Y:S01]  /*9cb0*/  FMUL.FTZ R46, R14, R46 ;  /* 0x0000002e0e2e7220 */ /* 0x000fe20000410000 */
[----:B-1----:R-:W-:-:S02]  /*9cc0*/  FMUL.FTZ R131, R226, R36 ;  /* 0x00000024e2837220 */ /* 0x002fc40000410000 */
[----:B------:R1:W-:Y:S01]  /*9cd0*/  MUFU.EX2 R36, R130 ;  /* 0x0000008200247308 */ /* 0x0003e20000000800 */
[----:B----4-:R-:W-:Y:S01]  /*9ce0*/  FMUL.FTZ R129, R109, R129 ;  /* 0x000000816d817220 */ /* 0x010fe20000410000 */
[----:B------:R-:W4:Y:S01]  /*9cf0*/  SHFL.IDX PT, R223, R223, R234, 0x1f ;  /* 0x00001feadfdf7589 */ /* 0x000f2200000e0000 */
[----:B------:R-:W-:Y:S01]  /*9d00*/  FMUL.FTZ R52, R52, R44 ;  /* 0x0000002c34347220 */ /* 0x000fe20000410000 */
[----:B------:R-:W-:Y:S01]  /*9d10*/  FMUL.FTZ R44, R92, R46 ;  /* 0x0000002e5c2c7220 */ /* 0x000fe20000410000 */
[----:B-1----:R-:W-:Y:S01]  /*9d20*/  FMUL.FTZ R130, R225, R221 ;  /* 0x000000dde1827220 */ /* 0x002fe20000410000 */
[----:B------:R-:W-:Y:S02]  /*9d30*/  VIADD R221, R8, 0x8 ;  /* 0x0000000808dd7836 */ /* 0x000fe40000000000 */
[----:B------:R-:W-:-:S03]  /*9d40*/  FMUL.FTZ R46, R91, R129 ;  /* 0x000000815b2e7220 */ /* 0x000fc60000410000 */
[----:B------:R-:W1:Y:S01]  /*9d50*/  SHFL.IDX PT, R91, R17, R221, 0x1f ;  /* 0x00001fdd115b7589 */ /* 0x000e6200000e0000 */
[----:B------:R-:W-:Y:S01]  /*9d60*/  FFMA.FTZ R232, -R232, R232, 1 ;  /* 0x3f800000e8e87423 */ /* 0x000fe200000101e8 */
[----:B------:R-:W-:Y:S01]  /*9d70*/  FMUL.FTZ R41, R15, R41 ;  /* 0x000000290f297220 */ /* 0x000fe20000410000 */
[----:B------:R-:W-:Y:S01]  /*9d80*/  FADD.FTZ R47, R47, -R229 ;  /* 0x800000e52f2f7221 */ /* 0x000fe20000010000 */
[--C-:B---3--:R-:W-:Y:S01]  /*9d90*/  FADD.FTZ R48, R48, -R227.reuse ;  /* 0x800000e330307221 */ /* 0x108fe20000010000 */
[----:B------:R-:W-:Y:S01]  /*9da0*/  FADD.FTZ R50, R50, -R227 ;  /* 0x800000e332327221 */ /* 0x000fe20000010000 */
[----:B------:R-:W-:Y:S01]  /*9db0*/  FMUL.FTZ R43, R232, R41 ;  /* 0x00000029e82b7220 */ /* 0x000fe20000410000 */
[----:B------:R-:W-:Y:S01]  /*9dc0*/  FFMA.FTZ R236, -R236, R236, 1 ;  /* 0x3f800000ecec7423 */ /* 0x000fe200000101ec */
[----:B------:R-:W-:Y:S01]  /*9dd0*/  FFMA.FTZ R93, -R93, R93, 1 ;  /* 0x3f8000005d5d7423 */ /* 0x000fe2000001015d */
[----:B------:R-:W-:Y:S01]  /*9de0*/  FMUL.FTZ R47, R24, R47 ;  /* 0x0000002f182f7220 */ /* 0x000fe20000410000 */
[----:B------:R-:W-:Y:S01]  /*9df0*/  FMUL.FTZ R48, R25, R48 ;  /* 0x0000003019307220 */ /* 0x000fe20000410000 */
[----:B----4-:R-:W-:Y:S01]  /*9e00*/  FADD.FTZ R40, R53, -R223 ;  /* 0x800000df35287221 */ /* 0x010fe20000010000 */
[----:B------:R-:W-:Y:S01]  /*9e10*/  FFMA.FTZ R53, -R164, R164, 1 ;  /* 0x3f800000a4357423 */ /* 0x000fe200000101a4 */
[----:B------:R-:W-:Y:S01]  /*9e20*/  FMUL.FTZ R41, R26, R50 ;  /* 0x000000321a297220 */ /* 0x000fe20000410000 */
[----:B------:R-:W-:Y:S01]  /*9e30*/  FFMA.FTZ R94, -R94, R94, 1 ;  /* 0x3f8000005e5e7423 */ /* 0x000fe2000001015e */
[----:B------:R-:W-:Y:S01]  /*9e40*/  FMUL.FTZ R209, R27, R209 ;  /* 0x000000d11bd17220 */ /* 0x000fe20000410000 */
[----:B------:R-:W-:-:S02]  /*9e50*/  VIADD R225, R8, 0x4 ;  /* 0x0000000408e17836 */ /* 0x000fc40000000000 */
[----:B------:R-:W-:Y:S02]  /*9e60*/  VIADD R235, R8, 0x10 ;  /* 0x0000001008eb7836 */ /* 0x000fe40000000000 */
[----:B------:R-:W-:Y:S01]  /*9e70*/  FMUL.FTZ R53, R53, R47 ;  /* 0x0000002f35357220 */ /* 0x000fe20000410000 */
[----:B------:R-:W-:Y:S01]  /*9e80*/  FMUL.FTZ R50, R236, R48 ;  /* 0x00000030ec327220 */ /* 0x000fe20000410000 */
[----:B------:R-:W-:Y:S01]  /*9e90*/  FMUL.FTZ R47, R94, R41 ;  /* 0x000000295e2f7220 */ /* 0x000fe20000410000 */
[--C-:B-1----:R-:W-:Y:S01]  /*9ea0*/  FADD.FTZ R60, R60, -R91.reuse ;  /* 0x8000005b3c3c7221 */ /* 0x102fe20000010000 */
[----:B------:R-:W-:Y:S01]  /*9eb0*/  FADD.FTZ R62, R62, -R91 ;  /* 0x8000005b3e3e7221 */ /* 0x000fe20000010000 */
[----:B------:R-:W-:Y:S01]  /*9ec0*/  IADD3 R226, R8, 0xc, RZ ;  /* 0x0000000c08e27810 */ /* 0x000fe20007ffe0ff */
[----:B------:R-:W-:Y:S01]  /*9ed0*/  LDS R91, [R12+0x400] ;  /* 0x000400000c5b7984 */ /* 0x000fe20000000800 */
[----:B------:R-:W-:-:S03]  /*9ee0*/  FMUL.FTZ R48, R93, R209 ;  /* 0x000000d15d307220 */ /* 0x000fc60000410000 */
[----:B------:R-:W1:Y:S04]  /*9ef0*/  SHFL.IDX PT, R41, R17, R8, 0x1f ;  /* 0x00001f0811297589 */ /* 0x000e6800000e0000 */
[----:B------:R-:W3:Y:S04]  /*9f00*/  SHFL.IDX PT, R90, R17, R225, 0x1f ;  /* 0x00001fe1115a7589 */ /* 0x000ee800000e0000 */
[----:B------:R-:W4:Y:S04]  /*9f10*/  SHFL.IDX PT, R93, R17, R235, 0x1f ;  /* 0x00001feb115d7589 */ /* 0x000f2800000e0000 */
[----:B------:R-:W2:Y:S04]  /*9f20*/  SHFL.IDX PT, R129, R17, R233, 0x1f ;  /* 0x00001fe911817589 */ /* 0x000ea800000e0000 */
[----:B------:R-:W2:Y:S04]  /*9f30*/  SHFL.IDX PT, R92, R17, R230, 0x1f ;  /* 0x00001fe6115c7589 */ /* 0x000ea800000e0000 */
[----:B------:R-:W2:Y:S04]  /*9f40*/  SHFL.IDX PT, R209, R17, R226, 0x1f ;  /* 0x00001fe211d17589 */ /* 0x000ea800000e0000 */
[----:B------:R1:W2:Y:S01]  /*9f50*/  SHFL.IDX PT, R94, R17, R234, 0x1f ;  /* 0x00001fea115e7589 */ /* 0x0002a200000e0000 */
[----:B------:R-:W-:Y:S01]  /*9f60*/  FADD.FTZ R223, R55, -R223 ;  /* 0x800000df37df7221 */ /* 0x000fe20000010000 */
[----:B------:R-:W2:Y:S01]  /*9f70*/  MUFU.EX2 R127, R127 ;  /* 0x0000007f007f7308 */ /* 0x000ea20000000800 */
        /* <DEDUP_REMOVED lines=14> */
[----:B---3--:R-:W-:Y:S01]  /*a060*/  FADD.FTZ R57, R57, -R90 ;  /* 0x8000005a39397221 */ /* 0x008fe20000010000 */
[--C-:B----4-:R-:W-:Y:S01]  /*a070*/  FADD.FTZ R64, R64, -R93.reuse ;  /* 0x8000005d40407221 */ /* 0x110fe20000010000 */
[----:B------:R1:W-:Y:S01]  /*a080*/  MUFU.EX2 R17, R28 ;  /* 0x0000001c00117308 */ /* 0x0003e20000000800 */
[----:B------:R-:W-:Y:S01]  /*a090*/  FADD.FTZ R93, R66, -R93 ;  /* 0x8000005d425d7221 */ /* 0x000fe20000010000 */
[----:B--2---:R-:W-:Y:S01]  /*a0a0*/  FADD.FTZ R66, R65, -R129 ;  /* 0x8000008141427221 */ /* 0x004fe20000010000 */
[----:B------:R-:W-:Y:S01]  /*a0b0*/  FMUL.FTZ R42, R89, R42 ;  /* 0x0000002a592a7220 */ /* 0x000fe20000410000 */
[----:B------:R-:W-:Y:S01]  /*a0c0*/  FADD.FTZ R65, R68, -R92 ;  /* 0x8000005c44417221 */ /* 0x000fe20000010000 */
[----:B------:R-:W-:Y:S01]  /*a0d0*/  FFMA.FTZ R89, -R163, R163, 1 ;  /* 0x3f800000a3597423 */ /* 0x000fe200000101a3 */
[----:B------:R-:W-:Y:S01]  /*a0e0*/  FMUL.FTZ R51, R19, R51 ;  /* 0x0000003313337220 */ /* 0x000fe20000410000 */
[--C-:B------:R-:W-:Y:S01]  /*a0f0*/  FADD.FTZ R63, R63, -R209.reuse ;  /* 0x800000d13f3f7221 */ /* 0x100fe20000010000 */
        /* <DEDUP_REMOVED lines=23> */
[----:B------:R-:W3:Y:S01]  /*a270*/  MUFU.EX2 R124, R124 ;  /* 0x0000007c007c7308 */ /* 0x000ee20000000800 */
[----:B------:R-:W-:Y:S01]  /*a280*/  FMUL.FTZ R89, R89, R212 ;  /* 0x000000d459597220 */ /* 0x000fe20000410000 */
[----:B------:R-:W-:Y:S01]  /*a290*/  FADD.FTZ R61, R61, -R209 ;  /* 0x800000d13d3d7221 */ /* 0x000fe20000010000 */
[----:B------:R-:W-:Y:S01]  /*a2a0*/  FADD.FTZ R67, R67, -R129 ;  /* 0x8000008143437221 */ /* 0x000fe20000010000 */
[----:B------:R-:W-:Y:S01]  /*a2b0*/  FMUL.FTZ R57, R57, R63 ;  /* 0x0000003f39397220 */ /* 0x000fe20000410000 */
[----:B------:R-:W-:Y:S01]  /*a2c0*/  FMUL.FTZ R56, R56, R93 ;  /* 0x0000005d38387220 */ /* 0x000fe20000410000 */
[----:B------:R-:W1:Y:S01]  /*a2d0*/  SHFL.IDX PT, R62, R91, R221, 0x1f ;  /* 0x00001fdd5b3e7589 */ /* 0x000e6200000e0000 */
[----:B------:R-:W-:-:S03]  /*a2e0*/  FADD.FTZ R58, R58, -R41 ;  /* 0x800000293a3a7221 */ /* 0x000fc60000010000 */
[----:B------:R-:W-:Y:S01]  /*a2f0*/  SHFL.IDX PT, R212, R91, R8, 0x1f ;  /* 0x00001f085bd47589 */ /* 0x000fe200000e0000 */
[----:B------:R-:W1:Y:S03]  /*a300*/  MUFU.EX2 R126, R126 ;  /* 0x0000007e007e7308 */ /* 0x000e660000000800 */
[----:B------:R-:W-:Y:S04]  /*a310*/  SHFL.IDX PT, R63, R91, R225, 0x1f ;  /* 0x00001fe15b3f7589 */ /* 0x000fe800000e0000 */
[----:B------:R-:W-:Y:S04]  /*a320*/  SHFL.IDX PT, R112, R91, R226, 0x1f ;  /* 0x00001fe25b707589 */ /* 0x000fe800000e0000 */
[----:B------:R-:W-:Y:S04]  /*a330*/  SHFL.IDX PT, R209, R91, R235, 0x1f ;  /* 0x00001feb5bd17589 */ /* 0x000fe800000e0000 */
[----:B------:R-:W-:Y:S04]  /*a340*/  SHFL.IDX PT, R93, R91, R233, 0x1f ;  /* 0x00001fe95b5d7589 */ /* 0x000fe800000e0000 */
[----:B------:R-:W-:Y:S04]  /*a350*/  SHFL.IDX PT, R129, R91, R230, 0x1f ;  /* 0x00001fe65b817589 */ /* 0x000fe800000e0000 */
[----:B------:R-:W1:Y:S01]  /*a360*/  SHFL.IDX PT, R91, R91, R234, 0x1f ;  /* 0x00001fea5b5b7589 */ /* 0x000e6200000e0000 */
[----:B------:R-:W1:Y:S01]  /*a370*/  MUFU.EX2 R122, R122 ;  /* 0x0000007a007a7308 */ /* 0x000e620000000800 */
[----:B------:R-:W-:Y:S01]  /*a380*/  FFMA.FTZ R69, -R157, R157, 1 ;  /* 0x3f8000009d457423 */ /* 0x000fe2000001019d */
[----:B------:R-:W-:Y:S01]  /*a390*/  FMUL.FTZ R58, R23, R58 ;  /* 0x0000003a173a7220 */ /* 0x000fe20000410000 */
[----:B------:R1:W5:Y:S04]  /*a3a0*/  LDL.LU R163, [R1+0xe4] ;  /* 0x0000e40001a37983 */ /* 0x0003680000300800 */
[----:B------:R1:W5:Y:S01]  /*a3b0*/  LDL.LU R162, [R1+0xe0] ;  /* 0x0000e00001a27983 */ /* 0x0003620000300800 */
[----:B------:R-:W1:Y:S03]  /*a3c0*/  MUFU.EX2 R125, R125 ;  /* 0x0000007d007d7308 */ /* 0x000e660000000800 */
[----:B------:R1:W5:Y:S01]  /*a3d0*/  LDL.LU R161, [R1+0xdc] ;  /* 0x0000dc0001a17983 */ /* 0x0003620000300800 */
[----:B------:R-:W-:Y:S01]  /*a3e0*/  FMUL.FTZ R59, R33, R59 ;  /* 0x0000003b213b7220 */ /* 0x000fe20000410000 */
[----:B------:R-:W-:-:S02]  /*a3f0*/  FMUL.FTZ R69, R69, R58 ;  /* 0x0000003a45457220 */ /* 0x000fc40000410000 */
[----:B------:R1:W5:Y:S01]  /*a400*/  LDL.LU R160, [R1+0xd8] ;  /* 0x0000d80001a07983 */ /* 0x0003620000300800 */
[----:B------:R4:W-:Y:S01]  /*a410*/  MUFU.EX2 R41, R29 ;  /* 0x0000001d00297308 */ /* 0x0009e20000000800 */
[----:B------:R-:W-:Y:S02]  /*a420*/  FFMA.FTZ R58, -R150, R150, 1 ;  /* 0x3f800000963a7423 */ /* 0x000fe40000010196 */
[----:B------:R1:W5:Y:S01]  /*a430*/  LDL.LU R159, [R1+0xd4] ;  /* 0x0000d400019f7983 */ /* 0x0003620000300800 */
[----:B--2---:R-:W-:Y:S01]  /*a440*/  FMUL.FTZ R64, R128, R64 ;  /* 0x0000004080407220 */ /* 0x004fe20000410000 */
[----:B------:R-:W-:Y:S02]  /*a450*/  FADD.FTZ R92, R70, -R92 ;  /* 0x8000005c465c7221 */ /* 0x000fe40000010000 */
[----:B------:R2:W5:Y:S01]  /*a460*/  LDL.LU R158, [R1+0xd0] ;  /* 0x0000d000019e7983 */ /* 0x0005620000300800 */
[----:B----4-:R-:W-:-:S03]  /*a470*/  FFMA.FTZ R29, -R155, R155, 1 ;  /* 0x3f8000009b1d7423 */ /* 0x010fc6000001019b */
[----:B------:R2:W5:Y:S01]  /*a480*/  LDL.LU R157, [R1+0xcc] ;  /* 0x0000cc00019d7983 */ /* 0x0005620000300800 */
[----:B------:R-:W-:Y:S01]  /*a490*/  FFMA.FTZ R70, -R154, R154, 1 ;  /* 0x3f8000009a467423 */ /* 0x000fe2000001019a */
[----:B------:R4:W2:Y:S02]  /*a4a0*/  MUFU.EX2 R12, R31 ;  /* 0x0000001f000c7308 */ /* 0x0008a40000000800 */
[----:B------:R1:W5:Y:S01]  /*a4b0*/  LDL.LU R156, [R1+0xc8] ;  /* 0x0000c800019c7983 */ /* 0x0003620000300800 */
[----:B------:R-:W-:Y:S01]  /*a4c0*/  FMUL.FTZ R29, R29, R59 ;  /* 0x0000003b1d1d7220 */ /* 0x000fe20000410000 */
[----:B------:R-:W-:Y:S02]  /*a4d0*/  FMUL.FTZ R64, R58, R64 ;  /* 0x000000403a407220 */ /* 0x000fe40000410000 */
[----:B------:R1:W5:Y:S01]  /*a4e0*/  LDL.LU R155, [R1+0xc4] ;  /* 0x0000c400019b7983 */ /* 0x0003620000300800 */
[----:B------:R-:W-:Y:S01]  /*a4f0*/  FFMA.FTZ R59, -R149, R149, 1 ;  /* 0x3f800000953b7423 */ /* 0x000fe20000010195 */
[----:B------:R-:W-:Y:S01]  /*a500*/  FMUL.FTZ R66, R121, R66 ;  /* 0x0000004279427220 */ /* 0x000fe20000410000 */
[----:B----4-:R-:W-:Y:S01]  /*a510*/  FFMA.FTZ R31, -R152, R152, 1 ;  /* 0x3f800000981f7423 */ /* 0x010fe20000010198 */
[----:B------:R4:W5:Y:S01]  /*a520*/  LDL.LU R154, [R1+0xc0] ;  /* 0x0000c000019a7983 */ /* 0x0009620000300800 */
[----:B------:R-:W-:Y:S01]  /*a530*/  FFMA.FTZ R58, -R148, R148, 1 ;  /* 0x3f800000943a7423 */ /* 0x000fe20000010194 */
[----:B---3--:R-:W-:-:S02]  /*a540*/  FMUL.FTZ R67, R124, R67 ;  /* 0x000000437c437220 */ /* 0x008fc40000410000 */
[----:B------:R4:W5:Y:S01]  /*a550*/  LDL.LU R153, [R1+0xbc] ;  /* 0x0000bc0001997983 */ /* 0x0009620000300800 */
[----:B------:R-:W-:Y:S01]  /*a560*/  FMUL.FTZ R61, R36, R61 ;  /* 0x0000003d243d7220 */ /* 0x000fe20000410000 */
[----:B------:R-:W-:Y:S02]  /*a570*/  FMUL.FTZ R60, R34, R60 ;  /* 0x0000003c223c7220 */ /* 0x000fe40000410000 */
[----:B------:R4:W5:Y:S01]  /*a580*/  LDL.LU R152, [R1+0xb8] ;  /* 0x0000b80001987983 */ /* 0x0009620000300800 */
[----:B------:R-:W-:-:S03]  /*a590*/  FMUL.FTZ R59, R59, R66 ;  /* 0x000000423b3b7220 */ /* 0x000fc60000410000 */
[----:B------:R4:W5:Y:S01]  /*a5a0*/  LDL.LU R151, [R1+0xb4] ;  /* 0x0000b40001977983 */ /* 0x0009620000300800 */
[----:B------:R-:W-:Y:S01]  /*a5b0*/  FMUL.FTZ R58, R58, R67 ;  /* 0x000000433a3a7220 */ /* 0x000fe20000410000 */
[----:B------:R-:W-:Y:S02]  /*a5c0*/  FFMA.FTZ R66, -R147, R147, 1 ;  /* 0x3f80000093427423 */ /* 0x000fe40000010193 */
[----:B------:R4:W5:Y:S01]  /*a5d0*/  LDL.LU R150, [R1+0xb0] ;  /* 0x0000b00001967983 */ /* 0x0009620000300800 */
[----:B-1----:R-:W-:Y:S01]  /*a5e0*/  FMUL.FTZ R65, R126, R65 ;  /* 0x000000417e417220 */ /* 0x002fe20000410000 */
[----:B------:R-:W-:Y:S02]  /*a5f0*/  FMUL.FTZ R31, R31, R61 ;  /* 0x0000003d1f1f7220 */ /* 0x000fe40000410000 */
[----:B------:R4:W5:Y:S01]  /*a600*/  LDL.LU R149, [R1+0xac] ;  /* 0x0000ac0001957983 */ /* 0x0009620000300800 */
[----:B------:R-:W-:Y:S01]  /*a610*/  FFMA.FTZ R67, -R146, R146, 1 ;  /* 0x3f80000092437423 */ /* 0x000fe20000010192 */
[----:B------:R-:W-:-:S02]  /*a620*/  FMUL.FTZ R70, R70, R60 ;  /* 0x0000003c46467220 */ /* 0x000fc40000410000 */
[----:B------:R4:W5:Y:S01]  /*a630*/  LDL.LU R148, [R1+0xa8] ;  /* 0x0000a80001947983 */ /* 0x0009620000300800 */
[----:B------:R-:W-:Y:S01]  /*a640*/  FFMA.FTZ R61, -R145, R145, 1 ;  /* 0x3f800000913d7423 */ /* 0x000fe20000010191 */
[----:B------:R-:W-:Y:S02]  /*a650*/  FMUL.FTZ R90, R122, R90 ;  /* 0x0000005a7a5a7220 */ /* 0x000fe40000410000 */
[----:B------:R4:W5:Y:S01]  /*a660*/  LDL.LU R147, [R1+0xa4] ;  /* 0x0000a40001937983 */ /* 0x0009620000300800 */
[----:B------:R-:W-:Y:S01]  /*a670*/  FFMA.FTZ R60, -R144, R144, 1 ;  /* 0x3f800000903c7423 */ /* 0x000fe20000010190 */
[--C-:B------:R-:W-:Y:S01]  /*a680*/  FADD.FTZ R76, R76, -R62.reuse ;  /* 0x8000003e4c4c7221 */ /* 0x100fe20000010000 */
[----:B------:R-:W-:Y:S01]  /*a690*/  FADD.FTZ R78, R78, -R62 ;  /* 0x8000003e4e4e7221 */ /* 0x000fe20000010000 */
        /* <DEDUP_REMOVED lines=35> */
[----:B------:R-:W-:-:S03]  /*a8d0*/  FFMA.FTZ R212, -R2, R2, 1 ;  /* 0x3f80000002d47423 */ /* 0x000fc60000010102 */
[----:B------:R4:W5:Y:S04]  /*a8e0*/  LDL.LU R4, [R1+0x78] ;  /* 0x0000780001047983 */ /* 0x0009680000300800 */
[----:B------:R4:W5:Y:S04]  /*a8f0*/  LDL.LU R3, [R1+0x74] ;  /* 0x0000740001037983 */ /* 0x0009680000300800 */
[----:B------:R4:W5:Y:S04]  /*a900*/  LDL.LU R2, [R1+0x70] ;  /* 0x0000700001027983 */ /* 0x0009680000300800 */
[----:B------:R-:W3:Y:S01]  /*a910*/  LDL R213, [R1+0x54] ;  /* 0x0000540001d57983 */ /* 0x000ee20000100800 */
[----:B------:R-:W1:Y:S01]  /*a920*/  MUFU.EX2 R123, R123 ;  /* 0x0000007b007b7308 */ /* 0x000e620000000800 */
[----:B------:R-:W-:Y:S01]  /*a930*/  FADD.FTZ R73, R73, -R63 ;  /* 0x8000003f49497221 */ /* 0x000fe20000010000 */
[----:B------:R-:W-:-:S06]  /*a940*/  FMUL.FTZ R72, R17, R72 ;  /* 0x0000004811487220 */ /* 0x000fcc0000410000 */
[----:B------:R-:W4:Y:S01]  /*a950*/  MUFU.EX2 R205, R205 ;  /* 0x000000cd00cd7308 */ /* 0x000f220000000800 */
[----:B------:R-:W-:-:S07]  /*a960*/  FADD.FTZ R63, R75, -R63 ;  /* 0x8000003f4b3f7221 */ /* 0x000fce0000010000 */
[----:B------:R-:W4:Y:S08]  /*a970*/  MUFU.EX2 R204, R204 ;  /* 0x000000cc00cc7308 */ /* 0x000f300000000800 */
[----:B------:R-:W4:Y:S08]  /*a980*/  MUFU.EX2 R222, R222 ;  /* 0x000000de00de7308 */ /* 0x000f300000000800 */
[----:B------:R-:W4:Y:S08]  /*a990*/  MUFU.EX2 R139, R139 ;  /* 0x0000008b008b7308 */ /* 0x000f300000000800 */
[----:B------:R-:W4:Y:S08]  /*a9a0*/  MUFU.EX2 R224, R224 ;  /* 0x000000e000e07308 */ /* 0x000f300000000800 */
[----:B------:R-:W4:Y:S08]  /*a9b0*/  MUFU.EX2 R216, R216 ;  /* 0x000000d800d87308 */ /* 0x000f300000000800 */
[----:B------:R-:W4:Y:S08]  /*a9c0*/  MUFU.EX2 R211, R211 ;  /* 0x000000d300d37308 */ /* 0x000f300000000800 */
[----:B------:R-:W4:Y:S08]  /*a9d0*/  MUFU.EX2 R210, R210 ;  /* 0x000000d200d27308 */ /* 0x000f300000000800 */
[----:B------:R-:W4:Y:S08]  /*a9e0*/  MUFU.EX2 R220, R220 ;  /* 0x000000dc00dc7308 */ /* 0x000f300000000800 */
[----:B------:R-:W4:Y:S01]  /*a9f0*/  MUFU.EX2 R219, R219 ;  /* 0x000000db00db7308 */ /* 0x000f220000000800 */
[----:B------:R-:W-:-:S07]  /*aa00*/  FMUL.FTZ R62, R62, R72 ;  /* 0x000000483e3e7220 */ /* 0x000fce0000410000 */
[----:B------:R-:W4:Y:S08]  /*aa10*/  MUFU.EX2 R215, R215 ;  /* 0x000000d700d77308 */ /* 0x000f300000000800 */
[----:B------:R-:W4:Y:S01]  /*aa20*/  MUFU.EX2 R214, R214 ;  /* 0x000000d600d67308 */ /* 0x000f220000000800 */
[----:B------:R-:W-:Y:S01]  /*aa30*/  FMUL.FTZ R74, R40, R74 ;  /* 0x0000004a284a7220 */ /* 0x000fe20000410000 */
[----:B--2---:R-:W-:Y:S01]  /*aa40*/  FMUL.FTZ R72, R12, R63 ;  /* 0x0000003f0c487220 */ /* 0x004fe20000410000 */
[----:B------:R-:W-:-:S02]  /*aa50*/  F2FP.BF16.F32.PACK_AB R69, R29, R69 ;  /* 0x000000451d45723e */ /* 0x000fc400000010ff */
[----:B------:R-:W-:Y:S01]  /*aa60*/  FMUL.FTZ R63, R65, R74 ;  /* 0x0000004a413f7220 */ /* 0x000fe20000410000 */
[----:B------:R-:W-:Y:S01]  /*aa70*/  FMUL.FTZ R90, R90, R72 ;  /* 0x000000485a5a7220 */ /* 0x000fe20000410000 */
[----:B------:R-:W-:Y:S01]  /*aa80*/  FFMA.FTZ R72, -R115, R115, 1 ;  /* 0x3f80000073487423 */ /* 0x000fe20000010173 */
[----:B------:R-:W-:Y:S01]  /*aa90*/  FFMA.FTZ R65, -R116, R116, 1 ;  /* 0x3f80000074417423 */ /* 0x000fe20000010174 */
[----:B-1----:R-:W-:Y:S01]  /*aaa0*/  FMUL.FTZ R92, R123, R92 ;  /* 0x0000005c7b5c7220 */ /* 0x002fe20000410000 */
[----:B------:R-:W-:Y:S01]  /*aab0*/  FFMA.FTZ R115, -R117, R117, 1 ;  /* 0x3f80000075737423 */ /* 0x000fe20000010175 */
[----:B------:R-:W-:Y:S01]  /*aac0*/  FFMA.FTZ R116, -R120, R120, 1 ;  /* 0x3f80000078747423 */ /* 0x000fe20000010178 */
[----:B----4-:R-:W-:Y:S01]  /*aad0*/  FMUL.FTZ R86, R205, R86 ;  /* 0x00000056cd567220 */ /* 0x010fe20000410000 */
        /* <DEDUP_REMOVED lines=208> */
.L_x_1897:
        /* <DEDUP_REMOVED lines=68> */
.L_x_1898:
        /* <DEDUP_REMOVED lines=12> */
.L_x_1888:
[----:B------:R-:W-:-:S06]  /*bce0*/  UISETP.GE.AND UP0, UPT, UR43, UR42, UPT ;  /* 0x0000002a2b00728c */ /* 0x000fcc000bf06270 */
[----:B------:R-:W-:-:S13]  /*bcf0*/  PLOP3.LUT P0, PT, PT, PT, UP0, 0x80, 0x0 ;  /* 0x000000000000781c */ /* 0x000fda0003f0f008 */
[----:B------:R-:W-:Y:S05]  /*bd00*/  @P0 BRA `(.L_x_1900) ;  /* 0x0000005800000947 */ /* 0x000fea0003800000 */
[----:B------:R-:W2:Y:S01]  /*bd10*/  LDL.LU R21, [R1+0x48] ;  /* 0x0000480001157983 */ /* 0x000ea20000300800 */
[----:B------:R-:W3:Y:S01]  /*bd20*/  S2UR UR4, SR_CTAID.X ;  /* 0x00000000000479c3 */ /* 0x000ee20000002500 */
[----:B------:R-:W-:Y:S01]  /*bd30*/  MOV R19, 0x40000040 ;  /* 0x4000004000137802 */ /* 0x000fe20000000f00 */
[----:B------:R-:W4:Y:S01]  /*bd40*/  S2R R6, SR_TID.X ;  /* 0x0000000000067919 */ /* 0x000f220000002100 */
[----:B------:R-:W5:Y:S01]  /*bd50*/  S2R R5, SR_TID.X ;  /* 0x0000000000057919 */ /* 0x000f620000002100 */
[----:B---3--:R-:W-:Y:S01]  /*bd60*/  UIMAD UR4, UR4, -0x80, UR40 ;  /* 0xffffff80040478a4 */ /* 0x008fe2000f8e0228 */
[----:B----4-:R-:W-:Y:S01]  /*bd70*/  VIADD R9, R6, 0xffffff80 ;  /* 0xffffff8006097836 */ /* 0x010fe20000000000 */
[----:B-----5:R-:W-:-:S04]  /*bd80*/  IADD3 R5, R5, -0x80, RZ ;  /* 0xffffff8005057810 */ /* 0x020fc80007ffe0ff */
[----:B------:R-:W-:Y:S02]  /*bd90*/  SHF.R.S32.HI R8, RZ, 0x1f, R9 ;  /* 0x0000001fff087819 */ /* 0x000fe40000011409 */
[----:B------:R-:W-:Y:S02]  /*bda0*/  SHF.R.S32.HI R6, RZ, 0x1f, R5 ;  /* 0x0000001fff067819 */ /* 0x000fe40000011405 */
[----:B------:R-:W-:Y:S02]  /*bdb0*/  LEA.HI R11, R8, R9, RZ, 0x7 ;  /* 0x00000009080b7211 */ /* 0x000fe400078f38ff */
[----:B------:R-:W-:Y:S02]  /*bdc0*/  LEA.HI R7, R6, R5, RZ, 0x5 ;  /* 0x0000000506077211 */ /* 0x000fe400078f28ff */
[----:B------:R-:W-:Y:S02]  /*bdd0*/  LOP3.LUT R10, R11, 0xffffff80, RZ, 0xc0, !PT ;  /* 0xffffff800b0a7812 */ /* 0x000fe400078ec0ff */
[----:B------:R-:W-:-:S02]  /*bde0*/  LOP3.LUT R8, R7, 0xffffffe0, RZ, 0xc0, !PT ;  /* 0xffffffe007087812 */ /* 0x000fc400078ec0ff */
[----:B------:R-:W-:Y:S01]  /*bdf0*/  LEA.HI R6, R6, R5, RZ, 0x2 ;  /* 0x0000000506067211 */ /* 0x000fe200078f10ff */
[----:B------:R-:W-:Y:S01]  /*be00*/  IMAD.IADD R9, R9, 0x1, -R10 ;  /* 0x0000000109097824 */ /* 0x000fe200078e0a0a */
[----:B------:R-:W-:Y:S01]  /*be10*/  SHF.R.S32.HI R22, RZ, 0x7, R11 ;  /* 0x00000007ff167819 */ /* 0x000fe2000001140b */
[C---:B------:R-:W-:Y:S01]  /*be20*/  IMAD.IADD R8, R5.reuse, 0x1, -R8 ;  /* 0x0000000105087824 */ /* 0x040fe200078e0a08 */
[----:B------:R-:W-:Y:S02]  /*be30*/  LOP3.LUT R6, R6, 0xfffffffc, RZ, 0xc0, !PT ;  /* 0xfffffffc06067812 */ /* 0x000fe400078ec0ff */
[----:B------:R-:W-:Y:S02]  /*be40*/  SHF.R.S32.HI R12, RZ, 0x1f, R9 ;  /* 0x0000001fff0c7819 */ /* 0x000fe40000011409 */
[----:B------:R-:W-:Y:S02]  /*be50*/  SHF.R.S32.HI R7, RZ, 0x1f, R8 ;  /* 0x0000001fff077819 */ /* 0x000fe40000011408 */
[----:B------:R-:W-:-:S02]  /*be60*/  IADD3 R10, R5, -R6, RZ ;  /* 0x80000006050a7210 */ /* 0x000fc40007ffe0ff */
[CC--:B------:R-:W-:Y:S02]  /*be70*/  LEA.HI R6, R12.reuse, R9.reuse, RZ, 0x2 ;  /* 0x000000090c067211 */ /* 0x0c0fe400078f10ff */
[----:B------:R-:W-:Y:S02]  /*be80*/  LEA.HI R5, R7, R8, RZ, 0x3 ;  /* 0x0000000807057211 */ /* 0x000fe400078f18ff */
[----:B------:R-:W-:Y:S02]  /*be90*/  LEA.HI R13, R12, R9, RZ, 0x5 ;  /* 0x000000090c0d7211 */ /* 0x000fe400078f28ff */
[--C-:B------:R-:W-:Y:S02]  /*bea0*/  SHF.R.S32.HI R9, RZ, 0x2, R6.reuse ;  /* 0x00000002ff097819 */ /* 0x100fe40000011406 */
[----:B------:R-:W-:Y:S02]  /*beb0*/  SHF.R.S32.HI R12, RZ, 0x1f, R6 ;  /* 0x0000001fff0c7819 */ /* 0x000fe40000011406 */
[----:B------:R-:W-:-:S02]  /*bec0*/  SHF.R.S32.HI R6, RZ, 0x3, R5 ;  /* 0x00000003ff067819 */ /* 0x000fc40000011405 */
[----:B------:R-:W-:Y:S02]  /*bed0*/  SHF.R.S32.HI R5, RZ, 0x1f, R5 ;  /* 0x0000001fff057819 */ /* 0x000fe40000011405 */
[----:B------:R-:W-:Y:S02]  /*bee0*/  LEA.HI R7, R7, R8, RZ, 0x2 ;  /* 0x0000000807077211 */ /* 0x000fe400078f10ff */
[----:B------:R-:W-:Y:S02]  /*bef0*/  LEA.HI R5, R5, R6, RZ, 0x4 ;  /* 0x0000000605057211 */ /* 0x000fe400078f20ff */
[----:B------:R-:W-:Y:S02]  /*bf00*/  SHF.R.S32.HI R8, RZ, 0x2, R7 ;  /* 0x00000002ff087819 */ /* 0x000fe40000011407 */
[----:B------:R-:W-:Y:S02]  /*bf10*/  LEA.HI R12, R12, R9, RZ, 0x3 ;  /* 0x000000090c0c7211 */ /* 0x000fe400078f18ff */
[----:B------:R-:W-:-:S02]  /*bf20*/  LOP3.LUT R5, R5, 0x1ffffff0, RZ, 0xc0, !PT ;  /* 0x1ffffff005057812 */ /* 0x000fc400078ec0ff */
[----:B------:R-:W-:Y:S02]  /*bf30*/  LEA.HI R7, R7, R8, RZ, 0x1 ;  /* 0x0000000807077211 */ /* 0x000fe400078f08ff */
[----:B------:R-:W-:Y:S02]  /*bf40*/  LEA.HI R11, R22, R22, RZ, 0x1 ;  /* 0x00000016160b7211 */ /* 0x000fe400078f08ff */
[----:B------:R-:W-:Y:S02]  /*bf50*/  LOP3.LUT R12, R12, 0xfffffff8, RZ, 0xc0, !PT ;  /* 0xfffffff80c0c7812 */ /* 0x000fe400078ec0ff */
[----:B------:R-:W-:Y:S01]  /*bf60*/  IADD3 R6, R6, -R5, RZ ;  /* 0x8000000506067210 */ /* 0x000fe20007ffe0ff */
[----:B------:R-:W-:Y:S01]  /*bf70*/  VIADD R5, R8, 0x8 ;  /* 0x0000000808057836 */ /* 0x000fe20000000000 */
[----:B------:R-:W-:Y:S01]  /*bf80*/  LOP3.LUT R7, R7, 0xfffffffe, RZ, 0xc0, !PT ;  /* 0xfffffffe07077812 */ /* 0x000fe200078ec0ff */
[----:B------:R-:W-:Y:S01]  /*bf90*/  IMAD.IADD R12, R9, 0x1, -R12 ;  /* 0x00000001090c7824 */ /* 0x000fe200078e0a0c */
[----:B------:R-:W-:-:S02]  /*bfa0*/  LOP3.LUT R11, R11, 0x3fffffe, RZ, 0xc0, !PT ;  /* 0x03fffffe0b0b7812 */ /* 0x000fc400078ec0ff */
[----:B------:R-:W-:Y:S02]  /*bfb0*/  SHF.R.S32.HI R15, RZ, 0x5, R13 ;  /* 0x00000005ff0f7819 */ /* 0x000fe4000001140d */
[----:B------:R-:W-:Y:S01]  /*bfc0*/  IADD3 R7, R8, -R7, RZ ;  /* 0x8000000708077210 */ /* 0x000fe20007ffe0ff */
[----:B------:R-:W-:Y:S01]  /*bfd0*/  IMAD.IADD R22, R22, 0x1, -R11 ;  /* 0x0000000116167824 */ /* 0x000fe200078e0a0b */
[----:B------:R-:W-:Y:S01]  /*bfe0*/  LEA.HI R9, R5, R5, RZ, 0x1 ;  /* 0x0000000505097211 */ /* 0x000fe200078f08ff */
[----:B------:R-:W-:Y:S01]  /*bff0*/  IMAD R17, R15, 0x10, R12 ;  /* 0x000000100f117824 */ /* 0x000fe200078e020c */
[C---:B------:R-:W-:Y:S01]  /*c000*/  IADD3 R15, R8.reuse, 0x18, RZ ;  /* 0x00000018080f7810 */ /* 0x040fe20007ffe0ff */
[----:B------:R-:W-:Y:S01]  /*c010*/  VIADD R11, R8, 0x10 ;  /* 0x00000010080b7836 */ /* 0x000fe20000000000 */
[----:B------:R-:W-:Y:S01]  /*c020*/  LOP3.LUT R12, R9, 0xfffffffe, RZ, 0xc0, !PT ;  /* 0xfffffffe090c7812 */ /* 0x000fe200078ec0ff */
[----:B------:R-:W-:Y:S02]  /*c030*/  IMAD R6, R6, 0x8, R7 ;  /* 0x0000000806067824 */ /* 0x000fe400078e0207 */
[----:B------:R-:W-:Y:S01]  /*c040*/  IMAD R17, R22, 0x40, R17 ;  /* 0x0000004016117824 */ /* 0x000fe200078e0211 */
[----:B------:R-:W-:Y:S01]  /*c050*/  LEA.HI R13, R11, R11, RZ, 0x1 ;  /* 0x0000000b0b0d7211 */ /* 0x000fe200078f08ff */
[----:B------:R-:W-:Y:S01]  /*c060*/  IMAD.IADD R12, R5, 0x1, -R12 ;  /* 0x00000001050c7824 */ /* 0x000fe200078e0a0c */
[----:B------:R3:W-:Y:S01]  /*c070*/  STL [R1+0x64], R6 ;  /* 0x0000640601007387 */ /* 0x0007e20000100800 */
[----:B------:R-:W-:-:S02]  /*c080*/  SHF.R.S32.HI R5, RZ, 0x1, R9 ;  /* 0x00000001ff057819 */ /* 0x000fc40000011409 */
[--C-:B------:R-:W-:Y:S02]  /*c090*/  SHF.R.S32.HI R7, RZ, 0x1, R13.reuse ;  /* 0x00000001ff077819 */ /* 0x100fe4000001140d */
[----:B------:R-:W-:Y:S02]  /*c0a0*/  SHF.R.S32.HI R8, RZ, 0x1f, R13 ;  /* 0x0000001fff087819 */ /* 0x000fe4000001140d */
[----:B------:R-:W-:Y:S01]  /*c0b0*/  LOP3.LUT R14, R13, 0xfffffffe, RZ, 0xc0, !PT ;  /* 0xfffffffe0d0e7812 */ /* 0x000fe200078ec0ff */
[----:B------:R-:W-:Y:S01]  /*c0c0*/  IMAD.MOV.U32 R13, RZ, RZ, 0x40000040 ;  /* 0x40000040ff0d7424 */ /* 0x000fe200078e00ff */
[----:B------:R-:W-:Y:S02]  /*c0d0*/  LEA.HI R8, R8, R7, RZ, 0x4 ;  /* 0x0000000708087211 */ /* 0x000fe400078f20ff */
[----:B---3--:R-:W-:Y:S01]  /*c0e0*/  SHF.R.S32.HI R6, RZ, 0x1f, R9 ;  /* 0x0000001fff067819 */ /* 0x008fe20000011409 */
[----:B------:R-:W-:Y:S01]  /*c0f0*/  IMAD.IADD R14, R11, 0x1, -R14 ;  /* 0x000000010b0e7824 */ /* 0x000fe200078e0a0e */
[----:B------:R-:W-:-:S02]  /*c100*/  LEA.HI R11, R15, R15, RZ, 0x1 ;  /* 0x0000000f0f0b7211 */ /* 0x000fc400078f08ff */
[----:B------:R-:W-:Y:S02]  /*c110*/  LEA.HI R6, R6, R5, RZ, 0x4 ;  /* 0x0000000506067211 */ /* 0x000fe400078f20ff */
[----:B------:R-:W-:Y:S02]  /*c120*/  LOP3.LUT R8, R8, 0x1ffffff0, RZ, 0xc0, !PT ;  /* 0x1ffffff008087812 */ /* 0x000fe400078ec0ff */
[----:B------:R-:W-:Y:S02]  /*c130*/  LOP3.LUT R6, R6, 0x1ffffff0, RZ, 0xc0, !PT ;  /* 0x1ffffff006067812 */ /* 0x000fe400078ec0ff */
[--C-:B------:R-:W-:Y:S02]  /*c140*/  SHF.R.S32.HI R9, RZ, 0x1, R11.reuse ;  /* 0x00000001ff097819 */ /* 0x100fe4000001140b */
[----:B------:R-:W-:Y:S01]  /*c150*/  SHF.R.S32.HI R20, RZ, 0x1f, R11 ;  /* 0x0000001fff147819 */ /* 0x000fe2000001140b */
[----:B------:R-:W-:Y:S01]  /*c160*/  IMAD.IADD R5, R5, 0x1, -R6 ;  /* 0x0000000105057824 */ /* 0x000fe200078e0a06 */
[----:B------:R-:W-:-:S02]  /*c170*/  IADD3 R7, R7, -R8, RZ ;  /* 0x8000000807077210 */ /* 0x000fc40007ffe0ff */
[----:B------:R-:W-:Y:S01]  /*c180*/  LEA.HI R20, R20, R9, RZ, 0x4 ;  /* 0x0000000914147211 */ /* 0x000fe200078f20ff */
[----:B------:R-:W-:Y:S01]  /*c190*/  IMAD R6, R5, 0x8, R12 ;  /* 0x0000000805067824 */ /* 0x000fe200078e020c */
[----:B-1----:R-:W-:Y:S01]  /*c1a0*/  LOP3.LUT R18, R11, 0xfffffffe, RZ, 0xc0, !PT ;  /* 0xfffffffe0b127812 */ /* 0x002fe200078ec0ff */
[----:B------:R-:W-:Y:S01]  /*c1b0*/  IMAD R7, R7, 0x8, R14 ;  /* 0x0000000807077824 */ /* 0x000fe200078e020e */
[----:B------:R-:W-:Y:S01]  /*c1c0*/  LOP3.LUT R20, R20, 0x1ffffff0, RZ, 0xc0, !PT ;  /* 0x1ffffff014147812 */ /* 0x000fe200078ec0ff */
[----:B------:R-:W1:Y:S01]  /*c1d0*/  S2R R8, SR_CTAID.X ;  /* 0x0000000000087919 */ /* 0x000e620000002500 */
[----:B------:R-:W-:Y:S01]  /*c1e0*/  IADD3 R18, R15, -R18, RZ ;  /* 0x800000120f127210 */ /* 0x000fe20007ffe0ff */
[----:B------:R-:W-:Y:S01]  /*c1f0*/  IMAD.MOV.U32 R15, RZ, RZ, 0x40000040 ;  /* 0x40000040ff0f7424 */ /* 0x000fe200078e00ff */
[----:B------:R3:W-:Y:S01]  /*c200*/  STL [R1+0x60], R6 ;  /* 0x0000600601007387 */ /* 0x0007e20000100800 */
[----:B------:R-:W-:-:S03]  /*c210*/  IMAD.IADD R9, R9, 0x1, -R20 ;  /* 0x0000000109097824 */ /* 0x000fc600078e0a14 */
[----:B------:R4:W-:Y:S01]  /*c220*/  STL [R1+0x5c], R7 ;  /* 0x00005c0701007387 */ /* 0x0009e20000100800 */
[----:B------:R-:W-:-:S05]  /*c230*/  IMAD R9, R9, 0x8, R18 ;  /* 0x0000000809097824 */ /* 0x000fca00078e0212 */
[----:B------:R5:W-:Y:S01]  /*c240*/  STL [R1+0x58], R9 ;  /* 0x0000580901007387 */ /* 0x000be20000100800 */
[----:B-1----:R-:W-:Y:S01]  /*c250*/  IMAD R8, R8, -0x80, -R17 ;  /* 0xffffff8008087824 */ /* 0x002fe200078e0a11 */
[----:B--2---:R-:W-:-:S04]  /*c260*/  LEA R5, R21, R16, 0xd ;  /* 0x0000001015057211 */ /* 0x004fc800078e68ff */
[C---:B---3--:R-:W-:Y:S01]  /*c270*/  IADD3 R6, R5.reuse, 0x4000, RZ ;  /* 0x0000400005067810 */ /* 0x048fe20007ffe0ff */
[----:B----4-:R-:W-:Y:S01]  /*c280*/  VIADD R7, R5, 0x20c00 ;  /* 0x00020c0005077836 */ /* 0x010fe20000000000 */
[----:B------:R-:W-:Y:S02]  /*c290*/  SHF.R.U32.HI R5, RZ, 0x4, R5 ;  /* 0x00000004ff057819 */ /* 0x000fe40000011605 */
[----:B------:R-:W-:Y:S02]  /*c2a0*/  SHF.R.U32.HI R6, RZ, 0x4, R6 ;  /* 0x00000004ff067819 */ /* 0x000fe40000011606 */
[----:B------:R-:W-:Y:S02]  /*c2b0*/  SHF.R.U32.HI R7, RZ, 0x4, R7 ;  /* 0x00000004ff077819 */ /* 0x000fe40000011607 */
[----:B------:R-:W-:Y:S02]  /*c2c0*/  LOP3.LUT R6, R6, 0x3fff, RZ, 0xc0, !PT ;  /* 0x00003fff06067812 */ /* 0x000fe400078ec0ff */
[----:B------:R-:W-:-:S02]  /*c2d0*/  LOP3.LUT R5, R5, 0x3fff, RZ, 0xc0, !PT ;  /* 0x00003fff05057812 */ /* 0x000fc400078ec0ff */
[----:B------:R-:W-:Y:S02]  /*c2e0*/  LOP3.LUT R7, R7, 0x3fff, RZ, 0xc0, !PT ;  /* 0x00003fff07077812 */ /* 0x000fe400078ec0ff */
[----:B------:R-:W-:Y:S02]  /*c2f0*/  LOP3.LUT R6, R6, 0x10000, RZ, 0xfc, !PT ;  /* 0x0001000006067812 */ /* 0x000fe400078efcff */
[----:B-----5:R-:W-:Y:S02]  /*c300*/  LOP3.LUT R9, R5, 0x10000, RZ, 0xfc, !PT ;  /* 0x0001000005097812 */ /* 0x020fe400078efcff */
[----:B------:R-:W-:Y:S01]  /*c310*/  LOP3.LUT R5, R7, 0x10000, RZ, 0xfc, !PT ;  /* 0x0001000007057812 */ /* 0x000fe200078efcff */
[C---:B------:R-:W-:Y:S01]  /*c320*/  VIADD R12, R6.reuse, 0x6 ;  /* 0x00000006060c7836 */ /* 0x040fe20000000000 */
[C---:B------:R-:W-:Y:S01]  /*c330*/  IADD3 R14, R6.reuse, 0x4, RZ ;  /* 0x00000004060e7810 */ /* 0x040fe20007ffe0ff */
[----:B------:R-:W-:Y:S01]  /*c340*/  VIADD R18, R6, 0x2 ;  /* 0x0000000206127836 */ /* 0x000fe20000000000 */
[----:B------:R1:W-:Y:S01]  /*c350*/  STL [R1+0x34], R6 ;  /* 0x0000340601007387 */ /* 0x0003e20000100800 */
[----:B------:R-:W-:-:S02]  /*c360*/  IADD3 R7, R10, 0x8, RZ ;  /* 0x000000080a077810 */ /* 0x000fc40007ffe0ff */
[----:B------:R-:W-:Y:S01]  /*c370*/  IADD3 R7, R10, 0x14, RZ ;  /* 0x000000140a077810 */ /* 0x000fe20007ffe0ff */
[----:B------:R2:W-:Y:S01]  /*c380*/  STL [R1+0x50], R5 ;  /* 0x0000500501007387 */ /* 0x0005e20000100800 */
[----:B------:R-:W-:-:S03]  /*c390*/  IADD3 R7, -R17, UR4, RZ ;  /* 0x0000000411077c10 */ /* 0x000fc6000fffe1ff */
[----:B------:R3:W-:Y:S01]  /*c3a0*/  STL.64 [R1+0x38], R12 ;  /* 0x0000380c01007387 */ /* 0x0007e20000100a00 */
[----:B-1----:R-:W-:-:S03]  /*c3b0*/  VIADD R6, R10, 0xc ;  /* 0x0000000c0a067836 */ /* 0x002fc60000000000 */
[----:B------:R3:W-:Y:S01]  /*c3c0*/  STL.64 [R1+0x48], R18 ;  /* 0x0000481201007387 */ /* 0x0007e20000100a00 */
[C---:B------:R-:W-:Y:S02]  /*c3d0*/  VIADD R6, R10.reuse, 0x18 ;  /* 0x000000180a067836 */ /* 0x040fe40000000000 */
[C---:B--2---:R-:W-:Y:S01]  /*c3e0*/  VIADD R5, R10.reuse, 0x4 ;  /* 0x000000040a057836 */ /* 0x044fe20000000000 */
[----:B------:R3:W-:Y:S01]  /*c3f0*/  STL.64 [R1+0x40], R14 ;  /* 0x0000400e01007387 */ /* 0x0007e20000100a00 */
[C---:B------:R-:W-:Y:S02]  /*c400*/  VIADD R5, R10.reuse, 0x10 ;  /* 0x000000100a057836 */ /* 0x040fe40000000000 */
[----:B------:R-:W-:-:S07]  /*c410*/  VIADD R5, R10, 0x1c ;  /* 0x0000001c0a057836 */ /* 0x000fce0000000000 */
.L_x_1911:
[----:B------:R-:W-:-:S04]  /*c420*/  MOV R5, UR36 ;  /* 0x0000002400057c02 */ /* 0x000fc80008000f00 */
[----:B------:R-:W-:-:S04]  /*c430*/  LOP3.LUT R5, R5, 0x1, RZ, 0xfc, !PT ;  /* 0x0000000105057812 */ /* 0x000fc800078efcff */
[----:B------:R-:W-:-:S13]  /*c440*/  ISETP.NE.AND P6, PT, R5, 0x3, PT ;  /* 0x000000030500780c */ /* 0x000fda0003fc5270 */
[----:B------:R-:W-:Y:S05]  /*c450*/  @!P6 BRA `(.L_x_1901) ;  /* 0x000000000004e947 */ /* 0x000fea0003800000 */
[----:B------:R-:W-:Y:S01]  /*c460*/  BPT.TRAP 0x1 ;  /* 0x000000040000795c */ /* 0x000fe20000300000 */
.L_x_1901:
[----:B------:R-:W-:Y:S01]  /*c470*/  IMAD R6, R0, 0x8, R16 ;  /* 0x0000000800067824 */ /* 0x000fe200078e0210 */
[----:B------:R-:W-:-:S04]  /*c480*/  SHF.L.U32 R21, R4, 0x1f, RZ ;  /* 0x0000001f04157819 */ /* 0x000fc800000006ff */
[----:B------:R1:W2:Y:S01]  /*c490*/  SYNCS.PHASECHK.TRANS64.TRYWAIT P0, [R6+URZ+0x30c10], R21 ;  /* 0x030c1015060075a7 */ /* 0x0002a2000800017f */
[----:B------:R-:W-:Y:S05]  /*c4a0*/  @!P6 BRA `(.L_x_1902) ;  /* 0x000000000004e947 */ /* 0x000fea0003800000 */
[----:B------:R-:W-:Y:S01]  /*c4b0*/  BPT.TRAP 0x1 ;  /* 0x000000040000795c */ /* 0x000fe20000300000 */
.L_x_1902:
[----:B------:R-:W-:-:S05]  /*c4c0*/  VIADD R5, R16, 0x10000 ;  /* 0x0001000010057836 */ /* 0x000fca0000000000 */
[----:B------:R-:W-:-:S04]  /*c4d0*/  SHF.R.U32.HI R5, RZ, 0x4, R5 ;  /* 0x00000004ff057819 */ /* 0x000fc80000011605 */
[----:B------:R-:W-:-:S04]  /*c4e0*/  LOP3.LUT R5, R5, 0x3fff, RZ, 0xc0, !PT ;  /* 0x00003fff05057812 */ /* 0x000fc800078ec0ff */
[----:B------:R-:W-:Y:S01]  /*c4f0*/  LOP3.LUT R11, R5, 0x10000, RZ, 0xfc, !PT ;  /* 0x00010000050b7812 */ /* 0x000fe200078efcff */
[----:B--2---:R-:W-:Y:S06]  /*c500*/  @P0 BRA `(.L_x_1903) ;  /* 0x0000000000080947 */ /* 0x004fec0003800000 */
[----:B------:R-:W2:Y:S02]  /*c510*/  SYNCS.PHASECHK.TRANS64.TRYWAIT P0, [R6+URZ+0x30c10], R21 ;  /* 0x030c1015060075a7 */ /* 0x000ea4000800017f */
[----:B--2---:R-:W-:Y:S05]  /*c520*/  @!P0 BRA `(.L_x_1904) ;  /* 0x000000b8006c8947 */ /* 0x004fea0003800000 */
.L_x_1903:
[----:B------:R-:W-:Y:S01]  /*c530*/  LEA R11, R0, R11, 0xa ;  /* 0x0000000b000b7211 */ /* 0x000fe200078e50ff */
[----:B------:R-:W-:Y:S05]  /*c540*/  WARPSYNC.ALL ;  /* 0x0000000000007948 */ /* 0x000fea0003800000 */
[----:B------:R-:W-:Y:S01]  /*c550*/  R2UR UR4, R9 ;  /* 0x00000000090472ca */ /* 0x000fe200000e0000 */
[----:B---3--:R-:W3:Y:S01]  /*c560*/  LDL R18, [R1+0x64] ;  /* 0x0000640001127983 */ /* 0x008ee20000100800 */
        /* <DEDUP_REMOVED lines=9> */
[----:B------:R-:W-:Y:S01]  /*c600*/  UIADD3 UR4, UR6, 0x2, URZ ;  /* 0x0000000206047890 */ /* 0x000fe2000fffe03f */
[----:B------:R-:W-:Y:S01]  /*c610*/  IMAD.MOV.U32 R13, RZ, RZ, 0x40000040 ;  /* 0x40000040ff0d7424 */ /* 0x000fe200078e00ff */
[----:B------:R-:W-:Y:S01]  /*c620*/  UMOV UR11, 0x40000040 ;  /* 0x40000040000b7882 */ /* 0x000fe20000000000 */
[----:B------:R-:W-:Y:S01]  /*c630*/  UMOV UR7, 0x40000040 ;  /* 0x4000004000077882 */ /* 0x000fe20000000000 */
[----:B------:R-:W-:-:S02]  /*c640*/  R2UR UR8, R12 ;  /* 0x000000000c0872ca */ /* 0x000fc400000e0000 */
[----:B------:R-:W-:Y:S01]  /*c650*/  R2UR UR9, R13 ;  /* 0x000000000d0972ca */ /* 0x000fe200000e0000 */
[----:B------:R-:W-:Y:S01]  /*c660*/  UMOV UR10, UR4 ;  /* 0x00000004000a7c82 */ /* 0x000fe20008000000 */
[----:B------:R-:W-:Y:S01]  /*c670*/  IMAD.MOV.U32 R13, RZ, RZ, 0x40000040 ;  /* 0x40000040ff0d7424 */ /* 0x000fe200078e00ff */
[----:B------:R-:W-:Y:S01]  /*c680*/  IADD3 R12, R9, 0x4, RZ ;  /* 0x00000004090c7810 */ /* 0x000fe20007ffe0ff */
        /* <DEDUP_REMOVED lines=17> */
[----:B------:R-:W-:Y:S02]  /*c7a0*/  IMAD R13, R3, 0x2, R12 ;  /* 0x00000002030d7824 */ /* 0x000fe400078e020c */
[C---:B----4-:R-:W-:Y:S01]  /*c7b0*/  IMAD R14, R0.reuse, 0x80, R14 ;  /* 0x00000080000e7824 */ /* 0x050fe200078e020e */
[----:B-----5:R-:W-:-:S04]  /*c7c0*/  LEA R18, R0, R17, 0x7 ;  /* 0x0000001100127211 */ /* 0x020fc800078e38ff */
[C---:B------:R-:W-:Y:S01]  /*c7d0*/  LEA R17, R3.reuse, R14, 0x1 ;  /* 0x0000000e03117211 */ /* 0x040fe200078e08ff */
[----:B--2---:R-:W-:Y:S02]  /*c7e0*/  IMAD R20, R0, 0x80, R15 ;  /* 0x0000008000147824 */ /* 0x004fe400078e020f */
[----:B------:R-:W-:Y:S01]  /*c7f0*/  IMAD R15, R3, 0x2, R18 ;  /* 0x00000002030f7824 */ /* 0x000fe200078e0212 */
[-C--:B------:R-:W-:Y:S01]  /*c800*/  LEA R18, R13, R16.reuse, 0x2 ;  /* 0x000000100d127211 */ /* 0x080fe200078e10ff */
[----:B------:R-:W-:Y:S02]  /*c810*/  IMAD R19, R3, 0x2, R20 ;  /* 0x0000000203137824 */ /* 0x000fe400078e0214 */
[--C-:B------:R-:W-:Y:S02]  /*c820*/  IMAD R12, R17, 0x4, R16.reuse ;  /* 0x00000004110c7824 */ /* 0x100fe400078e0210 */
[----:B------:R-:W-:Y:S01]  /*c830*/  IMAD R11, R15, 0x4, R16 ;  /* 0x000000040f0b7824 */ /* 0x000fe200078e0210 */
[----:B------:R-:W-:Y:S01]  /*c840*/  LEA R14, R19, R16, 0x2 ;  /* 0x00000010130e7211 */ /* 0x000fe200078e10ff */
        /* <DEDUP_REMOVED lines=15> */
.L_x_1905:
[----:B------:R1:W1:Y:S01]  /*c940*/  SYNCS.PHASECHK.TRANS64.TRYWAIT P0, [R6+URZ+0x30c30], R21 ;  /* 0x030c3015060075a7 */ /* 0x000262000800017f */
[----:B------:R-:W-:Y:S05]  /*c950*/  @!P6 BRA `(.L_x_1906) ;  /* 0x000000000004e947 */ /* 0x000fea0003800000 */
[----:B------:R-:W-:Y:S01]  /*c960*/  BPT.TRAP 0x1 ;  /* 0x000000040000795c */ /* 0x000fe20000300000 */
.L_x_1906:
[----:B-1----:R-:W-:Y:S05]  /*c970*/  @P0 BRA `(.L_x_1907) ;  /* 0x0000000000080947 */ /* 0x002fea0003800000 */
[----:B------:R-:W1:Y:S02]  /*c980*/  SYNCS.PHASECHK.TRANS64.TRYWAIT P0, [R6+URZ+0x30c30], R21 ;  /* 0x030c3015060075a7 */ /* 0x000e64000800017f */
[----:B-1----:R-:W-:Y:S05]  /*c990*/  @!P0 BRA `(.L_x_1908) ;  /* 0x000000b400648947 */ /* 0x002fea0003800000 */
.L_x_1907:
[----:B------:R-:W2:Y:S01]  /*c9a0*/  LDL R26, [R1+0x34] ;  /* 0x00003400011a7983 */ /* 0x000ea20000100800 */
[----:B------:R-:W-:Y:S01]  /*c9b0*/  ULDC UR9, c[0x0][0x75c] ;  /* 0x0001d70000097ab9 */ /* 0x000fe20000000800 */
[----:B------:R-:W-:Y:S02]  /*c9c0*/  IADD3 R24, R16, 0x18000, RZ ;  /* 0x0001800010187810 */ /* 0x000fe40007ffe0ff */
[----:B------:R1:W-:Y:S01]  /*c9d0*/  STL [R1+0x110], R200 ;  /* 0x000110c801007387 */ /* 0x0003e20000100800 */
[----:B------:R-:W-:Y:S01]  /*c9e0*/  FMUL.FTZ R88, R88, UR9 ;  /* 0x0000000958587c20 */ /* 0x000fe20008410000 */
[----:B------:R-:W-:Y:S01]  /*c9f0*/  FMUL.FTZ R99, R99, UR9 ;  /* 0x0000000963637c20 */ /* 0x000fe20008410000 */
[----:B------:R-:W-:Y:S01]  /*ca00*/  SHF.R.U32.HI R24, RZ, 0x4, R24 ;  /* 0x00000004ff187819 */ /* 0x000fe20000011618 */
[----:B------:R-:W-:Y:S01]  /*ca10*/  STL [R1+0x10c], R201 ;  /* 0x00010cc901007387 */ /* 0x000fe20000100800 */
[----:B------:R-:W-:Y:S01]  /*ca20*/  FMUL.FTZ R75, R75, UR9 ;  /* 0x000000094b4b7c20 */ /* 0x000fe20008410000 */
[----:B------:R-:W-:Y:S01]  /*ca30*/  FMUL.FTZ R83, R83, UR9 ;  /* 0x0000000953537c20 */ /* 0x000fe20008410000 */
[----:B------:R-:W-:Y:S01]  /*ca40*/  LOP3.LUT R137, R24, 0x3fff, RZ, 0xc0, !PT ;  /* 0x00003fff18897812 */ /* 0x000fe200078ec0ff */
[----:B------:R-:W-:Y:S01]  /*ca50*/  STL [R1+0x108], R202 ;  /* 0x000108ca01007387 */ /* 0x000fe20000100800 */
[----:B------:R-:W-:Y:S01]  /*ca60*/  FMUL.FTZ R85, R85, UR9 ;  /* 0x0000000955557c20 */ /* 0x000fe20008410000 */
[----:B------:R-:W-:Y:S01]  /*ca70*/  FMUL.FTZ R19, R72, UR9 ;  /* 0x0000000948137c20 */ /* 0x000fe20008410000 */
[----:B------:R-:W-:Y:S01]  /*ca80*/  LOP3.LUT R25, R137, 0x10000, RZ, 0xfc, !PT ;  /* 0x0001000089197812 */ /* 0x000fe200078efcff */
[----:B------:R-:W-:Y:S01]  /*ca90*/  STL [R1+0x104], R203 ;  /* 0x000104cb01007387 */ /* 0x000fe20000100800 */
[----:B------:R-:W-:Y:S01]  /*caa0*/  FMUL.FTZ R230, R73, UR9 ;  /* 0x0000000949e67c20 */ /* 0x000fe20008410000 */
[----:B------:R-:W-:Y:S01]  /*cab0*/  FMUL.FTZ R20, R74, UR9 ;  /* 0x000000094a147c20 */ /* 0x000fe20008410000 */
[----:B-1----:R-:W-:Y:S01]  /*cac0*/  MUFU.TANH R200, R75 ;  /* 0x0000004b00c87308 */ /* 0x002fe20000002400 */
[----:B------:R1:W-:Y:S01]  /*cad0*/  STL [R1+0x100], R171 ;  /* 0x000100ab01007387 */ /* 0x0003e20000100800 */
[----:B------:R-:W-:-:S02]  /*cae0*/  IMAD R25, R0, 0x400, R25 ;  /* 0x0000040000197824 */ /* 0x000fc400078e0219 */
        /* <DEDUP_REMOVED lines=12> */
[----:B------:R-:W-:-:S02]  /*cbb0*/  FMUL.FTZ R138, R86, UR9 ;  /* 0x00000009568a7c20 */ /* 0x000fc40008410000 */
[----:B------:R-:W-:Y:S01]  /*cbc0*/  STL [R1+0xf0], R167 ;  /* 0x0000f0a701007387 */ /* 0x000fe20000100800 */
[----:B------:R-:W-:Y:S01]  /*cbd0*/  R2UR UR6, R25 ;  /* 0x00000000190672ca */ /* 0x000fe200000e0000 */
[----:B------:R-:W-:Y:S02]  /*cbe0*/  MUFU.TANH R201, R83 ;  /* 0x0000005300c97308 */ /* 0x000fe40000002400 */
[----:B------:R-:W-:Y:S04]  /*cbf0*/  STL [R1+0xec], R166 ;  /* 0x0000eca601007387 */ /* 0x000fe80000100800 */
[----:B------:R-:W-:Y:S01]  /*cc00*/  STL [R1+0xe8], R165 ;  /* 0x0000e8a501007387 */ /* 0x000fe20000100800 */
[----:B-1----:R-:W-:Y:S01]  /*cc10*/  FMUL.FTZ R88, R93, UR9 ;  /* 0x000000095d587c20 */ /* 0x002fe20008410000 */
[----:B------:R1:W-:Y:S02]  /*cc20*/  MUFU.TANH R202, R85 ;  /* 0x0000005500ca7308 */ /* 0x0003e40000002400 */
[----:B------:R-:W-:Y:S04]  /*cc30*/  STL [R1+0xe4], R164 ;  /* 0x0000e4a401007387 */ /* 0x000fe80000100800 */
[----:B------:R-:W-:Y:S01]  /*cc40*/  STL [R1+0xe0], R163 ;  /* 0x0000e0a301007387 */ /* 0x000fe20000100800 */
[----:B------:R-:W-:Y:S01]  /*cc50*/  FMUL.FTZ R136, R87, UR9 ;  /* 0x0000000957887c20 */ /* 0x000fe20008410000 */
[----:B------:R-:W-:Y:S01]  /*cc60*/  UMOV UR5, 0x40000040 ;  /* 0x4000004000057882 */ /* 0x000fe20000000000 */
[----:B------:R-:W-:Y:S01]  /*cc70*/  UMOV UR7, 0x40000040 ;  /* 0x4000004000077882 */ /* 0x000fe20000000000 */
[----:B------:R-:W-:Y:S01]  /*cc80*/  STL [R1+0xdc], R162 ;  /* 0x0000dca201007387 */ /* 0x000fe20000100800 */
[----:B------:R-:W-:Y:S01]  /*cc90*/  UMOV UR15, 0x40000040 ;  /* 0x40000040000f7882 */ /* 0x000fe20000000000 */
[----:B------:R-:W-:Y:S01]  /*cca0*/  FMUL.FTZ R204, R91, UR9 ;  /* 0x000000095bcc7c20 */ /* 0x000fe20008410000 */
[----:B--2---:R-:W-:Y:S01]  /*ccb0*/  R2UR UR4, R26 ;  /* 0x000000001a0472ca */ /* 0x004fe200000e0000 */
[----:B------:R-:W-:Y:S01]  /*ccc0*/  STL [R1+0xd8], R161 ;  /* 0x0000d8a101007387 */ /* 0x000fe20000100800 */
[----:B------:R-:W-:Y:S01]  /*ccd0*/  FMUL.FTZ R139, R89, UR9 ;  /* 0x00000009598b7c20 */ /* 0x000fe20008410000 */
[----:B------:R-:W-:Y:S01]  /*cce0*/  FMUL.FTZ R126, R126, UR9 ;  /* 0x000000097e7e7c20 */ /* 0x000fe20008410000 */
[----:B------:R-:W2:Y:S01]  /*ccf0*/  MUFU.TANH R19, R19 ;  /* 0x0000001300137308 */ /* 0x000ea20000002400 */
[----:B------:R-:W-:Y:S04]  /*cd00*/  STL [R1+0xd4], R160 ;  /* 0x0000d4a001007387 */ /* 0x000fe80000100800 */
[----:B------:R-:W-:Y:S01]  /*cd10*/  STL [R1+0xd0], R159 ;  /* 0x0000d09f01007387 */ /* 0x000fe20000100800 */
[----:B------:R-:W-:-:S02]  /*cd20*/  ISETP.GT.AND P2, PT, R8, RZ, PT ;  /* 0x000000ff0800720c */ /* 0x000fc40003f44270 */
[----:B------:R-:W3:Y:S01]  /*cd30*/  MUFU.TANH R230, R230 ;  /* 0x000000e600e67308 */ /* 0x000ee20000002400 */
[----:B------:R-:W-:Y:S04]  /*cd40*/  STL [R1+0xcc], R158 ;  /* 0x0000cc9e01007387 */ /* 0x000fe80000100800 */
[----:B------:R-:W-:Y:S01]  /*cd50*/  STL [R1+0xc8], R157 ;  /* 0x0000c89d01007387 */ /* 0x000fe20000100800 */
[C---:B------:R-:W-:Y:S02]  /*cd60*/  ISETP.GT.AND P3, PT, R7.reuse, 0x8, PT ;  /* 0x000000080700780c */ /* 0x040fe40003f64270 */
        /* <DEDUP_REMOVED lines=30> */
[----:B------:R-:W-:Y:S04]  /*cf50*/  STL [R1+0x7c], R6 ;  /* 0x00007c0601007387 */ /* 0x000fe80000100800 */
[----:B------:R-:W-:Y:S04]  /*cf60*/  STL [R1+0x78], R5 ;  /* 0x0000780501007387 */ /* 0x000fe80000100800 */
[----:B------:R1:W-:Y:S04]  /*cf70*/  STL [R1+0x74], R4 ;  /* 0x0000740401007387 */ /* 0x0003e80000100800 */
[----:B------:R2:W-:Y:S04]  /*cf80*/  STL [R1+0x70], R2 ;  /* 0x0000700201007387 */ /* 0x0005e80000100800 */
[----:B-1----:R-:W3:Y:S01]  /*cf90*/  LDL.64 R4, [R1+0x48] ;  /* 0x0000480001047983 */ /* 0x002ee20000100a00 */
[----:B------:R-:W-:Y:S01]  /*cfa0*/  FMUL.FTZ R93, R98, UR9 ;  /* 0x00000009625d7c20 */ /* 0x000fe20008410000 */
[----:B------:R1:W-:Y:S01]  /*cfb0*/  MUFU.TANH R166, R99 ;  /* 0x0000006300a67308 */ /* 0x0003e20000002400 */
[----:B------:R-:W-:Y:S01]  /*cfc0*/  WARPGROUP.ARRIVE ;  /* 0x00000000000079c5 */ /* 0x000fe20000000000 */
[----:B------:R-:W-:Y:S01]  /*cfd0*/  FMUL.FTZ R91, R96, UR9 ;  /* 0x00000009605b7c20 */ /* 0x000fe20008410000 */
[----:B--2---:R-:W2:Y:S01]  /*cfe0*/  LDC R2, c[0x0][0x74c] ;  /* 0x0001d300ff027b82 */ /* 0x004ea20000000800 */
[----:B------:R-:W-:Y:S01]  /*cff0*/  FMUL.FTZ R89, R94, UR9 ;  /* 0x000000095e597c20 */ /* 0x000fe20008410000 */
[----:B------:R-:W-:Y:S01]  /*d000*/  FMUL.FTZ R205, R92, UR9 ;  /* 0x000000095ccd7c20 */ /* 0x000fe20008410000 */
[----:B------:R-:W-:Y:S01]  /*d010*/  FMUL.FTZ R92, R97, UR9 ;  /* 0x00000009615c7c20 */ /* 0x000fe20008410000 */
[----:B------:R-:W-:Y:S01]  /*d020*/  HGMMA.64x128x16.F32.BF16 R24, gdesc[UR4], RZ, !UPT, gsb0 ;  /* 0x01e00000041879f0 */ /* 0x000fe2000c0018ff */
[----:B------:R4:W2:Y:S01]  /*d030*/  MUFU.TANH R203, R138 ;  /* 0x0000008a00cb7308 */ /* 0x0008a20000002400 */
[----:B-1----:R-:W2:Y:S01]  /*d040*/  LDL.64 R98, [R1+0x40] ;  /* 0x0000400001627983 */ /* 0x002ea20000100a00 */
[----:B------:R-:W-:Y:S01]  /*d050*/  UIADD3 UR4, UR6, 0x2, URZ ;  /* 0x0000000206047890 */ /* 0x000fe2000fffe03f */
[----:B------:R-:W-:Y:S01]  /*d060*/  FMUL.FTZ R100, R100, UR9 ;  /* 0x0000000964647c20 */ /* 0x000fe20008410000 */
[----:B------:R-:W-:Y:S01]  /*d070*/  FMUL.FTZ R101, R101, UR9 ;  /* 0x0000000965657c20 */ /* 0x000fe20008410000 */
[----:B------:R-:W-:Y:S01]  /*d080*/  FMUL.FTZ R120, R120, UR9 ;  /* 0x0000000978787c20 */ /* 0x000fe20008410000 */
[----:B------:R-:W-:Y:S01]  /*d090*/  FMUL.FTZ R122, R122, UR9 ;  /* 0x000000097a7a7c20 */ /* 0x000fe20008410000 */
[----:B------:R-:W-:Y:S01]  /*d0a0*/  FMUL.FTZ R123, R123, UR9 ;  /* 0x000000097b7b7c20 */ /* 0x000fe20008410000 */
[----:B------:R1:W-:Y:S01]  /*d0b0*/  MUFU.TANH R9, R126 ;  /* 0x0000007e00097308 */ /* 0x0003e20000002400 */
[----:B------:R-:W-:Y:S01]  /*d0c0*/  UMOV UR14, UR4 ;  /* 0x00000004000e7c82 */ /* 0x000fe20008000000 */
[----:B------:R-:W-:Y:S01]  /*d0d0*/  ULEA UR4, UR43, -UR41, 0x7 ;  /* 0x800000292b047291 */ /* 0x000fe2000f8e383f */
[----:B----4-:R-:W-:Y:S01]  /*d0e0*/  FMUL.FTZ R138, R90, UR9 ;  /* 0x000000095a8a7c20 */ /* 0x010fe20008410000 */
[----:B------:R-:W-:Y:S01]  /*d0f0*/  FMUL.FTZ R90, R95, UR9 ;  /* 0x000000095f5a7c20 */ /* 0x000fe20008410000 */
[----:B------:R-:W-:Y:S01]  /*d100*/  FMUL.FTZ R102, R102, UR9 ;  /* 0x0000000966667c20 */ /* 0x000fe20008410000 */
[----:B------:R-:W1:Y:S01]  /*d110*/  LDC.64 R94, c[0x0][0x748] ;  /* 0x0001d200ff5e7b82 */ /* 0x000e620000000a00 */
[----:B------:R-:W-:Y:S01]  /*d120*/  FMUL.FTZ R103, R103, UR9 ;  /* 0x0000000967677c20 */ /* 0x000fe20008410000 */
[----:B------:R-:W-:Y:S01]  /*d130*/  LEA R96, R3, UR4, 0x1 ;  /* 0x0000000403607c11 */ /* 0x000fe2000f8e08ff */
[----:B------:R-:W-:Y:S01]  /*d140*/  UIADD3 UR4, UR6, 0x4, URZ ;  /* 0x0000000406047890 */ /* 0x000fe2000fffe03f */
[----:B------:R-:W4:Y:S01]  /*d150*/  MUFU.TANH R136, R136 ;  /* 0x0000008800887308 */ /* 0x000f220000002400 */
[----:B------:R-:W-:Y:S01]  /*d160*/  FMUL.FTZ R109, R109, UR9 ;  /* 0x000000096d6d7c20 */ /* 0x000fe20008410000 */
[----:B------:R-:W-:Y:S01]  /*d170*/  FMUL.FTZ R104, R104, UR9 ;  /* 0x0000000968687c20 */ /* 0x000fe20008410000 */
        /* <DEDUP_REMOVED lines=13> */
[----:B------:R-:W-:Y:S08]  /*d250*/  MUFU.TANH R88, R88 ;  /* 0x0000005800587308 */ /* 0x000ff00000002400 */
[----:B------:R-:W-:Y:S01]  /*d260*/  MUFU.TANH R168, R204 ;  /* 0x000000cc00a87308 */ /* 0x000fe20000002400 */
[----:B---3--:R-:W-:Y:S01]  /*d270*/  R2UR UR12, R4 ;  /* 0x00000000040c72ca */ /* 0x008fe200000e0000 */
[----:B------:R-:W-:-:S02]  /*d280*/  WARPGROUP.DEPBAR.LE gsb0, 0x0 ;  /* 0x00008000000079c5 */ /* 0x000fc40000010000 */
[----:B------:R-:W-:-:S04]  /*d290*/  R2UR UR13, R5 ;  /* 0x00000000050d72ca */ /* 0x000fc800000e0000 */
[----:B------:R-:W-:Y:S01]  /*d2a0*/  MUFU.TANH R91, R91 ;  /* 0x0000005b005b7308 */ /* 0x000fe20000002400 */
[----:B------:R-:W3:Y:S01]  /*d2b0*/  LDL.64 R4, [R1+0x38] ;  /* 0x0000380001047983 */ /* 0x000ee20000100a00 */
[----:B------:R-:W-:Y:S01]  /*d2c0*/  WARPGROUP.ARRIVE ;  /* 0x00000000000079c5 */ /* 0x000fe20000000000 */
[----:B------:R-:W-:Y:S02]  /*d2d0*/  IADD3 R96, R7, R96, RZ ;  /* 0x0000006007607210 */ /* 0x000fe40007ffe0ff */
[----:B--2---:R-:W-:Y:S01]  /*d2e0*/  IADD3 R2, -R2, 0x8, RZ ;  /* 0x0000000802027810 */ /* 0x004fe20007ffe1ff */
[----:B------:R-:W-:Y:S01]  /*d2f0*/  UIADD3 UR6, UR6, 0x6, URZ ;  /* 0x0000000606067890 */ /* 0x000fe2000fffe03f */
[----:B------:R-:W-:Y:S01]  /*d300*/  UMOV UR7, 0x40000040 ;  /* 0x4000004000077882 */ /* 0x000fe20000000000 */
[----:B------:R-:W2:Y:S01]  /*d310*/  MUFU.TANH R167, R205 ;  /* 0x000000cd00a77308 */ /* 0x000ea20000002400 */
[----:B------:R-:W-:Y:S01]  /*d320*/  HGMMA.64x128x16.F32.BF16 R24, gdesc[UR12], R24, gsb0 ;  /* 0x01e000000c1879f0 */ /* 0x000fe20008001818 */
[----:B------:R-:W-:-:S02]  /*d330*/  R2UR UR12, R98 ;  /* 0x00000000620c72ca */ /* 0x000fc400000e0000 */
[----:B------:R-:W-:Y:S01]  /*d340*/  R2UR UR13, R99 ;  /* 0x00000000630d72ca */ /* 0x000fe200000e0000 */
[----:B------:R-:W-:Y:S01]  /*d350*/  UMOV UR14, UR4 ;  /* 0x00000004000e7c82 */ /* 0x000fe20008000000 */
[----:B------:R-:W-:Y:S01]  /*d360*/  UMOV UR15, 0x40000040 ;  /* 0x40000040000f7882 */ /* 0x000fe20000000000 */
[--C-:B-1----:R-:W-:Y:S01]  /*d370*/  IMAD.IADD R126, R94, 0x1, -R96.reuse ;  /* 0x000000015e7e7824 */ /* 0x102fe200078e0a60 */
[----:B------:R-:W1:Y:S01]  /*d380*/  MUFU.TANH R92, R92 ;  /* 0x0000005c005c7308 */ /* 0x000e620000002400 */
[--C-:B------:R-:W-:Y:S01]  /*d390*/  IMAD.IADD R221, R2, 0x1, -R96.reuse ;  /* 0x0000000102dd7824 */ /* 0x100fe200078e0a60 */
[----:B------:R-:W-:Y:S02]  /*d3a0*/  IADD3 R95, RZ, -R96, -R95 ;  /* 0x80000060ff5f7210 */ /* 0x000fe40007ffe85f */
[----:B------:R-:W-:Y:S02]  /*d3b0*/  SEL R126, R126, 0x80, !P2 ;  /* 0x000000807e7e7807 */ /* 0x000fe40005000000 */
[----:B------:R-:W-:-:S02]  /*d3c0*/  IADD3 R94, R94, 0x8, -R96 ;  /* 0x000000085e5e7810 */ /* 0x000fc40007ffe860 */
[----:B------:R-:W-:Y:S01]  /*d3d0*/  SEL R221, R221, 0x80, P3 ;  /* 0x00000080dddd7807 */ /* 0x000fe20001800000 */
[----:B------:R-:W-:Y:S01]  /*d3e0*/  MUFU.TANH R169, R138 ;  /* 0x0000008a00a97308 */ /* 0x000fe20000002400 */
[----:B------:R-:W-:Y:S02]  /*d3f0*/  SEL R218, R95, 0x80, P1 ;  /* 0x000000805fda7807 */ /* 0x000fe40000800000 */
[C---:B------:R-:W-:Y:S02]  /*d400*/  ISETP.GE.AND P3, PT, R126.reuse, RZ, PT ;  /* 0x000000ff7e00720c */ /* 0x040fe40003f66270 */
[C---:B------:R-:W-:Y:S02]  /*d410*/  ISETP.GE.AND P4, PT, R126.reuse, 0x1, PT ;  /* 0x000000017e00780c */ /* 0x040fe40003f86270 */
[----:B------:R-:W-:Y:S01]  /*d420*/  ISETP.GE.AND P1, PT, R126, 0x9, PT ;  /* 0x000000097e00780c */ /* 0x000fe20003f26270 */
        /* <DEDUP_REMOVED lines=15> */
[----:B------:R-:W-:Y:S02]  /*d520*/  WARPGROUP.DEPBAR.LE gsb0, 0x0 ;  /* 0x00008000000079c5 */ /* 0x000fe40000010000 */
[----:B------:R-:W4:Y:S01]  /*d530*/  LDS R224, [R224+0x400] ;  /* 0x00040000e0e07984 */ /* 0x000f220000000800 */
[----:B------:R-:W-:-:S04]  /*d540*/  WARPGROUP.ARRIVE ;  /* 0x00000000000079c5 */ /* 0x000fc80000000000 */
[----:B------:R-:W-:Y:S02]  /*d550*/  MUFU.TANH R141, R124 ;  /* 0x0000007c008d7308 */ /* 0x000fe40000002400 */
[----:B------:R-:W-:Y:S01]  /*d560*/  HGMMA.64x128x16.F32.BF16 R24, gdesc[UR12], R24, gsb0 ;  /* 0x01e000000c1879f0 */ /* 0x000fe20008001818 */
[C---:B------:R-:W-:Y:S02]  /*d570*/  ISETP.GT.OR P3, PT, R218.reuse, RZ, !P3 ;  /* 0x000000ffda00720c */ /* 0x040fe40005f64670 */
[----:B------:R-:W-:-:S03]  /*d580*/  ISETP.GT.OR P4, PT, R218, 0x1, !P4 ;  /* 0x00000001da00780c */ /* 0x000fc60006784670 */
[----:B------:R-:W1:Y:S01]  /*d590*/  MUFU.TANH R157, R108 ;  /* 0x0000006c009d7308 */ /* 0x000e620000002400 */
[----:B------:R-:W-:Y:S02]  /*d5a0*/  ISETP.GT.OR P1, PT, R218, 0x9, !P1 ;  /* 0x00000009da00780c */ /* 0x000fe40004f24670 */
[----:B------:R-:W-:Y:S02]  /*d5b0*/  FSEL R216, R19, -INF , !P3 ;  /* 0xff80000013d87808 */ /* 0x000fe40005800000 */
[----:B------:R-:W-:Y:S02]  /*d5c0*/  FSEL R219, R230, -INF , !P4 ;  /* 0xff800000e6db7808 */ /* 0x000fe40006000000 */
[C---:B------:R-:W-:Y:S01]  /*d5d0*/  ISETP.GE.AND P2, PT, R126.reuse, 0x10, PT ;  /* 0x000000107e00780c */ /* 0x040fe20003f46270 */
[----:B------:R-:W1:Y:S01]  /*d5e0*/  MUFU.TANH R152, R113 ;  /* 0x0000007100987308 */ /* 0x000e620000002400 */
[C---:B------:R-:W-:Y:S02]  /*d5f0*/  ISETP.GE.AND P3, PT, R126.reuse, 0x11, PT ;  /* 0x000000117e00780c */ /* 0x040fe40003f66270 */
[----:B------:R-:W-:-:S02]  /*d600*/  ISETP.GE.AND P5, PT, R126, 0x18, PT ;  /* 0x000000187e00780c */ /* 0x000fc40003fa6270 */
[----:B------:R-:W-:Y:S02]  /*d610*/  ISETP.GE.AND P4, PT, R126, 0x19, PT ;  /* 0x000000197e00780c */ /* 0x000fe40003f86270 */
[----:B------:R-:W-:Y:S01]  /*d620*/  FSEL R220, R236, -INF , !P1 ;  /* 0xff800000ecdc7808 */ /* 0x000fe20004800000 */
[----:B------:R-:W-:Y:S01]  /*d630*/  MUFU.TANH R144, R121 ;  /* 0x0000007900907308 */ /* 0x000fe20000002400 */
[C---:B------:R-:W-:Y:S02]  /*d640*/  ISETP.GT.OR P2, PT, R218.reuse, 0x10, !P2 ;  /* 0x00000010da00780c */ /* 0x040fe40005744670 */
[C---:B------:R-:W-:Y:S02]  /*d650*/  ISETP.GT.OR P3, PT, R218.reuse, 0x11, !P3 ;  /* 0x00000011da00780c */ /* 0x040fe40005f64670 */
[C---:B------:R-:W-:Y:S02]  /*d660*/  ISETP.GT.OR P5, PT, R218.reuse, 0x18, !P5 ;  /* 0x00000018da00780c */ /* 0x040fe40006fa4670 */
[----:B------:R-:W-:Y:S01]  /*d670*/  ISETP.GT.OR P4, PT, R218, 0x19, !P4 ;  /* 0x00000019da00780c */ /* 0x000fe20006784670 */
[----:B------:R-:W-:Y:S01]  /*d680*/  MUFU.TANH R140, R125 ;  /* 0x0000007d008c7308 */ /* 0x000fe20000002400 */
[----:B------:R-:W-:-:S02]  /*d690*/  FSEL R215, R233, -INF , !P2 ;  /* 0xff800000e9d77808 */ /* 0x000fc40005000000 */
[----:B------:R-:W-:Y:S02]  /*d6a0*/  FSEL R211, R21, -INF , !P3 ;  /* 0xff80000015d37808 */ /* 0x000fe40005800000 */
[----:B------:R-:W-:Y:S02]  /*d6b0*/  FSEL R208, R23, -INF , !P5 ;  /* 0xff80000017d07808 */ /* 0x000fe40006800000 */
[----:B------:R-:W-:Y:S01]  /*d6c0*/  FSEL R206, R202, -INF , !P4 ;  /* 0xff800000cace7808 */ /* 0x000fe20006000000 */
[----:B------:R-:W1:Y:S01]  /*d6d0*/  MUFU.TANH R150, R116 ;  /* 0x0000007400967308 */ /* 0x000e620000002400 */
[----:B------:R-:W-:Y:S01]  /*d6e0*/  FMUL.FTZ R111, R111, UR9 ;  /* 0x000000096f6f7c20 */ /* 0x000fe20008410000 */
[----:B------:R-:W-:Y:S01]  /*d6f0*/  FMUL.FTZ R119, R119, UR9 ;  /* 0x0000000977777c20 */ /* 0x000fe20008410000 */
[----:B------:R-:W-:-:S05]  /*d700*/  FMUL.FTZ R115, R115, UR9 ;  /* 0x0000000973737c20 */ /* 0x000fca0008410000 */
[----:B------:R-:W1:Y:S01]  /*d710*/  MUFU.TANH R148, R117 ;  /* 0x0000007500947308 */ /* 0x000e620000002400 */
[----:B------:R-:W-:-:S07]  /*d720*/  FMUL.FTZ R118, R118, UR9 ;  /* 0x0000000976767c20 */ /* 0x000fce0008410000 */
[----:B------:R-:W-:Y:S08]  /*d730*/  MUFU.TANH R158, R107 ;  /* 0x0000006b009e7308 */ /* 0x000ff00000002400 */
[----:B------:R-:W-:Y:S08]  /*d740*/  MUFU.TANH R151, R114 ;  /* 0x0000007200977308 */ /* 0x000ff00000002400 */
[----:B------:R-:W1:Y:S08]  /*d750*/  MUFU.TANH R159, R106 ;  /* 0x0000006a009f7308 */ /* 0x000e700000002400 */
[----:B------:R-:W1:Y:S08]  /*d760*/  MUFU.TANH R155, R110 ;  /* 0x0000006e009b7308 */ /* 0x000e700000002400 */
[----:B------:R-:W1:Y:S01]  /*d770*/  MUFU.TANH R154, R111 ;  /* 0x0000006f009a7308 */ /* 0x000e620000002400 */
[----:B------:R-:W-:-:S02]  /*d780*/  WARPGROUP.DEPBAR.LE gsb0, 0x0 ;  /* 0x00008000000079c5 */ /* 0x000fc40000010000 */
[----:B---3--:R-:W-:-:S05]  /*d790*/  R2UR UR5, R5 ;  /* 0x00000000050572ca */ /* 0x008fca00000e0000 */
        /* <DEDUP_REMOVED lines=11> */
[----:B------:R3:W-:Y:S01]  /*d850*/  MUFU.TANH R146, R119 ;  /* 0x0000007700927308 */ /* 0x0007e20000002400 */
[----:B------:R-:W-:Y:S01]  /*d860*/  ISETP.GT.OR P0, PT, R221, RZ, !P0 ;  /* 0x000000ffdd00720c */ /* 0x000fe20004704670 */
[----:B------:R-:W-:Y:S01]  /*d870*/  FMUL.FTZ R127, R127, UR9 ;  /* 0x000000097f7f7c20 */ /* 0x000fe20008410000 */
[----:B------:R-:W-:Y:S01]  /*d880*/  ISETP.GE.AND P2, PT, R128, 0x8, PT ;  /* 0x000000088000780c */ /* 0x000fe20003f46270 */
[----:B------:R-:W-:Y:S01]  /*d890*/  FMUL.FTZ R130, R130, UR9 ;  /* 0x0000000982827c20 */ /* 0x000fe20008410000 */
[C---:B------:R-:W-:Y:S01]  /*d8a0*/  ISETP.GE.AND P3, PT, R128.reuse, 0x9, PT ;  /* 0x000000098000780c */ /* 0x040fe20003f66270 */
[----:B------:R-:W-:Y:S01]  /*d8b0*/  FMUL.FTZ R212, R131, UR9 ;  /* 0x0000000983d47c20 */ /* 0x000fe20008410000 */
[C---:B------:R-:W-:Y:S01]  /*d8c0*/  ISETP.GE.AND P5, PT, R128.reuse, 0x10, PT ;  /* 0x000000108000780c */ /* 0x040fe20003fa6270 */
[----:B------:R-:W3:Y:S01]  /*d8d0*/  MUFU.TANH R149, R115 ;  /* 0x0000007300957308 */ /* 0x000ee20000002400 */
[----:B------:R-:W-:Y:S01]  /*d8e0*/  ISETP.GE.AND P4, PT, R128, 0x11, PT ;  /* 0x000000118000780c */ /* 0x000fe20003f86270 */
[----:B------:R-:W-:Y:S01]  /*d8f0*/  IMAD R137, R0, 0x400, R137 ;  /* 0x0000040000897824 */ /* 0x000fe200078e0289 */
[----:B------:R-:W-:Y:S01]  /*d900*/  FSEL R214, R20, -INF , !P0 ;  /* 0xff80000014d67808 */ /* 0x000fe20004000000 */
[----:B------:R-:W-:Y:S01]  /*d910*/  FMUL.FTZ R129, R129, UR9 ;  /* 0x0000000981817c20 */ /* 0x000fe20008410000 */
[----:B------:R-:W-:-:S02]  /*d920*/  FSEL R228, R200, -INF , !P1 ;  /* 0xff800000c8e47808 */ /* 0x000fc40004800000 */
[----:B------:R-:W-:Y:S01]  /*d930*/  IADD3 R223, R10, 0x4, RZ ;  /* 0x000000040adf7810 */ /* 0x000fe20007ffe0ff */
[----:B------:R-:W3:Y:S01]  /*d940*/  MUFU.TANH R147, R118 ;  /* 0x0000007600937308 */ /* 0x000ee20000002400 */
[C---:B------:R-:W-:Y:S01]  /*d950*/  ISETP.GE.AND P0, PT, R128.reuse, 0x18, PT ;  /* 0x000000188000780c */ /* 0x040fe20003f06270 */
[----:B----4-:R-:W4:Y:S01]  /*d960*/  SHFL.IDX PT, R226, R224, R10, 0x1f ;  /* 0x00001f0ae0e27589 */ /* 0x010f2200000e0000 */
[----:B------:R-:W-:Y:S01]  /*d970*/  ISETP.GE.AND P1, PT, R128, 0x19, PT ;  /* 0x000000198000780c */ /* 0x000fe20003f26270 */
[C---:B------:R-:W-:Y:S01]  /*d980*/  VIADD R231, R10.reuse, 0x8 ;  /* 0x000000080ae77836 */ /* 0x040fe20000000000 */
        /* <DEDUP_REMOVED lines=28> */
[----:B--2---:R-:W-:-:S02]  /*db50*/  FSEL R123, R167, -INF , !P5 ;  /* 0xff800000a77b7808 */ /* 0x004fc40006800000 */
[----:B------:R-:W-:Y:S02]  /*db60*/  FSEL R120, R88, -INF , !P4 ;  /* 0xff80000058787808 */ /* 0x000fe40006000000 */
[C---:B------:R-:W-:Y:S02]  /*db70*/  ISETP.GE.AND P2, PT, R126.reuse, 0x38, PT ;  /* 0x000000387e00780c */ /* 0x040fe40003f46270 */
[----:B------:R-:W-:Y:S02]  /*db80*/  ISETP.GE.AND P3, PT, R126, 0x39, PT ;  /* 0x000000397e00780c */ /* 0x000fe40003f66270 */
[C---:B------:R-:W-:Y:S02]  /*db90*/  ISETP.GE.AND P5, PT, R128.reuse, 0x20, PT ;  /* 0x000000208000780c */ /* 0x040fe40003fa6270 */
[----:B------:R-:W-:Y:S02]  /*dba0*/  ISETP.GE.AND P4, PT, R128, 0x21, PT ;  /* 0x000000218000780c */ /* 0x000fe40003f86270 */
[----:B------:R-:W-:-:S02]  /*dbb0*/  FSEL R103, R91, -INF , !P0 ;  /* 0xff8000005b677808 */ /* 0x000fc40004000000 */
[----:B-1----:R-:W-:Y:S02]  /*dbc0*/  FSEL R109, R92, -INF , !P1 ;  /* 0xff8000005c6d7808 */ /* 0x002fe40004800000 */
        /* <DEDUP_REMOVED lines=80> */
[----:B------:R1:W2:Y:S01]  /*e0d0*/  MUFU.TANH R6, R127 ;  /* 0x0000007f00067308 */ /* 0x0002a20000002400 */
        /* <DEDUP_REMOVED lines=8> */
[----:B------:R3:W4:Y:S01]  /*e160*/  MUFU.TANH R2, R130 ;  /* 0x0000008200027308 */ /* 0x0007220000002400 */
[----:B-1----:R-:W-:-:S02]  /*e170*/  FSEL R127, R141, -INF , !P0 ;  /* 0xff8000008d7f7808 */ /* 0x002fc40004000000 */
[----:B------:R-:W-:Y:S02]  /*e180*/  FSEL R126, R140, -INF , !P1 ;  /* 0xff8000008c7e7808 */ /* 0x000fe40004800000 */
[C---:B------:R-:W-:Y:S02]  /*e190*/  ISETP.GE.AND P0, PT, R128.reuse, 0x60, PT ;  /* 0x000000608000780c */ /* 0x040fe40003f06270 */
[----:B------:R-:W-:Y:S02]  /*e1a0*/  ISETP.GE.AND P1, PT, R128, 0x61, PT ;  /* 0x000000618000780c */ /* 0x000fe40003f26270 */
[----:B------:R-:W-:Y:S02]  /*e1b0*/  ISETP.GT.OR P2, PT, R218, 0x70, !P2 ;  /* 0x00000070da00780c */ /* 0x000fe40005744670 */
[C---:B------:R-:W-:Y:S02]  /*e1c0*/  ISETP.GT.OR P0, PT, R221.reuse, 0x60, !P0 ;  /* 0x00000060dd00780c */ /* 0x040fe40004704670 */
[----:B------:R-:W-:-:S02]  /*e1d0*/  ISETP.GT.OR P1, PT, R221, 0x61, !P1 ;  /* 0x00000061dd00780c */ /* 0x000fc40004f24670 */
[----:B---3--:R-:W-:Y:S02]  /*e1e0*/  FSEL R130, R5, -INF , !P2 ;  /* 0xff80000005827808 */ /* 0x008fe40005000000 */
        /* <DEDUP_REMOVED lines=10> */
[----:B--2---:R-:W-:Y:S02]  /*e290*/  FSEL R139, R6, -INF , !P0 ;  /* 0xff800000068b7808 */ /* 0x004fe40004000000 */
[----:B----4-:R-:W-:-:S02]  /*e2a0*/  FSEL R137, R2, -INF , !P1 ;  /* 0xff80000002897808 */ /* 0x010fc40004800000 */
[C---:B------:R-:W-:Y:S02]  /*e2b0*/  ISETP.GE.AND P0, PT, R128.reuse, 0x78, PT ;  /* 0x000000788000780c */ /* 0x040fe40003f06270 */
[----:B-1----:R-:W-:Y:S02]  /*e2c0*/  FSEL R129, R9, -INF , !P2 ;  /* 0xff80000009817808 */ /* 0x002fe40005000000 */
        /* <DEDUP_REMOVED lines=8> */
[----:B------:R-:W-:Y:S02]  /*e350*/  WARPGROUP.DEPBAR.LE gsb0, 0x0 ;  /* 0x00008000000079c5 */ /* 0x000fe40000010000 */
[----:B------:R-:W-:Y:S01]  /*e360*/  FADD.FTZ R229, R24, -R226 ;  /* 0x800000e218e57221 */ /* 0x000fe20000010000 */
[C---:B------:R-:W-:Y:S01]  /*e370*/  ISETP.GT.OR P2, PT, R221.reuse, 0x71, !P2 ;  /* 0x00000071dd00780c */ /* 0x040fe20005744670 */
[----:B------:R-:W3:Y:S01]  /*e380*/  SHFL.IDX PT, R24, R224, R231, 0x1f ;  /* 0x00001fe7e0187589 */ /* 0x000ee200000e0000 */
[----:B------:R-:W-:-:S02]  /*e390*/  ISETP.GT.OR P0, PT, R221, 0x78, !P0 ;  /* 0x00000078dd00780c */ /* 0x000fc40004704670 */
[----:B------:R-:W-:Y:S01]  /*e3a0*/  ISETP.GT.OR P1, PT, R221, 0x79, !P1 ;  /* 0x00000079dd00780c */ /* 0x000fe20004f24670 */
[----:B------:R-:W-:Y:S01]  /*e3b0*/  LDS R17, [R17+0x400] ;  /* 0x0004000011117984 */ /* 0x000fe20000000800 */
[----:B-1----:R-:W-:-:S03]  /*e3c0*/  FADD.FTZ R227, R25, -R212 ;  /* 0x800000d419e37221 */ /* 0x002fc60000010000 */
[----:B------:R-:W-:Y:S04]  /*e3d0*/  SHFL.IDX PT, R25, R18, R223, 0x1f ;  /* 0x00001fdf12197589 */ /* 0x000fe800000e0000 */
[----:B------:R-:W1:Y:S01]  /*e3e0*/  SHFL.IDX PT, R223, R224, R232, 0x1f ;  /* 0x00001fe8e0df7589 */ /* 0x000e6200000e0000 */
[----:B------:R-:W-:Y:S01]  /*e3f0*/  FADD.FTZ R212, R27, -R212 ;  /* 0x800000d41bd47221 */ /* 0x000fe20000010000 */
[----:B--2---:R-:W-:Y:S01]  /*e400*/  FFMA.FTZ R216, R216, UR4, -R218 ;  /* 0x00000004d8d87c23 */ /* 0x004fe200080108da */
        /* <DEDUP_REMOVED lines=14> */
[----:B------:R-:W-:-:S03]  /*e4f0*/  VIADD R31, R10, 0x10 ;  /* 0x000000100a1f7836 */ /* 0x000fc60000000000 */
[----:B------:R-:W1:Y:S04]  /*e500*/  SHFL.IDX PT, R29, R224, R29, 0x1f ;  /* 0x00001f1de01d7589 */ /* 0x000e6800000e0000 */
[----:B------:R-:W1:Y:S01]  /*e510*/  SHFL.IDX PT, R31, R18, R31, 0x1f ;  /* 0x00001f1f121f7589 */ /* 0x000e6200000e0000 */
[----:B---3--:R-:W-:Y:S01]  /*e520*/  IADD3 R232, R10, 0x1c, RZ ;  /* 0x0000001c0ae87810 */ /* 0x008fe20007ffe0ff */
[----:B------:R3:W1:Y:S01]  /*e530*/  MUFU.EX2 R24, R26 ;  /* 0x0000001a00187308 */ /* 0x0006620000000800 */
[----:B------:R-:W-:-:S04]  /*e540*/  FFMA.FTZ R219, R219, UR4, -R25 ;  /* 0x00000004dbdb7c23 */ /* 0x000fc80008010819 */
[----:B------:R2:W-:Y:S01]  /*e550*/  SHFL.IDX PT, R232, R224, R232, 0x1f ;  /* 0x00001fe8e0e87589 */ /* 0x0005e200000e0000 */
[----:B---3--:R-:W-:Y:S01]  /*e560*/  FFMA.FTZ R26, R228, UR4, -R25 ;  /* 0x00000004e41a7c23 */ /* 0x008fe20008010819 */
[--C-:B----4-:R-:W-:Y:S01]  /*e570*/  FFMA.FTZ R25, R225, UR4, -R231.reuse ;  /* 0x00000004e1197c23 */ /* 0x110fe200080108e7 */
[----:B------:R-:W-:Y:S01]  /*e580*/  FFMA.FTZ R231, R222, UR4, -R231 ;  /* 0x00000004dee77c23 */ /* 0x000fe200080108e7 */
[--C-:B--2---:R-:W-:Y:S01]  /*e590*/  FADD.FTZ R222, R32, -R28.reuse ;  /* 0x8000001c20de7221 */ /* 0x104fe20000010000 */
[----:B------:R-:W-:Y:S01]  /*e5a0*/  FADD.FTZ R224, R34, -R28 ;  /* 0x8000001c22e07221 */ /* 0x000fe20000010000 */
[--C-:B------:R-:W-:Y:S01]  /*e5b0*/  FFMA.FTZ R28, R220, UR4, -R30.reuse ;  /* 0x00000004dc1c7c23 */ /* 0x100fe2000801081e */
[----:B------:R-:W-:Y:S01]  /*e5c0*/  FFMA.FTZ R30, R217, UR4, -R30 ;  /* 0x00000004d91e7c23 */ /* 0x000fe2000801081e */
[----:B------:R-:W-:Y:S02]  /*e5d0*/  VIADD R32, R10, 0x14 ;  /* 0x000000140a207836 */ /* 0x000fe40000000000 */
[--C-:B-1----:R-:W-:Y:S01]  /*e5e0*/  FADD.FTZ R217, R36, -R29.reuse ;  /* 0x8000001d24d97221 */ /* 0x102fe20000010000 */
[----:B------:R-:W-:Y:S01]  /*e5f0*/  FADD.FTZ R220, R38, -R29 ;  /* 0x8000001d26dc7221 */ /* 0x000fe20000010000 */
[--C-:B------:R-:W-:Y:S01]  /*e600*/  FFMA.FTZ R29, R215, UR4, -R31.reuse ;  /* 0x00000004d71d7c23 */ /* 0x100fe2000801081f */
[----:B------:R-:W-:Y:S01]  /*e610*/  FFMA.FTZ R31, R213, UR4, -R31 ;  /* 0x00000004d51f7c23 */ /* 0x000fe2000801081f */
[----:B------:R-:W-:Y:S01]  /*e620*/  FFMA.FTZ R213, -R19, R19, 1 ;  /* 0x3f80000013d57423 */ /* 0x000fe20000010113 */
[----:B------:R-:W-:Y:S01]  /*e630*/  FMUL.FTZ R229, R214, R229 ;  /* 0x000000e5d6e57220 */ /* 0x000fe20000410000 */
[----:B------:R-:W1:Y:S01]  /*e640*/  SHFL.IDX PT, R32, R18, R32, 0x1f ;  /* 0x00001f2012207589 */ /* 0x000e6200000e0000 */
[----:B------:R-:W-:-:S02]  /*e650*/  IADD3 R34, R10, 0x18, RZ ;  /* 0x000000180a227810 */ /* 0x000fc40007ffe0ff */
[----:B------:R-:W-:Y:S01]  /*e660*/  FMUL.FTZ R213, R213, R229 ;  /* 0x000000e5d5d57220 */ /* 0x000fe20000410000 */
[C---:B------:R-:W-:Y:S02]  /*e670*/  VIADD R229, R10.reuse, 0x1c ;  /* 0x0000001c0ae57836 */ /* 0x040fe40000000000 */
[--C-:B------:R-:W-:Y:S02]  /*e680*/  FADD.FTZ R225, R33, -R27.reuse ;  /* 0x8000001b21e17221 */ /* 0x100fe40000010000 */
[----:B------:R-:W2:Y:S04]  /*e690*/  SHFL.IDX PT, R33, R18, R34, 0x1f ;  /* 0x00001f2212217589 */ /* 0x000ea800000e0000 */
[----:B------:R-:W3:Y:S01]  /*e6a0*/  SHFL.IDX PT, R34, R18, R229, 0x1f ;  /* 0x00001fe512227589 */ /* 0x000ee200000e0000 */
[----:B------:R-:W-:Y:S01]  /*e6b0*/  FADD.FTZ R228, R35, -R27 ;  /* 0x8000001b23e47221 */ /* 0x000fe20000010000 */
[----:B------:R-:W-:-:S02]  /*e6c0*/  VIADD R215, R10, 0x4 ;  /* 0x000000040ad77836 */ /* 0x000fc40000000000 */
[----:B------:R-:W4:Y:S01]  /*e6d0*/  SHFL.IDX PT, R35, R12, R10, 0x1f ;  /* 0x00001f0a0c237589 */ /* 0x000f2200000e0000 */
[----:B------:R2:W-:Y:S01]  /*e6e0*/  MUFU.EX2 R19, R31 ;  /* 0x0000001f00137308 */ /* 0x0005e20000000800 */
[--C-:B-1----:R-:W-:Y:S01]  /*e6f0*/  FFMA.FTZ R211, R211, UR4, -R32.reuse ;  /* 0x00000004d3d37c23 */ /* 0x102fe20008010820 */
[----:B------:R-:W-:Y:S01]  /*e700*/  FFMA.FTZ R32, R210, UR4, -R32 ;  /* 0x00000004d2207c23 */ /* 0x000fe20008010820 */
[----:B------:R-:W-:-:S05]  /*e710*/  FFMA.FTZ R210, -R20, R20, 1 ;  /* 0x3f80000014d27423 */ /* 0x000fca0000010114 */
[----:B------:R1:W-:Y:S01]  /*e720*/  MUFU.EX2 R20, R32 ;  /* 0x0000002000147308 */ /* 0x0003e20000000800 */
[--C-:B--2---:R-:W-:Y:S01]  /*e730*/  FFMA.FTZ R31, R208, UR4, -R33.reuse ;  /* 0x00000004d01f7c23 */ /* 0x104fe20008010821 */
[----:B-1----:R-:W-:Y:S01]  /*e740*/  FFMA.FTZ R32, R209, UR4, -R33 ;  /* 0x00000004d1207c23 */ /* 0x002fe20008010821 */
[----:B---3--:R-:W-:-:S05]  /*e750*/  FFMA.FTZ R33, R206, UR4, -R34 ;  /* 0x00000004ce217c23 */ /* 0x008fca0008010822 */
[----:B------:R-:W1:Y:S01]  /*e760*/  MUFU.EX2 R219, R219 ;  /* 0x000000db00db7308 */ /* 0x000e620000000800 */
[----:B------:R-:W2:Y:S01]  /*e770*/  SHFL.IDX PT, R206, R12, R215, 0x1f ;  /* 0x00001fd70cce7589 */ /* 0x000ea200000e0000 */
[----:B------:R-:W-:Y:S01]  /*e780*/  FMUL.FTZ R226, R24, R226 ;  /* 0x000000e218e27220 */ /* 0x000fe20000410000 */
[----:B------:R-:W-:Y:S01]  /*e790*/  FFMA.FTZ R208, -R230, R230, 1 ;  /* 0x3f800000e6d07423 */ /* 0x000fe200000101e6 */
[--C-:B----4-:R-:W-:Y:S01]  /*e7a0*/  FFMA.FTZ R204, R204, UR4, -R35.reuse ;  /* 0x00000004cccc7c23 */ /* 0x110fe20008010823 */
[----:B------:R-:W-:Y:S01]  /*e7b0*/  FFMA.FTZ R36, R205, UR4, -R35 ;  /* 0x00000004cd247c23 */ /* 0x000fe20008010823 */
[----:B------:R-:W-:Y:S01]  /*e7c0*/  FMUL.FTZ R210, R210, R226 ;  /* 0x000000e2d2d27220 */ /* 0x000fe20000410000 */
[C---:B------:R-:W-:Y:S01]  /*e7d0*/  IADD3 R209, R10.reuse, 0x8, RZ ;  /* 0x000000080ad17810 */ /* 0x040fe20007ffe0ff */
[----:B------:R3:W-:Y:S01]  /*e7e0*/  MUFU.EX2 R18, R211 ;  /* 0x000000d300127308 */ /* 0x0007e20000000800 */
[C---:B------:R-:W-:Y:S02]  /*e7f0*/  VIADD R226, R10.reuse, 0xc ;  /* 0x0000000c0ae27836 */ /* 0x040fe40000000000 */
[----:B------:R-:W-:-:S02]  /*e800*/  VIADD R230, R10, 0x18 ;  /* 0x000000180ae67836 */ /* 0x000fc40000000000 */
[----:B-1----:R-:W-:Y:S01]  /*e810*/  FMUL.FTZ R227, R219, R227 ;  /* 0x000000e3dbe37220 */ /* 0x002fe20000410000 */
[----:B---3--:R-:W-:Y:S02]  /*e820*/  VIADD R211, R10, 0x10 ;  /* 0x000000100ad37836 */ /* 0x008fe40000000000 */
[----:B------:R2:W-:Y:S01]  /*e830*/  MUFU.EX2 R35, R204 ;  /* 0x000000cc00237308 */ /* 0x0005e20000000800 */
[----:B------:R-:W-:Y:S01]  /*e840*/  FMUL.FTZ R208, R208, R227 ;  /* 0x000000e3d0d07220 */ /* 0x000fe20000410000 */
[----:B------:R-:W-:Y:S01]  /*e850*/  IADD3 R227, R10, 0x14, RZ ;  /* 0x000000140ae37810 */ /* 0x000fe20007ffe0ff */
[----:B------:R-:W-:-:S05]  /*e860*/  FFMA.FTZ R34, R207, UR4, -R34 ;  /* 0x00000004cf227c23 */ /* 0x000fca0008010822 */
[----:B------:R1:W-:Y:S01]  /*e870*/  MUFU.EX2 R27, R231 ;  /* 0x000000e7001b7308 */ /* 0x0003e20000000800 */
[--C-:B--2---:R-:W-:Y:S01]  /*e880*/  FFMA.FTZ R204, R122, UR4, -R206.reuse ;  /* 0x000000047acc7c23 */ /* 0x104fe200080108ce */
[----:B------:R-:W-:Y:S01]  /*e890*/  FFMA.FTZ R206, R124, UR4, -R206 ;  /* 0x000000047cce7c23 */ /* 0x000fe200080108ce */
[----:B------:R-:W-:Y:S04]  /*e8a0*/  SHFL.IDX PT, R207, R12, R209, 0x1f ;  /* 0x00001fd10ccf7589 */ /* 0x000fe800000e0000 */
[----:B------:R-:W-:Y:S01]  /*e8b0*/  SHFL.IDX PT, R38, R12, R227, 0x1f ;  /* 0x00001fe30c267589 */ /* 0x000fe200000e0000 */
[--C-:B-1----:R-:W-:Y:S01]  /*e8c0*/  FADD.FTZ R231, R37, -R232.reuse ;  /* 0x800000e825e77221 */ /* 0x102fe20000010000 */
[----:B------:R-:W-:Y:S02]  /*e8d0*/  FADD.FTZ R232, R39, -R232 ;  /* 0x800000e827e87221 */ /* 0x000fe40000010000 */
[----:B------:R-:W-:Y:S04]  /*e8e0*/  SHFL.IDX PT, R37, R12, R226, 0x1f ;  /* 0x00001fe20c257589 */ /* 0x000fe800000e0000 */
[----:B------:R-:W-:Y:S04]  /*e8f0*/  SHFL.IDX PT, R39, R12, R211, 0x1f ;  /* 0x00001fd30c277589 */ /* 0x000fe800000e0000 */
[----:B------:R-:W1:Y:S04]  /*e900*/  SHFL.IDX PT, R122, R12, R230, 0x1f ;  /* 0x00001fe60c7a7589 */ /* 0x000e6800000e0000 */
[----:B------:R2:W3:Y:S02]  /*e910*/  SHFL.IDX PT, R124, R12, R229, 0x1f ;  /* 0x00001fe50c7c7589 */ /* 0x0004e400000e0000 */
[----:B--2---:R2:W-:Y:S02]  /*e920*/  MUFU.EX2 R12, R204 ;  /* 0x000000cc000c7308 */ /* 0x0045e40000000800 */
[----:B--2---:R-:W2:Y:S01]  /*e930*/  SHFL.IDX PT, R204, R11, R215, 0x1f ;  /* 0x00001fd70bcc7589 */ /* 0x004ea200000e0000 */
[--C-:B-1----:R-:W-:Y:S01]  /*e940*/  FFMA.FTZ R112, R112, UR4, -R122.reuse ;  /* 0x0000000470707c23 */ /* 0x102fe2000801087a */
[----:B------:R-:W-:-:S02]  /*e950*/  FFMA.FTZ R107, R107, UR4, -R122 ;  /* 0x000000046b6b7c23 */ /* 0x000fc4000801087a */
[----:B------:R-:W1:Y:S01]  /*e960*/  SHFL.IDX PT, R205, R11, R10, 0x1f ;  /* 0x00001f0a0bcd7589 */ /* 0x000e6200000e0000 */
[----:B---3--:R-:W-:-:S03]  /*e970*/  FFMA.FTZ R122, R97, UR4, -R124 ;  /* 0x00000004617a7c23 */ /* 0x008fc6000801087c */
[----:B------:R-:W3:Y:S01]  /*e980*/  SHFL.IDX PT, R97, R11, R211, 0x1f ;  /* 0x00001fd30b617589 */ /* 0x000ee200000e0000 */
[--C-:B------:R-:W-:Y:S01]  /*e990*/  FFMA.FTZ R123, R123, UR4, -R207.reuse ;  /* 0x000000047b7b7c23 */ /* 0x100fe200080108cf */
[----:B------:R-:W-:Y:S02]  /*e9a0*/  FFMA.FTZ R125, R125, UR4, -R207 ;  /* 0x000000047d7d7c23 */ /* 0x000fe400080108cf */
[----:B------:R-:W-:Y:S01]  /*e9b0*/  SHFL.IDX PT, R207, R11, R209, 0x1f ;  /* 0x00001fd10bcf7589 */ /* 0x000fe200000e0000 */
[--C-:B--2---:R-:W-:Y:S01]  /*e9c0*/  FFMA.FTZ R119, R119, UR4, -R204.reuse ;  /* 0x0000000477777c23 */ /* 0x104fe200080108cc */
[----:B------:R-:W-:Y:S02]  /*e9d0*/  FFMA.FTZ R204, R98, UR4, -R204 ;  /* 0x0000000462cc7c23 */ /* 0x000fe400080108cc */
[----:B------:R-:W2:Y:S01]  /*e9e0*/  SHFL.IDX PT, R98, R11, R230, 0x1f ;  /* 0x00001fe60b627589 */ /* 0x000ea200000e0000 */
[--C-:B------:R-:W-:Y:S01]  /*e9f0*/  FFMA.FTZ R120, R120, UR4, -R37.reuse ;  /* 0x0000000478787c23 */ /* 0x100fe20008010825 */
[----:B------:R-:W-:Y:S01]  /*ea00*/  FFMA.FTZ R121, R121, UR4, -R37 ;  /* 0x0000000479797c23 */ /* 0x000fe20008010825 */
[--C-:B------:R-:W-:Y:S01]  /*ea10*/  FFMA.FTZ R109, R109, UR4, -R38.reuse ;  /* 0x000000046d6d7c23 */ /* 0x100fe20008010826 */
[----:B------:R4:W-:Y:S01]  /*ea20*/  MUFU.EX2 R37, R206 ;  /* 0x000000ce00257308 */ /* 0x0009e20000000800 */
[--C-:B------:R-:W-:Y:S01]  /*ea30*/  FFMA.FTZ R103, R103, UR4, -R39.reuse ;  /* 0x0000000467677c23 */ /* 0x100fe20008010827 */
[----:B------:R-:W-:Y:S01]  /*ea40*/  FFMA.FTZ R114, R114, UR4, -R39 ;  /* 0x0000000472727c23 */ /* 0x000fe20008010827 */
[--C-:B-1----:R-:W-:Y:S01]  /*ea50*/  FFMA.FTZ R117, R117, UR4, -R205.reuse ;  /* 0x0000000475757c23 */ /* 0x102fe200080108cd */
[----:B------:R-:W-:Y:S01]  /*ea60*/  FFMA.FTZ R106, R106, UR4, -R205 ;  /* 0x000000046a6a7c23 */ /* 0x000fe200080108cd */
[----:B----4-:R-:W-:-:S03]  /*ea70*/  FFMA.FTZ R206, R94, UR4, -R38 ;  /* 0x000000045ece7c23 */ /* 0x010fc60008010826 */
[----:B------:R1:W-:Y:S01]  /*ea80*/  MUFU.EX2 R38, R123 ;  /* 0x0000007b00267308 */ /* 0x0003e20000000800 */
[----:B------:R-:W-:Y:S01]  /*ea90*/  SHFL.IDX PT, R205, R11, R229, 0x1f ;  /* 0x00001fe50bcd7589 */ /* 0x000fe200000e0000 */
[--C-:B---3--:R-:W-:Y:S01]  /*eaa0*/  FFMA.FTZ R101, R101, UR4, -R97.reuse ;  /* 0x0000000465657c23 */ /* 0x108fe20008010861 */
[----:B------:R-:W-:Y:S02]  /*eab0*/  FFMA.FTZ R100, R100, UR4, -R97 ;  /* 0x0000000464647c23 */ /* 0x000fe40008010861 */
[----:B-1----:R-:W1:Y:S03]  /*eac0*/  SHFL.IDX PT, R123, R11, R226, 0x1f ;  /* 0x00001fe20b7b7589 */ /* 0x002e6600000e0000 */
[----:B------:R3:W-:Y:S02]  /*ead0*/  MUFU.EX2 R39, R125 ;  /* 0x0000007d00277308 */ /* 0x0007e40000000800 */
[----:B---3--:R3:W-:Y:S06]  /*eae0*/  SHFL.IDX PT, R125, R11, R227, 0x1f ;  /* 0x00001fe30b7d7589 */ /* 0x0087ec00000e0000 */
[----:B------:R2:W-:Y:S08]  /*eaf0*/  MUFU.EX2 R97, R114 ;  /* 0x0000007200617308 */ /* 0x0005f00000000800 */
[----:B---3--:R3:W-:Y:S01]  /*eb00*/  MUFU.EX2 R11, R121 ;  /* 0x00000079000b7308 */ /* 0x0087e20000000800 */
[----:B--2---:R-:W-:Y:S01]  /*eb10*/  FFMA.FTZ R114, R95, UR4, -R98 ;  /* 0x000000045f727c23 */ /* 0x004fe20008010862 */
[----:B---3--:R-:W2:Y:S06]  /*eb20*/  SHFL.IDX PT, R121, R14, R215, 0x1f ;  /* 0x00001fd70e797589 */ /* 0x008eac00000e0000 */
[----:B------:R3:W-:Y:S01]  /*eb30*/  MUFU.EX2 R95, R109 ;  /* 0x0000006d005f7308 */ /* 0x0007e20000000800 */
[----:B------:R-:W-:-:S07]  /*eb40*/  FFMA.FTZ R124, R96, UR4, -R124 ;  /* 0x00000004607c7c23 */ /* 0x000fce000801087c */
[----:B------:R4:W-:Y:S01]  /*eb50*/  MUFU.EX2 R94, R120 ;  /* 0x00000078005e7308 */ /* 0x0009e20000000800 */
[----:B---3--:R-:W3:Y:S01]  /*eb60*/  SHFL.IDX PT, R109, R14, R211, 0x1f ;  /* 0x00001fd30e6d7589 */ /* 0x008ee200000e0000 */
[----:B----4-:R-:W-:-:S03]  /*eb70*/  FFMA.FTZ R120, R99, UR4, -R207 ;  /* 0x0000000463787c23 */ /* 0x010fc600080108cf */
[----:B------:R-:W4:Y:S03]  /*eb80*/  SHFL.IDX PT, R99, R14, R10, 0x1f ;  /* 0x00001f0a0e637589 */ /* 0x000f2600000e0000 */
[----:B------:R-:W3:Y:S01]  /*eb90*/  MUFU.EX2 R25, R25 ;  /* 0x0000001900197308 */ /* 0x000ee20000000800 */
[----:B-1----:R-:W-:-:S07]  /*eba0*/  FFMA.FTZ R105, R105, UR4, -R123 ;  /* 0x0000000469697c23 */ /* 0x002fce000801087b */
[----:B------:R1:W-:Y:S01]  /*ebb0*/  MUFU.EX2 R96, R103 ;  /* 0x0000006700607308 */ /* 0x0003e20000000800 */
[----:B------:R-:W-:Y:S01]  /*ebc0*/  FFMA.FTZ R104, R104, UR4, -R123 ;  /* 0x0000000468687c23 */ /* 0x000fe2000801087b */
[----:B-1----:R-:W1:Y:S04]  /*ebd0*/  SHFL.IDX PT, R103, R14, R226, 0x1f ;  /* 0x00001fe20e677589 */ /* 0x002e6800000e0000 */
[----:B------:R-:W1:Y:S01]  /*ebe0*/  SHFL.IDX PT, R123, R14, R209, 0x1f ;  /* 0x00001fd10e7b7589 */ /* 0x000e6200000e0000 */
[--C-:B--2---:R-:W-:Y:S01]  /*ebf0*/  FFMA.FTZ R108, R108, UR4, -R121.reuse ;  /* 0x000000046c6c7c23 */ /* 0x104fe20008010879 */
[----:B------:R-:W-:Y:S02]  /*ec00*/  FFMA.FTZ R138, R138, UR4, -R121 ;  /* 0x000000048a8a7c23 */ /* 0x000fe40008010879 */
[----:B------:R-:W2:Y:S01]  /*ec10*/  SHFL.IDX PT, R121, R14, R227, 0x1f ;  /* 0x00001fe30e797589 */ /* 0x000ea200000e0000 */
        /* <DEDUP_REMOVED lines=13> */
[----:B---3--:R-:W3:Y:S01]  /*ecf0*/  SHFL.IDX PT, R112, R14, R230, 0x1f ;  /* 0x00001fe60e707589 */ /* 0x008ee200000e0000 */
[----:B------:R-:W4:Y:S01]  /*ed00*/  MUFU.TANH R132, R132 ;  /* 0x0000008400847308 */ /* 0x000f220000002400 */
[--C-:B-1----:R-:W-:Y:S01]  /*ed10*/  FFMA.FTZ R126, R126, UR4, -R103.reuse ;  /* 0x000000047e7e7c23 */ /* 0x102fe20008010867 */
[----:B------:R-:W-:-:S02]  /*ed20*/  FFMA.FTZ R139, R139, UR4, -R103 ;  /* 0x000000048b8b7c23 */ /* 0x000fc40008010867 */
[----:B------:R-:W1:Y:S04]  /*ed30*/  SHFL.IDX PT, R103, R14, R229, 0x1f ;  /* 0x00001fe50e677589 */ /* 0x000e6800000e0000 */
[----:B------:R-:W3:Y:S01]  /*ed40*/  MUFU.TANH R134, R134 ;  /* 0x0000008600867308 */ /* 0x000ee20000002400 */
[--C-:B------:R-:W-:Y:S01]  /*ed50*/  FFMA.FTZ R127, R127, UR4, -R123.reuse ;  /* 0x000000047f7f7c23 */ /* 0x100fe2000801087b */
        /* <DEDUP_REMOVED lines=9> */
[----:B--2---:R-:W-:-:S07]  /*edf0*/  FFMA.FTZ R123, R123, UR4, -R121 ;  /* 0x000000047b7b7c23 */ /* 0x004fce0008010879 */
[----:B------:R-:W2:Y:S01]  /*ee00*/  MUFU.EX2 R32, R32 ;  /* 0x0000002000207308 */ /* 0x000ea20000000800 */
[--C-:B------:R-:W-:Y:S01]  /*ee10*/  FFMA.FTZ R110, R110, UR4, -R205.reuse ;  /* 0x000000046e6e7c23 */ /* 0x100fe200080108cd */
[----:B------:R-:W-:Y:S01]  /*ee20*/  FFMA.FTZ R118, R118, UR4, -R205 ;  /* 0x0000000476767c23 */ /* 0x000fe200080108cd */
[----:B------:R-:W-:-:S05]  /*ee30*/  FFMA.FTZ R121, R125, UR4, -R121 ;  /* 0x000000047d797c23 */ /* 0x000fca0008010879 */
[----:B------:R-:W2:Y:S01]  /*ee40*/  MUFU.EX2 R31, R31 ;  /* 0x0000001f001f7308 */ /* 0x000ea20000000800 */
[----:B----4-:R-:W-:Y:S01]  /*ee50*/  FSEL R125, R132, -INF , !P5 ;  /* 0xff800000847d7808 */ /* 0x010fe20006800000 */
[----:B------:R-:W-:Y:S01]  /*ee60*/  FMUL.FTZ R218, R27, R218 ;  /* 0x000000da1bda7220 */ /* 0x000fe20000410000 */
[----:B---3--:R-:W-:Y:S01]  /*ee70*/  FSEL R205, R134, -INF , !P0 ;  /* 0xff80000086cd7808 */ /* 0x008fe20004000000 */
[----:B------:R-:W-:Y:S01]  /*ee80*/  FFMA.FTZ R235, -R235, R235, 1 ;  /* 0x3f800000ebeb7423 */ /* 0x000fe200000101eb */
[----:B------:R-:W-:Y:S01]  /*ee90*/  FFMA.FTZ R116, R116, UR4, -R98 ;  /* 0x0000000474747c23 */ /* 0x000fe20008010862 */
[----:B------:R-:W-:Y:S01]  /*eea0*/  FFMA.FTZ R111, R111, UR4, -R207 ;  /* 0x000000046f6f7c23 */ /* 0x000fe200080108cf */
[--C-:B------:R-:W-:Y:S01]  /*eeb0*/  FFMA.FTZ R125, R125, UR4, -R112.reuse ;  /* 0x000000047d7d7c23 */ /* 0x100fe20008010870 */
[----:B------:R-:W3:Y:S01]  /*eec0*/  MUFU.EX2 R26, R26 ;  /* 0x0000001a001a7308 */ /* 0x000ee20000000800 */
[----:B------:R-:W-:Y:S01]  /*eed0*/  FFMA.FTZ R205, R205, UR4, -R112 ;  /* 0x00000004cdcd7c23 */ /* 0x000fe20008010870 */
[----:B-1----:R-:W-:Y:S01]  /*eee0*/  FSEL R207, R135, -INF , !P1 ;  /* 0xff80000087cf7808 */ /* 0x002fe20004800000 */
[----:B------:R-:W-:Y:S01]  /*eef0*/  FMUL.FTZ R112, R235, R218 ;  /* 0x000000daeb707220 */ /* 0x000fe20000410000 */
[----:B------:R-:W-:Y:S01]  /*ef00*/  FMUL.FTZ R221, R28, R221 ;  /* 0x000000dd1cdd7220 */ /* 0x000fe20000410000 */
[----:B------:R-:W-:Y:S01]  /*ef10*/  FFMA.FTZ R209, -R233, R233, 1 ;  /* 0x3f800000e9d17423 */ /* 0x000fe200000101e9 */
[----:B------:R-:W-:-:S02]  /*ef20*/  FFMA.FTZ R211, -R234, R234, 1 ;  /* 0x3f800000ead37423 */ /* 0x000fc400000101ea */
[----:B------:R1:W-:Y:S01]  /*ef30*/  MUFU.EX2 R98, R206 ;  /* 0x000000ce00627308 */ /* 0x0003e20000000800 */
[----:B------:R-:W-:Y:S01]  /*ef40*/  FMUL.FTZ R222, R29, R222 ;  /* 0x000000de1dde7220 */ /* 0x000fe20000410000 */
[--C-:B------:R-:W-:Y:S01]  /*ef50*/  FADD.FTZ R40, R40, -R216.reuse ;  /* 0x800000d828287221 */ /* 0x100fe20000010000 */
[----:B------:R-:W-:Y:S01]  /*ef60*/  FADD.FTZ R42, R42, -R216 ;  /* 0x800000d82a2a7221 */ /* 0x000fe20000010000 */
[----:B------:R-:W-:Y:S01]  /*ef70*/  FFMA.FTZ R236, -R236, R236, 1 ;  /* 0x3f800000ecec7423 */ /* 0x000fe200000101ec */
[----:B------:R-:W4:Y:S01]  /*ef80*/  SHFL.IDX PT, R218, R17, R215, 0x1f ;  /* 0x00001fd711da7589 */ /* 0x000f2200000e0000 */
[C---:B------:R-:W-:Y:S01]  /*ef90*/  VIADD R234, R10.reuse, 0x8 ;  /* 0x000000080aea7836 */ /* 0x040fe20000000000 */
[----:B------:R-:W-:Y:S02]  /*efa0*/  IADD3 R233, R10, 0xc, RZ ;  /* 0x0000000c0ae97810 */ /* 0x000fe40007ffe0ff */
[----:B-1----:R-:W-:Y:S01]  /*efb0*/  FSEL R206, R133, -INF , !P4 ;  /* 0xff80000085ce7808 */ /* 0x002fe20006000000 */
[----:B------:R-:W1:Y:S01]  /*efc0*/  MUFU.EX2 R30, R30 ;  /* 0x0000001e001e7308 */ /* 0x000e620000000800 */
[----:B------:R1:W-:Y:S01]  /*efd0*/  LDS R216, [R13+0x400] ;  /* 0x000400000dd87984 */ /* 0x0003e20000000800 */
[----:B--2---:R-:W-:Y:S01]  /*efe0*/  FMUL.FTZ R226, R32, R220 ;  /* 0x000000dc20e27220 */ /* 0x004fe20000410000 */
[--C-:B------:R-:W-:Y:S01]  /*eff0*/  FFMA.FTZ R207, R207, UR4, -R103.reuse ;  /* 0x00000004cfcf7c23 */ /* 0x100fe20008010867 */
[----:B------:R-:W-:Y:S01]  /*f000*/  FFMA.FTZ R206, R206, UR4, -R103 ;  /* 0x00000004cece7c23 */ /* 0x000fe20008010867 */
[----:B------:R-:W-:Y:S01]  /*f010*/  FMUL.FTZ R209, R209, R222 ;  /* 0x000000ded1d17220 */ /* 0x000fe20000410000 */
[----:B------:R-:W2:Y:S01]  /*f020*/  SHFL.IDX PT, R220, R17, R229, 0x1f ;  /* 0x00001fe511dc7589 */ /* 0x000ea200000e0000 */
[----:B------:R-:W-:Y:S01]  /*f030*/  FMUL.FTZ R103, R236, R221 ;  /* 0x000000ddec677220 */ /* 0x000fe20000410000 */
[----:B------:R-:W-:-:S02]  /*f040*/  FMUL.FTZ R222, R31, R217 ;  /* 0x000000d91fde7220 */ /* 0x000fc40000410000 */
[----:B------:R-:W2:Y:S04]  /*f050*/  SHFL.IDX PT, R221, R17, R234, 0x1f ;  /* 0x00001fea11dd7589 */ /* 0x000ea800000e0000 */
[----:B------:R-:W2:Y:S01]  /*f060*/  SHFL.IDX PT, R217, R17, R233, 0x1f ;  /* 0x00001fe911d97589 */ /* 0x000ea200000e0000 */
[----:B------:R-:W2:Y:S01]  /*f070*/  MUFU.EX2 R36, R36 ;  /* 0x0000002400247308 */ /* 0x000ea20000000800 */
[----:B------:R-:W-:Y:S01]  /*f080*/  FFMA.FTZ R14, -R200, R200, 1 ;  /* 0x3f800000c80e7423 */ /* 0x000fe200000101c8 */
[----:B---3--:R-:W-:Y:S01]  /*f090*/  FMUL.FTZ R212, R26, R212 ;  /* 0x000000d41ad47220 */ /* 0x008fe20000410000 */
[----:B-1----:R-:W-:Y:S01]  /*f0a0*/  FMUL.FTZ R223, R30, R223 ;  /* 0x000000df1edf7220 */ /* 0x002fe20000410000 */
[----:B------:R-:W-:Y:S02]  /*f0b0*/  VIADD R235, R10, 0x10 ;  /* 0x000000100aeb7836 */ /* 0x000fe40000000000 */
[----:B------:R-:W-:Y:S01]  /*f0c0*/  FMUL.FTZ R224, R19, R224 ;  /* 0x000000e013e07220 */ /* 0x000fe20000410000 */
[----:B------:R-:W-:Y:S01]  /*f0d0*/  FMUL.FTZ R14, R14, R212 ;  /* 0x000000d40e0e7220 */ /* 0x000fe20000410000 */
[----:B------:R-:W-:Y:S01]  /*f0e0*/  FFMA.FTZ R212, -R21, R21, 1 ;  /* 0x3f80000015d47423 */ /* 0x000fe20000010115 */
[----:B------:R-:W-:Y:S01]  /*f0f0*/  FFMA.FTZ R21, -R22, R22, 1 ;  /* 0x3f80000016157423 */ /* 0x000fe20000010116 */
[----:B------:R-:W-:Y:S01]  /*f100*/  FMUL.FTZ R22, R18, R225 ;  /* 0x000000e112167220 */ /* 0x000fe20000410000 */
[----:B------:R-:W-:Y:S01]  /*f110*/  FMUL.FTZ R211, R211, R223 ;  /* 0x000000dfd3d37220 */ /* 0x000fe20000410000 */
[----:B------:R-:W-:Y:S01]  /*f120*/  FFMA.FTZ R13, -R171, R171, 1 ;  /* 0x3f800000ab0d7423 */ /* 0x000fe200000101ab */
[----:B------:R-:W1:Y:S01]  /*f130*/  SHFL.IDX PT, R223, R17, R235, 0x1f ;  /* 0x00001feb11df7589 */ /* 0x000e6200000e0000 */
[----:B------:R-:W-:Y:S01]  /*f140*/  FMUL.FTZ R40, R35, R40 ;  /* 0x0000002823287220 */ /* 0x000fe20000410000 */
[--C-:B----4-:R-:W-:Y:S01]  /*f150*/  FADD.FTZ R41, R41, -R218.reuse ;  /* 0x800000da29297221 */ /* 0x110fe20000010000 */
[----:B------:R-:W-:Y:S01]  /*f160*/  FMUL.FTZ R21, R21, R224 ;  /* 0x000000e015157220 */ /* 0x000fe20000410000 */
[----:B------:R-:W-:Y:S01]  /*f170*/  FMUL.FTZ R22, R212, R22 ;  /* 0x00000016d4167220 */ /* 0x000fe20000410000 */
[----:B------:R-:W-:Y:S01]  /*f180*/  FFMA.FTZ R212, -R23, R23, 1 ;  /* 0x3f80000017d47423 */ /* 0x000fe20000010117 */
[----:B------:R-:W3:Y:S01]  /*f190*/  SHFL.IDX PT, R224, R17, R227, 0x1f ;  /* 0x00001fe311e07589 */ /* 0x000ee200000e0000 */
[----:B------:R-:W-:Y:S01]  /*f1a0*/  FADD.FTZ R43, R43, -R218 ;  /* 0x800000da2b2b7221 */ /* 0x000fe20000010000 */
[--C-:B--2---:R-:W-:Y:S01]  /*f1b0*/  FADD.FTZ R53, R53, -R220.reuse ;  /* 0x800000dc35357221 */ /* 0x104fe20000010000 */
[----:B------:R-:W-:Y:S01]  /*f1c0*/  FADD.FTZ R55, R55, -R220 ;  /* 0x800000dc37377221 */ /* 0x000fe20000010000 */
[----:B------:R-:W-:Y:S01]  /*f1d0*/  FMUL.FTZ R13, R13, R40 ;  /* 0x000000280d0d7220 */ /* 0x000fe20000410000 */
[----:B------:R-:W-:Y:S01]  /*f1e0*/  FFMA.FTZ R218, -R169, R169, 1 ;  /* 0x3f800000a9da7423 */ /* 0x000fe200000101a9 */
[----:B------:R-:W-:Y:S01]  /*f1f0*/  FMUL.FTZ R42, R36, R42 ;  /* 0x0000002a242a7220 */ /* 0x000fe20000410000 */
[----:B------:R-:W-:Y:S01]  /*f200*/  FFMA.FTZ R40, -R170, R170, 1 ;  /* 0x3f800000aa287423 */ /* 0x000fe200000101aa */
[----:B------:R-:W-:Y:S01]  /*f210*/  FMUL.FTZ R220, R12, R41 ;  /* 0x000000290cdc7220 */ /* 0x000fe20000410000 */
[----:B------:R-:W-:Y:S01]  /*f220*/  FADD.FTZ R44, R44, -R221 ;  /* 0x800000dd2c2c7221 */ /* 0x000fe20000010000 */
        /* <DEDUP_REMOVED lines=8> */
[----:B------:R-:W2:Y:S01]  /*f2b0*/  SHFL.IDX PT, R222, R17, R230, 0x1f ;  /* 0x00001fe611de7589 */ /* 0x000ea200000e0000 */
        /* <DEDUP_REMOVED lines=10> */
[----:B------:R-:W-:-:S02]  /*f360*/  VIADD R228, R10, 0x4 ;  /* 0x000000040ae47836 */ /* 0x000fc40000000000 */
[----:B------:R-:W-:Y:S01]  /*f370*/  FMUL.FTZ R45, R40, R44 ;  /* 0x0000002c282d7220 */ /* 0x000fe20000410000 */
[----:B------:R-:W-:Y:S01]  /*f380*/  FMUL.FTZ R44, R89, R46 ;  /* 0x0000002e592c7220 */ /* 0x000fe20000410000 */
[----:B------:R-:W-:Y:S01]  /*f390*/  FMUL.FTZ R46, R88, R217 ;  /* 0x000000d9582e7220 */ /* 0x000fe20000410000 */
[----:B------:R-:W-:Y:S01]  /*f3a0*/  FFMA.FTZ R90, -R90, R90, 1 ;  /* 0x3f8000005a5a7423 */ /* 0x000fe2000001015a */
[----:B------:R-:W4:Y:S01]  /*f3b0*/  SHFL.IDX PT, R88, R216, R228, 0x1f ;  /* 0x00001fe4d8587589 */ /* 0x000f2200000e0000 */
[--C-:B-1----:R-:W-:Y:S01]  /*f3c0*/  FADD.FTZ R48, R48, -R223.reuse ;  /* 0x800000df30307221 */ /* 0x102fe20000010000 */
[----:B------:R-:W-:Y:S01]  /*f3d0*/  FADD.FTZ R50, R50, -R223 ;  /* 0x800000df32327221 */ /* 0x000fe20000010000 */
[--C-:B---3--:R-:W-:Y:S01]  /*f3e0*/  FADD.FTZ R49, R49, -R224.reuse ;  /* 0x800000e031317221 */ /* 0x108fe20000010000 */
        /* <DEDUP_REMOVED lines=9> */
[----:B--2---:R-:W-:Y:S01]  /*f480*/  FADD.FTZ R52, R52, -R222 ;  /* 0x800000de34347221 */ /* 0x004fe20000010000 */
[----:B------:R-:W-:Y:S01]  /*f490*/  FMUL.FTZ R48, R91, R48 ;  /* 0x000000305b307220 */ /* 0x000fe20000410000 */
[----:B------:R-:W-:Y:S01]  /*f4a0*/  FFMA.FTZ R90, -R166, R166, 1 ;  /* 0x3f800000a65a7423 */ /* 0x000fe200000101a6 */
[----:B------:R-:W-:Y:S01]  /*f4b0*/  FMUL.FTZ R47, R93, R40 ;  /* 0x000000285d2f7220 */ /* 0x000fe20000410000 */
[----:B------:R-:W-:Y:S01]  /*f4c0*/  FMUL.FTZ R91, R98, R51 ;  /* 0x00000033625b7220 */ /* 0x000fe20000410000 */
[----:B------:R-:W1:Y:S01]  /*f4d0*/  SHFL.IDX PT, R40, R216, R234, 0x1f ;  /* 0x00001fead8287589 */ /* 0x000e6200000e0000 */
[----:B------:R-:W-:Y:S01]  /*f4e0*/  FMUL.FTZ R49, R92, R49 ;  /* 0x000000315c317220 */ /* 0x000fe20000410000 */
[----:B------:R-:W-:-:S02]  /*f4f0*/  FMUL.FTZ R93, R99, R52 ;  /* 0x00000034635d7220 */ /* 0x000fc40000410000 */
[----:B------:R-:W2:Y:S01]  /*f500*/  SHFL.IDX PT, R89, R216, R10, 0x1f ;  /* 0x00001f0ad8597589 */ /* 0x000ea200000e0000 */
[----:B------:R-:W-:-:S03]  /*f510*/  FMUL.FTZ R52, R90, R91 ;  /* 0x0000005b5a347220 */ /* 0x000fc60000410000 */
[----:B------:R-:W3:Y:S01]  /*f520*/  SHFL.IDX PT, R92, R216, R233, 0x1f ;  /* 0x00001fe9d85c7589 */ /* 0x000ee200000e0000 */
[----:B------:R-:W-:-:S03]  /*f530*/  FFMA.FTZ R51, -R165, R165, 1 ;  /* 0x3f800000a5337423 */ /* 0x000fc600000101a5 */
[----:B------:R-:W3:Y:S01]  /*f540*/  SHFL.IDX PT, R90, R216, R230, 0x1f ;  /* 0x00001fe6d85a7589 */ /* 0x000ee200000e0000 */
[--C-:B----4-:R-:W-:Y:S01]  /*f550*/  FADD.FTZ R57, R57, -R88.reuse ;  /* 0x8000005839397221 */ /* 0x110fe20000010000 */
[----:B------:R-:W-:Y:S01]  /*f560*/  FADD.FTZ R59, R59, -R88 ;  /* 0x800000583b3b7221 */ /* 0x000fe20000010000 */
[----:B------:R-:W-:Y:S01]  /*f570*/  FMUL.FTZ R51, R51, R93 ;  /* 0x0000005d33337220 */ /* 0x000fe20000410000 */
[----:B------:R4:W-:Y:S01]  /*f580*/  LDS R88, [R15+0x400] ;  /* 0x000400000f587984 */ /* 0x0009e20000000800 */
[----:B------:R-:W4:Y:S03]  /*f590*/  MUFU.EX2 R117, R117 ;  /* 0x0000007500757308 */ /* 0x000f260000000800 */
[----:B------:R-:W4:Y:S04]  /*f5a0*/  SHFL.IDX PT, R93, R216, R235, 0x1f ;  /* 0x00001febd85d7589 */ /* 0x000f2800000e0000 */
[----:B------:R-:W-:Y:S01]  /*f5b0*/  SHFL.IDX PT, R91, R216, R227, 0x1f ;  /* 0x00001fe3d85b7589 */ /* 0x000fe200000e0000 */
[----:B------:R-:W4:Y:S03]  /*f5c0*/  MUFU.EX2 R106, R106 ;  /* 0x0000006a006a7308 */ /* 0x000f260000000800 */
[----:B------:R-:W4:Y:S05]  /*f5d0*/  SHFL.IDX PT, R216, R216, R229, 0x1f ;  /* 0x00001fe5d8d87589 */ /* 0x000f2a00000e0000 */
[----:B------:R-:W4:Y:S01]  /*f5e0*/  MUFU.EX2 R119, R119 ;  /* 0x0000007700777308 */ /* 0x000f220000000800 */
[----:B-1----:R-:W-:-:S07]  /*f5f0*/  FADD.FTZ R60, R60, -R40 ;  /* 0x800000283c3c7221 */ /* 0x002fce0000010000 */
[----:B------:R-:W1:Y:S01]  /*f600*/  MUFU.EX2 R204, R204 ;  /* 0x000000cc00cc7308 */ /* 0x000e620000000800 */
[----:B--2---:R-:W-:Y:S01]  /*f610*/  FADD.FTZ R56, R56, -R89 ;  /* 0x8000005938387221 */ /* 0x004fe20000010000 */
[----:B------:R-:W-:-:S06]  /*f620*/  FADD.FTZ R40, R62, -R40 ;  /* 0x800000283e287221 */ /* 0x000fcc0000010000 */
[----:B------:R-:W2:Y:S01]  /*f630*/  MUFU.EX2 R120, R120 ;  /* 0x0000007800787308 */ /* 0x000ea20000000800 */
[----:B---3--:R-:W-:Y:S01]  /*f640*/  FADD.FTZ R62, R61, -R92 ;  /* 0x8000005c3d3e7221 */ /* 0x008fe20000010000 */
[----:B------:R-:W-:-:S06]  /*f650*/  FADD.FTZ R58, R58, -R89 ;  /* 0x800000593a3a7221 */ /* 0x000fcc0000010000 */
[----:B------:R-:W3:Y:S01]  /*f660*/  MUFU.EX2 R111, R111 ;  /* 0x0000006f006f7308 */ /* 0x000ee20000000800 */
[----:B------:R-:W-:-:S07]  /*f670*/  FADD.FTZ R92, R63, -R92 ;  /* 0x8000005c3f5c7221 */ /* 0x000fce0000010000 */
[----:B------:R-:W3:Y:S01]  /*f680*/  MUFU.EX2 R100, R100 ;  /* 0x0000006400647308 */ /* 0x000ee20000000800 */
[----:B------:R-:W-:Y:S01]  /*f690*/  FADD.FTZ R63, R68, -R90 ;  /* 0x8000005a443f7221 */ /* 0x000fe20000010000 */
[----:B------:R-:W-:Y:S01]  /*f6a0*/  FFMA.FTZ R68, -R161, R161, 1 ;  /* 0x3f800000a1447423 */ /* 0x000fe200000101a1 */
[----:B----4-:R-:W-:-:S05]  /*f6b0*/  FMUL.FTZ R56, R117, R56 ;  /* 0x0000003875387220 */ /* 0x010fca0000410000 */
[----:B------:R-:W4:Y:S01]  /*f6c0*/  MUFU.EX2 R102, R102 ;  /* 0x0000006600667308 */ /* 0x000f220000000800 */
[----:B------:R-:W-:Y:S01]  /*f6d0*/  FFMA.FTZ R15, -R159, R159, 1 ;  /* 0x3f8000009f0f7423 */ /* 0x000fe2000001019f */
[----:B------:R-:W-:-:S06]  /*f6e0*/  FMUL.FTZ R58, R106, R58 ;  /* 0x0000003a6a3a7220 */ /* 0x000fcc0000410000 */
[----:B------:R-:W4:Y:S01]  /*f6f0*/  MUFU.EX2 R116, R116 ;  /* 0x0000007400747308 */ /* 0x000f220000000800 */
[----:B------:R-:W-:-:S07]  /*f700*/  FMUL.FTZ R68, R68, R56 ;  /* 0x0000003844447220 */ /* 0x000fce0000410000 */
[----:B------:R-:W4:Y:S01]  /*f710*/  MUFU.EX2 R104, R104 ;  /* 0x0000006800687308 */ /* 0x000f220000000800 */
[----:B------:R-:W-:Y:S01]  /*f720*/  FFMA.FTZ R61, -R160, R160, 1 ;  /* 0x3f800000a03d7423 */ /* 0x000fe200000101a0 */
[----:B------:R-:W-:-:S06]  /*f730*/  FMUL.FTZ R57, R119, R57 ;  /* 0x0000003977397220 */ /* 0x000fcc0000410000 */
[----:B------:R-:W4:Y:S01]  /*f740*/  MUFU.EX2 R107, R107 ;  /* 0x0000006b006b7308 */ /* 0x000f220000000800 */
[----:B------:R-:W-:-:S07]  /*f750*/  FADD.FTZ R66, R66, -R93 ;  /* 0x8000005d42427221 */ /* 0x000fce0000010000 */
[----:B------:R-:W4:Y:S01]  /*f760*/  MUFU.EX2 R122, R122 ;  /* 0x0000007a007a7308 */ /* 0x000f220000000800 */
[----:B-1----:R-:W-:-:S07]  /*f770*/  FMUL.FTZ R56, R204, R59 ;  /* 0x0000003bcc387220 */ /* 0x002fce0000410000 */
[----:B------:R-:W1:Y:S01]  /*f780*/  MUFU.EX2 R101, R101 ;  /* 0x0000006500657308 */ /* 0x000e620000000800 */
[----:B------:R-:W-:Y:S01]  /*f790*/  FMUL.FTZ R59, R15, R58 ;  /* 0x0000003a0f3b7220 */ /* 0x000fe20000410000 */
[----:B------:R-:W-:-:S06]  /*f7a0*/  FADD.FTZ R89, R69, -R216 ;  /* 0x800000d845597221 */ /* 0x000fcc0000010000 */
[----:B------:R-:W1:Y:S01]  /*f7b0*/  MUFU.EX2 R124, R124 ;  /* 0x0000007c007c7308 */ /* 0x000e620000000800 */
[----:B------:R-:W-:Y:S01]  /*f7c0*/  FFMA.FTZ R58, -R157, R157, 1 ;  /* 0x3f8000009d3a7423 */ /* 0x000fe2000001019d */
[----:B--2---:R-:W-:Y:S01]  /*f7d0*/  FMUL.FTZ R60, R120, R60 ;  /* 0x0000003c783c7220 */ /* 0x004fe20000410000 */
[----:B------:R-:W-:Y:S01]  /*f7e0*/  FADD.FTZ R65, R65, -R91 ;  /* 0x8000005b41417221 */ /* 0x000fe20000010000 */
[----:B------:R-:W-:Y:S01]  /*f7f0*/  FADD.FTZ R216, R71, -R216 ;  /* 0x800000d847d87221 */ /* 0x000fe20000010000 */
[----:B------:R-:W-:Y:S01]  /*f800*/  FMUL.FTZ R61, R61, R57 ;  /* 0x000000393d3d7220 */ /* 0x000fe20000410000 */
[----:B------:R-:W-:Y:S01]  /*f810*/  FFMA.FTZ R71, -R155, R155, 1 ;  /* 0x3f8000009b477423 */ /* 0x000fe2000001019b */
[----:B---3--:R-:W-:Y:S01]  /*f820*/  FMUL.FTZ R40, R111, R40 ;  /* 0x000000286f287220 */ /* 0x008fe20000410000 */
[----:B------:R-:W-:Y:S01]  /*f830*/  FFMA.FTZ R57, -R151, R151, 1 ;  /* 0x3f80000097397423 */ /* 0x000fe20000010197 */
[----:B------:R-:W-:Y:S01]  /*f840*/  FMUL.FTZ R66, R100, R66 ;  /* 0x0000004264427220 */ /* 0x000fe20000410000 */
[----:B------:R-:W-:Y:S01]  /*f850*/  FADD.FTZ R54, R54, -R222 ;  /* 0x800000de36367221 */ /* 0x000fe20000010000 */
[----:B------:R-:W-:Y:S01]  /*f860*/  FADD.FTZ R64, R64, -R93 ;  /* 0x8000005d40407221 */ /* 0x000fe20000010000 */
[----:B------:R-:W-:Y:S01]  /*f870*/  FMUL.FTZ R58, R58, R60 ;  /* 0x0000003c3a3a7220 */ /* 0x000fe20000410000 */
[----:B----4-:R-:W-:Y:S01]  /*f880*/  FMUL.FTZ R60, R102, R65 ;  /* 0x00000041663c7220 */ /* 0x010fe20000410000 */
        /* <DEDUP_REMOVED lines=8> */
[----:B------:R-:W2:Y:S01]  /*f910*/  LDL.LU R200, [R1+0x110] ;  /* 0x0001100001c87983 */ /* 0x000ea20000300800 */
[----:B------:R-:W-:Y:S01]  /*f920*/  FMUL.FTZ R220, R107, R54 ;  /* 0x000000366bdc7220 */ /* 0x000fe20000410000 */
[----:B------:R-:W-:Y:S01]  /*f930*/  FMUL.FTZ R221, R122, R53 ;  /* 0x000000357add7220 */ /* 0x000fe20000410000 */
[----:B------:R-:W-:Y:S01]  /*f940*/  FFMA.FTZ R15, -R154, R154, 1 ;  /* 0x3f8000009a0f7423 */ /* 0x000fe2000001019a */
[----:B-1----:R-:W-:Y:S01]  /*f950*/  FMUL.FTZ R64, R101, R64 ;  /* 0x0000004065407220 */ /* 0x002fe20000410000 */
[----:B------:R-:W2:Y:S01]  /*f960*/  LDL.LU R201, [R1+0x10c] ;  /* 0x00010c0001c97983 */ /* 0x000ea20000300800 */
[----:B------:R-:W-:Y:S01]  /*f970*/  FFMA.FTZ R215, -R202, R202, 1 ;  /* 0x3f800000cad77423 */ /* 0x000fe200000101ca */
[----:B------:R-:W-:Y:S01]  /*f980*/  FFMA.FTZ R225, -R203, R203, 1 ;  /* 0x3f800000cbe17423 */ /* 0x000fe200000101cb */
[----:B------:R-:W1:Y:S01]  /*f990*/  MUFU.EX2 R115, R115 ;  /* 0x0000007300737308 */ /* 0x000e620000000800 */
[----:B------:R-:W2:Y:S01]  /*f9a0*/  LDL.LU R202, [R1+0x108] ;  /* 0x0001080001ca7983 */ /* 0x000ea20000300800 */
[----:B------:R-:W-:Y:S01]  /*f9b0*/  FMUL.FTZ R222, R124, R55 ;  /* 0x000000377cde7220 */ /* 0x000fe20000410000 */
[----:B------:R-:W-:Y:S01]  /*f9c0*/  FMUL.FTZ R66, R66, R63 ;  /* 0x0000003f42427220 */ /* 0x000fe20000410000 */
[----:B------:R-:W-:Y:S01]  /*f9d0*/  FMUL.FTZ R53, R218, R220 ;  /* 0x000000dcda357220 */ /* 0x000fe20000410000 */
[----:B------:R-:W2:Y:S01]  /*f9e0*/  LDL.LU R203, [R1+0x104] ;  /* 0x0001040001cb7983 */ /* 0x000ea20000300800 */
[----:B------:R-:W-:Y:S01]  /*f9f0*/  FMUL.FTZ R55, R217, R221 ;  /* 0x000000ddd9377220 */ /* 0x000fe20000410000 */
[----:B------:R-:W-:Y:S01]  /*fa00*/  FADD.FTZ R67, R67, -R91 ;  /* 0x8000005b43437221 */ /* 0x000fe20000010000 */
[----:B------:R-:W3:Y:S01]  /*fa10*/  MUFU.EX2 R105, R105 ;  /* 0x0000006900697308 */ /* 0x000ee20000000800 */
[----:B------:R4:W5:Y:S01]  /*fa20*/  LDL.LU R171, [R1+0x100] ;  /* 0x0001000001ab7983 */ /* 0x0009620000300800 */
[----:B------:R-:W-:Y:S01]  /*fa30*/  FMUL.FTZ R15, R15, R92 ;  /* 0x0000005c0f0f7220 */ /* 0x000fe20000410000 */
[----:B------:R-:W-:-:S02]  /*fa40*/  FMUL.FTZ R64, R40, R64 ;  /* 0x0000004028407220 */ /* 0x000fc40000410000 */
[----:B------:R-:W4:Y:S04]  /*fa50*/  SHFL.IDX PT, R63, R88, R227, 0x1f ;  /* 0x00001fe3583f7589 */ /* 0x000f2800000e0000 */
[----:B------:R1:W5:Y:S01]  /*fa60*/  LDL.LU R170, [R1+0xfc] ;  /* 0x0000fc0001aa7983 */ /* 0x0003620000300800 */
[----:B------:R-:W4:Y:S03]  /*fa70*/  MUFU.EX2 R114, R114 ;  /* 0x0000007200727308 */ /* 0x000f260000000800 */
[----:B------:R-:W-:Y:S04]  /*fa80*/  SHFL.IDX PT, R91, R88, R10, 0x1f ;  /* 0x00001f0a585b7589 */ /* 0x000fe800000e0000 */
        /* <DEDUP_REMOVED lines=12> */
[----:B------:R-:W4:Y:S03]  /*fb50*/  MUFU.EX2 R118, R118 ;  /* 0x0000007600767308 */ /* 0x000f260000000800 */
[----:B------:R1:W5:Y:S04]  /*fb60*/  LDL.LU R165, [R1+0xe8] ;  /* 0x0000e80001a57983 */ /* 0x0003680000300800 */
[----:B------:R1:W5:Y:S04]  /*fb70*/  LDL.LU R164, [R1+0xe4] ;  /* 0x0000e40001a47983 */ /* 0x0003680000300800 */
[----:B------:R1:W5:Y:S01]  /*fb80*/  LDL.LU R163, [R1+0xe0] ;  /* 0x0000e00001a37983 */ /* 0x0003620000300800 */
[----:B------:R-:W-:-:S03]  /*fb90*/  FFMA.FTZ R69, -R158, R158, 1 ;  /* 0x3f8000009e457423 */ /* 0x000fc6000001019e */
[----:B------:R1:W5:Y:S01]  /*fba0*/  LDL.LU R162, [R1+0xdc] ;  /* 0x0000dc0001a27983 */ /* 0x0003620000300800 */
[----:B------:R-:W-:-:S03]  /*fbb0*/  FADD.FTZ R90, R70, -R90 ;  /* 0x8000005a465a7221 */ /* 0x000fc60000010000 */
[----:B------:R1:W5:Y:S01]  /*fbc0*/  LDL.LU R161, [R1+0xd8] ;  /* 0x0000d80001a17983 */ /* 0x0003620000300800 */
[----:B------:R-:W4:Y:S03]  /*fbd0*/  MUFU.EX2 R138, R138 ;  /* 0x0000008a008a7308 */ /* 0x000f260000000800 */
        /* <DEDUP_REMOVED lines=8> */
[----:B---3--:R-:W-:Y:S02]  /*fc60*/  FMUL.FTZ R62, R105, R62 ;  /* 0x0000003e693e7220 */ /* 0x008fe40000410000 */
        /* <DEDUP_REMOVED lines=8> */
[----:B----4-:R-:W-:Y:S02]  /*fcf0*/  FMUL.FTZ R90, R114, R90 ;  /* 0x0000005a725a7220 */ /* 0x010fe40000410000 */
        /* <DEDUP_REMOVED lines=64> */
[----:B------:R-:W2:Y:S08]  /*10100*/  MUFU.EX2 R123, R123 ;  /* 0x0000007b007b7308 */ /* 0x000eb00000000800 */
        /* <DEDUP_REMOVED lines=90> */
[----:B---3--:R-:W-:-:S05]  /*106b0*/  LEA R13, R0, R221, 0xe ;  /* 0x000000dd000d7211 */ /* 0x008fca00078e70ff */
        /* <DEDUP_REMOVED lines=147> */
.L_x_1909:
        /* <DEDUP_REMOVED lines=70> */
.L_x_1910:
[----:B------:R-:W-:Y:S01]  /*11450*/  UIADD3 UR43, UR43, 0x1, URZ ;  /* 0x000000012b2b7890 */ /* 0x000fe2000fffe03f */
[----:B------:R-:W-:Y:S02]  /*11460*/  VIADD R0, R0, 0x1 ;  /* 0x0000000100007836 */ /* 0x000fe40000000000 */
[----:B------:R-:W-:Y:S01]  /*11470*/  VIADD R6, R6, 0x30c20 ;  /* 0x00030c2006067836 */ /* 0x000fe20000000000 */
        /* <DEDUP_REMOVED lines=9> */
.L_x_1900:
        /* <DEDUP_REMOVED lines=34> */
.L_x_1868:
        /* <DEDUP_REMOVED lines=20> */
[----:B------:R-:W-:-:S02]  /*11870*/  F2FP.BF16.F32.PACK_AB R197, R199, R198 ;  /* 0x000000c6c7c5723e */ /* 0x000fc400000010ff */
[----:B--2---:R-:W-:Y:S02]  /*11880*/  IADD3 R11, R0, -0x80, RZ ;  /* 0xffffff80000b7810 */ /* 0x004fe40007ffe0ff */
[----:B------:R-:W-:Y:S02]  /*11890*/  F2FP.BF16.F32.PACK_AB R140, R141, R140 ;  /* 0x0000008c8d8c723e */ /* 0x000fe400000010ff */
[----:B------:R-:W-:Y:S02]  /*118a0*/  SHF.R.S32.HI R10, RZ, 0x1f, R11 ;  /* 0x0000001fff0a7819 */ /* 0x000fe4000001140b */
[----:B------:R-:W-:Y:S02]  /*118b0*/  F2FP.BF16.F32.PACK_AB R198, R201, R200 ;  /* 0x000000c8c9c6723e */ /* 0x000fe400000010ff */
[CC--:B------:R-:W-:Y:S02]  /*118c0*/  LEA.HI R7, R10.reuse, R11.reuse, RZ, 0x4 ;  /* 0x0000000b0a077211 */ /* 0x0c0fe400078f20ff */
[----:B------:R-:W-:-:S02]  /*118d0*/  LEA.HI R4, R10, R11, RZ, 0x5 ;  /* 0x0000000b0a047211 */ /* 0x000fc400078f28ff */
[----:B------:R-:W-:Y:S02]  /*118e0*/  LOP3.LUT R0, R7, 0xfffffff0, RZ, 0xc0, !PT ;  /* 0xfffffff007007812 */ /* 0x000fe400078ec0ff */
[----:B------:R-:W-:Y:S02]  /*118f0*/  SHF.R.U32.HI R7, RZ, 0x1, R7 ;  /* 0x00000001ff077819 */ /* 0x000fe40000011607 */
[----:B------:R-:W-:Y:S01]  /*11900*/  F2FP.BF16.F32.PACK_AB R199, R203, R202 ;  /* 0x000000cacbc7723e */ /* 0x000fe200000010ff */
[----:B------:R-:W-:Y:S01]  /*11910*/  IMAD.IADD R0, R11, 0x1, -R0 ;  /* 0x000000010b007824 */ /* 0x000fe200078e0a00 */
[----:B------:R-:W-:Y:S02]  /*11920*/  F2FP.BF16.F32.PACK_AB R141, R143, R142 ;  /* 0x0000008e8f8d723e */ /* 0x000fe400000010ff */
[----:B------:R-:W-:Y:S02]  /*11930*/  F2FP.BF16.F32.PACK_AB R148, R149, R148 ;  /* 0x000000949594723e */ /* 0x000fe400000010ff */
[----:B------:R-:W-:-:S02]  /*11940*/  SHF.R.S32.HI R3, RZ, 0x1f, R0 ;  /* 0x0000001fff037819 */ /* 0x000fc40000011400 */
[----:B------:R-:W-:Y:S02]  /*11950*/  F2FP.BF16.F32.PACK_AB R142, R145, R144 ;  /* 0x00000090918e723e */ /* 0x000fe400000010ff */
[----:B------:R-:W-:Y:S02]  /*11960*/  LEA.HI R3, R3, R0, RZ, 0x3 ;  /* 0x0000000003037211 */ /* 0x000fe400078f18ff */
[----:B------:R-:W-:Y:S02]  /*11970*/  F2FP.BF16.F32.PACK_AB R143, R147, R146 ;  /* 0x00000092938f723e */ /* 0x000fe400000010ff */
[C---:B------:R-:W-:Y:S01]  /*11980*/  LOP3.LUT R5, R3.reuse, 0xfffffff8, RZ, 0xc0, !PT ;  /* 0xfffffff803057812 */ /* 0x040fe200078ec0ff */
[----:B------:R-:W-:Y:S01]  /*11990*/  IMAD.SHL.U32 R3, R3, 0x40, RZ ;  /* 0x0000004003037824 */ /* 0x000fe200078e00ff */
[----:B------:R-:W-:Y:S02]  /*119a0*/  F2FP.BF16.F32.PACK_AB R149, R151, R150 ;  /* 0x000000969795723e */ /* 0x000fe400000010ff */
[----:B------:R-:W-:Y:S01]  /*119b0*/  F2FP.BF16.F32.PACK_AB R156, R157, R156 ;  /* 0x0000009c9d9c723e */ /* 0x000fe200000010ff */
[----:B------:R-:W-:Y:S01]  /*119c0*/  IMAD.IADD R5, R0, 0x1, -R5 ;  /* 0x0000000100057824 */ /* 0x000fe200078e0a05 */
[----:B------:R-:W-:-:S02]  /*119d0*/  LOP3.LUT R3, R3, 0x7ffffe00, RZ, 0xc0, !PT ;  /* 0x7ffffe0003037812 */ /* 0x000fc400078ec0ff */
[----:B------:R-:W-:Y:S02]  /*119e0*/  F2FP.BF16.F32.PACK_AB R150, R153, R152 ;  /* 0x000000989996723e */ /* 0x000fe400000010ff */
[C---:B------:R-:W-:Y:S02]  /*119f0*/  SHF.L.U32 R0, R5.reuse, 0x6, RZ ;  /* 0x0000000605007819 */ /* 0x040fe400000006ff */
[----:B------:R-:W-:Y:S02]  /*11a00*/  R2P PR, R5, 0x6 ;  /* 0x0000000605007804 */ /* 0x000fe40000000000 */
[----:B------:R-:W-:Y:S02]  /*11a10*/  LOP3.LUT R0, R0, 0x1c0, RZ, 0xc0, !PT ;  /* 0x000001c000007812 */ /* 0x000fe400078ec0ff */
[----:B------:R-:W-:Y:S02]  /*11a20*/  MOV R5, 0x40 ;  /* 0x0000004000057802 */ /* 0x000fe40000000f00 */
[----:B------:R-:W-:-:S02]  /*11a30*/  LOP3.LUT R7, R0, 0x8, R7, 0xf8, !PT ;  /* 0x0000000800077812 */ /* 0x000fc400078ef807 */
[----:B------:R-:W-:Y:S01]  /*11a40*/  SHF.R.U32.HI R2, RZ, 0x3, R0 ;  /* 0x00000003ff027819 */ /* 0x000fe20000011600 */
[----:B------:R-:W-:Y:S01]  /*11a50*/  IMAD.SHL.U32 R0, R4, 0x20, RZ ;  /* 0x0000002004007824 */ /* 0x000fe200078e00ff */
[----:B------:R-:W-:Y:S02]  /*11a60*/  SEL R5, R5, 0xffffffc0, !P2 ;  /* 0xffffffc005057807 */ /* 0x000fe40005000000 */
        /* <DEDUP_REMOVED lines=12> */
[----:B------:R-:W-:Y:S01]  /*11b30*/  IMAD.IADD R3, R3, 0x1, R6 ;  /* 0x0000000103037824 */ /* 0x000fe200078e0206 */
        /* <DEDUP_REMOVED lines=15> */
[----:B------:R-:W-:Y:S01]  /*11c30*/  MOV R4, UR4 ;  /* 0x0000000400047c02 */ /* 0x000fe20008000f00 */
        /* <DEDUP_REMOVED lines=9> */
[----:B--2---:R-:W-:Y:S01]  /*11cd0*/  LOP3.LUT R6, R19, 0x1ffffff8, RZ, 0xc0, !PT ;  /* 0x1ffffff813067812 */ /* 0x004fe200078ec0ff */
[----:B------:R-:W2:Y:S01]  /*11ce0*/  S2R R27, SR_CTAID.X ;  /* 0x00000000001b7919 */ /* 0x000ea20000002500 */
[----:B------:R-:W-:Y:S01]  /*11cf0*/  SHF.R.S32.HI R19, RZ, 0x3, R19 ;  /* 0x00000003ff137819 */ /* 0x000fe20000011413 */
[----:B------:R-:W-:Y:S01]  /*11d00*/  IMAD.U32 R0, RZ, RZ, UR7 ;  /* 0x00000007ff007e24 */ /* 0x000fe2000f8e00ff */
[----:B------:R-:W1:Y:S01]  /*11d10*/  S2R R31, SR_CTAID.Y ;  /* 0x00000000001f7919 */ /* 0x000e620000002600 */
[----:B------:R-:W-:Y:S01]  /*11d20*/  IMAD.IADD R6, R11, 0x1, -R6 ;  /* 0x000000010b067824 */ /* 0x000fe200078e0a06 */
[----:B------:R-:W-:Y:S02]  /*11d30*/  SHF.L.U32 R8, R19, 0x6, RZ ;  /* 0x0000000613087819 */ /* 0x000fe400000006ff */
[----:B------:R-:W-:Y:S02]  /*11d40*/  PLOP3.LUT P0, PT, PT, PT, UP0, 0x80, 0x0 ;  /* 0x000000000000781c */ /* 0x000fe40003f0f008 */
[----:B------:R-:W-:Y:S01]  /*11d50*/  @UP0 ULDC.64 UR4, c[0x0][0x878] ;  /* 0x00021e0000040ab9 */ /* 0x000fe20000000a00 */
[----:B------:R-:W-:Y:S01]  /*11d60*/  IMAD.SHL.U32 R20, R6, 0x8, RZ ;  /* 0x0000000806147824 */ /* 0x000fe200078e00ff */
[----:B------:R-:W-:Y:S01]  /*11d70*/  @UP0 UIMAD.WIDE UR4, UR37, 0x4, UR4 ;  /* 0x00000004250408a5 */ /* 0x000fe2000f8e0204 */
[----:B------:R-:W-:-:S02]  /*11d80*/  LOP3.LUT R9, R8, 0x1c0, RZ, 0xc0, !PT ;  /* 0x000001c008097812 */ /* 0x000fc400078ec0ff */
[----:B------:R-:W-:Y:S02]  /*11d90*/  LEA.HI R8, R10, R11, RZ, 0x6 ;  /* 0x0000000b0a087211 */ /* 0x000fe400078f30ff */
[----:B------:R-:W-:Y:S01]  /*11da0*/  LOP3.LUT R6, R9, 0x38, R20, 0xf8, !PT ;  /* 0x0000003809067812 */ /* 0x000fe200078ef814 */
[----:B---3--:R-:W-:Y:S01]  /*11db0*/  IMAD.U32 R3, RZ, RZ, UR5 ;  /* 0x00000005ff037e24 */ /* 0x008fe2000f8e00ff */
[----:B------:R-:W-:Y:S02]  /*11dc0*/  MOV R2, UR4 ;  /* 0x0000000400027c02 */ /* 0x000fe40008000f00 */
[----:B------:R-:W-:Y:S01]  /*11dd0*/  SHF.R.U32.HI R9, RZ, 0x3, R9 ;  /* 0x00000003ff097819 */ /* 0x000fe20000011609 */
[----:B------:R-:W-:Y:S02]  /*11de0*/  IMAD.SHL.U32 R8, R8, 0x8, RZ ;  /* 0x0000000808087824 */ /* 0x000fe400078e00ff */
[----:B------:R3:W5:Y:S01]  /*11df0*/  @P0 LDG.E R0, desc[UR38][R2.64] ;  /* 0x0000002602000981 */ /* 0x000762000c1e1900 */
[----:B------:R-:W-:-:S04]  /*11e00*/  LOP3.LUT R9, R6, R9, RZ, 0x3c, !PT ;  /* 0x0000000906097212 */ /* 0x000fc800078e3cff */
[----:B------:R-:W-:Y:S02]  /*11e10*/  LOP3.LUT R8, R9, 0x7ffffe00, R8, 0xf8, !PT ;  /* 0x7ffffe0009087812 */ /* 0x000fe400078ef808 */
[----:B---3--:R-:W-:Y:S02]  /*11e20*/  CS2R R2, SRZ ;  /* 0x0000000000027805 */ /* 0x008fe4000001ff00 */
[----:B----4-:R-:W-:Y:S02]  /*11e30*/  @P4 SHF.R.S32.HI R3, RZ, 0x1f, R7 ;  /* 0x0000001fff034819 */ /* 0x010fe40000011407 */
[----:B------:R-:W-:Y:S01]  /*11e40*/  @P4 MOV R2, R7 ;  /* 0x0000000700024202 */ /* 0x000fe20000000f00 */
[----:B-12---:R-:W-:Y:S06]  /*11e50*/  @P0 BRA `(.L_x_1913) ;  /* 0x0000000000100947 */ /* 0x006fec0003800000 */
[----:B------:R-:W-:Y:S05]  /*11e60*/  @!P4 BRA `(.L_x_1913) ;  /* 0x00000000000cc947 */ /* 0x000fea0003800000 */
[----:B------:R-:W2:Y:S04]  /*11e70*/  LDG.E R7, desc[UR38][R4.64] ;  /* 0x0000002604077981 */ /* 0x000ea8000c1e1900 */
[----:B-----5:R-:W2:Y:S02]  /*11e80*/  LDG.E R0, desc[UR38][R4.64+0x4] ;  /* 0x0000042604007981 */ /* 0x020ea4000c1e1900 */
[----:B--2---:R-:W-:-:S07]  /*11e90*/  IMAD.IADD R0, R0, 0x1, -R7 ;  /* 0x0000000100007824 */ /* 0x004fce00078e0a07 */
.L_x_1913:
        /* <DEDUP_REMOVED lines=10> */
[C---:B------:R-:W-:Y:S01]  /*11f40*/  IMAD.WIDE.U32 R16, R31.reuse, UR4, R20 ;  /* 0x000000041f107c25 */ /* 0x040fe2000f8e0014 */
[----:B------:R-:W-:Y:S01]  /*11f50*/  USHF.R.S32.HI UR4, URZ, 0x1f, UR37 ;  /* 0x0000001f3f047899 */ /* 0x000fe20008011425 */
[----:B------:R-:W-:Y:S01]  /*11f60*/  VIMNMX R22, R0, 0x80, PT ;  /* 0x0000008000167848 */ /* 0x000fe20003fe0100 */
[----:B------:R2:W2:Y:S01]  /*11f70*/  LDS.128 R4, [R30+0x3000] ;  /* 0x003000001e047984 */ /* 0x0004a20000000c00 */
[----:B------:R-:W2:Y:S01]  /*11f80*/  LDC R35, c[0x0][0x80c] ;  /* 0x00020300ff237b82 */ /* 0x000ea20000000800 */
[----:B------:R-:W-:Y:S01]  /*11f90*/  IMAD R23, R31, UR5, R18 ;  /* 0x000000051f177c24 */ /* 0x000fe2000f8e0212 */
[C---:B------:R-:W-:Y:S01]  /*11fa0*/  ISETP.GE.AND P3, PT, R19.reuse, R22, PT ;  /* 0x000000161300720c */ /* 0x040fe20003f66270 */
[----:B------:R-:W-:Y:S01]  /*11fb0*/  IMAD.U32 R34, RZ, RZ, UR4 ;  /* 0x00000004ff227e24 */ /* 0x000fe2000f8e00ff */
[----:B------:R-:W-:Y:S01]  /*11fc0*/  ULDC.64 UR4, c[0x0][0x858] ;  /* 0x0002160000047ab9 */ /* 0x000fe20000000a00 */
[----:B------:R-:W-:Y:S01]  /*11fd0*/  VIADD R0, R19, 0x20 ;  /* 0x0000002013007836 */ /* 0x000fe20000000000 */
[----:B------:R-:W-:Y:S01]  /*11fe0*/  IADD3 R17, R17, R23, RZ ;  /* 0x0000001711117210 */ /* 0x000fe20007ffe0ff */
[----:B------:R-:W-:Y:S01]  /*11ff0*/  BSSY B0, `(.L_x_1914) ;  /* 0x000001d000007945 */ /* 0x000fe20003800000 */
[----:B------:R-:W-:-:S02]  /*12000*/  SEL R34, R34, RZ, !P4 ;  /* 0x000000ff22227207 */ /* 0x000fc40006000000 */
[-C--:B------:R-:W-:Y:S02]  /*12010*/  ISETP.GE.AND P2, PT, R0, R22.reuse, PT ;  /* 0x000000160000720c */ /* 0x080fe40003f46270 */
[----:B-1----:R-:W-:Y:S01]  /*12020*/  ISETP.GE.OR P6, PT, R20, R33, P3 ;  /* 0x000000211400720c */ /* 0x002fe20001fc6670 */
[----:B------:R-:W-:Y:S01]  /*12030*/  IMAD R0, R34, UR4, RZ ;  /* 0x0000000422007c24 */ /* 0x000fe2000f8e02ff */
[----:B------:R-:W-:Y:S02]  /*12040*/  SEL R37, RZ, UR37, P4 ;  /* 0x00000025ff257c07 */ /* 0x000fe4000a000000 */
[C---:B------:R-:W-:Y:S02]  /*12050*/  IADD3 R18, R19.reuse, 0x40, RZ ;  /* 0x0000004013127810 */ /* 0x040fe40007ffe0ff */
[C---:B------:R-:W-:Y:S01]  /*12060*/  LEA.HI.X.SX32 R3, R19.reuse, R3, 0x1, P0 ;  /* 0x0000000313037211 */ /* 0x040fe200000f0eff */
[----:B------:R-:W-:Y:S01]  /*12070*/  VIADD R19, R19, 0x60 ;  /* 0x0000006013137836 */ /* 0x000fe20000000000 */
[-C--:B------:R-:W-:Y:S01]  /*12080*/  ISETP.GE.AND P1, PT, R18, R22.reuse, PT ;  /* 0x000000161200720c */ /* 0x080fe20003f26270 */
[C---:B------:R-:W-:Y:S01]  /*12090*/  IMAD R23, R37.reuse, UR5, R0 ;  /* 0x0000000525177c24 */ /* 0x040fe2000f8e0200 */
[----:B------:R-:W-:Y:S01]  /*120a0*/  ISETP.GE.OR P5, PT, R20, R33, P2 ;  /* 0x000000211400720c */ /* 0x000fe200017a6670 */
[----:B------:R-:W-:Y:S01]  /*120b0*/  IMAD.WIDE.U32 R28, R37, UR4, R16 ;  /* 0x00000004251c7c25 */ /* 0x000fe2000f8e0010 */
[----:B------:R-:W-:-:S02]  /*120c0*/  ISETP.GE.AND P0, PT, R19, R22, PT ;  /* 0x000000161300720c */ /* 0x000fc40003f06270 */
[----:B------:R-:W-:Y:S01]  /*120d0*/  ISETP.GE.OR P4, PT, R20, R33, P1 ;  /* 0x000000211400720c */ /* 0x000fe20000f86670 */
[----:B------:R-:W-:-:S04]  /*120e0*/  IMAD.WIDE R26, R27, 0x80, R2 ;  /* 0x000000801b1a7825 */ /* 0x000fc800078e0202 */
[----:B------:R-:W-:Y:S01]  /*120f0*/  IMAD.IADD R23, R29, 0x1, R23 ;  /* 0x000000011d177824 */ /* 0x000fe200078e0217 */
[----:B--234-:R-:W-:Y:S07]  /*12100*/  @P6 BRA `(.L_x_1915) ;  /* 0x00000000002c6947 */ /* 0x01cfee0003800000 */
[----:B------:R-:W1:Y:S01]  /*12110*/  LDS.128 R16, [R30+0x4000] ;  /* 0x004000001e107984 */ /* 0x000e620000000c00 */
        /* <DEDUP_REMOVED lines=9> */
[----:B-1----:R1:W-:Y:S02]  /*121b0*/  STG.E.128 desc[UR38][R24.64], R16 ;  /* 0x0000001018007986 */ /* 0x0023e4000c101d26 */
.L_x_1915:
[----:B------:R-:W-:Y:S05]  /*121c0*/  BSYNC B0 ;  /* 0x0000000000007941 */ /* 0x000fea0003800000 */
.L_x_1914:
        /* <DEDUP_REMOVED lines=17> */
.L_x_1917:
[----:B------:R-:W-:Y:S05]  /*122e0*/  BSYNC B0 ;  /* 0x0000000000007941 */ /* 0x000fea0003800000 */
.L_x_1916:
[----:B--23--:R2:W3:Y:S01]  /*122f0*/  LDS.128 R16, [R30+0x6000] ;  /* 0x006000001e107984 */ /* 0x00c4e20000000c00 */
        /* <DEDUP_REMOVED lines=15> */
.L_x_1919:
[----:B------:R-:W-:Y:S05]  /*123f0*/  BSYNC B0 ;  /* 0x0000000000007941 */ /* 0x000fea0003800000 */
.L_x_1918:
[----:B---34-:R3:W4:Y:S01]  /*12400*/  LDS.128 R16, [R30+0x7000] ;  /* 0x007000001e107984 */ /* 0x0187220000000c00 */
        /* <DEDUP_REMOVED lines=14> */
[----:B----4-:R4:W-:Y:S02]  /*124f0*/  STG.E.128 desc[UR38][R22.64], R16 ;  /* 0x0000001016007986 */ /* 0x0109e4000c101d26 */
.L_x_1921:
[----:B------:R-:W-:Y:S05]  /*12500*/  BSYNC B0 ;  /* 0x0000000000007941 */ /* 0x000fea0003800000 */
.L_x_1920:
        /* <DEDUP_REMOVED lines=27> */
.L_x_1923:
[----:B------:R-:W-:Y:S05]  /*126c0*/  BSYNC B0 ;  /* 0x0000000000007941 */ /* 0x000fea0003800000 */
.L_x_1922:
        /* <DEDUP_REMOVED lines=15> */
.L_x_1925:
[----:B------:R-:W-:Y:S05]  /*127c0*/  BSYNC B0 ;  /* 0x0000000000007941 */ /* 0x000fea0003800000 */
.L_x_1924:
        /* <DEDUP_REMOVED lines=15> */
.L_x_1927:
[----:B------:R-:W-:Y:S05]  /*128c0*/  BSYNC B0 ;  /* 0x0000000000007941 */ /* 0x000fea0003800000 */
.L_x_1926:
        /* <DEDUP_REMOVED lines=15> */
.L_x_1912:
        /* <DEDUP_REMOVED lines=16> */
[----:B------:R-:W-:Y:S01]  /*12ac0*/  IMAD.U32 R6, RZ, RZ, UR4 ;  /* 0x00000004ff067e24 */ /* 0x000fe2000f8e00ff */
[----:B------:R-:W-:-:S05]  /*12ad0*/  MOV R7, UR5 ;  /* 0x0000000500077c02 */ /* 0x000fca0008000f00 */
        /* <DEDUP_REMOVED lines=8> */
[----:B------:R-:W-:-:S05]  /*12b60*/  LOP3.LUT R11, R10, 0x1ffffff8, RZ, 0xc0, !PT ;  /* 0x1ffffff80a0b7812 */ /* 0x000fca00078ec0ff */
[----:B------:R-:W-:Y:S01]  /*12b70*/  IMAD.IADD R11, R8, 0x1, -R11 ;  /* 0x00000001080b7824 */ /* 0x000fe200078e0a0b */
[----:B--2---:R-:W-:Y:S02]  /*12b80*/  @P4 SHF.R.S32.HI R3, RZ, 0x1f, R9 ;  /* 0x0000001fff034819 */ /* 0x004fe40000011409 */
[----:B------:R-:W-:Y:S01]  /*12b90*/  @P4 MOV R2, R9 ;  /* 0x0000000900024202 */ /* 0x000fe20000000f00 */
[----:B-1-3--:R-:W-:Y:S06]  /*12ba0*/  @P0 BRA `(.L_x_1928) ;  /* 0x0000000000100947 */ /* 0x00afec0003800000 */
[----:B------:R-:W-:Y:S05]  /*12bb0*/  @!P4 BRA `(.L_x_1928) ;  /* 0x00000000000cc947 */ /* 0x000fea0003800000 */
[----:B------:R-:W2:Y:S04]  /*12bc0*/  LDG.E R7, desc[UR38][R4.64] ;  /* 0x0000002604077981 */ /* 0x000ea8000c1e1900 */
[----:B-----5:R-:W2:Y:S02]  /*12bd0*/  LDG.E R0, desc[UR38][R4.64+0x4] ;  /* 0x0000042604007981 */ /* 0x020ea4000c1e1900 */
[----:B--2---:R-:W-:-:S07]  /*12be0*/  IMAD.IADD R0, R0, 0x1, -R7 ;  /* 0x0000000100007824 */ /* 0x004fce00078e0a07 */
.L_x_1928:
[----:B------:R-:W1:Y:S01]  /*12bf0*/  LDC R21, c[0x0][0x80c] ;  /* 0x00020300ff157b82 */ /* 0x000e620000000800 */
[----:B------:R-:W-:Y:S01]  /*12c00*/  SHF.R.S32.HI R7, RZ, 0x3, R10 ;  /* 0x00000003ff077819 */ /* 0x000fe2000001140a */
[----:B------:R-:W-:Y:S01]  /*12c10*/  IMAD.SHL.U32 R10, R11, 0x8, RZ ;  /* 0x000000080b0a7824 */ /* 0x000fe200078e00ff */
[----:B------:R-:W-:Y:S01]  /*12c20*/  SHF.R.S32.HI R14, RZ, 0x1f, R19 ;  /* 0x0000001fff0e7819 */ /* 0x000fe20000011413 */
[----:B------:R-:W-:Y:S01]  /*12c30*/  ULDC.64 UR4, c[0x0][0x820] ;  /* 0x0002080000047ab9 */ /* 0x000fe20000000a00 */
[----:B-----5:R-:W-:Y:S01]  /*12c40*/  IMAD R0, R15, -0x80, R0 ;  /* 0xffffff800f007824 */ /* 0x020fe200078e0200 */
[C---:B------:R-:W-:Y:S01]  /*12c50*/  IADD3 R2, P0, R7.reuse, R2, RZ ;  /* 0x0000000207027210 */ /* 0x040fe20007f1e0ff */
[C---:B------:R-:W-:Y:S01]  /*12c60*/  VIADD R17, R7.reuse, 0x40 ;  /* 0x0000004007117836 */ /* 0x040fe20000000000 */
[--C-:B------:R-:W-:Y:S01]  /*12c70*/  SHF.R.S32.HI R11, RZ, 0x1f, R10.reuse ;  /* 0x0000001fff0b7819 */ /* 0x100fe2000001140a */
[----:B------:R-:W-:Y:S01]  /*12c80*/  IMAD R6, R14, UR4, RZ ;  /* 0x000000040e067c24 */ /* 0x000fe2000f8e02ff */
[----:B------:R-:W2:Y:S01]  /*12c90*/  LDC R23, c[0x0][0x83c] ;  /* 0x00020f00ff177b82 */ /* 0x000ea20000000800 */
[----:B------:R-:W-:Y:S01]  /*12ca0*/  ISETP.GE.AND P3, PT, R7, R0, PT ;  /* 0x000000000700720c */ /* 0x000fe20003f66270 */
[----:B------:R-:W-:Y:S01]  /*12cb0*/  BSSY B0, `(.L_x_1929) ;  /* 0x0000022000007945 */ /* 0x000fe20003800000 */
[----:B------:R-:W-:Y:S01]  /*12cc0*/  IMAD.WIDE.U32 R4, R19, UR4, R10 ;  /* 0x0000000413047c25 */ /* 0x000fe2000f8e000a */
[----:B------:R-:W-:Y:S01]  /*12cd0*/  USHF.R.S32.HI UR4, URZ, 0x1f, UR37 ;  /* 0x0000001f3f047899 */ /* 0x000fe20008011425 */
[----:B------:R-:W-:-:S02]  /*12ce0*/  LEA.HI.X.SX32 R3, R7, R3, 0x1, P0 ;  /* 0x0000000307037211 */ /* 0x000fc400000f0eff */
[C---:B------:R-:W-:Y:S01]  /*12cf0*/  IADD3 R13, R7.reuse, 0x20, RZ ;  /* 0x00000020070d7810 */ /* 0x040fe20007ffe0ff */
[----:B------:R-:W-:Y:S01]  /*12d00*/  VIADD R7, R7, 0x60 ;  /* 0x0000006007077836 */ /* 0x000fe20000000000 */
[-C--:B------:R-:W-:Y:S01]  /*12d10*/  ISETP.GE.AND P1, PT, R17, R0.reuse, PT ;  /* 0x000000001100720c */ /* 0x080fe20003f26270 */
[----:B------:R-:W-:Y:S01]  /*12d20*/  IMAD R9, R19, UR5, R6 ;  /* 0x0000000513097c24 */ /* 0x000fe2000f8e0206 */
[----:B------:R-:W-:Y:S01]  /*12d30*/  MOV R12, UR4 ;  /* 0x00000004000c7c02 */ /* 0x000fe20008000f00 */
[----:B------:R-:W-:Y:S01]  /*12d40*/  ULDC.64 UR4, c[0x0][0x828] ;  /* 0x00020a0000047ab9 */ /* 0x000fe20000000a00 */
[----:B------:R-:W-:Y:S01]  /*12d50*/  ISETP.GE.AND P2, PT, R13, R0, PT ;  /* 0x000000000d00720c */ /* 0x000fe20003f46270 */
[----:B------:R-:W-:Y:S01]  /*12d60*/  IMAD.IADD R5, R5, 0x1, R9 ;  /* 0x0000000105057824 */ /* 0x000fe200078e0209 */
[----:B-1----:R-:W-:Y:S02]  /*12d70*/  ISETP.GE.OR P6, PT, R10, R21, P3 ;  /* 0x000000150a00720c */ /* 0x002fe40001fc6670 */
[----:B------:R-:W-:-:S02]  /*12d80*/  SEL R12, R12, RZ, !P4 ;  /* 0x000000ff0c0c7207 */ /* 0x000fc40006000000 */
[----:B------:R-:W-:Y:S01]  /*12d90*/  ISETP.GE.AND P0, PT, R7, R0, PT ;  /* 0x000000000700720c */ /* 0x000fe20003f06270 */
[----:B------:R-:W-:Y:S01]  /*12da0*/  IMAD.WIDE R6, R15, 0x80, R2 ;  /* 0x000000800f067825 */ /* 0x000fe200078e0202 */
[----:B------:R-:W-:Y:S02]  /*12db0*/  SEL R17, RZ, UR37, P4 ;  /* 0x00000025ff117c07 */ /* 0x000fe4000a000000 */
[-C--:B------:R-:W-:Y:S01]  /*12dc0*/  ISETP.GE.OR P5, PT, R10, R21.reuse, P2 ;  /* 0x000000150a00720c */ /* 0x080fe200017a6670 */
[----:B------:R-:W-:Y:S01]  /*12dd0*/  IMAD R0, R12, UR4, RZ ;  /* 0x000000040c007c24 */ /* 0x000fe2000f8e02ff */
[----:B------:R-:W-:Y:S01]  /*12de0*/  ISETP.GE.OR P4, PT, R10, R21, P1 ;  /* 0x000000150a00720c */ /* 0x000fe20000f86670 */
[----:B------:R-:W-:-:S04]  /*12df0*/  IMAD.WIDE.U32 R8, R17, UR4, R4 ;  /* 0x0000000411087c25 */ /* 0x000fc8000f8e0004 */
[----:B------:R-:W-:-:S04]  /*12e00*/  IMAD R13, R17, UR5, R0 ;  /* 0x00000005110d7c24 */ /* 0x000fc8000f8e0200 */
[----:B------:R-:W-:Y:S01]  /*12e10*/  IMAD.IADD R5, R9, 0x1, R13 ;  /* 0x0000000109057824 */ /* 0x000fe200078e020d */
[----:B--2---:R-:W-:Y:S06]  /*12e20*/  @P6 BRA `(.L_x_1930) ;  /* 0x0000000000286947 */ /* 0x004fec0003800000 */
        /* <DEDUP_REMOVED lines=10> */
.L_x_1930:
[----:B------:R-:W-:Y:S05]  /*12ed0*/  BSYNC B0 ;  /* 0x0000000000007941 */ /* 0x000fea0003800000 */
.L_x_1929:
        /* <DEDUP_REMOVED lines=16> */
.L_x_1932:
[----:B------:R-:W-:Y:S05]  /*12fe0*/  BSYNC B0 ;  /* 0x0000000000007941 */ /* 0x000fea0003800000 */
.L_x_1931:
        /* <DEDUP_REMOVED lines=11> */
[----:B--2---:R-:W-:Y:S02]  /*130a0*/  LEA R20, P4, R2, UR4, 0x1 ;  /* 0x0000000402147c11 */ /* 0x004fe4000f8808ff */
[----:B------:R-:W-:-:S04]  /*130b0*/  IADD3 R3, R3, R13, RZ ;  /* 0x0000000d03037210 */ /* 0x000fc80007ffe0ff */
[----:B------:R-:W-:-:S05]  /*130c0*/  LEA.HI.X R21, R2, UR5, R3, 0x1, P4 ;  /* 0x0000000502157c11 */ /* 0x000fca000a0f0c03 */
[----:B------:R3:W-:Y:S02]  /*130d0*/  STG.E.128 desc[UR38][R20.64], RZ ;  /* 0x000000ff14007986 */ /* 0x0007e4000c101d26 */
.L_x_1934:
[----:B------:R-:W-:Y:S05]  /*130e0*/  BSYNC B0 ;  /* 0x0000000000007941 */ /* 0x000fea0003800000 */
.L_x_1933:
        /* <DEDUP_REMOVED lines=15> */
.L_x_1936:
[----:B------:R-:W-:Y:S05]  /*131e0*/  BSYNC B0 ;  /* 0x0000000000007941 */ /* 0x000fea0003800000 */
.L_x_1935:
        /* <DEDUP_REMOVED lines=26> */
.L_x_1938:
[----:B------:R-:W-:Y:S05]  /*13390*/  BSYNC B0 ;  /* 0x0000000000007941 */ /* 0x000fea0003800000 */
.L_x_1937:
[----:B------:R-:W-:Y:S04]  /*133a0*/  BSSY B0, `(.L_x_1939) ;  /* 0x000000f000007945 */ /* 0x000fe80003800000 */
[----:B------:R-:W-:Y:S05]  /*133b0*/  @P2 BRA `(.L_x_1940) ;  /* 0x0000000000342947 */ /* 0x000fea0003800000 */
[----:B----4-:R-:W-:Y:S01]  /*133c0*/  IADD3 R11, P2, R6, 0x20, RZ ;  /* 0x00000020060b7810 */ /* 0x010fe20007f5e0ff */
        /* <DEDUP_REMOVED lines=12> */
.L_x_1940:
[----:B------:R-:W-:Y:S05]  /*13490*/  BSYNC B0 ;  /* 0x0000000000007941 */ /* 0x000fea0003800000 */
.L_x_1939:
        /* <DEDUP_REMOVED lines=15> */
.L_x_1942:
[----:B------:R-:W-:Y:S05]  /*13590*/  BSYNC B0 ;  /* 0x0000000000007941 */ /* 0x000fea0003800000 */
.L_x_1941:
        /* <DEDUP_REMOVED lines=13> */
[----:B------:R1:W-:Y:S01]  /*13670*/  STG.E.128 desc[UR38][R4.64], RZ ;  /* 0x000000ff04007986 */ /* 0x0003e2000c101d26 */
[----:B------:R-:W-:Y:S05]  /*13680*/  BRA `(.L_x_1862) ;  /* 0x0000004400887947 */ /* 0x000fea0003800000 */
.L_x_1857:
        /* <DEDUP_REMOVED lines=21> */
.L_x_1944:
        /* <DEDUP_REMOVED lines=13> */
.L_x_1946:
[----:B------:R-:W-:-:S05]  /*138b0*/  ULDC UR4, c[0x0][0x8bc] ;  /* 0x00022f0000047ab9 */ /* 0x000fca0000000800 */
.L_x_1945:
        /* <DEDUP_REMOVED lines=13> */
[----:B------:R-:W-:Y:S01]  /*13990*/  IMAD.U32 R2, RZ, RZ, UR4 ;  /* 0x00000004ff027e24 */ /* 0x000fe2000f8e00ff */
[----:B------:R-:W-:Y:S01]  /*139a0*/  MOV R3, UR5 ;  /* 0x0000000500037c02 */ /* 0x000fe20008000f00 */
[----:B------:R-:W-:Y:S02]  /*139b0*/  ULDC.64 UR4, c[0x0][0x780] ;  /* 0x0001e00000047ab9 */ /* 0x000fe40000000a00 */
[----:B------:R-:W-:-:S04]  /*139c0*/  UISETP.NE.U32.AND UP1, UPT, UR4, URZ, UPT ;  /* 0x0000003f0400728c */ /* 0x000fc8000bf25070 */
[----:B------:R-:W2:Y:S01]  /*139d0*/  @P1 LDG.E R0, desc[UR38][R2.64] ;  /* 0x0000002602001981 */ /* 0x000ea2000c1e1900 */
[----:B------:R-:W-:-:S06]  /*139e0*/  UISETP.NE.AND.EX UP1, UPT, UR5, URZ, UPT, UP1 ;  /* 0x0000003f0500728c */ /* 0x000fcc000bf25310 */
[----:B------:R-:W-:-:S05]  /*139f0*/  PLOP3.LUT P2, PT, PT, PT, UP1, 0x80, 0x0 ;  /* 0x000000000000781c */ /* 0x000fca0003f4f018 */
[----:B------:R-:W-:Y:S02]  /*13a00*/  @UP1 ULDC.64 UR4, c[0x0][0x780] ;  /* 0x0001e00000041ab9 */ /* 0x000fe40000000a00 */
[----:B------:R-:W-:-:S06]  /*13a10*/  @UP1 UIMAD.WIDE UR4, UR16, 0x4, UR4 ;  /* 0x00000004100418a5 */ /* 0x000fcc000f8e0204 */
[----:B------:R-:W-:Y:S02]  /*13a20*/  IMAD.U32 R4, RZ, RZ, UR4 ;  /* 0x00000004ff047e24 */ /* 0x000fe4000f8e00ff */
[----:B------:R-:W-:-:S05]  /*13a30*/  IMAD.U32 R5, RZ, RZ, UR5 ;  /* 0x00000005ff057e24 */ /* 0x000fca000f8e00ff */
[----:B------:R-:W3:Y:S01]  /*13a40*/  @P2 LDG.E R4, desc[UR38][R4.64] ;  /* 0x0000002604042981 */ /* 0x000ee2000c1e1900 */
[----:B------:R-:W-:Y:S01]  /*13a50*/  PLOP3.LUT P0, PT, PT, PT, UP0, 0x80, 0x0 ;  /* 0x000000000000781c */ /* 0x000fe20003f0f008 */
[----:B------:R-:W-:Y:S01]  /*13a60*/  ULDC UR10, c[0x0][0x280] ;  /* 0x0000a000000a7ab9 */ /* 0x000fe20000000800 */
[----:B-1----:R-:W-:-:S11]  /*13a70*/  USHF.R.S32.HI UR17, URZ, 0x1f, UR7 ;  /* 0x0000001f3f117899 */ /* 0x002fd60008011407 */
[----:B--2---:R-:W-:Y:S02]  /*13a80*/  @P0 R2UR UR4, R0 ;  /* 0x00000000000402ca */ /* 0x004fe400000e0000 */
[----:B------:R-:W-:-:S04]  /*13a90*/  ISETP.NE.U32.AND P0, PT, RZ, UR8, PT ;  /* 0x00000008ff007c0c */ /* 0x000fc8000bf05070 */
        /* <DEDUP_REMOVED lines=14> */
.L_x_1947:
        /* <DEDUP_REMOVED lines=8> */
[----:B------:R-:W-:Y:S02]  /*13c00*/  IMAD.U32 R2, RZ, RZ, UR8 ;  /* 0x00000008ff027e24 */ /* 0x000fe4000f8e00ff */
[----:B------:R-:W-:-:S05]  /*13c10*/  IMAD.U32 R3, RZ, RZ, UR9 ;  /* 0x00000009ff037e24 */ /* 0x000fca000f8e00ff */
[----:B------:R-:W2:Y:S02]  /*13c20*/  LDG.E R2, desc[UR38][R2.64] ;  /* 0x0000002602027981 */ /* 0x000ea4000c1e1900 */
[----:B--2---:R-:W-:Y:S01]  /*13c30*/  R2UR UR11, R2 ;  /* 0x00000000020b72ca */ /* 0x004fe200000e0000 */
[----:B------:R-:W-:-:S14]  /*13c40*/  BRA `(.L_x_1949) ;  /* 0x0000000000307947 */ /* 0x000fdc0003800000 */
.L_x_1948:
        /* <DEDUP_REMOVED lines=8> */
[----:B------:R-:W2:Y:S04]  /*13cd0*/  LDG.E R0, desc[UR38][R2.64] ;  /* 0x0000002602007981 */ /* 0x000ea8000c1e1900 */
[----:B------:R-:W2:Y:S02]  /*13ce0*/  LDG.E R5, desc[UR38][R2.64+0x4] ;  /* 0x0000042602057981 */ /* 0x000ea4000c1e1900 */
[----:B--2---:R-:W-:-:S05]  /*13cf0*/  IMAD.IADD R0, R5, 0x1, -R0 ;  /* 0x0000000105007824 */ /* 0x004fca00078e0a00 */
[----:B------:R-:W-:-:S15]  /*13d00*/  R2UR UR11, R0 ;  /* 0x00000000000b72ca */ /* 0x000fde00000e0000 */
.L_x_1949:
[----:B------:R-:W-:Y:S01]  /*13d10*/  UIADD3 UR8, -UR11, UR10, UR6 ;  /* 0x0000000a0b087290 */ /* 0x000fe2000fffe106 */
[----:B------:R-:W-:Y:S01]  /*13d20*/  ISETP.LE.AND P0, PT, RZ, UR22, PT ;  /* 0x00000016ff007c0c */ /* 0x000fe2000bf03270 */
[----:B------:R-:W-:Y:S01]  /*13d30*/  ULDC UR9, c[0x0][0x74c] ;  /* 0x0001d30000097ab9 */ /* 0x000fe20000000800 */
[----:B------:R-:W-:Y:S02]  /*13d40*/  USHF.R.S32.HI UR13, URZ, 0x1f, UR16 ;  /* 0x0000001f3f0d7899 */ /* 0x000fe40008011410 */
[----:B------:R-:W-:Y:S02]  /*13d50*/  UIADD3 UR9, UR8, -UR9, URZ ;  /* 0x8000000908097290 */ /* 0x000fe4000fffe03f */
[----:B------:R-:W-:Y:S02]  /*13d60*/  UIADD3 UR8, UR10, 0x7f, URZ ;  /* 0x0000007f0a087890 */ /* 0x000fe4000fffe03f */
[----:B------:R-:W-:Y:S01]  /*13d70*/  USHF.R.S32.HI UR12, URZ, 0x1f, UR9 ;  /* 0x0000001f3f0c7899 */ /* 0x000fe20008011409 */
[----:B------:R-:W-:Y:S01]  /*13d80*/  ULDC UR15, c[0x0][0x288] ;  /* 0x0000a200000f7ab9 */ /* 0x000fe20000000800 */
[----:B------:R-:W-:-:S02]  /*13d90*/  USEL UR20, UR13, URZ, !UP0 ;  /* 0x0000003f0d147287 */ /* 0x000fc4000c000000 */
[----:B------:R-:W-:Y:S02]  /*13da0*/  ULEA.HI UR12, UR12, UR9, URZ, 0x7 ;  /* 0x000000090c0c7291 */ /* 0x000fe4000f8f383f */
[----:B------:R-:W-:Y:S02]  /*13db0*/  USHF.R.S32.HI UR9, URZ, 0x1f, UR8 ;  /* 0x0000001f3f097899 */ /* 0x000fe40008011408 */
[----:B------:R-:W-:Y:S02]  /*13dc0*/  USHF.R.S32.HI UR12, URZ, 0x7, UR12 ;  /* 0x000000073f0c7899 */ /* 0x000fe4000801140c */
[----:B------:R-:W-:Y:S02]  /*13dd0*/  ULEA.HI UR8, UR9, UR8, URZ, 0x7 ;  /* 0x0000000809087291 */ /* 0x000fe4000f8f383f */
[----:B------:R-:W-:Y:S02]  /*13de0*/  UIMAD UR13, UR16, UR15, URZ ;  /* 0x0000000f100d72a4 */ /* 0x000fe4000f8e023f */
[----:B------:R-:W-:-:S02]  /*13df0*/  UISETP.LT.AND UP1, UPT, URZ, UR12, UPT ;  /* 0x0000000c3f00728c */ /* 0x000fc4000bf21270 */
[----:B------:R-:W-:Y:S02]  /*13e00*/  USHF.R.S32.HI UR8, URZ, 0x7, UR8 ;  /* 0x000000073f087899 */ /* 0x000fe40008011408 */
[----:B------:R-:W-:Y:S02]  /*13e10*/  USEL UR14, UR16, URZ, !UP0 ;  /* 0x0000003f100e7287 */ /* 0x000fe4000c000000 */
[----:B------:R-:W-:Y:S02]  /*13e20*/  UIADD3 UR23, UP0, UR13, UR7, URZ ;  /* 0x000000070d177290 */ /* 0x000fe4000ff1e03f */
[----:B------:R-:W-:Y:S01]  /*13e30*/  USEL UR9, URZ, UR12, !UP1 ;  /* 0x0000000c3f097287 */ /* 0x000fe2000c800000 */
[----:B------:R-:W-:Y:S01]  /*13e40*/  MOV R9, UR8 ;  /* 0x0000000800097c02 */ /* 0x000fe20008000f00 */
[----:B------:R-:W-:Y:S10]  /*13e50*/  @!P0 BRA `(.L_x_1950) ;  /* 0x0000000000248947 */ /* 0x000ff40003800000 */
[----:B------:R-:W-:-:S03]  /*13e60*/  UIADD3 UR6, UR6, 0xff, UR10 ;  /* 0x000000ff06067890 */ /* 0x000fc6000fffe00a */
[----:B------:R-:W-:Y:S02]  /*13e70*/  ULDC UR10, c[0x0][0x748] ;  /* 0x0001d200000a7ab9 */ /* 0x000fe40000000800 */
[----:B------:R-:W-:-:S04]  /*13e80*/  UIADD3 UR6, UR6, UR10, -UR11 ;  /* 0x0000000a06067290 */ /* 0x000fc8000fffe80b */
[----:B------:R-:W-:-:S04]  /*13e90*/  USHF.R.S32.HI UR10, URZ, 0x1f, UR6 ;  /* 0x0000001f3f0a7899 */ /* 0x000fc80008011406 */
[----:B------:R-:W-:-:S04]  /*13ea0*/  ULEA.HI UR10, UR10, UR6, URZ, 0x7 ;  /* 0x000000060a0a7291 */ /* 0x000fc8000f8f383f */
[----:B------:R-:W-:-:S04]  /*13eb0*/  USHF.R.S32.HI UR10, URZ, 0x7, UR10 ;  /* 0x000000073f0a7899 */ /* 0x000fc8000801140a */
[----:B------:R-:W-:-:S04]  /*13ec0*/  UISETP.LT.AND UP1, UPT, UR8, UR10, UPT ;  /* 0x0000000a0800728c */ /* 0x000fc8000bf21270 */
[----:B------:R-:W-:-:S06]  /*13ed0*/  USEL UR10, UR8, UR10, UP1 ;  /* 0x0000000a080a7287 */ /* 0x000fcc0008800000 */
[----:B------:R-:W-:-:S07]  /*13ee0*/  IMAD.U32 R9, RZ, RZ, UR10 ;  /* 0x0000000aff097e24 */ /* 0x000fce000f8e00ff */
.L_x_1950:
[----:B------:R-:W-:Y:S02]  /*13ef0*/  ISETP.GT.AND P1, PT, R9, UR9, PT ;  /* 0x0000000909007c0c */ /* 0x000fe4000bf24270 */
[----:B------:R-:W-:Y:S01]  /*13f00*/  ELECT P0, URZ, PT ;  /* 0x00000000003f782f */ /* 0x000fe20003800000 */
[----:B------:R-:W-:-:S10]  /*13f10*/  ULEA.HI.X.SX32 UR10, UR13, UR17, 0x1, UP0 ;  /* 0x000000110d0a7291 */ /* 0x000fd400080f0e3f */
[----:B------:R-:W-:Y:S05]  /*13f20*/  @!P1 BRA `(.L_x_1951) ;  /* 0x0000001000849947 */ /* 0x000fea0003800000 */
[----:B------:R-:W1:Y:S01]  /*13f30*/  S2R R2, SR_TID.X ;  /* 0x0000000000027919 */ /* 0x000e620000002100 */
[----:B------:R-:W-:Y:S01]  /*13f40*/  ULDC.64 UR18, c[0x0][0x2d8] ;  /* 0x0000b60000127ab9 */ /* 0x000fe20000000a00 */
[----:B------:R-:W-:Y:S01]  /*13f50*/  VIADD R0, R9, -UR9 ;  /* 0x8000000909007c36 */ /* 0x000fe20008000000 */
[----:B------:R-:W-:Y:S02]  /*13f60*/  UIMAD UR6, UR17, UR18, URZ ;  /* 0x00000012110672a4 */ /* 0x000fe4000f8e023f */
[----:B------:R-:W-:Y:S02]  /*13f70*/  UIMAD.WIDE.U32 UR12, UR7, UR18, URZ ;  /* 0x00000012070c72a5 */ /* 0x000fe4000f8e003f */
[----:B------:R-:W-:Y:S01]  /*13f80*/  UIMAD UR19, UR7, UR19, UR6 ;  /* 0x00000013071372a4 */ /* 0x000fe2000f8e0206 */
[----:B------:R-:W-:Y:S01]  /*13f90*/  LOP3.LUT R0, R0, 0x1, RZ, 0xc0, !PT ;  /* 0x0000000100007812 */ /* 0x000fe200078ec0ff */
[----:B------:R-:W-:Y:S02]  /*13fa0*/  UIADD3 UR6, UP0, UR4, UR12, URZ ;  /* 0x0000000c04067290 */ /* 0x000fe4000ff1e03f */
[----:B------:R-:W-:Y:S01]  /*13fb0*/  UIADD3 UR19, UR13, UR19, URZ ;  /* 0x000000130d137290 */ /* 0x000fe2000fffe03f */
[----:B------:R-:W-:Y:S01]  /*13fc0*/  ISETP.NE.U32.AND P1, PT, R0, 0x1, PT ;  /* 0x000000010000780c */ /* 0x000fe20003f25070 */
[----:B------:R-:W-:Y:S01]  /*13fd0*/  ULDC.64 UR16, c[0x0][0x2e0] ;  /* 0x0000b80000107ab9 */ /* 0x000fe20000000a00 */
[----:B------:R-:W-:Y:S01]  /*13fe0*/  ULDC UR18, c[0x0][0x760] ;  /* 0x0001d80000127ab9 */ /* 0x000fe20000000800 */
[----:B------:R-:W-:-:S02]  /*13ff0*/  UIADD3.X UR7, UR5, UR19, URZ, UP0, !UPT ;  /* 0x0000001305077290 */ /* 0x000fc400087fe43f */
[----:B------:R-:W-:Y:S02]  /*14000*/  UIMAD UR11, UR20, UR16, URZ ;  /* 0x00000010140b72a4 */ /* 0x000fe4000f8e023f */
[----:B------:R-:W-:Y:S02]  /*14010*/  UIMAD.WIDE.U32 UR6, UR14, UR16, UR6 ;  /* 0x000000100e0672a5 */ /* 0x000fe4000f8e0006 */
[----:B------:R-:W-:Y:S02]  /*14020*/  UIMAD UR17, UR14, UR17, UR11 ;  /* 0x000000110e1172a4 */ /* 0x000fe4000f8e020b */
[----:B------:R-:W-:Y:S02]  /*14030*/  UIMAD UR11, UR15, UR18, URZ ;  /* 0x000000120f0b72a4 */ /* 0x000fe4000f8e023f */
[----:B------:R-:W-:Y:S01]  /*14040*/  UIADD3 UR24, UR7, UR17, URZ ;  /* 0x0000001107187290 */ /* 0x000fe2000fffe03f */
[----:B-1----:R-:W-:Y:S01]  /*14050*/  LOP3.LUT R10, R2, 0x1f, RZ, 0xc0, !PT ;  /* 0x0000001f020a7812 */ /* 0x002fe200078ec0ff */
[----:B------:R-:W-:Y:S10]  /*14060*/  @P1 BRA `(.L_x_1952) ;  /* 0x00000004006c1947 */ /* 0x000ff40003800000 */
        /* <DEDUP_REMOVED lines=11> */
.L_x_1955:
[----:B------:R-:W2:Y:S04]  /*14120*/  LDG.E.STRONG.GPU R0, desc[UR38][R2.64] ;  /* 0x0000002602007981 */ /* 0x000ea8000c1ef900 */
[----:B--2---:R-:W-:Y:S01]  /*14130*/  CCTL.IVALL ;  /* 0x00000000ff00798f */ /* 0x004fe20002000000 */
[----:B------:R-:W-:Y:S05]  /*14140*/  YIELD ;  /* 0x0000000000007946 */ /* 0x000fea0003800000 */
[----:B------:R-:W-:-:S13]  /*14150*/  ISETP.NE.AND P1, PT, R0, UR22, PT ;  /* 0x0000001600007c0c */ /* 0x000fda000bf25270 */
[----:B------:R-:W-:Y:S05]  /*14160*/  @P1 BRA `(.L_x_1955) ;  /* 0xfffffffc00ec1947 */ /* 0x000fea000383ffff */
.L_x_1954:
[----:B------:R-:W-:Y:S05]  /*14170*/  BSYNC B0 ;  /* 0x0000000000007941 */ /* 0x000fea0003800000 */
.L_x_1953:
[----:B------:R-:W-:-:S03]  /*14180*/  UMOV UR15, 0xffffffff ;  /* 0xffffffff000f7882 */ /* 0x000fc60000000000 */
[----:B------:R-:W-:Y:S05]  /*14190*/  BRA.DIV UR15, `(.L_x_1956) ;  /* 0x0000003e0f787947 */ /* 0x000fea000b800000 */
[----:B------:R-:W-:Y:S01]  /*141a0*/  NOP ;  /* 0x0000000000007918 */ /* 0x000fe20000000000 */
.L_x_2039:
        /* <DEDUP_REMOVED lines=22> */
.L_x_1958:
[----:B------:R-:W-:Y:S05]  /*14310*/  BSYNC B0 ;  /* 0x0000000000007941 */ /* 0x000fea0003800000 */
.L_x_1957:
        /* <DEDUP_REMOVED lines=20> */
.L_x_1960:
[----:B------:R-:W-:Y:S05]  /*14460*/  BSYNC B0 ;  /* 0x0000000000007941 */ /* 0x000fea0003800000 */
.L_x_1959:
[----:B------:R-:W-:Y:S06]  /*14470*/  BAR.ARV 0xa, 0xa0 ;  /* 0x0282800000007b1d */ /* 0x000fec0000002000 */
[----:B------:R-:W-:Y:S04]  /*14480*/  BSSY B0, `(.L_x_1961) ;  /* 0x0000003000007945 */ /* 0x000fe80003800000 */
[----:B------:R-:W-:Y:S05]  /*14490*/  @!P0 BRA `(.L_x_1962) ;  /* 0x0000000000048947 */ /* 0x000fea0003800000 */
[----:B------:R-:W-:-:S04]  /*144a0*/  DEPBAR.LE SB0, 0x0 ;  /* 0x000080000000791a */ /* 0x000fc80000000000 */
.L_x_1962:
[----:B------:R-:W-:Y:S05]  /*144b0*/  BSYNC B0 ;  /* 0x0000000000007941 */ /* 0x000fea0003800000 */
.L_x_1961:
        /* <DEDUP_REMOVED lines=19> */
.L_x_1964:
[----:B------:R-:W-:Y:S05]  /*145f0*/  BSYNC B0 ;  /* 0x0000000000007941 */ /* 0x000fea0003800000 */
.L_x_1963:
[----:B------:R-:W-:Y:S01]  /*14600*/  UIADD3 UR15, UR9, 0x1, URZ ;  /* 0x00000001090f7890 */ /* 0x000fe2000fffe03f */
[----:B------:R-:W-:Y:S11]  /*14610*/  BRA `(.L_x_1965) ;  /* 0x0000000000047947 */ /* 0x000ff60003800000 */
.L_x_1952:
[----:B------:R-:W-:-:S05]  /*14620*/  UMOV UR15, UR9 ;  /* 0x00000009000f7c82 */ /* 0x000fca0008000000 */
.L_x_1965:
[----:B------:R-:W-:-:S06]  /*14630*/  UIADD3 UR9, UR9, 0x1, URZ ;  /* 0x0000000109097890 */ /* 0x000fcc000fffe03f */
[----:B------:R-:W-:Y:S01]  /*14640*/  ISETP.NE.AND P1, PT, R9, UR9, PT ;  /* 0x0000000909007c0c */ /* 0x000fe2000bf25270 */
[----:B------:R-:W-:-:S12]  /*14650*/  UMOV UR9, UR15 ;  /* 0x0000000f00097c82 */ /* 0x000fd80008000000 */
[----:B------:R-:W-:Y:S05]  /*14660*/  @!P1 BRA `(.L_x_1951) ;  /* 0x0000000800b49947 */ /* 0x000fea0003800000 */
[----:B------:R-:W-:Y:S01]  /*14670*/  UMOV UR18, UR12 ;  /* 0x0000000c00127c82 */ /* 0x000fe20008000000 */
[----:B------:R-:W-:Y:S01]  /*14680*/  UMOV UR9, UR15 ;  /* 0x0000000f00097c82 */ /* 0x000fe20008000000 */
[----:B------:R-:W-:-:S03]  /*14690*/  UIMAD.WIDE.U32 UR12, UR14, UR16, UR18 ;  /* 0x000000100e0c72a5 */ /* 0x000fc6000f8e0012 */
[----:B------:R-:W-:Y:S01]  /*146a0*/  ULDC.64 UR18, c[0x0][0x2c0] ;  /* 0x0000b00000127ab9 */ /* 0x000fe20000000a00 */
[----:B------:R-:W-:-:S04]  /*146b0*/  UIADD3 UR4, UP0, UR4, UR12, URZ ;  /* 0x0000000c04047290 */ /* 0x000fc8000ff1e03f */
[----:B------:R-:W-:Y:S02]  /*146c0*/  UIADD3.X UR5, UR5, UR17, UR13, UP0, !UPT ;  /* 0x0000001105057290 */ /* 0x000fe400087fe40d */
[----:B------:R-:W-:-:S04]  /*146d0*/  ULEA UR14, UP0, UR4, UR18, 0x2 ;  /* 0x00000012040e7291 */ /* 0x000fc8000f80103f */
[----:B------:R-:W-:Y:S02]  /*146e0*/  ULEA.HI.X UR5, UR4, UR19, UR5, 0x2, UP0 ;  /* 0x0000001304057291 */ /* 0x000fe400080f1405 */
[----:B------:R-:W-:Y:S01]  /*146f0*/  UIADD3 UR14, UP0, UR14, 0x4000, URZ ;  /* 0x000040000e0e7890 */ /* 0x000fe2000ff1e03f */
[----:B------:R-:W-:-:S03]  /*14700*/  UMOV UR4, URZ ;  /* 0x0000003f00047c82 */ /* 0x000fc60008000000 */
[----:B------:R-:W-:-:S12]  /*14710*/  UIADD3.X UR5, URZ, UR5, URZ, UP0, !UPT ;  /* 0x000000053f057290 */ /* 0x000fd800087fe43f */
.L_x_1990:
        /* <DEDUP_REMOVED lines=11> */
.L_x_1968:
[----:B------:R-:W2:Y:S04]  /*147d0*/  LDG.E.STRONG.GPU R0, desc[UR38][R2.64] ;  /* 0x0000002602007981 */ /* 0x000ea8000c1ef900 */
[----:B--2---:R-:W-:Y:S01]  /*147e0*/  CCTL.IVALL ;  /* 0x00000000ff00798f */ /* 0x004fe20002000000 */
[----:B------:R-:W-:Y:S05]  /*147f0*/  YIELD ;  /* 0x0000000000007946 */ /* 0x000fea0003800000 */
[----:B------:R-:W-:-:S13]  /*14800*/  ISETP.NE.AND P1, PT, R0, UR22, PT ;  /* 0x0000001600007c0c */ /* 0x000fda000bf25270 */
[----:B------:R-:W-:Y:S05]  /*14810*/  @P1 BRA `(.L_x_1968) ;  /* 0xfffffffc00ec1947 */ /* 0x000fea000383ffff */
.L_x_1967:
[----:B------:R-:W-:Y:S05]  /*14820*/  BSYNC B0 ;  /* 0x0000000000007941 */ /* 0x000fea0003800000 */
.L_x_1966:
[----:B------:R-:W-:-:S03]  /*14830*/  UMOV UR16, 0xffffffff ;  /* 0xffffffff00107882 */ /* 0x000fc60000000000 */
[----:B------:R-:W-:Y:S05]  /*14840*/  BRA.DIV UR16, `(.L_x_1969) ;  /* 0x0000003610e87947 */ /* 0x000fea000b800000 */
[----:B------:R-:W-:Y:S01]  /*14850*/  NOP ;  /* 0x0000000000007918 */ /* 0x000fe20000000000 */
.L_x_2042:
        /* <DEDUP_REMOVED lines=8> */
[----:B------:R-:W-:Y:S01]  /*148e0*/  UIADD3 UR25, UP0, UR16, UR6, URZ ;  /* 0x0000000610197290 */ /* 0x000fe2000ff1e03f */
[----:B------:R-:W-:Y:S01]  /*148f0*/  UMOV UR26, 0x0 ;  /* 0x00000000001a7882 */ /* 0x000fe20000000000 */
[----:B------:R-:W-:Y:S01]  /*14900*/  UMOV UR27, 0x14f00000 ;  /* 0x14f00000001b7882 */ /* 0x000fe20000000000 */
[----:B-1----:R-:W-:Y:S02]  /*14910*/  ULEA UR18, UR18, UR17, 0x18 ;  /* 0x0000001112127291 */ /* 0x002fe4000f8ec03f */
[----:B------:R-:W-:-:S02]  /*14920*/  ULEA.HI.X.SX32 UR17, UR16, UR24, 0x1, UP0 ;  /* 0x0000001810117291 */ /* 0x000fc400080f0e3f */
[----:B------:R-:W-:Y:S02]  /*14930*/  ULEA UR16, UP0, UR25, UR20, 0x2 ;  /* 0x0000001419107291 */ /* 0x000fe4000f80103f */
[----:B------:R-:W-:Y:S02]  /*14940*/  UIADD3 UR18, UR18, 0x8000, URZ ;  /* 0x0000800012127890 */ /* 0x000fe4000fffe03f */
[----:B------:R-:W-:Y:S01]  /*14950*/  ULEA.HI.X UR17, UR25, UR21, UR17, 0x2, UP0 ;  /* 0x0000001519117291 */ /* 0x000fe200080f1411 */
[----:B------:R-:W-:-:S08]  /*14960*/  UMOV UR20, 0x400 ;  /* 0x0000040000147882 */ /* 0x000fd00000000000 */
[----:B------:R1:W-:Y:S02]  /*14970*/  UBLKRED.G.S.ADD.F32.RN [UR16], [UR18], UR20, desc[UR26] ;  /* 0x00001a10120073bb */ /* 0x0003e400080a1414 */
[----:B-1----:R0:W-:Y:S02]  /*14980*/  UTMACMDFLUSH ;  /* 0x00000000000079b7 */ /* 0x0021e40000000000 */
.L_x_1971:
[----:B------:R-:W-:Y:S05]  /*14990*/  BSYNC B0 ;  /* 0x0000000000007941 */ /* 0x000fea0003800000 */
.L_x_1970:
[----:B------:R-:W-:Y:S01]  /*149a0*/  ULEA UR18, UR15, UR4, 0xd ;  /* 0x000000040f127291 */ /* 0x000fe2000f8e683f */
[----:B------:R-:W-:Y:S06]  /*149b0*/  BAR.SYNC.DEFER_BLOCKING 0xe, 0xa0 ;  /* 0x0382800000007b1d */ /* 0x000fec0000010000 */
[----:B------:R-:W-:Y:S01]  /*149c0*/  UMOV UR16, UR14 ;  /* 0x0000000e00107c82 */ /* 0x000fe20008000000 */
[----:B------:R-:W-:Y:S01]  /*149d0*/  UMOV UR17, UR5 ;  /* 0x0000000500117c82 */ /* 0x000fe20008000000 */
[----:B------:R-:W-:Y:S01]  /*149e0*/  BSSY B0, `(.L_x_1972) ;  /* 0x000000d000007945 */ /* 0x000fe20003800000 */
[----:B------:R-:W-:-:S03]  /*149f0*/  UIMAD.WIDE UR16, UR18, 0x4, UR16 ;  /* 0x00000004121078a5 */ /* 0x000fc6000f8e0210 */
[----:B------:R-:W-:Y:S09]  /*14a00*/  @!P0 BRA `(.L_x_1973) ;  /* 0x0000000000288947 */ /* 0x000ff20003800000 */
        /* <DEDUP_REMOVED lines=10> */
.L_x_1973:
[----:B------:R-:W-:Y:S05]  /*14ab0*/  BSYNC B0 ;  /* 0x0000000000007941 */ /* 0x000fea0003800000 */
.L_x_1972:
[----:B------:R-:W-:Y:S06]  /*14ac0*/  BAR.ARV 0xa, 0xa0 ;  /* 0x0282800000007b1d */ /* 0x000fec0000002000 */
[----:B------:R-:W-:Y:S04]  /*14ad0*/  BSSY B0, `(.L_x_1974) ;  /* 0x0000003000007945 */ /* 0x000fe80003800000 */
[----:B------:R-:W-:Y:S05]  /*14ae0*/  @!P0 BRA `(.L_x_1975) ;  /* 0x0000000000048947 */ /* 0x000fea0003800000 */
[----:B------:R-:W-:-:S04]  /*14af0*/  DEPBAR.LE SB0, 0x0 ;  /* 0x000080000000791a */ /* 0x000fc80000000000 */
.L_x_1975:
[----:B------:R-:W-:Y:S05]  /*14b00*/  BSYNC B0 ;  /* 0x0000000000007941 */ /* 0x000fea0003800000 */
.L_x_1974:
        /* <DEDUP_REMOVED lines=19> */
.L_x_1977:
[----:B------:R-:W-:Y:S05]  /*14c40*/  BSYNC B0 ;  /* 0x0000000000007941 */ /* 0x000fea0003800000 */
.L_x_1976:
        /* <DEDUP_REMOVED lines=9> */
.L_x_1980:
[----:B------:R-:W2:Y:S04]  /*14ce0*/  LDG.E.STRONG.GPU R0, desc[UR38][R2.64] ;  /* 0x0000002602007981 */ /* 0x000ea8000c1ef900 */
[----:B--2---:R-:W-:Y:S01]  /*14cf0*/  CCTL.IVALL ;  /* 0x00000000ff00798f */ /* 0x004fe20002000000 */
[----:B------:R-:W-:Y:S05]  /*14d00*/  YIELD ;  /* 0x0000000000007946 */ /* 0x000fea0003800000 */
[----:B------:R-:W-:-:S13]  /*14d10*/  ISETP.NE.AND P1, PT, R0, UR22, PT ;  /* 0x0000001600007c0c */ /* 0x000fda000bf25270 */
[----:B------:R-:W-:Y:S05]  /*14d20*/  @P1 BRA `(.L_x_1980) ;  /* 0xfffffffc00ec1947 */ /* 0x000fea000383ffff */
.L_x_1979:
[----:B------:R-:W-:Y:S05]  /*14d30*/  BSYNC B0 ;  /* 0x0000000000007941 */ /* 0x000fea0003800000 */
.L_x_1978:
[----:B------:R-:W-:-:S03]  /*14d40*/  UMOV UR12, 0xffffffff ;  /* 0xffffffff000c7882 */ /* 0x000fc60000000000 */
[----:B------:R-:W-:Y:S05]  /*14d50*/  BRA.DIV UR12, `(.L_x_1981) ;  /* 0x000000320cc07947 */ /* 0x000fea000b800000 */
[----:B------:R-:W-:Y:S01]  /*14d60*/  NOP ;  /* 0x0000000000007918 */ /* 0x000fe20000000000 */
.L_x_2045:
        /* <DEDUP_REMOVED lines=15> */
.L_x_1983:
[----:B------:R-:W-:Y:S05]  /*14e60*/  BSYNC B0 ;  /* 0x0000000000007941 */ /* 0x000fea0003800000 */
.L_x_1982:
        /* <DEDUP_REMOVED lines=15> */
.L_x_1985:
[----:B------:R-:W-:Y:S05]  /*14f60*/  BSYNC B0 ;  /* 0x0000000000007941 */ /* 0x000fea0003800000 */
.L_x_1984:
[----:B------:R-:W-:Y:S06]  /*14f70*/  BAR.ARV 0xa, 0xa0 ;  /* 0x0282800000007b1d */ /* 0x000fec0000002000 */
[----:B------:R-:W-:Y:S04]  /*14f80*/  BSSY B0, `(.L_x_1986) ;  /* 0x0000003000007945 */ /* 0x000fe80003800000 */
[----:B------:R-:W-:Y:S05]  /*14f90*/  @!P0 BRA `(.L_x_1987) ;  /* 0x0000000000048947 */ /* 0x000fea0003800000 */
[----:B------:R-:W-:-:S04]  /*14fa0*/  DEPBAR.LE SB0, 0x0 ;  /* 0x000080000000791a */ /* 0x000fc80000000000 */
.L_x_1987:
[----:B------:R-:W-:Y:S05]  /*14fb0*/  BSYNC B0 ;  /* 0x0000000000007941 */ /* 0x000fea0003800000 */
.L_x_1986:
        /* <DEDUP_REMOVED lines=19> */
.L_x_1989:
[----:B------:R-:W-:Y:S05]  /*150f0*/  BSYNC B0 ;  /* 0x0000000000007941 */ /* 0x000fea0003800000 */
.L_x_1988:
[----:B------:R-:W-:Y:S02]  /*15100*/  UIADD3 UR9, UR9, 0x2, URZ ;  /* 0x0000000209097890 */ /* 0x000fe4000fffe03f */
[----:B------:R-:W-:-:S04]  /*15110*/  UIADD3 UR4, UR4, 0x4000, URZ ;  /* 0x0000400004047890 */ /* 0x000fc8000fffe03f */
[----:B------:R-:W-:-:S13]  /*15120*/  ISETP.LE.AND P1, PT, R9, UR9, PT ;  /* 0x0000000909007c0c */ /* 0x000fda000bf23270 */
[----:B------:R-:W-:Y:S05]  /*15130*/  @!P1 BRA `(.L_x_1990) ;  /* 0xfffffff400789947 */ /* 0x000fea000383ffff */
.L_x_1951:
        /* <DEDUP_REMOVED lines=35> */
[----:B------:R-:W-:Y:S01]  /*15370*/  MOV R3, UR6 ;  /* 0x0000000600037c02 */ /* 0x000fe20008000f00 */
[----:B------:R-:W-:-:S02]  /*15380*/  UFLO.U32 UR11, UR5 ;  /* 0x00000005000b72bd */ /* 0x000fc400080e0000 */
[----:B------:R-:W2:Y:S04]  /*15390*/  POPC R5, UR5 ;  /* 0x0000000500057d09 */ /* 0x000ea80008000000 */
[----:B-1----:R-:W-:Y:S01]  /*153a0*/  ISETP.EQ.U32.AND P0, PT, R2, UR11, PT ;  /* 0x0000000b02007c0c */ /* 0x002fe2000bf02070 */
[----:B------:R-:W-:-:S12]  /*153b0*/  IMAD.U32 R2, RZ, RZ, UR7 ;  /* 0x00000007ff027e24 */ /* 0x000fd8000f8e00ff */
[----:B--2---:R2:W-:Y:S02]  /*153c0*/  @P0 REDG.E.ADD.S32.STRONG.GPU desc[UR38][R2.64], R5 ;  /* 0x000000050200098e */ /* 0x0045e4000c10e3a6 */
.L_x_1993:
[----:B------:R-:W-:Y:S05]  /*153d0*/  BSYNC B0 ;  /* 0x0000000000007941 */ /* 0x000fea0003800000 */
.L_x_1992:
[----:B------:R-:W-:Y:S05]  /*153e0*/  BRA `(.L_x_1994) ;  /* 0x0000000000047947 */ /* 0x000fea0003800000 */
.L_x_1991:
[----:B------:R-:W-:-:S05]  /*153f0*/  UMOV UR4, UR9 ;  /* 0x0000000900047c82 */ /* 0x000fca0008000000 */
.L_x_1994:
        /* <DEDUP_REMOVED lines=11> */
.L_x_1999:
        /* <DEDUP_REMOVED lines=18> */
[----:B-12---:R-:W-:Y:S01]  /*155d0*/  IMAD.U32 R2, RZ, RZ, UR16 ;  /* 0x00000010ff027e24 */ /* 0x006fe2000f8e00ff */
[----:B------:R-:W-:-:S02]  /*155e0*/  UFLO.U32 UR13, UR11 ;  /* 0x0000000b000d72bd */ /* 0x000fc400080e0000 */
[----:B------:R-:W1:Y:S01]  /*155f0*/  POPC R5, UR11 ;  /* 0x0000000b00057d09 */ /* 0x000e620008000000 */
[----:B------:R-:W-:-:S03]  /*15600*/  IMAD.U32 R3, RZ, RZ, UR12 ;  /* 0x0000000cff037e24 */ /* 0x000fc6000f8e00ff */
[----:B---3--:R-:W-:-:S13]  /*15610*/  ISETP.EQ.U32.AND P0, PT, R0, UR13, PT ;  /* 0x0000000d00007c0c */ /* 0x008fda000bf02070 */
[----:B-1----:R3:W-:Y:S02]  /*15620*/  @P0 REDG.E.ADD.S32.STRONG.GPU desc[UR38][R2.64], R5 ;  /* 0x000000050200098e */ /* 0x0027e4000c10e3a6 */
.L_x_1996:
[----:B------:R-:W-:Y:S05]  /*15630*/  BSYNC B0 ;  /* 0x0000000000007941 */ /* 0x000fea0003800000 */
.L_x_1995:
        /* <DEDUP_REMOVED lines=24> */
.L_x_1998:
[----:B------:R-:W-:Y:S05]  /*157c0*/  BSYNC B0 ;  /* 0x0000000000007941 */ /* 0x000fea0003800000 */
.L_x_1997:
[----:B------:R-:W-:Y:S02]  /*157d0*/  UIADD3 UR7, UR7, 0x2, URZ ;  /* 0x0000000207077890 */ /* 0x000fe4000fffe03f */
[----:B------:R-:W-:Y:S02]  /*157e0*/  ULEA UR5, UR19, UR5, 0x1 ;  /* 0x0000000513057291 */ /* 0x000fe4000f8e083f */
[----:B------:R-:W-:Y:S02]  /*157f0*/  ULEA UR6, UR19, UR6, 0x1 ;  /* 0x0000000613067291 */ /* 0x000fe4000f8e083f */
[----:B------:R-:W-:-:S13]  /*15800*/  ISETP.NE.AND P0, PT, RZ, UR7, PT ;  /* 0x00000007ff007c0c */ /* 0x000fda000bf05270 */
[----:B------:R-:W-:Y:S05]  /*15810*/  @!P0 BRA `(.L_x_1862) ;  /* 0x0000002400248947 */ /* 0x000fea0003800000 */
[----:B------:R-:W-:Y:S05]  /*15820*/  BRA `(.L_x_1999) ;  /* 0xfffffffc00207947 */ /* 0x000fea000383ffff */
.L_x_1943:
        /* <DEDUP_REMOVED lines=14> */
.L_x_2000:
        /* <DEDUP_REMOVED lines=9> */
[----:B------:R-:W4:Y:S01]  /*159a0*/  LDG.E R4, desc[UR38][R2.64+0x4] ;  /* 0x0000042602047981 */ /* 0x000f22000c1e1900 */
[----:B--2---:R-:W-:Y:S02]  /*159b0*/  R2UR UR4, R0 ;  /* 0x00000000000472ca */ /* 0x004fe400000e0000 */
[----:B----4-:R-:W-:-:S13]  /*159c0*/  R2UR UR5, R4 ;  /* 0x00000000040572ca */ /* 0x010fda00000e0000 */
[----:B------:R-:W-:Y:S01]  /*159d0*/  UIADD3 UR4, -UR4, UR5, URZ ;  /* 0x0000000504047290 */ /* 0x000fe2000fffe13f */
[----:B------:R-:W-:Y:S11]  /*159e0*/  BRA `(.L_x_2001) ;  /* 0x0000000000047947 */ /* 0x000ff60003800000 */
.L_x_2002:
[----:B------:R-:W-:-:S05]  /*159f0*/  ULDC UR4, c[0x0][0x8bc] ;  /* 0x00022f0000047ab9 */ /* 0x000fca0000000800 */
.L_x_2001:
        /* <DEDUP_REMOVED lines=14> */
[----:B------:R-:W-:Y:S01]  /*15ae0*/  IMAD.U32 R2, RZ, RZ, UR14 ;  /* 0x0000000eff027e24 */ /* 0x000fe2000f8e00ff */
[----:B------:R-:W-:Y:S01]  /*15af0*/  MOV R3, UR15 ;  /* 0x0000000f00037c02 */ /* 0x000fe20008000f00 */
[----:B------:R-:W-:Y:S01]  /*15b00*/  ULDC.64 UR16, c[0x0][0x778] ;  /* 0x0001de0000107ab9 */ /* 0x000fe20000000a00 */
[----:B------:R-:W-:Y:S01]  /*15b10*/  PLOP3.LUT P1, PT, PT, PT, UP1, 0x80, 0x0 ;  /* 0x000000000000781c */ /* 0x000fe20003f2f018 */
[----:B------:R-:W-:-:S02]  /*15b20*/  UISETP.NE.U32.AND UP0, UPT, UR4, URZ, UPT ;  /* 0x0000003f0400728c */ /* 0x000fc4000bf05070 */
[----:B------:R-:W-:Y:S02]  /*15b30*/  UISETP.NE.U32.AND UP2, UPT, UR6, URZ, UPT ;  /* 0x0000003f0600728c */ /* 0x000fe4000bf45070 */
[----:B------:R-:W-:Y:S02]  /*15b40*/  UISETP.NE.AND.EX UP0, UPT, UR5, URZ, UPT, UP0 ;  /* 0x0000003f0500728c */ /* 0x000fe4000bf05300 */
[----:B------:R-:W-:Y:S01]  /*15b50*/  UISETP.NE.AND.EX UP2, UPT, UR7, URZ, UPT, UP2 ;  /* 0x0000003f0700728c */ /* 0x000fe2000bf45320 */
[----:B------:R-:W-:-:S05]  /*15b60*/  ULDC.64 UR22, c[0x0][0x788] ;  /* 0x0001e20000167ab9 */ /* 0x000fca0000000a00 */
[----:B------:R-:W2:Y:S01]  /*15b70*/  @P1 LDG.E R6, desc[UR38][R2.64] ;  /* 0x0000002602061981 */ /* 0x000ea2000c1e1900 */
[----:B------:R-:W-:Y:S01]  /*15b80*/  PLOP3.LUT P2, PT, PT, PT, UP0, 0x80, 0x0 ;  /* 0x000000000000781c */ /* 0x000fe20003f4f008 */
[----:B------:R-:W-:Y:S01]  /*15b90*/  UIMAD.WIDE UR16, UR13, 0x4, UR16 ;  /* 0x000000040d1078a5 */ /* 0x000fe2000f8e0210 */
[----:B------:R-:W-:Y:S01]  /*15ba0*/  PLOP3.LUT P3, PT, PT, PT, UP2, 0x80, 0x0 ;  /* 0x000000000000781c */ /* 0x000fe20003f6f028 */
[----:B------:R1:W4:Y:S01]  /*15bb0*/  @P1 LDG.E R0, desc[UR38][R2.64] ;  /* 0x0000002602001981 */ /* 0x000322000c1e1900 */
[----:B------:R-:W-:Y:S02]  /*15bc0*/  @UP2 ULDC.64 UR4, c[0x0][0x780] ;  /* 0x0001e00000042ab9 */ /* 0x000fe40000000a00 */
[----:B------:R-:W-:Y:S01]  /*15bd0*/  @UP2 UIMAD.WIDE UR4, UR13, 0x4, UR4 ;  /* 0x000000040d0428a5 */ /* 0x000fe2000f8e0204 */
[----:B-1----:R-:W-:Y:S02]  /*15be0*/  IMAD.U32 R2, RZ, RZ, UR16 ;  /* 0x00000010ff027e24 */ /* 0x002fe4000f8e00ff */
        /* <DEDUP_REMOVED lines=13> */
[----:B------:R-:W-:-:S04]  /*15cc0*/  @UP1 USHF.R.S32.HI UR5, URZ, 0x1f, UR4 ;  /* 0x0000001f3f051899 */ /* 0x000fc80008011404 */
[----:B------:R-:W-:Y:S01]  /*15cd0*/  @UP1 ULEA.HI UR5, UR5, UR4, URZ, 0x7 ;  /* 0x0000000405051291 */ /* 0x000fe2000f8f383f */
[----:B-----5:R-:W-:-:S03]  /*15ce0*/  @P2 R2UR UR11, R4 ;  /* 0x00000000040b22ca */ /* 0x020fc600000e0000 */
[----:B------:R-:W-:-:S04]  /*15cf0*/  @UP1 ULOP3.LUT UR6, UR5, 0xffffff80, URZ, 0xc0, !UPT ;  /* 0xffffff8005061892 */ /* 0x000fc8000f8ec03f */
[----:B------:R-:W-:Y:S01]  /*15d00*/  @UP1 USHF.R.S32.HI UR12, URZ, 0x1f, UR6 ;  /* 0x0000001f3f0c1899 */ /* 0x000fe20008011406 */
[----:B---3--:R-:W-:Y:S01]  /*15d10*/  @P3 R2UR UR9, R5 ;  /* 0x00000000050932ca */ /* 0x008fe200000e0000 */
[----:B------:R-:W-:-:S14]  /*15d20*/  @P3 BRA `(.L_x_2004) ;  /* 0x0000000000203947 */ /* 0x000fdc0003800000 */
[----:B------:R-:W-:Y:S05]  /*15d30*/  @!P1 BRA `(.L_x_2004) ;  /* 0x00000000001c9947 */ /* 0x000fea0003800000 */
[----:B------:R-:W-:Y:S01]  /*15d40*/  IMAD.U32 R2, RZ, RZ, UR14 ;  /* 0x0000000eff027e24 */ /* 0x000fe2000f8e00ff */
[----:B------:R-:W-:-:S05]  /*15d50*/  MOV R3, UR15 ;  /* 0x0000000f00037c02 */ /* 0x000fca0008000f00 */
[----:B------:R-:W2:Y:S04]  /*15d60*/  LDG.E R0, desc[UR38][R2.64] ;  /* 0x0000002602007981 */ /* 0x000ea8000c1e1900 */
[----:B------:R-:W3:Y:S01]  /*15d70*/  LDG.E R4, desc[UR38][R2.64+0x4] ;  /* 0x0000042602047981 */ /* 0x000ee2000c1e1900 */
[----:B--2---:R-:W-:Y:S02]  /*15d80*/  R2UR UR4, R0 ;  /* 0x00000000000472ca */ /* 0x004fe400000e0000 */
[----:B---3--:R-:W-:-:S13]  /*15d90*/  R2UR UR9, R4 ;  /* 0x00000000040972ca */ /* 0x008fda00000e0000 */
[----:B------:R-:W-:-:S12]  /*15da0*/  UIADD3 UR9, -UR4, UR9, URZ ;  /* 0x0000000904097290 */ /* 0x000fd8000fffe13f */
.L_x_2004:
        /* <DEDUP_REMOVED lines=13> */
.L_x_2005:
        /* <DEDUP_REMOVED lines=8> */
.L_x_2006:
        /* <DEDUP_REMOVED lines=21> */
.L_x_2007:
[----:B------:R-:W-:Y:S01]  /*16050*/  ISETP.LT.AND P0, PT, R4, UR6, PT ;  /* 0x0000000604007c0c */ /* 0x000fe2000bf01270 */
[----:B------:R-:W-:-:S12]  /*16060*/  IMAD.MOV.U32 R0, RZ, RZ, RZ ;  /* 0x000000ffff007224 */ /* 0x000fd800078e00ff */
[----:B------:R-:W-:Y:S05]  /*16070*/  @!P0 BRA `(.L_x_2003) ;  /* 0x0000001800788947 */ /* 0x000fea0003800000 */
[----:B------:R-:W-:Y:S01]  /*16080*/  USHF.R.S32.HI UR10, URZ, 0x1f, UR20 ;  /* 0x0000001f3f0a7899 */ /* 0x000fe20008011414 */
[----:B------:R-:W-:Y:S01]  /*16090*/  BSSY B0, `(.L_x_2003) ;  /* 0x000019c000007945 */ /* 0x000fe20003800000 */
[----:B------:R-:W-:Y:S01]  /*160a0*/  ULDC.64 UR16, c[0x0][0x718] ;  /* 0x0001c60000107ab9 */ /* 0x000fe20000000a00 */
[----:B------:R-:W-:Y:S01]  /*160b0*/  UISETP.NE.U32.AND UP1, UPT, UR18, URZ, UPT ;  /* 0x0000003f1200728c */ /* 0x000fe2000bf25070 */
[----:B------:R-:W-:Y:S01]  /*160c0*/  MOV R0, RZ ;  /* 0x000000ff00007202 */ /* 0x000fe20000000f00 */
        /* <DEDUP_REMOVED lines=42> */
.L_x_2046:
[----:B------:R-:W2:Y:S01]  /*16370*/  S2R R2, SR_TID.X ;  /* 0x0000000000027919 */ /* 0x000ea20000002100 */
[----:B------:R-:W-:Y:S01]  /*16380*/  MOV R11, UR4 ;  /* 0x00000004000b7c02 */ /* 0x000fe20008000f00 */
[----:B------:R-:W-:Y:S01]  /*16390*/  IMAD.U32 R14, RZ, RZ, UR5 ;  /* 0x00000005ff0e7e24 */ /* 0x000fe2000f8e00ff */
[----:B------:R-:W-:-:S03]  /*163a0*/  MOV R10, 0x1 ;  /* 0x00000001000a7802 */ /* 0x000fc60000000f00 */
[----:B------:R-:W-:Y:S02]  /*163b0*/  VIADD R14, R14, UR23 ;  /* 0x000000170e0e7c36 */ /* 0x000fe40008000000 */
        /* <DEDUP_REMOVED lines=10> */
.L_x_2010:
[----:B------:R-:W-:Y:S01]  /*16460*/  R2UR UR19, R4 ;  /* 0x00000000041372ca */ /* 0x000fe200000e0000 */
[----:B------:R-:W2:Y:S01]  /*16470*/  LDC.64 R12, c[0x0][0x198] ;  /* 0x00006600ff0c7b82 */ /* 0x000ea20000000a00 */
[----:B------:R-:W-:Y:S01]  /*16480*/  ULDC.64 UR16, c[0x0][0x700] ;  /* 0x0001c00000107ab9 */ /* 0x000fe20000000a00 */
[----:B------:R-:W-:Y:S01]  /*16490*/  UMOV UR34, 0x0 ;  /* 0x0000000000227882 */ /* 0x000fe20000000000 */
[----:B------:R-:W-:Y:S01]  /*164a0*/  MOV R9, UR16 ;  /* 0x0000001000097c02 */ /* 0x000fe20008000f00 */
[----:B------:R-:W-:Y:S01]  /*164b0*/  IMAD.U32 R8, RZ, RZ, UR17 ;  /* 0x00000011ff087e24 */ /* 0x000fe2000f8e00ff */
[----:B------:R-:W-:Y:S01]  /*164c0*/  UMOV UR35, 0x14f00000 ;  /* 0x14f0000000237882 */ /* 0x000fe20000000000 */
[----:B------:R-:W-:Y:S01]  /*164d0*/  UMOV UR18, URZ ;  /* 0x0000003f00127c82 */ /* 0x000fe20008000000 */
[----:B------:R-:W-:Y:S01]  /*164e0*/  UMOV UR37, 0x20 ;  /* 0x0000002000257882 */ /* 0x000fe20000000000 */
[----:B------:R-:W-:Y:S01]  /*164f0*/  UMOV UR40, 0x0 ;  /* 0x0000000000287882 */ /* 0x000fe20000000000 */
[----:B------:R-:W-:Y:S01]  /*16500*/  UMOV UR41, 0x10000000 ;  /* 0x1000000000297882 */ /* 0x000fe20000000000 */
[----:B------:R-:W-:Y:S01]  /*16510*/  UMOV UR10, UR18 ;  /* 0x00000012000a7c82 */ /* 0x000fe20008000000 */
[----:B------:R-:W-:Y:S01]  /*16520*/  UMOV UR27, UR11 ;  /* 0x0000000b001b7c82 */ /* 0x000fe20008000000 */
[----:B------:R-:W-:Y:S01]  /*16530*/  USHF.L.U32 UR19, UR19, 0x7, URZ ;  /* 0x0000000713137899 */ /* 0x000fe2000800063f */
[----:B------:R-:W-:Y:S01]  /*16540*/  MOV R16, RZ ;  /* 0x000000ff00107202 */ /* 0x000fe20000000f00 */
        /* <DEDUP_REMOVED lines=23> */
[----:B------:R-:W-:Y:S01]  /*166c0*/  UIADD3 UR9, UR8, 0x30c00, URZ ;  /* 0x00030c0008097890 */ /* 0x000fe2000fffe03f */
[----:B------:R-:W-:Y:S01]  /*166d0*/  IADD3.X R0, RZ, R6, RZ, P1, !PT ;  /* 0x00000006ff007210 */ /* 0x000fe20000ffe4ff */
[----:B------:R-:W-:Y:S01]  /*166e0*/  UIADD3 UR24, UR8, 0x4000, URZ ;  /* 0x0000400008187890 */ /* 0x000fe2000fffe03f */
[----:B------:R-:W-:Y:S01]  /*166f0*/  IADD3 R2, P1, R7, 0xf0, RZ ;  /* 0x000000f007027810 */ /* 0x000fe20007f3e0ff */
[----:B------:R-:W-:Y:S01]  /*16700*/  UMOV UR43, UR17 ;  /* 0x00000011002b7c82 */ /* 0x000fe20008000000 */
[----:B------:R-:W-:-:S02]  /*16710*/  R2UR UR45, R0 ;  /* 0x00000000002d72ca */ /* 0x000fc400000e0000 */
[----:B------:R-:W-:Y:S01]  /*16720*/  R2UR UR32, R2 ;  /* 0x00000000022072ca */ /* 0x000fe200000e0000 */
[----:B------:R-:W-:Y:S01]  /*16730*/  IMAD.X R3, RZ, RZ, R6, P1 ;  /* 0x000000ffff037224 */ /* 0x000fe200008e0606 */
[----:B------:R-:W-:Y:S01]  /*16740*/  IADD3.X R0, RZ, R6, RZ, P2, !PT ;  /* 0x00000006ff007210 */ /* 0x000fe200017fe4ff */
[----:B------:R-:W-:-:S03]  /*16750*/  UMOV UR25, UR9 ;  /* 0x0000000900197c82 */ /* 0x000fc60008000000 */
[----:B------:R-:W-:Y:S02]  /*16760*/  R2UR UR33, R3 ;  /* 0x00000000032172ca */ /* 0x000fe400000e0000 */
[----:B------:R-:W-:Y:S01]  /*16770*/  R2UR UR47, R0 ;  /* 0x00000000002f72ca */ /* 0x000fe200000e0000 */
[----:B------:R-:W-:-:S10]  /*16780*/  IMAD.MOV.U32 R0, RZ, RZ, 0x8000 ;  /* 0x00008000ff007424 */ /* 0x000fd400078e00ff */
[----:B------:R1:W-:Y:S01]  /*16790*/  UTMALDG.4D [UR16], [UR32], desc[UR34] ;  /* 0x00002210200075b4 */ /* 0x0003e20008019000 */
[----:B------:R1:W-:Y:S01]  /*167a0*/  UBLKCP.S.G [UR42], [UR30], UR37 ;  /* 0x0000002a1e0073ba */ /* 0x0003e20008000225 */
[----:B------:R2:W-:Y:S01]  /*167b0*/  SYNCS.ARRIVE.TRANS64 RZ, [R15+URZ+0x30c00], R0 ;  /* 0x030c00000fff79a7 */ /* 0x0005e2000800003f */
[----:B------:R1:W-:Y:S01]  /*167c0*/  UTMALDG.4D [UR8], [UR44], desc[UR40] ;  /* 0x000028082c0075b4 */ /* 0x0003e20008019000 */
[----:B--2---:R-:W-:-:S05]  /*167d0*/  MOV R0, UR6 ;  /* 0x0000000600007c02 */ /* 0x004fca0008000f00 */
[----:B------:R-:W-:Y:S01]  /*167e0*/  VIADD R5, R0, 0xffffffff ;  /* 0xffffffff00057836 */ /* 0x000fe20000000000 */
[----:B------:R1:W-:Y:S04]  /*167f0*/  UTMALDG.4D [UR24], [UR46], desc[UR40] ;  /* 0x000028182e0075b4 */ /* 0x0003e80008019000 */
[----:B------:R-:W-:Y:S01]  /*16800*/  ISETP.GE.AND P1, PT, R4, R5, PT ;  /* 0x000000050400720c */ /* 0x000fe20003f26270 */
[----:B------:R1:W-:-:S12]  /*16810*/  STL [R1], R5 ;  /* 0x0000000501007387 */ /* 0x0003d80000100800 */
[----:B-1----:R-:W-:Y:S05]  /*16820*/  @P1 BRA `(.L_x_2011) ;  /* 0x0000000c00c81947 */ /* 0x002fea0003800000 */
[----:B------:R-:W-:Y:S01]  /*16830*/  R2UR UR8, R4 ;  /* 0x00000000040872ca */ /* 0x000fe200000e0000 */
[----:B------:R-:W-:Y:S01]  /*16840*/  UIADD3 UR9, UR6, -0x2, URZ ;  /* 0xfffffffe06097890 */ /* 0x000fe2000fffe03f */
[----:B------:R-:W-:-:S05]  /*16850*/  MOV R10, 0x1 ;  /* 0x00000001000a7802 */ /* 0x000fca0000000f00 */
[----:B------:R-:W-:-:S06]  /*16860*/  ISETP.NE.AND P1, PT, R4, UR9, PT ;  /* 0x0000000904007c0c */ /* 0x000fcc000bf25270 */
[----:B------:R-:W-:-:S04]  /*16870*/  ULOP3.LUT UR8, URZ, UR8, URZ, 0x33, !UPT ;  /* 0x000000083f087292 */ /* 0x000fc8000f8e333f */
[----:B------:R-:W-:-:S06]  /*16880*/  UIADD3 UR8, UR8, UR6, URZ ;  /* 0x0000000608087290 */ /* 0x000fcc000fffe03f */
[----:B------:R-:W-:-:S05]  /*16890*/  IMAD.U32 R0, RZ, RZ, UR8 ;  /* 0x00000008ff007e24 */ /* 0x000fca000f8e00ff */
[----:B------:R-:W-:Y:S01]  /*168a0*/  LOP3.LUT R5, R0, 0x1, RZ, 0xc0, !PT ;  /* 0x0000000100057812 */ /* 0x000fe200078ec0ff */
[----:B------:R-:W-:-:S04]  /*168b0*/  IMAD.MOV.U32 R0, RZ, RZ, R4 ;  /* 0x000000ffff007224 */ /* 0x000fc800078e0004 */
[----:B------:R1:W-:Y:S01]  /*168c0*/  STL [R1+0x4], R5 ;  /* 0x0000040501007387 */ /* 0x0003e20000100800 */
[----:B------:R-:W-:Y:S05]  /*168d0*/  @!P1 BRA `(.L_x_2012) ;  /* 0x0000000800689947 */ /* 0x000fea0003800000 */
[----:B------:R-:W-:Y:S01]  /*168e0*/  R2UR UR9, R5 ;  /* 0x00000000050972ca */ /* 0x000fe200000e0000 */
[----:B------:R-:W-:Y:S01]  /*168f0*/  IMAD.MOV.U32 R10, RZ, RZ, 0x1 ;  /* 0x00000001ff0a7424 */ /* 0x000fe200078e00ff */
[----:B------:R-:W-:-:S11]  /*16900*/  MOV R0, R4 ;  /* 0x0000000400007202 */ /* 0x000fd60000000f00 */
[----:B------:R-:W-:-:S06]  /*16910*/  UIADD3 UR8, UR8, -UR9, URZ ;  /* 0x8000000908087290 */ /* 0x000fcc000fffe03f */
[----:B------:R-:W-:-:S07]  /*16920*/  MOV R17, UR8 ;  /* 0x0000000800117c02 */ /* 0x000fce0008000f00 */
.L_x_2021:
[----:B-123--:R-:W-:-:S04]  /*16930*/  SHF.L.U32 R18, R10, 0x1f, RZ ;  /* 0x0000001f0a127819 */ /* 0x00efc800000006ff */
[----:B------:R-:W2:Y:S02]  /*16940*/  SYNCS.PHASECHK.TRANS64.TRYWAIT P1, [R15+URZ+0x30c40], R18 ;  /* 0x030c40120f0075a7 */ /* 0x000ea4000802017f */
[----:B--2---:R-:W-:Y:S05]  /*16950*/  @!P1 BRA `(.L_x_2013) ;  /* 0x0000001400f09947 */ /* 0x004fea0003800000 */
.L_x_2047:
        /* <DEDUP_REMOVED lines=8> */
.L_x_2014:
[----:B------:R-:W3:Y:S01]  /*169e0*/  LDC.64 R12, c[0x0][0x728] ;  /* 0x0001ca00ff0c7b82 */ /* 0x000ee20000000a00 */
[----:B------:R-:W-:Y:S01]  /*169f0*/  SHF.L.U32 R19, R0, 0x7, RZ ;  /* 0x0000000700137819 */ /* 0x000fe200000006ff */
[----:B------:R-:W-:Y:S01]  /*16a00*/  UMOV UR28, 0x0 ;  /* 0x00000000001c7882 */ /* 0x000fe20000000000 */
[----:B------:R-:W-:Y:S01]  /*16a10*/  R2UR UR8, R15 ;  /* 0x000000000f0872ca */ /* 0x000fe200000e0000 */
[----:B------:R-:W-:Y:S01]  /*16a20*/  UMOV UR29, 0x14f00000 ;  /* 0x14f00000001d7882 */ /* 0x000fe20000000000 */
[C---:B------:R-:W-:Y:S01]  /*16a30*/  IADD3 R2, P1, R19.reuse, UR14, RZ ;  /* 0x0000000e13027c10 */ /* 0x040fe2000ff3e0ff */
[----:B------:R-:W-:Y:S01]  /*16a40*/  UMOV UR18, URZ ;  /* 0x0000003f00127c82 */ /* 0x000fe20008000000 */
[----:B------:R-:W-:Y:S01]  /*16a50*/  R2UR UR19, R19 ;  /* 0x00000000131372ca */ /* 0x000fe200000e0000 */
[----:B-1----:R-:W1:Y:S01]  /*16a60*/  LDC.64 R4, c[0x0][0x198] ;  /* 0x00006600ff047b82 */ /* 0x002e620000000a00 */
[----:B------:R-:W-:-:S07]  /*16a70*/  UMOV UR10, 0x20 ;  /* 0x00000020000a7882 */ /* 0x000fce0000000000 */
[----:B------:R-:W-:Y:S02]  /*16a80*/  UIADD3 UR16, UR8, 0x18000, URZ ;  /* 0x0001800008107890 */ /* 0x000fe4000fffe03f */
[----:B------:R-:W-:Y:S02]  /*16a90*/  UIADD3 UR17, UR8, 0x30c30, URZ ;  /* 0x00030c3008117890 */ /* 0x000fe4000fffe03f */
[----:B------:R-:W-:Y:S02]  /*16aa0*/  UIADD3 UR19, UR19, UR7, URZ ;  /* 0x0000000713137290 */ /* 0x000fe4000fffe03f */
[----:B------:R-:W-:Y:S01]  /*16ab0*/  UIADD3 UR8, UR8, 0x20400, URZ ;  /* 0x0002040008087890 */ /* 0x000fe2000fffe03f */
[----:B---3--:R-:W-:Y:S02]  /*16ac0*/  LEA R3, P2, R2, R12, 0x2 ;  /* 0x0000000c02037211 */ /* 0x008fe400078410ff */
[----:B------:R-:W-:Y:S02]  /*16ad0*/  UMOV UR9, UR17 ;  /* 0x0000001100097c82 */ /* 0x000fe40008000000 */
[----:B------:R-:W-:-:S02]  /*16ae0*/  R2UR UR24, R3 ;  /* 0x00000000031872ca */ /* 0x000fc400000e0000 */
[----:B------:R-:W-:Y:S01]  /*16af0*/  LEA.HI.X.SX32 R3, R19, R11, 0x1, P1 ;  /* 0x0000000b13037211 */ /* 0x000fe200008f0eff */
[----:B-1----:R-:W-:Y:S01]  /*16b00*/  IMAD.MOV.U32 R7, RZ, RZ, R4 ;  /* 0x000000ffff077224 */ /* 0x002fe200078e0004 */
[----:B------:R-:W-:Y:S02]  /*16b10*/  MOV R6, R5 ;  /* 0x0000000500067202 */ /* 0x000fe40000000f00 */
        /* <DEDUP_REMOVED lines=9> */
[----:B-1-3--:R-:W-:Y:S05]  /*16bb0*/  @!P1 BRA `(.L_x_2015) ;  /* 0x00000014006c9947 */ /* 0x00afea0003800000 */
.L_x_2048:
        /* <DEDUP_REMOVED lines=8> */
.L_x_2016:
[----:B------:R-:W-:Y:S01]  /*16c40*/  VIADD R19, R19, 0x80 ;  /* 0x0000008013137836 */ /* 0x000fe20000000000 */
[----:B------:R-:W-:Y:S01]  /*16c50*/  ULDC.64 UR8, c[0x0][0x700] ;  /* 0x0001c00000087ab9 */ /* 0x000fe20000000a00 */
[----:B------:R-:W-:Y:S01]  /*16c60*/  R2UR UR26, R15 ;  /* 0x000000000f1a72ca */ /* 0x000fe200000e0000 */
[----:B------:R-:W-:Y:S01]  /*16c70*/  IMAD.U32 R8, RZ, RZ, UR9 ;  /* 0x00000009ff087e24 */ /* 0x000fe2000f8e00ff */
[----:B------:R-:W-:Y:S01]  /*16c80*/  MOV R9, UR8 ;  /* 0x0000000800097c02 */ /* 0x000fe20008000f00 */
[----:B------:R-:W-:Y:S01]  /*16c90*/  UMOV UR24, 0x0 ;  /* 0x0000000000187882 */ /* 0x000fe20000000000 */
[C---:B------:R-:W-:Y:S01]  /*16ca0*/  IADD3 R2, P1, R19.reuse, UR22, RZ ;  /* 0x0000001613027c10 */ /* 0x040fe2000ff3e0ff */
[----:B------:R-:W-:Y:S01]  /*16cb0*/  UMOV UR25, 0x14f00000 ;  /* 0x14f0000000197882 */ /* 0x000fe20000000000 */
[----:B------:R-:W-:Y:S01]  /*16cc0*/  SHF.R.S32.HI R20, RZ, 0x1f, R19 ;  /* 0x0000001fff147819 */ /* 0x000fe20000011413 */
[----:B------:R-:W-:Y:S01]  /*16cd0*/  UMOV UR18, URZ ;  /* 0x0000003f00127c82 */ /* 0x000fe20008000000 */
[----:B------:R-:W-:Y:S01]  /*16ce0*/  LEA R3, P2, R2, R9, 0x2 ;  /* 0x0000000902037211 */ /* 0x000fe200078410ff */
[----:B------:R-:W-:Y:S01]  /*16cf0*/  UMOV UR10, 0x20 ;  /* 0x00000020000a7882 */ /* 0x000fe20000000000 */
[----:B------:R-:W-:-:S02]  /*16d00*/  IADD3 R21, R19, UR7, RZ ;  /* 0x0000000713157c10 */ /* 0x000fc4000fffe0ff */
[----:B------:R-:W-:Y:S01]  /*16d10*/  R2UR UR28, R3 ;  /* 0x00000000031c72ca */ /* 0x000fe200000e0000 */
[----:B------:R-:W-:Y:S01]  /*16d20*/  UIADD3 UR16, UR26, 0x14000, URZ ;  /* 0x000140001a107890 */ /* 0x000fe2000fffe03f */
[----:B------:R-:W-:Y:S01]  /*16d30*/  IADD3.X R3, R20, R14, RZ, P1, !PT ;  /* 0x0000000e14037210 */ /* 0x000fe20000ffe4ff */
[----:B------:R-:W-:Y:S01]  /*16d40*/  UIADD3 UR17, UR26, 0x30c18, URZ ;  /* 0x00030c181a117890 */ /* 0x000fe2000fffe03f */
[----:B------:R-:W-:Y:S01]  /*16d50*/  R2UR UR19, R21 ;  /* 0x00000000151372ca */ /* 0x000fe200000e0000 */
        /* <DEDUP_REMOVED lines=12> */
.L_x_2049:
[----:B------:R-:W-:Y:S05]  /*16e20*/  @P0 BRA `(.L_x_2018) ;  /* 0x00000000001c0947 */ /* 0x000fea0003800000 */
[----:B-123--:R-:W-:-:S04]  /*16e30*/  IMAD.MOV.U32 R18, RZ, RZ, 0x4200 ;  /* 0x00004200ff127424 */ /* 0x00efc800078e00ff */
[----:B------:R1:W-:Y:S02]  /*16e40*/  SYNCS.ARRIVE.TRANS64 RZ, [R15+URZ+0x30c38], R18 ;  /* 0x030c38120fff79a7 */ /* 0x0003e4000800003f */
[----:B-1----:R-:W1:Y:S02]  /*16e50*/  S2R R18, SR_TID.X ;  /* 0x0000000000127919 */ /* 0x002e640000002100 */
[----:B-1----:R-:W-:-:S04]  /*16e60*/  LOP3.LUT R18, R18, 0x1f, RZ, 0xc0, !PT ;  /* 0x0000001f12127812 */ /* 0x002fc800078ec0ff */
[----:B------:R-:W-:-:S13]  /*16e70*/  ISETP.NE.AND P1, PT, R18, RZ, PT ;  /* 0x000000ff1200720c */ /* 0x000fda0003f25270 */
[----:B------:R-:W-:Y:S05]  /*16e80*/  @!P1 BRA `(.L_x_2018) ;  /* 0x0000000000049947 */ /* 0x000fea0003800000 */
[----:B------:R-:W-:Y:S01]  /*16e90*/  BPT.TRAP 0x1 ;  /* 0x000000040000795c */ /* 0x000fe20000300000 */
.L_x_2018:
[----:B------:R-:W-:Y:S01]  /*16ea0*/  IADD3 R19, P1, R19, UR14, RZ ;  /* 0x0000000e13137c10 */ /* 0x000fe2000ff3e0ff */
[----:B------:R-:W-:Y:S01]  /*16eb0*/  UMOV UR24, 0x0 ;  /* 0x0000000000187882 */ /* 0x000fe20000000000 */
[----:B------:R-:W-:Y:S01]  /*16ec0*/  R2UR UR26, R15 ;  /* 0x000000000f1a72ca */ /* 0x000fe200000e0000 */
[----:B------:R-:W-:Y:S01]  /*16ed0*/  UMOV UR25, 0x14f00000 ;  /* 0x14f0000000197882 */ /* 0x000fe20000000000 */
[----:B------:R-:W-:Y:S01]  /*16ee0*/  IADD3.X R20, R20, R11, RZ, P1, !PT ;  /* 0x0000000b14147210 */ /* 0x000fe20000ffe4ff */
[----:B------:R-:W-:Y:S01]  /*16ef0*/  UMOV UR18, URZ ;  /* 0x0000003f00127c82 */ /* 0x000fe20008000000 */
[----:B------:R-:W-:Y:S01]  /*16f00*/  LEA R12, P1, R19, R12, 0x2 ;  /* 0x0000000c130c7211 */ /* 0x000fe200078210ff */
[----:B------:R-:W-:Y:S01]  /*16f10*/  UMOV UR10, 0x20 ;  /* 0x00000020000a7882 */ /* 0x000fe20000000000 */
[----:B------:R-:W-:Y:S02]  /*16f20*/  R2UR UR19, R21 ;  /* 0x00000000151372ca */ /* 0x000fe400000e0000 */
[----:B------:R-:W-:-:S02]  /*16f30*/  LEA.HI.X R20, R19, R13, R20, 0x2, P1 ;  /* 0x0000000d13147211 */ /* 0x000fc400008f1414 */
[----:B------:R-:W-:Y:S02]  /*16f40*/  R2UR UR8, R4 ;  /* 0x00000000040872ca */ /* 0x000fe400000e0000 */
[----:B------:R-:W-:Y:S01]  /*16f50*/  R2UR UR9, R5 ;  /* 0x00000000050972ca */ /* 0x000fe200000e0000 */
[----:B------:R-:W-:Y:S01]  /*16f60*/  UIADD3 UR16, UR26, 0x1c000, URZ ;  /* 0x0001c0001a107890 */ /* 0x000fe2000fffe03f */
[----:B------:R-:W-:Y:S01]  /*16f70*/  R2UR UR28, R12 ;  /* 0x000000000c1c72ca */ /* 0x000fe200000e0000 */
[----:B------:R-:W-:Y:S01]  /*16f80*/  UIADD3 UR17, UR26, 0x30c38, URZ ;  /* 0x00030c381a117890 */ /* 0x000fe2000fffe03f */
[----:B------:R-:W-:Y:S01]  /*16f90*/  R2UR UR29, R20 ;  /* 0x00000000141d72ca */ /* 0x000fe200000e0000 */
[----:B------:R-:W-:Y:S01]  /*16fa0*/  UIADD3 UR26, UR26, 0x20600, URZ ;  /* 0x000206001a1a7890 */ /* 0x000fe2000fffe03f */
[----:B------:R-:W-:-:S04]  /*16fb0*/  LOP3.LUT R10, R10, 0x1, RZ, 0x3c, !PT ;  /* 0x000000010a0a7812 */ /* 0x000fc800078e3cff */
[----:B------:R-:W-:Y:S01]  /*16fc0*/  SHF.L.U32 R4, R10, 0x1f, RZ ;  /* 0x0000001f0a047819 */ /* 0x000fe200000006ff */
[----:B------:R-:W-:Y:S02]  /*16fd0*/  UMOV UR27, UR17 ;  /* 0x00000011001b7c82 */ /* 0x000fe40008000000 */
[----:B------:R4:W-:Y:S04]  /*16fe0*/  UTMALDG.4D [UR16], [UR8], desc[UR24] ;  /* 0x00001810080075b4 */ /* 0x0009e80008019000 */
[----:B------:R4:W-:Y:S01]  /*16ff0*/  UBLKCP.S.G [UR26], [UR28], UR10 ;  /* 0x0000001a1c0073ba */ /* 0x0009e2000800020a */
[----:B------:R-:W5:Y:S02]  /*17000*/  SYNCS.PHASECHK.TRANS64.TRYWAIT P1, [R15+URZ+0x30c20], R4 ;  /* 0x030c20040f0075a7 */ /* 0x000f64000802017f */
[----:B----45:R-:W-:Y:S05]  /*17010*/  @!P1 BRA `(.L_x_2019) ;  /* 0x00000010007c9947 */ /* 0x030fea0003800000 */
.L_x_2051:
[----:B------:R-:W-:Y:S05]  /*17020*/  @P0 BRA `(.L_x_2020) ;  /* 0x00000000001c0947 */ /* 0x000fea0003800000 */
[----:B------:R-:W5:Y:S01]  /*17030*/  S2R R5, SR_TID.X ;  /* 0x0000000000057919 */ /* 0x000f620000002100 */
[----:B----4-:R-:W-:-:S04]  /*17040*/  IMAD.MOV.U32 R4, RZ, RZ, 0x4200 ;  /* 0x00004200ff047424 */ /* 0x010fc800078e00ff */
[----:B------:R4:W-:Y:S01]  /*17050*/  SYNCS.ARRIVE.TRANS64 RZ, [R15+URZ+0x30c10], R4 ;  /* 0x030c10040fff79a7 */ /* 0x0009e2000800003f */
[----:B-----5:R-:W-:-:S04]  /*17060*/  LOP3.LUT R5, R5, 0x1f, RZ, 0xc0, !PT ;  /* 0x0000001f05057812 */ /* 0x020fc800078ec0ff */
[----:B------:R-:W-:-:S13]  /*17070*/  ISETP.NE.AND P1, PT, R5, RZ, PT ;  /* 0x000000ff0500720c */ /* 0x000fda0003f25270 */
[----:B----4-:R-:W-:Y:S05]  /*17080*/  @!P1 BRA `(.L_x_2020) ;  /* 0x0000000000049947 */ /* 0x010fea0003800000 */
[----:B------:R-:W-:Y:S01]  /*17090*/  BPT.TRAP 0x1 ;  /* 0x000000040000795c */ /* 0x000fe20000300000 */
.L_x_2020:
[----:B------:R-:W-:Y:S01]  /*170a0*/  R2UR UR10, R0 ;  /* 0x00000000000a72ca */ /* 0x000fe200000e0000 */
[----:B------:R-:W-:Y:S01]  /*170b0*/  UMOV UR24, 0x0 ;  /* 0x0000000000187882 */ /* 0x000fe20000000000 */
[----:B------:R-:W-:Y:S01]  /*170c0*/  R2UR UR26, R15 ;  /* 0x000000000f1a72ca */ /* 0x000fe200000e0000 */
[----:B------:R-:W-:Y:S01]  /*170d0*/  UMOV UR25, 0x14f00000 ;  /* 0x14f0000000197882 */ /* 0x000fe20000000000 */
[----:B------:R-:W-:Y:S01]  /*170e0*/  IADD3 R17, R17, -0x2, RZ ;  /* 0xfffffffe11117810 */ /* 0x000fe20007ffe0ff */
[----:B------:R-:W-:Y:S01]  /*170f0*/  UMOV UR18, URZ ;  /* 0x0000003f00127c82 */ /* 0x000fe20008000000 */
[----:B------:R-:W-:Y:S01]  /*17100*/  R2UR UR9, R3 ;  /* 0x00000000030972ca */ /* 0x000fe200000e0000 */
[----:B------:R-:W-:-:S06]  /*17110*/  UMOV UR28, 0x20 ;  /* 0x00000020001c7882 */ /* 0x000fcc0000000000 */
[----:B------:R-:W-:Y:S02]  /*17120*/  UIADD3 UR10, UR10, 0x2, URZ ;  /* 0x000000020a0a7890 */ /* 0x000fe4000fffe03f */
[----:B------:R-:W-:Y:S02]  /*17130*/  UIADD3 UR16, UR26, 0x10000, URZ ;  /* 0x000100001a107890 */ /* 0x000fe4000fffe03f */
[----:B------:R-:W-:Y:S02]  /*17140*/  USHF.L.U32 UR19, UR10, 0x7, URZ ;  /* 0x000000070a137899 */ /* 0x000fe4000800063f */
[----:B------:R-:W-:Y:S02]  /*17150*/  UIADD3 UR17, UR26, 0x30c10, URZ ;  /* 0x00030c101a117890 */ /* 0x000fe4000fffe03f */
[----:B------:R-:W-:Y:S02]  /*17160*/  UIADD3 UR8, UP0, UR19, UR22, URZ ;  /* 0x0000001613087290 */ /* 0x000fe4000ff1e03f */
[----:B------:R-:W-:Y:S01]  /*17170*/  IMAD.U32 R5, RZ, RZ, UR19 ;  /* 0x00000013ff057e24 */ /* 0x000fe2000f8e00ff */
[----:B------:R-:W-:-:S02]  /*17180*/  UIADD3 UR19, UR19, UR7, URZ ;  /* 0x0000000713137290 */ /* 0x000fc4000fffe03f */
[----:B------:R-:W-:Y:S01]  /*17190*/  UIADD3 UR26, UR26, 0x20000, URZ ;  /* 0x000200001a1a7890 */ /* 0x000fe2000fffe03f */
[----:B------:R-:W-:Y:S01]  /*171a0*/  MOV R0, UR8 ;  /* 0x0000000800007c02 */ /* 0x000fe20008000f00 */
[----:B------:R-:W-:Y:S01]  /*171b0*/  UMOV UR27, UR17 ;  /* 0x00000011001b7c82 */ /* 0x000fe20008000000 */
[----:B------:R-:W-:Y:S02]  /*171c0*/  PLOP3.LUT P2, PT, PT, PT, UP0, 0x80, 0x0 ;  /* 0x000000000000781c */ /* 0x000fe40003f4f008 */
[----:B----4-:R-:W-:Y:S02]  /*171d0*/  LEA R4, P1, R0, R9, 0x2 ;  /* 0x0000000900047211 */ /* 0x010fe400078210ff */
[----:B------:R-:W-:Y:S02]  /*171e0*/  LEA.HI.X.SX32 R5, R5, R14, 0x1, P2 ;  /* 0x0000000e05057211 */ /* 0x000fe400010f0eff */
[----:B------:R-:W-:Y:S02]  /*171f0*/  R2UR UR8, R2 ;  /* 0x00000000020872ca */ /* 0x000fe400000e0000 */
[----:B------:R-:W-:-:S02]  /*17200*/  LEA.HI.X R0, R0, R8, R5, 0x2, P1 ;  /* 0x0000000800007211 */ /* 0x000fc400008f1405 */
[----:B------:R-:W-:Y:S02]  /*17210*/  R2UR UR30, R4 ;  /* 0x00000000041e72ca */ /* 0x000fe400000e0000 */
[----:B------:R-:W-:Y:S01]  /*17220*/  R2UR UR31, R0 ;  /* 0x00000000001f72ca */ /* 0x000fe200000e0000 */
[----:B------:R-:W-:Y:S01]  /*17230*/  IMAD.U32 R0, RZ, RZ, UR10 ;  /* 0x0000000aff007e24 */ /* 0x000fe2000f8e00ff */
[----:B------:R-:W-:-:S05]  /*17240*/  ISETP.NE.AND P1, PT, R17, RZ, PT ;  /* 0x000000ff1100720c */ /* 0x000fca0003f25270 */
[----:B------:R4:W-:Y:S06]  /*17250*/  UTMALDG.4D [UR16], [UR8], desc[UR24] ;  /* 0x00001810080075b4 */ /* 0x0009ec0008019000 */
[----:B------:R4:W-:Y:S02]  /*17260*/  UBLKCP.S.G [UR26], [UR30], UR28 ;  /* 0x0000001a1e0073ba */ /* 0x0009e4000800021c */
[----:B----4-:R-:W-:Y:S05]  /*17270*/  @P1 BRA `(.L_x_2021) ;  /* 0xfffffff400ac1947 */ /* 0x010fea000383ffff */
.L_x_2012:
[----:B------:R-:W4:Y:S02]  /*17280*/  LDL.LU R4, [R1+0x4] ;  /* 0x0000040001047983 */ /* 0x000f240000300800 */
[----:B----4-:R-:W-:Y:S02]  /*17290*/  ISETP.NE.AND P1, PT, R4, RZ, PT ;  /* 0x000000ff0400720c */ /* 0x010fe40003f25270 */
[----:B------:R4:W5:Y:S11]  /*172a0*/  LDL R4, [R1] ;  /* 0x0000000001047983 */ /* 0x0009760000100800 */
[----:B----4-:R-:W-:Y:S05]  /*172b0*/  @!P1 BRA `(.L_x_2011) ;  /* 0x0000000400249947 */ /* 0x010fea0003800000 */
[----:B------:R-:W-:-:S04]  /*172c0*/  SHF.L.U32 R12, R10, 0x1f, RZ ;  /* 0x0000001f0a0c7819 */ /* 0x000fc800000006ff */
[----:B------:R-:W4:Y:S02]  /*172d0*/  SYNCS.PHASECHK.TRANS64.TRYWAIT P1, [R15+URZ+0x30c40], R12 ;  /* 0x030c400c0f0075a7 */ /* 0x000f24000802017f */
[----:B----4-:R-:W-:Y:S05]  /*172e0*/  @!P1 BRA `(.L_x_2022) ;  /* 0x0000000c00e09947 */ /* 0x010fea0003800000 */
.L_x_2052:
[----:B------:R-:W-:Y:S05]  /*172f0*/  @P0 BRA `(.L_x_2023) ;  /* 0x00000000001c0947 */ /* 0x000fea0003800000 */
[----:B-----5:R-:W1:Y:S02]  /*17300*/  S2R R4, SR_TID.X ;  /* 0x0000000000047919 */ /* 0x020e640000002100 */
[----:B-1----:R-:W-:Y:S02]  /*17310*/  LOP3.LUT R5, R4, 0x1f, RZ, 0xc0, !PT ;  /* 0x0000001f04057812 */ /* 0x002fe400078ec0ff */
[----:B------:R-:W-:Y:S02]  /*17320*/  MOV R4, 0x4200 ;  /* 0x0000420000047802 */ /* 0x000fe40000000f00 */
[----:B------:R-:W-:Y:S02]  /*17330*/  ISETP.NE.AND P1, PT, R5, RZ, PT ;  /* 0x000000ff0500720c */ /* 0x000fe40003f25270 */
[----:B------:R1:W-:Y:S11]  /*17340*/  SYNCS.ARRIVE.TRANS64 RZ, [R15+URZ+0x30c30], R4 ;  /* 0x030c30040fff79a7 */ /* 0x0003f6000800003f */
[----:B-1----:R-:W-:Y:S05]  /*17350*/  @!P1 BRA `(.L_x_2023) ;  /* 0x0000000000049947 */ /* 0x002fea0003800000 */
[----:B------:R-:W-:Y:S01]  /*17360*/  BPT.TRAP 0x1 ;  /* 0x000000040000795c */ /* 0x000fe20000300000 */
.L_x_2023:
[----:B-1---5:R-:W1:Y:S01]  /*17370*/  LDC.64 R4, c[0x0][0x728] ;  /* 0x0001ca00ff047b82 */ /* 0x022e620000000a00 */
        /* <DEDUP_REMOVED lines=10> */
[----:B------:R-:W-:Y:S02]  /*17420*/  UIADD3 UR26, UR26, 0x20400, URZ ;  /* 0x000204001a1a7890 */ /* 0x000fe4000fffe03f */
[----:B------:R-:W-:Y:S01]  /*17430*/  UIADD3 UR19, UR19, UR7, URZ ;  /* 0x0000000713137290 */ /* 0x000fe2000fffe03f */
[----:B-1----:R-:W-:Y:S02]  /*17440*/  LEA R4, P2, R13, R4, 0x2 ;  /* 0x000000040d047211 */ /* 0x002fe400078410ff */
        /* <DEDUP_REMOVED lines=13> */
.L_x_2053:
[----:B------:R-:W-:Y:S05]  /*17520*/  @P0 BRA `(.L_x_2025) ;  /* 0x00000000001c0947 */ /* 0x000fea0003800000 */
[----:B------:R-:W2:Y:S02]  /*17530*/  S2R R4, SR_TID.X ;  /* 0x0000000000047919 */ /* 0x000ea40000002100 */
[----:B--2---:R-:W-:Y:S01]  /*17540*/  LOP3.LUT R5, R4, 0x1f, RZ, 0xc0, !PT ;  /* 0x0000001f04057812 */ /* 0x004fe200078ec0ff */
[----:B------:R-:W-:-:S03]  /*17550*/  IMAD.MOV.U32 R4, RZ, RZ, 0x4200 ;  /* 0x00004200ff047424 */ /* 0x000fc600078e00ff */
[----:B------:R-:W-:Y:S01]  /*17560*/  ISETP.NE.AND P0, PT, R5, RZ, PT ;  /* 0x000000ff0500720c */ /* 0x000fe20003f05270 */
[----:B------:R2:W-:-:S12]  /*17570*/  SYNCS.ARRIVE.TRANS64 RZ, [R15+URZ+0x30c18], R4 ;  /* 0x030c18040fff79a7 */ /* 0x0005d8000800003f */
[----:B--2---:R-:W-:Y:S05]  /*17580*/  @!P0 BRA `(.L_x_2025) ;  /* 0x0000000000048947 */ /* 0x004fea0003800000 */
[----:B------:R-:W-:Y:S01]  /*17590*/  BPT.TRAP 0x1 ;  /* 0x000000040000795c */ /* 0x000fe20000300000 */
.L_x_2025:
        /* <DEDUP_REMOVED lines=11> */
[----:B------:R-:W-:Y:S01]  /*17650*/  MOV R5, UR19 ;  /* 0x0000001300057c02 */ /* 0x000fe20008000f00 */
[----:B------:R-:W-:Y:S02]  /*17660*/  UIADD3 UR17, UR26, 0x30c18, URZ ;  /* 0x00030c181a117890 */ /* 0x000fe4000fffe03f */
[----:B------:R-:W-:Y:S01]  /*17670*/  UIADD3 UR19, UR19, UR7, URZ ;  /* 0x0000000713137290 */ /* 0x000fe2000fffe03f */
[----:B------:R-:W-:Y:S01]  /*17680*/  PLOP3.LUT P0, PT, PT, PT, UP0, 0x80, 0x0 ;  /* 0x000000000000781c */ /* 0x000fe20003f0f008 */
[----:B------:R-:W-:Y:S01]  /*17690*/  IMAD.U32 R0, RZ, RZ, UR8 ;  /* 0x00000008ff007e24 */ /* 0x000fe2000f8e00ff */
[----:B------:R-:W-:Y:S01]  /*176a0*/  R2UR UR8, R2 ;  /* 0x00000000020872ca */ /* 0x000fe200000e0000 */
[----:B------:R-:W-:Y:S01]  /*176b0*/  UIADD3 UR26, UR26, 0x20200, URZ ;  /* 0x000202001a1a7890 */ /* 0x000fe2000fffe03f */
[----:B------:R-:W-:Y:S01]  /*176c0*/  LEA.HI.X.SX32 R5, R5, R14, 0x1, P0 ;  /* 0x0000000e05057211 */ /* 0x000fe200000f0eff */
[----:B------:R-:W-:Y:S01]  /*176d0*/  UMOV UR27, UR17 ;  /* 0x00000011001b7c82 */ /* 0x000fe20008000000 */
[----:B------:R-:W-:-:S04]  /*176e0*/  LEA R9, P0, R0, R9, 0x2 ;  /* 0x0000000900097211 */ /* 0x000fc800078010ff */
[----:B------:R-:W-:Y:S02]  /*176f0*/  LEA.HI.X R8, R0, R8, R5, 0x2, P0 ;  /* 0x0000000800087211 */ /* 0x000fe400000f1405 */
[----:B------:R-:W-:Y:S02]  /*17700*/  R2UR UR28, R9 ;  /* 0x00000000091c72ca */ /* 0x000fe400000e0000 */
[----:B------:R-:W-:Y:S01]  /*17710*/  R2UR UR29, R8 ;  /* 0x00000000081d72ca */ /* 0x000fe200000e0000 */
[----:B------:R2:W-:-:S12]  /*17720*/  UTMALDG.4D [UR16], [UR8], desc[UR24] ;  /* 0x00001810080075b4 */ /* 0x0005d80008019000 */
[----:B------:R2:W-:Y:S02]  /*17730*/  UBLKCP.S.G [UR26], [UR28], UR10 ;  /* 0x0000001a1c0073ba */ /* 0x0005e4000800020a */
[----:B--2---:R-:W-:-:S07]  /*17740*/  MOV R16, 0x1 ;  /* 0x0000000100107802 */ /* 0x004fce0000000f00 */
.L_x_2011:
[----:B------:R-:W1:Y:S01]  /*17750*/  S2R R0, SR_TID.X ;  /* 0x0000000000007919 */ /* 0x000e620000002100 */
[----:B------:R-:W-:Y:S01]  /*17760*/  IMAD R3, R16, 0x8, R15 ;  /* 0x0000000810037824 */ /* 0x000fe200078e020f */
[----:B-1----:R-:W-:Y:S02]  /*17770*/  LOP3.LUT R2, R0, 0x7f, RZ, 0xc0, !PT ;  /* 0x0000007f00027812 */ /* 0x002fe400078ec0ff */
[----:B------:R-:W-:Y:S02]  /*17780*/  SHF.L.U32 R0, R10, 0x1f, RZ ;  /* 0x0000001f0a007819 */ /* 0x000fe400000006ff */
[----:B------:R-:W-:Y:S02]  /*17790*/  ISETP.NE.AND P1, PT, R2, RZ, PT ;  /* 0x000000ff0200720c */ /* 0x000fe40003f25270 */
[----:B------:R-:W1:Y:S02]  /*177a0*/  SYNCS.PHASECHK.TRANS64.TRYWAIT P0, [R3+URZ+0x30c40], R0 ;  /* 0x030c4000030075a7 */ /* 0x000e64000800017f */
[----:B-1----:R-:W-:Y:S09]  /*177b0*/  @!P0 BRA `(.L_x_2026) ;  /* 0x0000000800d48947 */ /* 0x002ff20003800000 */
.L_x_2054:
[----:B------:R-:W-:Y:S05]  /*177c0*/  @P1 BRA `(.L_x_2027) ;  /* 0x0000000000181947 */ /* 0x000fea0003800000 */
[----:B------:R-:W1:Y:S01]  /*177d0*/  S2R R2, SR_TID.X ;  /* 0x0000000000027919 */ /* 0x000e620000002100 */
[----:B------:R-:W-:-:S04]  /*177e0*/  MOV R0, 0x4200 ;  /* 0x0000420000007802 */ /* 0x000fc80000000f00 */
[----:B------:R1:W-:Y:S02]  /*177f0*/  SYNCS.ARRIVE.TRANS64 RZ, [R3+URZ+0x30c30], R0 ;  /* 0x030c300003ff79a7 */ /* 0x0003e4000800003f */
[----:B-1----:R-:W-:-:S13]  /*17800*/  LOP3.LUT P0, RZ, R2, 0x1f, RZ, 0xc0, !PT ;  /* 0x0000001f02ff7812 */ /* 0x002fda000780c0ff */
[----:B------:R-:W-:Y:S05]  /*17810*/  @!P0 BRA `(.L_x_2027) ;  /* 0x0000000000048947 */ /* 0x000fea0003800000 */
[----:B------:R-:W-:Y:S01]  /*17820*/  BPT.TRAP 0x1 ;  /* 0x000000040000795c */ /* 0x000fe20000300000 */
.L_x_2027:
[----:B-----5:R-:W-:Y:S01]  /*17830*/  R2UR UR19, R4 ;  /* 0x00000000041372ca */ /* 0x020fe200000e0000 */
[C---:B------:R-:W-:Y:S01]  /*17840*/  IMAD R0, R16.reuse, 0x4000, R15 ;  /* 0x0000400010007824 */ /* 0x040fe200078e020f */
[----:B------:R-:W-:Y:S01]  /*17850*/  R2UR UR9, R11 ;  /* 0x000000000b0972ca */ /* 0x000fe200000e0000 */
[----:B------:R-:W-:Y:S01]  /*17860*/  ULDC.64 UR26, c[0x0][0x728] ;  /* 0x0001ca00001a7ab9 */ /* 0x000fe20000000a00 */
[----:B--234-:R-:W-:Y:S02]  /*17870*/  LEA R15, R16, R15, 0x9 ;  /* 0x0000000f100f7211 */ /* 0x01cfe400078e48ff */
        /* <DEDUP_REMOVED lines=10> */
[----:B------:R-:W-:Y:S01]  /*17920*/  ULEA.HI.X.SX32 UR9, UR19, UR9, 0x1, UP0 ;  /* 0x0000000913097291 */ /* 0x000fe200080f0e3f */
[C---:B------:R-:W-:Y:S01]  /*17930*/  ISETP.NE.AND P0, PT, R0.reuse, 0x2, PT ;  /* 0x000000020000780c */ /* 0x040fe20003f05270 */
[----:B------:R-:W-:Y:S02]  /*17940*/  ULEA UR8, UP0, UR18, UR26, 0x2 ;  /* 0x0000001a12087291 */ /* 0x000fe4000f80103f */
[----:B------:R-:W-:Y:S01]  /*17950*/  UIADD3 UR17, UR17, 0x30c30, URZ ;  /* 0x00030c3011117890 */ /* 0x000fe2000fffe03f */
        /* <DEDUP_REMOVED lines=15> */
.L_x_2008:
[----:B------:R-:W-:Y:S05]  /*17a50*/  BSYNC B0 ;  /* 0x0000000000007941 */ /* 0x000fea0003800000 */
.L_x_2003:
[----:B------:R-:W-:-:S03]  /*17a60*/  UMOV UR8, 0xffffffff ;  /* 0xffffffff00087882 */ /* 0x000fc60000000000 */
[----:B------:R-:W-:Y:S05]  /*17a70*/  BRA.DIV UR8, `(.L_x_2028) ;  /* 0x0000000a08387947 */ /* 0x000fea000b800000 */
[----:B------:R-:W-:-:S13]  /*17a80*/  ELECT P6, URZ, PT ;  /* 0x00000000003f782f */ /* 0x000fda00038c0000 */
.L_x_2057:
[----:B------:R-:W-:Y:S05]  /*17a90*/  @!P6 BRA `(.L_x_1862) ;  /* 0x000000000084e947 */ /* 0x000fea0003800000 */
[----:B------:R-:W-:-:S06]  /*17aa0*/  ULOP3.LUT UR8, UR36, 0x2, URZ, 0xfc, !UPT ;  /* 0x0000000224087892 */ /* 0x000fcc000f8efc3f */
[----:B------:R-:W-:-:S05]  /*17ab0*/  IMAD.U32 R2, RZ, RZ, UR8 ;  /* 0x00000008ff027e24 */ /* 0x000fca000f8e00ff */
[----:B------:R-:W-:-:S13]  /*17ac0*/  ISETP.NE.AND P2, PT, R2, 0x3, PT ;  /* 0x000000030200780c */ /* 0x000fda0003f45270 */
[----:B------:R-:W-:Y:S05]  /*17ad0*/  @!P2 BRA `(.L_x_2029) ;  /* 0x000000000004a947 */ /* 0x000fea0003800000 */
[----:B---3--:R-:W-:Y:S01]  /*17ae0*/  BPT.TRAP 0x1 ;  /* 0x000000040000795c */ /* 0x008fe20000300000 */
.L_x_2029:
        /* <DEDUP_REMOVED lines=15> */
.L_x_2058:
[----:B------:R-:W2:Y:S02]  /*17be0*/  SYNCS.PHASECHK.TRANS64.TRYWAIT P0, [R3+URZ], R2 ;  /* 0x00000002030075a7 */ /* 0x000ea4000800017f */
[----:B--2---:R-:W-:Y:S05]  /*17bf0*/  @!P0 BRA `(.L_x_2031) ;  /* 0x00000008000c8947 */ /* 0x004fea0003800000 */
.L_x_2059:
[----:B------:R-:W-:Y:S05]  /*17c00*/  @!P2 BRA `(.L_x_2032) ;  /* 0x000000000004a947 */ /* 0x000fea0003800000 */
[----:B---3--:R-:W-:Y:S01]  /*17c10*/  BPT.TRAP 0x1 ;  /* 0x000000040000795c */ /* 0x008fe20000300000 */
.L_x_2032:
[----:B--2---:R-:W-:-:S05]  /*17c20*/  IADD3 R3, R8, 0x30c40, RZ ;  /* 0x00030c4008037810 */ /* 0x004fca0007ffe0ff */
[----:B------:R-:W-:-:S04]  /*17c30*/  IMAD R5, R0, 0x8, R3 ;  /* 0x0000000800057824 */ /* 0x000fc800078e0203 */
[----:B------:R-:W2:Y:S02]  /*17c40*/  SYNCS.PHASECHK.TRANS64.TRYWAIT P0, [R5+URZ], R4 ;  /* 0x00000004050075a7 */ /* 0x000ea4000800017f */
[----:B--2---:R-:W-:Y:S05]  /*17c50*/  @!P0 BRA `(.L_x_2033) ;  /* 0x0000000800088947 */ /* 0x004fea0003800000 */
.L_x_2060:
[----:B------:R-:W-:-:S07]  /*17c60*/  LEA R3, R6, R3, 0x3 ;  /* 0x0000000306037211 */ /* 0x000fce00078e18ff */
.L_x_2034:
[----:B----4-:R4:W1:Y:S02]  /*17c70*/  SYNCS.PHASECHK.TRANS64.TRYWAIT P0, [R3+URZ], R2 ;  /* 0x00000002030075a7 */ /* 0x010864000800017f */
[----:B-1----:R-:W-:Y:S05]  /*17c80*/  @!P0 NANOSLEEP.SYNCS 0x989680 ;  /* 0x009896800000895d */ /* 0x002fea0003900000 */
[----:B------:R-:W1:Y:S02]  /*17c90*/  @!P0 SYNCS.PHASECHK.TRANS64 P0, [R3+URZ], R2 ;  /* 0x00000002030085a7 */ /* 0x000e64000800007f */
[----:B-1----:R-:W-:Y:S05]  /*17ca0*/  @!P0 BRA `(.L_x_2034) ;  /* 0xfffffffc00f08947 */ /* 0x002fea000383ffff */
.L_x_1862:
[----:B---3--:R-:W-:Y:S05]  /*17cb0*/  BSYNC B6 ;  /* 0x0000000000067941 */ /* 0x008fea0003800000 */
.L_x_1856:
[----:B------:R-:W-:Y:S05]  /*17cc0*/  EXIT ;  /* 0x000000000000794d */ /* 0x000fea0003800000 */
.L_x_1873:
[----:B------:R-:W-:Y:S01]  /*17cd0*/  IMAD.MOV.U32 R13, RZ, RZ, R18 ;  /* 0x000000ffff0d7224 */ /* 0x000fe200078e0012 */
[----:B------:R-:W-:Y:S01]  /*17ce0*/  MOV R12, RZ ;  /* 0x000000ff000c7202 */ /* 0x000fe20000000f00 */
[----:B------:R-:W-:Y:S01]  /*17cf0*/  IMAD.MOV.U32 R11, RZ, RZ, 0x1f ;  /* 0x0000001fff0b7424 */ /* 0x000fe200078e00ff */
[----:B------:R-:W-:-:S07]  /*17d00*/  MOV R15, 0xffffffff ;  /* 0xffffffff000f7802 */ /* 0x000fce0000000f00 */
[----:B------:R-:W-:Y:S05]  /*17d10*/  WARPSYNC.COLLECTIVE R15, `(.L_x_2035) ;  /* 0x000000000f087348 */ /* 0x000fea0003c00000 */
[----:B------:R1:W2:Y:S02]  /*17d20*/  SHFL.IDX P6, R14, R13, R12, R11 ;  /* 0x0000000c0d0e7389 */ /* 0x0002a400000c000b */
[----:B-12---:R-:W-:Y:S01]  /*17d30*/  ENDCOLLECTIVE ;  /* 0x000000000000791b */ /* 0x006fe20003800000 */
.L_x_2035:
[----:B------:R-:W-:Y:S05]  /*17d40*/  BRA `(.L_x_2036) ;  /* 0xfffffe9400b47947 */ /* 0x000fea000383ffff */
.L_x_1875:
[----:B--2---:R2:W3:Y:S02]  /*17d50*/  SYNCS.PHASECHK.TRANS64.TRYWAIT P0, [R16+URZ+0x30c00], R11 ;  /* 0x030c000b100075a7 */ /* 0x0044e4000800017f */
[----:B---3--:R-:W-:Y:S05]  /*17d60*/  @!P0 NANOSLEEP.SYNCS 0x989680 ;  /* 0x009896800000895d */ /* 0x008fea0003900000 */
[----:B------:R-:W3:Y:S02]  /*17d70*/  @!P0 SYNCS.PHASECHK.TRANS64 P0, [R16+URZ+0x30c00], R11 ;  /* 0x030c000b100085a7 */ /* 0x000ee4000800007f */
[----:B---3--:R-:W-:Y:S05]  /*17d80*/  @!P0 BRA `(.L_x_1875) ;  /* 0xfffffffc00f08947 */ /* 0x008fea000383ffff */
[----:B------:R-:W-:Y:S05]  /*17d90*/  BRA `(.L_x_1874) ;  /* 0xfffffe9800007947 */ /* 0x000fea000383ffff */
.L_x_1880:
[----:B--2---:R2:W3:Y:S02]  /*17da0*/  SYNCS.PHASECHK.TRANS64.TRYWAIT P0, [R6+URZ+0x30c10], R23 ;  /* 0x030c1017060075a7 */ /* 0x0044e4000800017f */
[----:B---3--:R-:W-:Y:S05]  /*17db0*/  @!P0 NANOSLEEP.SYNCS 0x989680 ;  /* 0x009896800000895d */ /* 0x008fea0003900000 */
[----:B------:R-:W3:Y:S02]  /*17dc0*/  @!P0 SYNCS.PHASECHK.TRANS64 P0, [R6+URZ+0x30c10], R23 ;  /* 0x030c1017060085a7 */ /* 0x000ee4000800007f */
[----:B---3--:R-:W-:Y:S05]  /*17dd0*/  @!P0 BRA `(.L_x_1880) ;  /* 0xfffffffc00f08947 */ /* 0x008fea000383ffff */
[----:B------:R-:W-:Y:S05]  /*17de0*/  BRA `(.L_x_1879) ;  /* 0xfffffea000387947 */ /* 0x000fea000383ffff */
.L_x_1884:
[----:B------:R1:W1:Y:S02]  /*17df0*/  SYNCS.PHASECHK.TRANS64.TRYWAIT P0, [R6+URZ+0x30c30], R23 ;  /* 0x030c3017060075a7 */ /* 0x000264000800017f */
[----:B-1----:R-:W-:Y:S05]  /*17e00*/  @!P0 NANOSLEEP.SYNCS 0x989680 ;  /* 0x009896800000895d */ /* 0x002fea0003900000 */
[----:B------:R-:W1:Y:S02]  /*17e10*/  @!P0 SYNCS.PHASECHK.TRANS64 P0, [R6+URZ+0x30c30], R23 ;  /* 0x030c3017060085a7 */ /* 0x000e64000800007f */
[----:B-1----:R-:W-:Y:S05]  /*17e20*/  @!P0 BRA `(.L_x_1884) ;  /* 0xfffffffc00f08947 */ /* 0x002fea000383ffff */
[----:B------:R-:W-:Y:S05]  /*17e30*/  BRA `(.L_x_1883) ;  /* 0xfffffea400407947 */ /* 0x000fea000383ffff */
.L_x_1892:
[----:B--2---:R2:W3:Y:S02]  /*17e40*/  SYNCS.PHASECHK.TRANS64.TRYWAIT P1, [R6+URZ+0x30c10], R21 ;  /* 0x030c1015060075a7 */ /* 0x0044e4000802017f */
[----:B---3--:R-:W-:Y:S05]  /*17e50*/  @!P1 NANOSLEEP.SYNCS 0x989680 ;  /* 0x009896800000995d */ /* 0x008fea0003900000 */
[----:B------:R-:W3:Y:S02]  /*17e60*/  @!P1 SYNCS.PHASECHK.TRANS64 P1, [R6+URZ+0x30c10], R21 ;  /* 0x030c1015060095a7 */ /* 0x000ee4000802007f */
[----:B---3--:R-:W-:Y:S05]  /*17e70*/  @!P1 BRA `(.L_x_1892) ;  /* 0xfffffffc00f09947 */ /* 0x008fea000383ffff */
[----:B------:R-:W-:Y:S05]  /*17e80*/  BRA `(.L_x_1891) ;  /* 0xfffffef800487947 */ /* 0x000fea000383ffff */
.L_x_1896:
[----:B------:R1:W1:Y:S02]  /*17e90*/  SYNCS.PHASECHK.TRANS64.TRYWAIT P1, [R6+URZ+0x30c30], R21 ;  /* 0x030c3015060075a7 */ /* 0x000264000802017f */
[----:B-1----:R-:W-:Y:S05]  /*17ea0*/  @!P1 NANOSLEEP.SYNCS 0x989680 ;  /* 0x009896800000995d */ /* 0x002fea0003900000 */
[----:B------:R-:W1:Y:S02]  /*17eb0*/  @!P1 SYNCS.PHASECHK.TRANS64 P1, [R6+URZ+0x30c30], R21 ;  /* 0x030c3015060095a7 */ /* 0x000e64000802007f */
[----:B-1----:R-:W-:Y:S05]  /*17ec0*/  @!P1 BRA `(.L_x_1896) ;  /* 0xfffffffc00f09947 */ /* 0x002fea000383ffff */
[----:B------:R-:W-:Y:S05]  /*17ed0*/  BRA `(.L_x_1895) ;  /* 0xfffffefc00487947 */ /* 0x000fea000383ffff */
.L_x_1904:
[----:B--2---:R2:W4:Y:S02]  /*17ee0*/  SYNCS.PHASECHK.TRANS64.TRYWAIT P0, [R6+URZ+0x30c10], R21 ;  /* 0x030c1015060075a7 */ /* 0x004524000800017f */
[----:B----4-:R-:W-:Y:S05]  /*17ef0*/  @!P0 NANOSLEEP.SYNCS 0x989680 ;  /* 0x009896800000895d */ /* 0x010fea0003900000 */
[----:B------:R-:W4:Y:S02]  /*17f00*/  @!P0 SYNCS.PHASECHK.TRANS64 P0, [R6+URZ+0x30c10], R21 ;  /* 0x030c1015060085a7 */ /* 0x000f24000800007f */
[----:B----4-:R-:W-:Y:S05]  /*17f10*/  @!P0 BRA `(.L_x_1904) ;  /* 0xfffffffc00f08947 */ /* 0x010fea000383ffff */
[----:B------:R-:W-:Y:S05]  /*17f20*/  BRA `(.L_x_1903) ;  /* 0xffffff4400807947 */ /* 0x000fea000383ffff */
.L_x_1908:
[----:B------:R1:W1:Y:S02]  /*17f30*/  SYNCS.PHASECHK.TRANS64.TRYWAIT P0, [R6+URZ+0x30c30], R21 ;  /* 0x030c3015060075a7 */ /* 0x000264000800017f */
[----:B-1----:R-:W-:Y:S05]  /*17f40*/  @!P0 NANOSLEEP.SYNCS 0x989680 ;  /* 0x009896800000895d */ /* 0x002fea0003900000 */
[----:B------:R-:W1:Y:S02]  /*17f50*/  @!P0 SYNCS.PHASECHK.TRANS64 P0, [R6+URZ+0x30c30], R21 ;  /* 0x030c3015060085a7 */ /* 0x000e64000800007f */
[----:B-1----:R-:W-:Y:S05]  /*17f60*/  @!P0 BRA `(.L_x_1908) ;  /* 0xfffffffc00f08947 */ /* 0x002fea000383ffff */
[----:B------:R-:W-:Y:S05]  /*17f70*/  BRA `(.L_x_1907) ;  /* 0xffffff4800887947 */ /* 0x000fea000383ffff */
.L_x_1956:
[----:B------:R-:W-:Y:S01]  /*17f80*/  BSSY B0, `(.L_x_2037) ;  /* 0x0000005000007945 */ /* 0x000fe20003800000 */
[----:B------:R-:W-:-:S07]  /*17f90*/  IMAD.MOV.U32 R15, RZ, RZ, -0x1 ;  /* 0xffffffffff0f7424 */ /* 0x000fce00078e00ff */
[----:B------:R-:W-:Y:S05]  /*17fa0*/  WARPSYNC.COLLECTIVE R15, `(.L_x_2038) ;  /* 0x000000000f087348 */ /* 0x000fea0003c00000 */
[----:B------:R-:W-:Y:S01]  /*17fb0*/  NOP ;  /* 0x0000000000007918 */ /* 0x000fe20000000000 */
[----:B------:R-:W-:Y:S01]  /*17fc0*/  ENDCOLLECTIVE ;  /* 0x000000000000791b */ /* 0x000fe20003800000 */
.L_x_2038:
[----:B------:R-:W-:Y:S05]  /*17fd0*/  BSYNC B0 ;  /* 0x0000000000007941 */ /* 0x000fea0003800000 */
.L_x_2037:
[----:B------:R-:W-:Y:S05]  /*17fe0*/  BRA `(.L_x_2039) ;  /* 0xffffffc000707947 */ /* 0x000fea000383ffff */
.L_x_1969:
[----:B------:R-:W-:Y:S01]  /*17ff0*/  BSSY B0, `(.L_x_2040) ;  /* 0x0000005000007945 */ /* 0x000fe20003800000 */
[----:B------:R-:W-:-:S07]  /*18000*/  MOV R15, 0xffffffff ;  /* 0xffffffff000f7802 */ /* 0x000fce0000000f00 */
[----:B------:R-:W-:Y:S05]  /*18010*/  WARPSYNC.COLLECTIVE R15, `(.L_x_2041) ;  /* 0x000000000f087348 */ /* 0x000fea0003c00000 */
[----:B------:R-:W-:Y:S01]  /*18020*/  NOP ;  /* 0x0000000000007918 */ /* 0x000fe20000000000 */
[----:B------:R-:W-:Y:S01]  /*18030*/  ENDCOLLECTIVE ;  /* 0x000000000000791b */ /* 0x000fe20003800000 */
.L_x_2041:
[----:B------:R-:W-:Y:S05]  /*18040*/  BSYNC B0 ;  /* 0x0000000000007941 */ /* 0x000fea0003800000 */
.L_x_2040:
[----:B------:R-:W-:Y:S05]  /*18050*/  BRA `(.L_x_2042) ;  /* 0xffffffc800007947 */ /* 0x000fea000383ffff */
.L_x_1981:
[----:B------:R-:W-:Y:S01]  /*18060*/  BSSY B0, `(.L_x_2043) ;  /* 0x0000005000007945 */ /* 0x000fe20003800000 */
[----:B------:R-:W-:-:S07]  /*18070*/  IMAD.MOV.U32 R15, RZ, RZ, -0x1 ;  /* 0xffffffffff0f7424 */ /* 0x000fce00078e00ff */
[----:B------:R-:W-:Y:S05]  /*18080*/  WARPSYNC.COLLECTIVE R15, `(.L_x_2044) ;  /* 0x000000000f087348 */ /* 0x000fea0003c00000 */
[----:B------:R-:W-:Y:S01]  /*18090*/  NOP ;  /* 0x0000000000007918 */ /* 0x000fe20000000000 */
[----:B------:R-:W-:Y:S01]  /*180a0*/  ENDCOLLECTIVE ;  /* 0x000000000000791b */ /* 0x000fe20003800000 */
.L_x_2044:
[----:B------:R-:W-:Y:S05]  /*180b0*/  BSYNC B0 ;  /* 0x0000000000007941 */ /* 0x000fea0003800000 */
.L_x_2043:
[----:B------:R-:W-:Y:S05]  /*180c0*/  BRA `(.L_x_2045) ;  /* 0xffffffcc00287947 */ /* 0x000fea000383ffff */
.L_x_2009:
[----:B-1----:R1:W2:Y:S02]  /*180d0*/  SYNCS.PHASECHK.TRANS64.TRYWAIT P0, [R15+URZ+0x30c20], R0 ;  /* 0x030c20000f0075a7 */ /* 0x0022a4000800017f */
[----:B--2---:R-:W-:Y:S05]  /*180e0*/  @!P0 NANOSLEEP.SYNCS 0x989680 ;  /* 0x009896800000895d */ /* 0x004fea0003900000 */
[----:B------:R-:W2:Y:S02]  /*180f0*/  @!P0 SYNCS.PHASECHK.TRANS64 P0, [R15+URZ+0x30c20], R0 ;  /* 0x030c20000f0085a7 */ /* 0x000ea4000800007f */
[----:B--2---:R-:W-:Y:S05]  /*18100*/  @!P0 BRA `(.L_x_2009) ;  /* 0xfffffffc00f08947 */ /* 0x004fea000383ffff */
[----:B------:R-:W-:Y:S05]  /*18110*/  BRA `(.L_x_2046) ;  /* 0xffffffe000947947 */ /* 0x000fea000383ffff */
.L_x_2013:
[----:B--2---:R2:W3:Y:S02]  /*18120*/  SYNCS.PHASECHK.TRANS64.TRYWAIT P1, [R15+URZ+0x30c40], R18 ;  /* 0x030c40120f0075a7 */ /* 0x0044e4000802017f */
[----:B---3--:R-:W-:Y:S05]  /*18130*/  @!P1 NANOSLEEP.SYNCS 0x989680 ;  /* 0x009896800000995d */ /* 0x008fea0003900000 */
[----:B------:R-:W3:Y:S02]  /*18140*/  @!P1 SYNCS.PHASECHK.TRANS64 P1, [R15+URZ+0x30c40], R18 ;  /* 0x030c40120f0095a7 */ /* 0x000ee4000802007f */
[----:B---3--:R-:W-:Y:S05]  /*18150*/  @!P1 BRA `(.L_x_2013) ;  /* 0xfffffffc00f09947 */ /* 0x008fea000383ffff */
[----:B------:R-:W-:Y:S05]  /*18160*/  BRA `(.L_x_2047) ;  /* 0xffffffe400fc7947 */ /* 0x000fea000383ffff */
.L_x_2015:
[----:B-1----:R1:W3:Y:S02]  /*18170*/  SYNCS.PHASECHK.TRANS64.TRYWAIT P1, [R15+URZ+0x30c28], R18 ;  /* 0x030c28120f0075a7 */ /* 0x0022e4000802017f */
[----:B---3--:R-:W-:Y:S05]  /*18180*/  @!P1 NANOSLEEP.SYNCS 0x989680 ;  /* 0x009896800000995d */ /* 0x008fea0003900000 */
[----:B------:R-:W3:Y:S02]  /*18190*/  @!P1 SYNCS.PHASECHK.TRANS64 P1, [R15+URZ+0x30c28], R18 ;  /* 0x030c28120f0095a7 */ /* 0x000ee4000802007f */
[----:B---3--:R-:W-:Y:S05]  /*181a0*/  @!P1 BRA `(.L_x_2015) ;  /* 0xfffffffc00f09947 */ /* 0x008fea000383ffff */
[----:B------:R-:W-:Y:S05]  /*181b0*/  BRA `(.L_x_2048) ;  /* 0xffffffe800807947 */ /* 0x000fea000383ffff */
.L_x_2017:
[----:B---3--:R3:W4:Y:S02]  /*181c0*/  SYNCS.PHASECHK.TRANS64.TRYWAIT P1, [R15+URZ+0x30c48], R18 ;  /* 0x030c48120f0075a7 */ /* 0x008724000802017f */
[----:B----4-:R-:W-:Y:S05]  /*181d0*/  @!P1 NANOSLEEP.SYNCS 0x989680 ;  /* 0x009896800000995d */ /* 0x010fea0003900000 */
[----:B------:R-:W4:Y:S02]  /*181e0*/  @!P1 SYNCS.PHASECHK.TRANS64 P1, [R15+URZ+0x30c48], R18 ;  /* 0x030c48120f0095a7 */ /* 0x000f24000802007f */
[----:B----4-:R-:W-:Y:S05]  /*181f0*/  @!P1 BRA `(.L_x_2017) ;  /* 0xfffffffc00f09947 */ /* 0x010fea000383ffff */
[----:B------:R-:W-:Y:S05]  /*18200*/  BRA `(.L_x_2049) ;  /* 0xffffffec00047947 */ /* 0x000fea000383ffff */
.L_x_2019:
[----:B------:R-:W-:-:S07]  /*18210*/  SHF.L.U32 R4, R10, 0x1f, RZ ;  /* 0x0000001f0a047819 */ /* 0x000fce00000006ff */
.L_x_2050:
[----:B----4-:R4:W1:Y:S02]  /*18220*/  SYNCS.PHASECHK.TRANS64.TRYWAIT P1, [R15+URZ+0x30c20], R4 ;  /* 0x030c20040f0075a7 */ /* 0x010864000802017f */
[----:B-1----:R-:W-:Y:S05]  /*18230*/  @!P1 NANOSLEEP.SYNCS 0x989680 ;  /* 0x009896800000995d */ /* 0x002fea0003900000 */
[----:B------:R-:W1:Y:S02]  /*18240*/  @!P1 SYNCS.PHASECHK.TRANS64 P1, [R15+URZ+0x30c20], R4 ;  /* 0x030c20040f0095a7 */ /* 0x000e64000802007f */
[----:B-1----:R-:W-:Y:S05]  /*18250*/  @!P1 BRA `(.L_x_2050) ;  /* 0xfffffffc00f09947 */ /* 0x002fea000383ffff */
[----:B------:R-:W-:Y:S05]  /*18260*/  BRA `(.L_x_2051) ;  /* 0xffffffec006c7947 */ /* 0x000fea000383ffff */
.L_x_2022:
[----:B----4-:R4:W1:Y:S02]  /*18270*/  SYNCS.PHASECHK.TRANS64.TRYWAIT P1, [R15+URZ+0x30c40], R12 ;  /* 0x030c400c0f0075a7 */ /* 0x010864000802017f */
[----:B-1----:R-:W-:Y:S05]  /*18280*/  @!P1 NANOSLEEP.SYNCS 0x989680 ;  /* 0x009896800000995d */ /* 0x002fea0003900000 */
[----:B------:R-:W1:Y:S02]  /*18290*/  @!P1 SYNCS.PHASECHK.TRANS64 P1, [R15+URZ+0x30c40], R12 ;  /* 0x030c400c0f0095a7 */ /* 0x000e64000802007f */
[----:B-1----:R-:W-:Y:S05]  /*182a0*/  @!P1 BRA `(.L_x_2022) ;  /* 0xfffffffc00f09947 */ /* 0x002fea000383ffff */
[----:B------:R-:W-:Y:S05]  /*182b0*/  BRA `(.L_x_2052) ;  /* 0xfffffff0000c7947 */ /* 0x000fea000383ffff */
.L_x_2024:
[----:B-1----:R1:W2:Y:S02]  /*182c0*/  SYNCS.PHASECHK.TRANS64.TRYWAIT P1, [R15+URZ+0x30c28], R12 ;  /* 0x030c280c0f0075a7 */ /* 0x0022a4000802017f */
[----:B--2---:R-:W-:Y:S05]  /*182d0*/  @!P1 NANOSLEEP.SYNCS 0x989680 ;  /* 0x009896800000995d */ /* 0x004fea0003900000 */
[----:B------:R-:W2:Y:S02]  /*182e0*/  @!P1 SYNCS.PHASECHK.TRANS64 P1, [R15+URZ+0x30c28], R12 ;  /* 0x030c280c0f0095a7 */ /* 0x000ea4000802007f */
[----:B--2---:R-:W-:Y:S05]  /*182f0*/  @!P1 BRA `(.L_x_2024) ;  /* 0xfffffffc00f09947 */ /* 0x004fea000383ffff */
[----:B------:R-:W-:Y:S05]  /*18300*/  BRA `(.L_x_2053) ;  /* 0xfffffff000847947 */ /* 0x000fea000383ffff */
.L_x_2026:
[----:B------:R1:W1:Y:S02]  /*18310*/  SYNCS.PHASECHK.TRANS64.TRYWAIT P0, [R3+URZ+0x30c40], R0 ;  /* 0x030c4000030075a7 */ /* 0x000264000800017f */
[----:B-1----:R-:W-:Y:S05]  /*18320*/  @!P0 NANOSLEEP.SYNCS 0x989680 ;  /* 0x009896800000895d */ /* 0x002fea0003900000 */
[----:B------:R-:W1:Y:S02]  /*18330*/  @!P0 SYNCS.PHASECHK.TRANS64 P0, [R3+URZ+0x30c40], R0 ;  /* 0x030c4000030085a7 */ /* 0x000e64000800007f */
[----:B-1----:R-:W-:Y:S05]  /*18340*/  @!P0 BRA `(.L_x_2026) ;  /* 0xfffffffc00f08947 */ /* 0x002fea000383ffff */
[----:B------:R-:W-:Y:S05]  /*18350*/  BRA `(.L_x_2054) ;  /* 0xfffffff400187947 */ /* 0x000fea000383ffff */
.L_x_2028:
[----:B------:R-:W-:Y:S01]  /*18360*/  BSSY B0, `(.L_x_2055) ;  /* 0x0000006000007945 */ /* 0x000fe20003800000 */
[----:B------:R-:W-:-:S07]  /*18370*/  MOV R15, 0xffffffff ;  /* 0xffffffff000f7802 */ /* 0x000fce0000000f00 */
[----:B---3--:R-:W-:Y:S05]  /*18380*/  WARPSYNC.COLLECTIVE R15, `(.L_x_2056) ;  /* 0x000000000f0c7348 */ /* 0x008fea0003c00000 */
[----:B------:R-:W-:Y:S02]  /*18390*/  ELECT P6, UR62, PT ;  /* 0x00000000003e782f */ /* 0x000fe400038c0000 */
[----:B------:R-:W-:Y:S01]  /*183a0*/  MOV R14, UR62 ;  /* 0x0000003e000e7c02 */ /* 0x000fe20008000f00 */
[----:B---3--:R-:W-:Y:S10]  /*183b0*/  ENDCOLLECTIVE ;  /* 0x000000000000791b */ /* 0x008ff40003800000 */
.L_x_2056:
[----:B------:R-:W-:Y:S05]  /*183c0*/  BSYNC B0 ;  /* 0x0000000000007941 */ /* 0x000fea0003800000 */
.L_x_2055:
[----:B------:R-:W-:Y:S05]  /*183d0*/  BRA `(.L_x_2057) ;  /* 0xfffffff400ac7947 */ /* 0x000fea000383ffff */
.L_x_2030:
[----:B-1----:R1:W2:Y:S02]  /*183e0*/  SYNCS.PHASECHK.TRANS64.TRYWAIT P0, [R7+URZ], R4 ;  /* 0x00000004070075a7 */ /* 0x0022a4000800017f */
[----:B--2---:R-:W-:Y:S05]  /*183f0*/  @!P0 NANOSLEEP.SYNCS 0x989680 ;  /* 0x009896800000895d */ /* 0x004fea0003900000 */
[----:B------:R-:W2:Y:S02]  /*18400*/  @!P0 SYNCS.PHASECHK.TRANS64 P0, [R7+URZ], R4 ;  /* 0x00000004070085a7 */ /* 0x000ea4000800007f */
[----:B--2---:R-:W-:Y:S05]  /*18410*/  @!P0 BRA `(.L_x_2030) ;  /* 0xfffffffc00f08947 */ /* 0x004fea000383ffff */
[----:B------:R-:W-:Y:S05]  /*18420*/  BRA `(.L_x_2058) ;  /* 0xfffffff400ec7947 */ /* 0x000fea000383ffff */
.L_x_2031:
[----:B--2---:R2:W4:Y:S02]  /*18430*/  SYNCS.PHASECHK.TRANS64.TRYWAIT P0, [R3+URZ], R2 ;  /* 0x00000002030075a7 */ /* 0x004524000800017f */
[----:B----4-:R-:W-:Y:S05]  /*18440*/  @!P0 NANOSLEEP.SYNCS 0x989680 ;  /* 0x009896800000895d */ /* 0x010fea0003900000 */
[----:B------:R-:W4:Y:S02]  /*18450*/  @!P0 SYNCS.PHASECHK.TRANS64 P0, [R3+URZ], R2 ;  /* 0x00000002030085a7 */ /* 0x000f24000800007f */
[----:B----4-:R-:W-:Y:S05]  /*18460*/  @!P0 BRA `(.L_x_2031) ;  /* 0xfffffffc00f08947 */ /* 0x010fea000383ffff */
[----:B------:R-:W-:Y:S05]  /*18470*/  BRA `(.L_x_2059) ;  /* 0xfffffff400e07947 */ /* 0x000fea000383ffff */
.L_x_2033:
[----:B--2---:R2:W4:Y:S02]  /*18480*/  SYNCS.PHASECHK.TRANS64.TRYWAIT P0, [R5+URZ], R4 ;  /* 0x00000004050075a7 */ /* 0x004524000800017f */
[----:B----4-:R-:W-:Y:S05]  /*18490*/  @!P0 NANOSLEEP.SYNCS 0x989680 ;  /* 0x009896800000895d */ /* 0x010fea0003900000 */
[----:B------:R-:W4:Y:S02]  /*184a0*/  @!P0 SYNCS.PHASECHK.TRANS64 P0, [R5+URZ], R4 ;  /* 0x00000004050085a7 */ /* 0x000f24000800007f */
[----:B----4-:R-:W-:Y:S05]  /*184b0*/  @!P0 BRA `(.L_x_2033) ;  /* 0xfffffffc00f08947 */ /* 0x010fea000383ffff */
[----:B------:R-:W-:Y:S05]  /*184c0*/  BRA `(.L_x_2060) ;  /* 0xfffffff400e47947 */ /* 0x000fea000383ffff */
.L_x_2061:
        /* <DEDUP_REMOVED lines=11> */
.L_x_3732:


//--------------------- .text._ZN7cutlass13device_kernelIN5flash11enable_sm90INS1_16FlashAttnBwdSm90INS1_25CollectiveMainloopBwdSm90ILi2ELi2ELi2EN4cute5tupleIJNS5_1CILi1EEES8_S8_EEENS6_IJNS7_ILi128EEESA_NS7_ILi64EEEEEENS_10bfloat16_tEfNS_4arch4Sm90ELb0ELb1ELb1ELb1ELb0ELb1ELb0ELb0ELi2ELi1ELi2ELi2ELb0EEENS1_24CollectiveEpilogueBwdGQAISC_fSF_Li256ELb1ELb0EEENS1_19SingleTileSchedulerILb1ELb0ELb0ELi128EEEEEEEEEvNT_6ParamsE --------------------------
	.section	.text._ZN7cutlass13device_kernelIN5flash11enable_sm90INS1_16FlashAttnBwdSm90INS1_25CollectiveMainloopBwdSm90ILi2ELi2ELi2EN4cute5tupleIJNS5_1CILi1EEES8_S8_EEENS6_IJNS7_ILi128EEESA_NS7_ILi64EEEEEENS_10bfloat16_tEfNS_4arch4Sm90ELb0ELb1ELb1ELb1ELb0ELb1ELb0ELb0ELi2ELi1ELi2ELi2ELb0EEENS1_24CollectiveEpilogueBwdGQAISC_fSF_Li256ELb1ELb0EEENS1_19SingleTileSchedulerILb1ELb0ELb0ELi128EEEEEEEEEvNT_6ParamsE,"ax",@progbits
	.align	128
.text._ZN7cutlass13device_kernelIN5flash11enable_sm90INS1_16FlashAttnBwdSm90INS1_25CollectiveMainloopBwdSm90ILi2ELi2ELi2EN4cute5tupleIJNS5_1CILi1EEES8_S8_EEENS6_IJNS7_ILi128EEESA_NS7_ILi64EEEEEENS_10bfloat16_tEfNS_4arch4Sm90ELb0ELb1ELb1ELb1ELb0ELb1ELb0ELb0ELi2ELi1ELi2ELi2ELb0EEENS1_24CollectiveEpilogueBwdGQAISC_fSF_Li256ELb1ELb0EEENS1_19SingleTileSchedulerILb1ELb0ELb0ELi128EEEEEEEEEvNT_6ParamsE:
        .type           _ZN7cutlass13device_kernelIN5flash11enable_sm90INS1_16FlashAttnBwdSm90INS1_25CollectiveMainloopBwdSm90ILi2ELi2ELi2EN4cute5tupleIJNS5_1CILi1EEES8_S8_EEENS6_IJNS7_ILi128EEESA_NS7_ILi64EEEEEENS_10bfloat16_tEfNS_4arch4Sm90ELb0ELb1ELb1ELb1ELb0ELb1ELb0ELb0ELi2ELi1ELi2ELi2ELb0EEENS1_24CollectiveEpilogueBwdGQAISC_fSF_Li256ELb1ELb0EEENS1_19SingleTileSchedulerILb1ELb0ELb0ELi128EEEEEEEEEvNT_6ParamsE,@function
        .size           _ZN7cutlass13device_kernelIN5flash11enable_sm90INS1_16FlashAttnBwdSm90INS1_25CollectiveMainloopBwdSm90ILi2ELi2ELi2EN4cute5tupleIJNS5_1CILi1EEES8_S8_EEENS6_IJNS7_ILi128EEESA_NS7_ILi64EEEEEENS_10bfloat16_tEfNS_4arch4Sm90ELb0ELb1ELb1ELb1ELb0ELb1ELb0ELb0ELi2ELi1ELi2ELi2ELb0EEENS1_24CollectiveEpilogueBwdGQAISC_fSF_Li256ELb1ELb0EEENS1_19SingleTileSchedulerILb1ELb0ELb0ELi128EEEEEEEEEvNT_6ParamsE,(.L_x_3733 - _ZN7cutlass13device_kernelIN5flash11enable_sm90INS1_16FlashAttnBwdSm90INS1_25CollectiveMainloopBwdSm90ILi2ELi2ELi2EN4cute5tupleIJNS5_1CILi1EEES8_S8_EEENS6_IJNS7_ILi128EEESA_NS7_ILi64EEEEEENS_10bfloat16_tEfNS_4arch4Sm90ELb0ELb1ELb1ELb1ELb0ELb1ELb0ELb0ELi2ELi1ELi2ELi2ELb0EEENS1_24CollectiveEpilogueBwdGQAISC_fSF_Li256ELb1ELb0EEENS1_19SingleTileSchedulerILb1ELb0ELb0ELi128EEEEEEEEEvNT_6ParamsE)
        .other          _ZN7cutlass13device_kernelIN5flash11enable_sm90INS1_16FlashAttnBwdSm90INS1_25CollectiveMainloopBwdSm90ILi2ELi2ELi2EN4cute5tupleIJNS5_1CILi1EEES8_S8_EEENS6_IJNS7_ILi128EEESA_NS7_ILi64EEEEEENS_10bfloat16_tEfNS_4arch4Sm90ELb0ELb1ELb1ELb1ELb0ELb1ELb0ELb0ELi2ELi1ELi2ELi2ELb0EEENS1_24CollectiveEpilogueBwdGQAISC_fSF_Li256ELb1ELb0EEENS1_19SingleTileSchedulerILb1ELb0ELb0ELi128EEEEEEEEEvNT_6ParamsE,@"STO_CUDA_ENTRY STV_DEFAULT"
_ZN7cutlass13device_kernelIN5flash11enable_sm90INS1_16FlashAttnBwdSm90INS1_25CollectiveMainloopBwdSm90ILi2ELi2ELi2EN4cute5tupleIJNS5_1CILi1EEES8_S8_EEENS6_IJNS7_ILi128EEESA_NS7_ILi64EEEEEENS_10bfloat16_tEfNS_4arch4Sm90ELb0ELb1ELb1ELb1ELb0ELb1ELb0ELb0ELi2ELi1ELi2ELi2ELb0EEENS1_24CollectiveEpilogueBwdGQAISC_fSF_Li256ELb1ELb0EEENS1_19SingleTileSchedulerILb1ELb0ELb0ELi128EEEEEEEEEvNT_6ParamsE:
        /* <DEDUP_REMOVED lines=24> */
.L_x_2063:
[----:B------:R-:W-:Y:S05]  /*0180*/  BSYNC B0 ;  /* 0x0000000000007941 */ /* 0x000fea0003800000 */
.L_x_2062:
        /* <DEDUP_REMOVED lines=37> */
.L_x_2064:
        /* <DEDUP_REMOVED lines=22> */
.L_x_2065:
[----:B------:R-:W-:Y:S01]  /*0540*/  PLOP3.LUT P0, PT, PT, PT, UP0, 0x80, 0x0 ;  /* 0x000000000000781c */ /* 0x000fe20003f0f008 */
[----:B------:R-:W-:Y:S01]  /*0550*/  NOP ;  /* 0x0000000000007918 */ /* 0x000fe20000000000 */
[----:B------:R-:W-:Y:S01]  /*0560*/  ULDC.64 UR38, c[0x0][0x208] ;  /* 0x0000820000267ab9 */ /* 0x000fe20000000a00 */
[----:B------:R-:W-:Y:S01]  /*0570*/  BSSY B6, `(.L_x_2066) ;  /* 0x0001546000067945 */ /* 0x000fe20003800000 */
[----:B-12-4-:R-:W-:Y:S09]  /*0580*/  BAR.SYNC.DEFER_BLOCKING 0x0 ;  /* 0x0000000000007b1d */ /* 0x016ff20000010000 */
[----:B------:R-:W-:Y:S05]  /*0590*/  @!P0 BRA `(.L_x_2067) ;  /* 0x0000011c00488947 */ /* 0x000fea0003800000 */
.L_x_2068:
        /* <DEDUP_REMOVED lines=24> */
.L_x_2069:
        /* <DEDUP_REMOVED lines=14> */
.L_x_2071:
[----:B------:R-:W-:-:S05]  /*0800*/  ULDC UR4, c[0x0][0x8c4] ;  /* 0x0002310000047ab9 */ /* 0x000fca0000000800 */
.L_x_2070:
        /* <DEDUP_REMOVED lines=19> */
.L_x_2073:
        /* <DEDUP_REMOVED lines=14> */
.L_x_2074:
        /* <DEDUP_REMOVED lines=11> */
.L_x_2075:
        /* <DEDUP_REMOVED lines=13> */
.L_x_2076:
        /* <DEDUP_REMOVED lines=50> */
.L_x_2077:
        /* <DEDUP_REMOVED lines=28> */
.L_x_2080:
        /* <DEDUP_REMOVED lines=15> */
.L_x_2079:
        /* <DEDUP_REMOVED lines=22> */
.L_x_2082:
        /* <DEDUP_REMOVED lines=15> */
.L_x_2081:
[----:B------:R-:W-:Y:S01]  /*13c0*/  SHF.R.S32.HI R6, RZ, 0x1f, R17 ;  /* 0x0000001fff067819 */ /* 0x000fe20000011411 */
[----:B------:R-:W-:-:S03]  /*13d0*/  UMOV UR4, 0xffffffff ;  /* 0xffffffff00047882 */ /* 0x000fc60000000000 */
[----:B------:R-:W-:-:S04]  /*13e0*/  LEA.HI R0, R6, R17, RZ, 0x7 ;  /* 0x0000001106007211 */ /* 0x000fc800078f38ff */
[----:B------:R-:W-:Y:S01]  /*13f0*/  SHF.R.S32.HI R18, RZ, 0x7, R0 ;  /* 0x00000007ff127819 */ /* 0x000fe20000011400 */
[----:B------:R-:W-:Y:S06]  /*1400*/  BRA.DIV UR4, `(.L_x_2083) ;  /* 0x0000014604787947 */ /* 0x000fec000b800000 */
[----:B------:R1:W2:Y:S02]  /*1410*/  SHFL.IDX PT, R14, R18, RZ, 0x1f ;  /* 0x00001fff120e7589 */ /* 0x0002a400000e0000 */
.L_x_2191:
        /* <DEDUP_REMOVED lines=24> */
.L_x_2084:
        /* <DEDUP_REMOVED lines=61> */
[----:B------:R-:W-:Y:S02]  /*1970*/  LOP3.LUT R0, R5, 0xffffffe0, RZ, 0xc0, !PT ;  /* 0xffffffe005007812 */ /* 0x000fe400078ec0ff */
[----:B------:R-:W-:Y:S02]  /*1980*/  CS2R R170, SRZ ;  /* 0x0000000000aa7805 */ /* 0x000fe4000001ff00 */
[--C-:B------:R-:W-:Y:S02]  /*1990*/  SHF.R.S32.HI R7, RZ, 0x2, R8.reuse ;  /* 0x00000002ff077819 */ /* 0x100fe40000011408 */
[----:B------:R-:W-:Y:S02]  /*19a0*/  CS2R R168, SRZ ;  /* 0x0000000000a87805 */ /* 0x000fe4000001ff00 */
[----:B------:R-:W-:Y:S01]  /*19b0*/  SHF.R.S32.HI R4, RZ, 0x1f, R8 ;  /* 0x0000001fff047819 */ /* 0x000fe20000011408 */
[----:B------:R-:W-:Y:S01]  /*19c0*/  IMAD.IADD R0, R17, 0x1, -R0 ;  /* 0x0000000111007824 */ /* 0x000fe200078e0a00 */
[----:B------:R-:W-:-:S02]  /*19d0*/  LEA.HI R6, R6, R17, RZ, 0x2 ;  /* 0x0000001106067211 */ /* 0x000fc400078f10ff */
[----:B------:R-:W-:Y:S02]  /*19e0*/  CS2R R166, SRZ ;  /* 0x0000000000a67805 */ /* 0x000fe4000001ff00 */
[----:B------:R-:W-:Y:S02]  /*19f0*/  LEA.HI R4, R4, R7, RZ, 0x3 ;  /* 0x0000000704047211 */ /* 0x000fe400078f18ff */
[----:B------:R-:W-:Y:S02]  /*1a00*/  CS2R R164, SRZ ;  /* 0x0000000000a47805 */ /* 0x000fe4000001ff00 */
[----:B------:R-:W-:Y:S02]  /*1a10*/  LOP3.LUT R8, R6, 0xfffffffc, RZ, 0xc0, !PT ;  /* 0xfffffffc06087812 */ /* 0x000fe400078ec0ff */
[----:B------:R-:W-:Y:S02]  /*1a20*/  CS2R R162, SRZ ;  /* 0x0000000000a27805 */ /* 0x000fe4000001ff00 */
[----:B------:R-:W-:-:S02]  /*1a30*/  SHF.R.S32.HI R5, RZ, 0x1f, R0 ;  /* 0x0000001fff057819 */ /* 0x000fc40000011400 */
[----:B------:R-:W-:Y:S02]  /*1a40*/  CS2R R160, SRZ ;  /* 0x0000000000a07805 */ /* 0x000fe4000001ff00 */
        /* <DEDUP_REMOVED lines=10> */
[----:B------:R-:W-:Y:S02]  /*1af0*/  SHF.R.S32.HI R11, RZ, 0x5, R8 ;  /* 0x00000005ff0b7819 */ /* 0x000fe40000011408 */
[----:B------:R-:W-:Y:S02]  /*1b00*/  CS2R R150, SRZ ;  /* 0x0000000000967805 */ /* 0x000fe4000001ff00 */
[----:B------:R-:W-:-:S02]  /*1b10*/  LEA.HI R10, R12, R12, RZ, 0x1 ;  /* 0x0000000c0c0a7211 */ /* 0x000fc400078f08ff */
[----:B------:R-:W-:Y:S02]  /*1b20*/  CS2R R148, SRZ ;  /* 0x0000000000947805 */ /* 0x000fe4000001ff00 */
[----:B------:R-:W-:Y:S01]  /*1b30*/  SHF.R.S32.HI R0, RZ, 0x3, R4 ;  /* 0x00000003ff007819 */ /* 0x000fe20000011404 */
[----:B------:R-:W-:Y:S01]  /*1b40*/  IMAD R11, R11, 0x10, R6 ;  /* 0x000000100b0b7824 */ /* 0x000fe200078e0206 */
[----:B------:R-:W-:Y:S02]  /*1b50*/  SHF.R.S32.HI R7, RZ, 0x1f, R4 ;  /* 0x0000001fff077819 */ /* 0x000fe40000011404 */
[----:B------:R-:W-:Y:S02]  /*1b60*/  CS2R R146, SRZ ;  /* 0x0000000000927805 */ /* 0x000fe4000001ff00 */
[----:B------:R-:W-:Y:S02]  /*1b70*/  SHF.R.S32.HI R4, RZ, 0x2, R5 ;  /* 0x00000002ff047819 */ /* 0x000fe40000011405 */
[----:B------:R-:W-:-:S02]  /*1b80*/  CS2R R144, SRZ ;  /* 0x0000000000907805 */ /* 0x000fc4000001ff00 */
[----:B------:R-:W-:Y:S02]  /*1b90*/  LOP3.LUT R10, R10, 0x3fffffe, RZ, 0xc0, !PT ;  /* 0x03fffffe0a0a7812 */ /* 0x000fe400078ec0ff */
[----:B------:R-:W-:Y:S02]  /*1ba0*/  CS2R R142, SRZ ;  /* 0x00000000008e7805 */ /* 0x000fe4000001ff00 */
        /* <DEDUP_REMOVED lines=11> */
[----:B------:R-:W-:Y:S02]  /*1c60*/  CS2R R202, SRZ ;  /* 0x0000000000ca7805 */ /* 0x000fe4000001ff00 */
[----:B------:R-:W-:Y:S02]  /*1c70*/  LOP3.LUT R7, R8, 0xfffffffe, RZ, 0xc0, !PT ;  /* 0xfffffffe08077812 */ /* 0x000fe400078ec0ff */
[----:B------:R-:W-:Y:S02]  /*1c80*/  CS2R R200, SRZ ;  /* 0x0000000000c87805 */ /* 0x000fe4000001ff00 */
[----:B------:R-:W-:Y:S02]  /*1c90*/  LOP3.LUT R5, R5, 0xfffffffe, RZ, 0xc0, !PT ;  /* 0xfffffffe05057812 */ /* 0x000fe400078ec0ff */
[----:B------:R-:W-:Y:S02]  /*1ca0*/  CS2R R198, SRZ ;  /* 0x0000000000c67805 */ /* 0x000fe4000001ff00 */
[----:B------:R-:W-:Y:S01]  /*1cb0*/  SHF.R.S32.HI R11, RZ, 0x1f, R8 ;  /* 0x0000001fff0b7819 */ /* 0x000fe20000011408 */
[----:B------:R-:W-:Y:S01]  /*1cc0*/  IMAD.IADD R7, R6, 0x1, -R7 ;  /* 0x0000000106077824 */ /* 0x000fe200078e0a07 */
[----:B------:R-:W-:-:S02]  /*1cd0*/  IADD3 R5, R4, -R5, RZ ;  /* 0x8000000504057210 */ /* 0x000fc40007ffe0ff */
[----:B------:R-:W-:Y:S02]  /*1ce0*/  CS2R R196, SRZ ;  /* 0x0000000000c47805 */ /* 0x000fe4000001ff00 */
[----:B------:R-:W-:Y:S02]  /*1cf0*/  LEA.HI R6, R10, R10, RZ, 0x1 ;  /* 0x0000000a0a067211 */ /* 0x000fe400078f08ff */
[----:B------:R-:W-:Y:S02]  /*1d00*/  CS2R R194, SRZ ;  /* 0x0000000000c27805 */ /* 0x000fe4000001ff00 */
[----:B------:R-:W-:Y:S01]  /*1d10*/  SHF.R.S32.HI R4, RZ, 0x1, R8 ;  /* 0x00000001ff047819 */ /* 0x000fe20000011408 */
[----:B------:R-:W-:Y:S01]  /*1d20*/  IMAD R0, R0, 0x8, R5 ;  /* 0x0000000800007824 */ /* 0x000fe200078e0205 */
[----:B------:R-:W-:Y:S02]  /*1d30*/  LEA.HI R14, R12, R12, RZ, 0x1 ;  /* 0x0000000c0c0e7211 */ /* 0x000fe400078f08ff */
[----:B------:R-:W-:-:S02]  /*1d40*/  CS2R R192, SRZ ;  /* 0x0000000000c07805 */ /* 0x000fc4000001ff00 */
[----:B------:R-:W-:Y:S02]  /*1d50*/  LOP3.LUT R13, R6, 0xfffffffe, RZ, 0xc0, !PT ;  /* 0xfffffffe060d7812 */ /* 0x000fe400078ec0ff */
[----:B------:R-:W-:Y:S02]  /*1d60*/  CS2R R190, SRZ ;  /* 0x0000000000be7805 */ /* 0x000fe4000001ff00 */
[--C-:B------:R-:W-:Y:S01]  /*1d70*/  SHF.R.S32.HI R8, RZ, 0x1, R6.reuse ;  /* 0x00000001ff087819 */ /* 0x100fe20000011406 */
[----:B------:R1:W-:Y:S01]  /*1d80*/  STL [R1+0x64], R0 ;  /* 0x0000640001007387 */ /* 0x0003e20000100800 */
[----:B------:R-:W-:Y:S01]  /*1d90*/  SHF.R.S32.HI R15, RZ, 0x1f, R6 ;  /* 0x0000001fff0f7819 */ /* 0x000fe20000011406 */
[----:B------:R-:W-:Y:S01]  /*1da0*/  IMAD.IADD R13, R10, 0x1, -R13 ;  /* 0x000000010a0d7824 */ /* 0x000fe200078e0a0d */
[----:B------:R-:W-:Y:S02]  /*1db0*/  LEA.HI R11, R11, R4, RZ, 0x4 ;  /* 0x000000040b0b7211 */ /* 0x000fe400078f20ff */
[----:B------:R-:W-:-:S02]  /*1dc0*/  CS2R R188, SRZ ;  /* 0x0000000000bc7805 */ /* 0x000fc4000001ff00 */
[--C-:B------:R-:W-:Y:S02]  /*1dd0*/  SHF.R.S32.HI R6, RZ, 0x1, R14.reuse ;  /* 0x00000001ff067819 */ /* 0x100fe4000001140e */
[----:B------:R-:W-:Y:S02]  /*1de0*/  CS2R R186, SRZ ;  /* 0x0000000000ba7805 */ /* 0x000fe4000001ff00 */
[----:B------:R-:W-:Y:S02]  /*1df0*/  SHF.R.S32.HI R17, RZ, 0x1f, R14 ;  /* 0x0000001fff117819 */ /* 0x000fe4000001140e */
[----:B------:R-:W-:Y:S02]  /*1e00*/  CS2R R184, SRZ ;  /* 0x0000000000b87805 */ /* 0x000fe4000001ff00 */
[----:B------:R-:W-:Y:S02]  /*1e10*/  LEA.HI R15, R15, R8, RZ, 0x4 ;  /* 0x000000080f0f7211 */ /* 0x000fe400078f20ff */
[----:B------:R-:W-:-:S02]  /*1e20*/  CS2R R182, SRZ ;  /* 0x0000000000b67805 */ /* 0x000fc4000001ff00 */
[----:B------:R-:W-:Y:S02]  /*1e30*/  LOP3.LUT R11, R11, 0x1ffffff0, RZ, 0xc0, !PT ;  /* 0x1ffffff00b0b7812 */ /* 0x000fe400078ec0ff */
[----:B------:R-:W-:Y:S02]  /*1e40*/  CS2R R180, SRZ ;  /* 0x0000000000b47805 */ /* 0x000fe4000001ff00 */
[----:B------:R-:W-:Y:S02]  /*1e50*/  LEA.HI R10, R17, R6, RZ, 0x4 ;  /* 0x00000006110a7211 */ /* 0x000fe400078f20ff */
[----:B------:R-:W-:Y:S02]  /*1e60*/  CS2R R178, SRZ ;  /* 0x0000000000b27805 */ /* 0x000fe4000001ff00 */
[----:B------:R-:W-:Y:S01]  /*1e70*/  LOP3.LUT R15, R15, 0x1ffffff0, RZ, 0xc0, !PT ;  /* 0x1ffffff00f0f7812 */ /* 0x000fe200078ec0ff */
[----:B------:R-:W-:Y:S01]  /*1e80*/  IMAD.IADD R4, R4, 0x1, -R11 ;  /* 0x0000000104047824 */ /* 0x000fe200078e0a0b */
[----:B------:R-:W-:-:S02]  /*1e90*/  LOP3.LUT R17, R14, 0xfffffffe, RZ, 0xc0, !PT ;  /* 0xfffffffe0e117812 */ /* 0x000fc400078ec0ff */
[----:B------:R-:W-:Y:S02]  /*1ea0*/  CS2R R176, SRZ ;  /* 0x0000000000b07805 */ /* 0x000fe4000001ff00 */
[----:B------:R-:W-:Y:S01]  /*1eb0*/  LOP3.LUT R19, R10, 0x1ffffff0, RZ, 0xc0, !PT ;  /* 0x1ffffff00a137812 */ /* 0x000fe200078ec0ff */
[----:B------:R-:W-:Y:S01]  /*1ec0*/  IMAD.IADD R8, R8, 0x1, -R15 ;  /* 0x0000000108087824 */ /* 0x000fe200078e0a0f */
[----:B------:R-:W-:Y:S01]  /*1ed0*/  IADD3 R17, R12, -R17, RZ ;  /* 0x800000110c117210 */ /* 0x000fe20007ffe0ff */
[----:B------:R-:W-:Y:S01]  /*1ee0*/  IMAD R5, R4, 0x8, R7 ;  /* 0x0000000804057824 */ /* 0x000fe200078e0207 */
[----:B------:R-:W-:Y:S02]  /*1ef0*/  IADD3 R6, R6, -R19, RZ ;  /* 0x8000001306067210 */ /* 0x000fe40007ffe0ff */
[----:B------:R-:W-:Y:S02]  /*1f00*/  CS2R R174, SRZ ;  /* 0x0000000000ae7805 */ /* 0x000fe4000001ff00 */
[----:B------:R-:W-:-:S02]  /*1f10*/  LEA R4, R8, R13, 0x3 ;  /* 0x0000000d08047211 */ /* 0x000fc400078e18ff */
[----:B------:R-:W-:Y:S01]  /*1f20*/  CS2R R172, SRZ ;  /* 0x0000000000ac7805 */ /* 0x000fe2000001ff00 */
        /* <DEDUP_REMOVED lines=9> */
.L_x_2097:
[----:B------:R-:W-:-:S06]  /*1fc0*/  ULOP3.LUT UR4, UR36, 0x1, URZ, 0xfc, !UPT ;  /* 0x0000000124047892 */ /* 0x000fcc000f8efc3f */
[----:B------:R-:W-:-:S05]  /*1fd0*/  IMAD.U32 R5, RZ, RZ, UR4 ;  /* 0x00000004ff057e24 */ /* 0x000fca000f8e00ff */
[----:B------:R-:W-:-:S13]  /*1fe0*/  ISETP.NE.AND P6, PT, R5, 0x3, PT ;  /* 0x000000030500780c */ /* 0x000fda0003fc5270 */
[----:B------:R-:W-:Y:S05]  /*1ff0*/  @!P6 BRA `(.L_x_2087) ;  /* 0x000000000004e947 */ /* 0x000fea0003800000 */
[----:B------:R-:W-:Y:S01]  /*2000*/  BPT.TRAP 0x1 ;  /* 0x000000040000795c */ /* 0x000fe20000300000 */
.L_x_2087:
[----:B------:R-:W-:Y:S02]  /*2010*/  LEA R6, R0, R16, 0x3 ;  /* 0x0000001000067211 */ /* 0x000fe400078e18ff */
[----:B------:R-:W-:-:S04]  /*2020*/  SHF.L.U32 R23, R4, 0x1f, RZ ;  /* 0x0000001f04177819 */ /* 0x000fc800000006ff */
[----:B------:R1:W2:Y:S01]  /*2030*/  SYNCS.PHASECHK.TRANS64.TRYWAIT P0, [R6+URZ+0x30c10], R23 ;  /* 0x030c1017060075a7 */ /* 0x0002a2000800017f */
[----:B------:R-:W-:Y:S05]  /*2040*/  @!P6 BRA `(.L_x_2088) ;  /* 0x000000000004e947 */ /* 0x000fea0003800000 */
[----:B------:R-:W-:Y:S01]  /*2050*/  BPT.TRAP 0x1 ;  /* 0x000000040000795c */ /* 0x000fe20000300000 */
.L_x_2088:
[----:B------:R-:W-:-:S05]  /*2060*/  VIADD R5, R16, 0x10000 ;  /* 0x0001000010057836 */ /* 0x000fca0000000000 */
[----:B------:R-:W-:-:S04]  /*2070*/  SHF.R.U32.HI R5, RZ, 0x4, R5 ;  /* 0x00000004ff057819 */ /* 0x000fc80000011605 */
[----:B------:R-:W-:Y:S01]  /*2080*/  LOP3.LUT R5, R5, 0x3fff, RZ, 0xc0, !PT ;  /* 0x00003fff05057812 */ /* 0x000fe200078ec0ff */
[----:B--2---:R-:W-:Y:S06]  /*2090*/  @P0 BRA `(.L_x_2089) ;  /* 0x0000000000080947 */ /* 0x004fec0003800000 */
[----:B------:R-:W2:Y:S02]  /*20a0*/  SYNCS.PHASECHK.TRANS64.TRYWAIT P0, [R6+URZ+0x30c10], R23 ;  /* 0x030c1017060075a7 */ /* 0x000ea4000800017f */
[----:B--2---:R-:W-:Y:S05]  /*20b0*/  @!P0 BRA `(.L_x_2090) ;  /* 0x0000013800808947 */ /* 0x004fea0003800000 */
.L_x_2089:
        /* <DEDUP_REMOVED lines=65> */
.L_x_2091:
[----:B------:R1:W1:Y:S01]  /*24d0*/  SYNCS.PHASECHK.TRANS64.TRYWAIT P0, [R6+URZ+0x30c30], R23 ;  /* 0x030c3017060075a7 */ /* 0x000262000800017f */
[----:B------:R-:W-:Y:S05]  /*24e0*/  @!P6 BRA `(.L_x_2092) ;  /* 0x000000000004e947 */ /* 0x000fea0003800000 */
[----:B------:R-:W-:Y:S01]  /*24f0*/  BPT.TRAP 0x1 ;  /* 0x000000040000795c */ /* 0x000fe20000300000 */
.L_x_2092:
[----:B-1----:R-:W-:Y:S05]  /*2500*/  @P0 BRA `(.L_x_2093) ;  /* 0x0000000000080947 */ /* 0x002fea0003800000 */
[----:B------:R-:W1:Y:S02]  /*2510*/  SYNCS.PHASECHK.TRANS64.TRYWAIT P0, [R6+URZ+0x30c30], R23 ;  /* 0x030c3017060075a7 */ /* 0x000e64000800017f */
[----:B-1----:R-:W-:Y:S05]  /*2520*/  @!P0 BRA `(.L_x_2094) ;  /* 0x0000013400788947 */ /* 0x002fea0003800000 */
.L_x_2093:
        /* <DEDUP_REMOVED lines=49> */
[C---:B------:R-:W-:Y:S01]  /*2840*/  ISETP.GT.AND P2, PT, R7.reuse, RZ, PT ;  /* 0x000000ff0700720c */ /* 0x040fe20003f44270 */
[----:B------:R-:W-:Y:S01]  /*2850*/  FMUL.FTZ R92, R92, UR13 ;  /* 0x0000000d5c5c7c20 */ /* 0x000fe20008410000 */
[C---:B------:R-:W-:Y:S01]  /*2860*/  ISETP.GT.AND P1, PT, R8.reuse, RZ, PT ;  /* 0x000000ff0800720c */ /* 0x040fe20003f24270 */
[----:B------:R3:W-:Y:S01]  /*2870*/  STL [R1+0x124], R200 ;  /* 0x000124c801007387 */ /* 0x0007e20000100800 */
[----:B------:R-:W-:Y:S01]  /*2880*/  ISETP.GT.AND P0, PT, R7, 0x8, PT ;  /* 0x000000080700780c */ /* 0x000fe20003f04270 */
        /* <DEDUP_REMOVED lines=17> */
[----:B---3--:R2:W-:Y:S01]  /*29a0*/  MUFU.TANH R200, R89 ;  /* 0x0000005900c87308 */ /* 0x0085e20000002400 */
[----:B------:R-:W-:Y:S01]  /*29b0*/  UMOV UR11, 0x40000040 ;  /* 0x40000040000b7882 */ /* 0x000fe20000000000 */
        /* <DEDUP_REMOVED lines=17> */
[----:B------:R-:W-:-:S02]  /*2ad0*/  IMAD R132, R0, 0x400, R132 ;  /* 0x0000040000847824 */ /* 0x000fc400078e0284 */
[----:B------:R-:W-:Y:S01]  /*2ae0*/  FMUL.FTZ R104, R104, UR13 ;  /* 0x0000000d68687c20 */ /* 0x000fe20008410000 */
[----:B------:R-:W-:Y:S01]  /*2af0*/  FMUL.FTZ R108, R108, UR13 ;  /* 0x0000000d6c6c7c20 */ /* 0x000fe20008410000 */
[----:B------:R-:W-:Y:S01]  /*2b00*/  STL [R1+0xfc], R165 ;  /* 0x0000fca501007387 */ /* 0x000fe20000100800 */
[----:B------:R-:W-:Y:S01]  /*2b10*/  FMUL.FTZ R109, R109, UR13 ;  /* 0x0000000d6d6d7c20 */ /* 0x000fe20008410000 */
[----:B------:R-:W4:Y:S01]  /*2b20*/  MUFU.TANH R230, R230 ;  /* 0x000000e600e67308 */ /* 0x000f220000002400 */
[----:B------:R-:W-:Y:S01]  /*2b30*/  FMUL.FTZ R121, R121, UR13 ;  /* 0x0000000d79797c20 */ /* 0x000fe20008410000 */
[----:B------:R-:W-:Y:S01]  /*2b40*/  STL [R1+0xf8], R164 ;  /* 0x0000f8a401007387 */ /* 0x000fe20000100800 */
[----:B------:R-:W-:Y:S01]  /*2b50*/  R2UR UR12, R132 ;  /* 0x00000000840c72ca */ /* 0x000fe200000e0000 */
        /* <DEDUP_REMOVED lines=61> */
[----:B------:R-:W-:Y:S02]  /*2f30*/  ULEA UR4, UR43, -UR41, 0x7 ;  /* 0x800000292b047291 */ /* 0x000fe4000f8e383f */
[----:B------:R-:W-:Y:S02]  /*2f40*/  UIADD3 UR6, UR8, 0x4, URZ ;  /* 0x0000000408067890 */ /* 0x000fe4000fffe03f */
[----:B------:R-:W3:Y:S01]  /*2f50*/  MUFU.TANH R23, R23 ;  /* 0x0000001700177308 */ /* 0x000ee20000002400 */
[----:B------:R-:W-:Y:S01]  /*2f60*/  UMOV UR7, 0x40000040 ;  /* 0x4000004000077882 */ /* 0x000fe20000000000 */
[----:B------:R-:W-:Y:S01]  /*2f70*/  UMOV UR5, 0x40000040 ;  /* 0x4000004000057882 */ /* 0x000fe20000000000 */
[----:B------:R-:W-:Y:S01]  /*2f80*/  LEA R91, R3, UR4, 0x1 ;  /* 0x00000004035b7c11 */ /* 0x000fe2000f8e08ff */
[----:B------:R-:W-:Y:S01]  /*2f90*/  UIADD3 UR4, UR9, 0x4, URZ ;  /* 0x0000000409047890 */ /* 0x000fe2000fffe03f */
[----:B------:R-:W-:Y:S01]  /*2fa0*/  STL [R1+0x8c], R4 ;  /* 0x00008c0401007387 */ /* 0x000fe20000100800 */
[----:B------:R-:W-:Y:S01]  /*2fb0*/  UIADD3 UR8, UR9, 0x6, URZ ;  /* 0x0000000609087890 */ /* 0x000fe2000fffe03f */
[----:B------:R-:W-:Y:S01]  /*2fc0*/  IADD3 R91, R8, R91, RZ ;  /* 0x0000005b085b7210 */ /* 0x000fe20007ffe0ff */
[----:B------:R-:W3:Y:S01]  /*2fd0*/  MUFU.TANH R232, R232 ;  /* 0x000000e800e87308 */ /* 0x000ee20000002400 */
[----:B------:R-:W-:Y:S01]  /*2fe0*/  UMOV UR9, 0x40000040 ;  /* 0x4000004000097882 */ /* 0x000fe20000000000 */
[----:B------:R-:W-:Y:S01]  /*2ff0*/  STL [R1+0x88], R2 ;  /* 0x0000880201007387 */ /* 0x000fe20000100800 */
[----:B--2---:R-:W-:Y:S01]  /*3000*/  IADD3 R90, RZ, -R91, -R89 ;  /* 0x8000005bff5a7210 */ /* 0x004fe20007ffe859 */
[C-C-:B-1----:R-:W-:Y:S01]  /*3010*/  IMAD.IADD R115, R88.reuse, 0x1, -R91.reuse ;  /* 0x0000000158737824 */ /* 0x142fe200078e0a5b */
[----:B------:R-:W-:Y:S01]  /*3020*/  IADD3 R215, R88, 0x8, -R91 ;  /* 0x0000000858d77810 */ /* 0x000fe20007ffe85b */
[----:B------:R-:W-:Y:S01]  /*3030*/  FMUL.FTZ R88, R124, UR13 ;  /* 0x0000000d7c587c20 */ /* 0x000fe20008410000 */
[----:B------:R-:W-:Y:S01]  /*3040*/  IADD3 R214, -R91, 0x8, -R89 ;  /* 0x000000085bd67810 */ /* 0x000fe20007ffe959 */
[----:B------:R-:W1:Y:S01]  /*3050*/  MUFU.TANH R228, R228 ;  /* 0x000000e400e47308 */ /* 0x000e620000002400 */
[----:B------:R-:W-:-:S02]  /*3060*/  SEL R115, R115, 0x80, !P2 ;  /* 0x0000008073737807 */ /* 0x000fc40005000000 */
        /* <DEDUP_REMOVED lines=70> */
[----:B------:R-:W3:Y:S01]  /*34d0*/  MUFU.TANH R163, R101 ;  /* 0x0000006500a37308 */ /* 0x000ee20000002400 */
[C---:B------:R-:W-:Y:S01]  /*34e0*/  ISETP.GE.AND P3, PT, R215.reuse, 0x10, PT ;  /* 0x00000010d700780c */ /* 0x040fe20003f66270 */
[----:B------:R-:W-:Y:S02]  /*34f0*/  WARPGROUP.DEPBAR.LE gsb0, 0x0 ;  /* 0x00008000000079c5 */ /* 0x000fe40000010000 */
[----:B------:R-:W4:Y:S01]  /*3500*/  LDS R218, [R218+0x400] ;  /* 0x00040000dada7984 */ /* 0x000f220000000800 */
[----:B------:R-:W-:Y:S01]  /*3510*/  WARPGROUP.ARRIVE ;  /* 0x00000000000079c5 */ /* 0x000fe20000000000 */
[----:B------:R-:W-:Y:S02]  /*3520*/  ISETP.GE.AND P5, PT, R215, 0x11, PT ;  /* 0x00000011d700780c */ /* 0x000fe40003fa6270 */
[C---:B------:R-:W-:Y:S01]  /*3530*/  ISETP.GT.OR P4, PT, R214.reuse, RZ, !P4 ;  /* 0x000000ffd600720c */ /* 0x040fe20006784670 */
[----:B------:R-:W3:Y:S01]  /*3540*/  MUFU.TANH R160, R104 ;  /* 0x0000006800a07308 */ /* 0x000ee20000002400 */
[C---:B------:R-:W-:Y:S01]  /*3550*/  ISETP.GT.OR P2, PT, R214.reuse, 0x1, !P2 ;  /* 0x00000001d600780c */ /* 0x040fe20005744670 */
[----:B------:R-:W-:Y:S01]  /*3560*/  HGMMA.64x128x16.F32.BF16 R24, gdesc[UR4], R24, gsb0 ;  /* 0x01e00000041879f0 */ /* 0x000fe20008001818 */
[C---:B------:R-:W-:Y:S01]  /*3570*/  ISETP.GT.OR P0, PT, R214.reuse, 0x8, !P0 ;  /* 0x00000008d600780c */ /* 0x040fe20004704670 */
[----:B------:R-:W-:Y:S01]  /*3580*/  ULDC UR4, c[0x0][0x744] ;  /* 0x0001d10000047ab9 */ /* 0x000fe20000000800 */
[----:B------:R-:W-:-:S02]  /*3590*/  ISETP.GT.OR P1, PT, R214, 0x9, !P1 ;  /* 0x00000009d600780c */ /* 0x000fc40004f24670 */
[C---:B------:R-:W-:Y:S01]  /*35a0*/  ISETP.GT.OR P3, PT, R214.reuse, 0x10, !P3 ;  /* 0x00000010d600780c */ /* 0x040fe20005f64670 */
[----:B------:R-:W3:Y:S01]  /*35b0*/  MUFU.TANH R156, R108 ;  /* 0x0000006c009c7308 */ /* 0x000ee20000002400 */
[----:B------:R-:W-:Y:S02]  /*35c0*/  ISETP.GT.OR P5, PT, R214, 0x11, !P5 ;  /* 0x00000011d600780c */ /* 0x000fe40006fa4670 */
[----:B------:R-:W-:Y:S02]  /*35d0*/  FSEL R212, R20, -INF , !P4 ;  /* 0xff80000014d47808 */ /* 0x000fe40006000000 */
[C---:B------:R-:W-:Y:S01]  /*35e0*/  FSEL R213, R21.reuse, -INF , !P2 ;  /* 0xff80000015d57808 */ /* 0x040fe20005000000 */
[----:B------:R-:W-:Y:S01]  /*35f0*/  FFMA.FTZ R21, -R21, R21, 1 ;  /* 0x3f80000015157423 */ /* 0x000fe20000010115 */
[C---:B------:R-:W-:Y:S01]  /*3600*/  FSEL R219, R23.reuse, -INF , !P0 ;  /* 0xff80000017db7808 */ /* 0x040fe20004000000 */
[----:B------:R-:W3:Y:S01]  /*3610*/  MUFU.TANH R155, R109 ;  /* 0x0000006d009b7308 */ /* 0x000ee20000002400 */
[----:B------:R-:W-:Y:S01]  /*3620*/  FSEL R224, R232, -INF , !P1 ;  /* 0xff800000e8e07808 */ /* 0x000fe20004800000 */
[----:B------:R-:W-:Y:S01]  /*3630*/  FFMA.FTZ R23, -R23, R23, 1 ;  /* 0x3f80000017177423 */ /* 0x000fe20000010117 */
[----:B------:R-:W-:-:S02]  /*3640*/  ISETP.GE.AND P4, PT, R215, 0x18, PT ;  /* 0x00000018d700780c */ /* 0x000fc40003f86270 */
[C---:B------:R-:W-:Y:S02]  /*3650*/  ISETP.GE.AND P2, PT, R215.reuse, 0x19, PT ;  /* 0x00000019d700780c */ /* 0x040fe40003f46270 */
[C---:B------:R-:W-:Y:S01]  /*3660*/  ISETP.GE.AND P0, PT, R215.reuse, 0x20, PT ;  /* 0x00000020d700780c */ /* 0x040fe20003f06270 */
[----:B------:R1:W-:Y:S01]  /*3670*/  MUFU.TANH R143, R121 ;  /* 0x00000079008f7308 */ /* 0x0003e20000002400 */
[----:B------:R-:W-:Y:S02]  /*3680*/  ISETP.GE.AND P1, PT, R215, 0x21, PT ;  /* 0x00000021d700780c */ /* 0x000fe40003f26270 */
[C---:B------:R-:W-:Y:S01]  /*3690*/  FSEL R208, R228.reuse, -INF , !P3 ;  /* 0xff800000e4d07808 */ /* 0x040fe20005800000 */
[----:B------:R-:W-:Y:S01]  /*36a0*/  FFMA.FTZ R228, -R228, R228, 1 ;  /* 0x3f800000e4e47423 */ /* 0x000fe200000101e4 */
[----:B------:R-:W-:Y:S02]  /*36b0*/  FSEL R206, R237, -INF , !P5 ;  /* 0xff800000edce7808 */ /* 0x000fe40006800000 */
[C---:B------:R-:W-:Y:S01]  /*36c0*/  ISETP.GE.AND P3, PT, R215.reuse, 0x28, PT ;  /* 0x00000028d700780c */ /* 0x040fe20003f66270 */
[----:B------:R-:W3:Y:S01]  /*36d0*/  MUFU.TANH R162, R102 ;  /* 0x0000006600a27308 */ /* 0x000ee20000002400 */
[----:B------:R-:W-:-:S02]  /*36e0*/  ISETP.GE.AND P5, PT, R215, 0x29, PT ;  /* 0x00000029d700780c */ /* 0x000fc40003fa6270 */
[C---:B------:R-:W-:Y:S01]  /*36f0*/  ISETP.GT.OR P4, PT, R214.reuse, 0x18, !P4 ;  /* 0x00000018d600780c */ /* 0x040fe20006784670 */
[----:B----4-:R-:W-:Y:S01]  /*3700*/  SHFL.IDX PT, R223, R218, R9, 0x1f ;  /* 0x00001f09dadf7589 */ /* 0x010fe200000e0000 */
[C---:B------:R-:W-:Y:S02]  /*3710*/  ISETP.GT.OR P2, PT, R214.reuse, 0x19, !P2 ;  /* 0x00000019d600780c */ /* 0x040fe40005744670 */
[C---:B------:R-:W-:Y:S01]  /*3720*/  ISETP.GT.OR P0, PT, R214.reuse, 0x20, !P0 ;  /* 0x00000020d600780c */ /* 0x040fe20004704670 */
[----:B------:R4:W-:Y:S01]  /*3730*/  MUFU.TANH R150, R114 ;  /* 0x0000007200967308 */ /* 0x0009e20000002400 */
[C---:B------:R-:W-:Y:S02]  /*3740*/  ISETP.GT.OR P1, PT, R214.reuse, 0x21, !P1 ;  /* 0x00000021d600780c */ /* 0x040fe40004f24670 */
[C---:B------:R-:W-:Y:S02]  /*3750*/  ISETP.GT.OR P3, PT, R214.reuse, 0x28, !P3 ;  /* 0x00000028d600780c */ /* 0x040fe40005f64670 */
[----:B------:R-:W-:-:S02]  /*3760*/  ISETP.GT.OR P5, PT, R214, 0x29, !P5 ;  /* 0x00000029d600780c */ /* 0x000fc40006fa4670 */
[----:B------:R-:W-:Y:S01]  /*3770*/  FSEL R204, R236, -INF , !P4 ;  /* 0xff800000eccc7808 */ /* 0x000fe20006000000 */
[----:B------:R-:W3:Y:S01]  /*3780*/  MUFU.TANH R161, R103 ;  /* 0x0000006700a17308 */ /* 0x000ee20000002400 */
[----:B------:R-:W-:Y:S02]  /*3790*/  FSEL R139, R234, -INF , !P2 ;  /* 0xff800000ea8b7808 */ /* 0x000fe40005000000 */
[----:B------:R-:W-:Y:S02]  /*37a0*/  FSEL R137, R197, -INF , !P0 ;  /* 0xff800000c5897808 */ /* 0x000fe40004000000 */
[----:B------:R-:W-:Y:S02]  /*37b0*/  FSEL R135, R198, -INF , !P1 ;  /* 0xff800000c6877808 */ /* 0x000fe40004800000 */
[C---:B------:R-:W-:Y:S01]  /*37c0*/  ISETP.GE.AND P4, PT, R215.reuse, 0x30, PT ;  /* 0x00000030d700780c */ /* 0x040fe20003f86270 */
[----:B------:R-:W3:Y:S01]  /*37d0*/  MUFU.TANH R158, R106 ;  /* 0x0000006a009e7308 */ /* 0x000ee20000002400 */
[----:B------:R-:W-:-:S02]  /*37e0*/  ISETP.GE.AND P2, PT, R215, 0x31, PT ;  /* 0x00000031d700780c */ /* 0x000fc40003f46270 */
[C---:B------:R-:W-:Y:S02]  /*37f0*/  ISETP.GE.AND P0, PT, R215.reuse, 0x38, PT ;  /* 0x00000038d700780c */ /* 0x040fe40003f06270 */
[----:B------:R-:W-:Y:S02]  /*3800*/  ISETP.GE.AND P1, PT, R215, 0x39, PT ;  /* 0x00000039d700780c */ /* 0x000fe40003f26270 */
[----:B------:R-:W-:Y:S01]  /*3810*/  FSEL R132, R201, -INF , !P3 ;  /* 0xff800000c9847808 */ /* 0x000fe20005800000 */
[----:B------:R-:W3:Y:S01]  /*3820*/  MUFU.TANH R157, R107 ;  /* 0x0000006b009d7308 */ /* 0x000ee20000002400 */
[----:B-1----:R-:W-:Y:S02]  /*3830*/  FSEL R121, R171, -INF , !P5 ;  /* 0xff800000ab797808 */ /* 0x002fe40006800000 */
[C---:B------:R-:W-:Y:S02]  /*3840*/  ISETP.GE.AND P3, PT, R115.reuse, 0x40, PT ;  /* 0x000000407300780c */ /* 0x040fe40003f66270 */
[----:B------:R-:W-:-:S02]  /*3850*/  ISETP.GE.AND P5, PT, R115, 0x41, PT ;  /* 0x000000417300780c */ /* 0x000fc40003fa6270 */
[C---:B------:R-:W-:Y:S01]  /*3860*/  ISETP.GT.OR P4, PT, R214.reuse, 0x30, !P4 ;  /* 0x00000030d600780c */ /* 0x040fe20006784670 */
[----:B------:R3:W-:Y:S01]  /*3870*/  MUFU.TANH R152, R111 ;  /* 0x0000006f00987308 */ /* 0x0007e20000002400 */
        /* <DEDUP_REMOVED lines=16> */
[----:B--2---:R-:W-:Y:S02]  /*3980*/  FSEL R109, R164, -INF , !P3 ;  /* 0xff800000a46d7808 */ /* 0x004fe40005800000 */
[----:B---3--:R-:W-:Y:S02]  /*3990*/  FSEL R111, R163, -INF , !P5 ;  /* 0xff800000a36f7808 */ /* 0x008fe40006800000 */
[C---:B------:R-:W-:Y:S01]  /*39a0*/  ISETP.GE.AND P3, PT, R115.reuse, 0x58, PT ;  /* 0x000000587300780c */ /* 0x040fe20003f66270 */
[----:B------:R-:W2:Y:S01]  /*39b0*/  MUFU.TANH R144, R120 ;  /* 0x0000007800907308 */ /* 0x000ea20000002400 */
        /* <DEDUP_REMOVED lines=19> */
[----:B------:R-:W-:Y:S02]  /*3af0*/  WARPGROUP.DEPBAR.LE gsb0, 0x0 ;  /* 0x00008000000079c5 */ /* 0x000fe40000010000 */
[----:B------:R-:W-:Y:S01]  /*3b00*/  WARPGROUP.ARRIVE ;  /* 0x00000000000079c5 */ /* 0x000fe20000000000 */
[----:B------:R-:W-:Y:S01]  /*3b10*/  FSEL R103, R151, -INF , !P5 ;  /* 0xff80000097677808 */ /* 0x000fe20006800000 */
[----:B------:R-:W3:Y:S01]  /*3b20*/  MUFU.TANH R141, R123 ;  /* 0x0000007b008d7308 */ /* 0x000ee20000002400 */
[----:B------:R-:W-:-:S02]  /*3b30*/  ISETP.GE.AND P3, PT, R215, 0x50, PT ;  /* 0x00000050d700780c */ /* 0x000fc40003f66270 */
[----:B------:R-:W-:Y:S01]  /*3b40*/  ISETP.GE.AND P5, PT, R215, 0x51, PT ;  /* 0x00000051d700780c */ /* 0x000fe20003fa6270 */
[----:B------:R-:W-:Y:S01]  /*3b50*/  HGMMA.64x128x16.F32.BF16 R24, gdesc[UR8], R24, gsb0 ;  /* 0x01e00000081879f0 */ /* 0x000fe20008001818 */
[C---:B------:R-:W-:Y:S02]  /*3b60*/  ISETP.GT.OR P4, PT, R214.reuse, 0x40, !P4 ;  /* 0x00000040d600780c */ /* 0x040fe40006784670 */
[C---:B------:R-:W-:Y:S01]  /*3b70*/  ISETP.GT.OR P2, PT, R214.reuse, 0x41, !P2 ;  /* 0x00000041d600780c */ /* 0x040fe20005744670 */
[----:B------:R-:W3:Y:S01]  /*3b80*/  MUFU.TANH R5, R126 ;  /* 0x0000007e00057308 */ /* 0x000ee20000002400 */
[C---:B------:R-:W-:Y:S02]  /*3b90*/  ISETP.GT.OR P0, PT, R214.reuse, 0x48, !P0 ;  /* 0x00000048d600780c */ /* 0x040fe40004704670 */
[C---:B------:R-:W-:Y:S02]  /*3ba0*/  ISETP.GT.OR P1, PT, R214.reuse, 0x49, !P1 ;  /* 0x00000049d600780c */ /* 0x040fe40004f24670 */
[----:B------:R-:W-:-:S02]  /*3bb0*/  ISETP.GT.OR P3, PT, R214, 0x50, !P3 ;  /* 0x00000050d600780c */ /* 0x000fc40005f64670 */
[----:B------:R-:W-:Y:S01]  /*3bc0*/  ISETP.GT.OR P5, PT, R214, 0x51, !P5 ;  /* 0x00000051d600780c */ /* 0x000fe20006fa4670 */
[----:B------:R1:W-:Y:S01]  /*3bd0*/  MUFU.TANH R6, R125 ;  /* 0x0000007d00067308 */ /* 0x0003e20000002400 */
[----:B------:R-:W-:Y:S02]  /*3be0*/  FSEL R101, R162, -INF , !P4 ;  /* 0xff800000a2657808 */ /* 0x000fe40006000000 */
[----:B------:R-:W-:Y:S02]  /*3bf0*/  FSEL R90, R161, -INF , !P2 ;  /* 0xff800000a15a7808 */ /* 0x000fe40005000000 */
[----:B------:R-:W-:Y:S02]  /*3c00*/  FSEL R104, R158, -INF , !P0 ;  /* 0xff8000009e687808 */ /* 0x000fe40004000000 */
[----:B------:R-:W-:Y:S01]  /*3c10*/  FSEL R99, R157, -INF , !P1 ;  /* 0xff8000009d637808 */ /* 0x000fe20004800000 */
[----:B------:R4:W-:Y:S01]  /*3c20*/  MUFU.TANH R4, R127 ;  /* 0x0000007f00047308 */ /* 0x0009e20000002400 */
[C---:B------:R-:W-:Y:S01]  /*3c30*/  ISETP.GE.AND P4, PT, R215.reuse, 0x58, PT ;  /* 0x00000058d700780c */ /* 0x040fe20003f86270 */
[----:B-1----:R-:W-:Y:S01]  /*3c40*/  FMUL.FTZ R125, R128, UR13 ;  /* 0x0000000d807d7c20 */ /* 0x002fe20008410000 */
[----:B------:R-:W-:-:S02]  /*3c50*/  ISETP.GE.AND P2, PT, R215, 0x59, PT ;  /* 0x00000059d700780c */ /* 0x000fc40003f46270 */
[C---:B------:R-:W-:Y:S02]  /*3c60*/  ISETP.GE.AND P0, PT, R115.reuse, 0x60, PT ;  /* 0x000000607300780c */ /* 0x040fe40003f06270 */
[C---:B------:R-:W-:Y:S01]  /*3c70*/  ISETP.GE.AND P1, PT, R115.reuse, 0x61, PT ;  /* 0x000000617300780c */ /* 0x040fe20003f26270 */
[----:B------:R1:W-:Y:S01]  /*3c80*/  MUFU.TANH R2, R125 ;  /* 0x0000007d00027308 */ /* 0x0003e20000002400 */
[----:B------:R-:W-:Y:S01]  /*3c90*/  FSEL R96, R154, -INF , !P3 ;  /* 0xff8000009a607808 */ /* 0x000fe20005800000 */
[----:B----4-:R-:W-:Y:S01]  /*3ca0*/  FMUL.FTZ R127, R130, UR13 ;  /* 0x0000000d827f7c20 */ /* 0x010fe20008410000 */
[----:B------:R-:W-:Y:S02]  /*3cb0*/  FSEL R107, R152, -INF , !P5 ;  /* 0xff800000986b7808 */ /* 0x000fe40006800000 */
[C---:B------:R-:W-:Y:S02]  /*3cc0*/  ISETP.GE.AND P3, PT, R115.reuse, 0x68, PT ;  /* 0x000000687300780c */ /* 0x040fe40003f66270 */
[----:B------:R-:W-:Y:S01]  /*3cd0*/  ISETP.GE.AND P5, PT, R115, 0x69, PT ;  /* 0x000000697300780c */ /* 0x000fe20003fa6270 */
[----:B------:R-:W-:Y:S01]  /*3ce0*/  MUFU.TANH R127, R127 ;  /* 0x0000007f007f7308 */ /* 0x000fe20000002400 */
[C---:B------:R-:W-:Y:S01]  /*3cf0*/  ISETP.GT.OR P4, PT, R214.reuse, 0x58, !P4 ;  /* 0x00000058d600780c */ /* 0x040fe20006784670 */
[----:B-1----:R-:W-:Y:S01]  /*3d00*/  VIADD R125, R9, 0xc ;  /* 0x0000000c097d7836 */ /* 0x002fe20000000000 */
[----:B------:R-:W-:-:S02]  /*3d10*/  ISETP.GT.OR P2, PT, R214, 0x59, !P2 ;  /* 0x00000059d600780c */ /* 0x000fc40005744670 */
[C---:B------:R-:W-:Y:S02]  /*3d20*/  ISETP.GT.OR P0, PT, R124.reuse, 0x60, !P0 ;  /* 0x000000607c00780c */ /* 0x040fe40004704670 */
[C---:B------:R-:W-:Y:S01]  /*3d30*/  ISETP.GT.OR P1, PT, R124.reuse, 0x61, !P1 ;  /* 0x000000617c00780c */ /* 0x040fe20004f24670 */
[----:B------:R-:W1:Y:S01]  /*3d40*/  SHFL.IDX PT, R233, R17, R125, 0x1f ;  /* 0x00001f7d11e97589 */ /* 0x000e6200000e0000 */
[C---:B------:R-:W-:Y:S01]  /*3d50*/  ISETP.GT.OR P3, PT, R124.reuse, 0x68, !P3 ;  /* 0x000000687c00780c */ /* 0x040fe20005f64670 */
[----:B------:R-:W-:Y:S01]  /*3d60*/  MUFU.TANH R227, R227 ;  /* 0x000000e300e37308 */ /* 0x000fe20000002400 */
[----:B------:R-:W-:Y:S02]  /*3d70*/  ISETP.GT.OR P5, PT, R124, 0x69, !P5 ;  /* 0x000000697c00780c */ /* 0x000fe40006fa4670 */
[----:B------:R-:W-:Y:S02]  /*3d80*/  FSEL R93, R150, -INF , !P4 ;  /* 0xff800000965d7808 */ /* 0x000fe40006000000 */
[----:B------:R-:W-:-:S02]  /*3d90*/  FSEL R110, R149, -INF , !P2 ;  /* 0xff800000956e7808 */ /* 0x000fc40005000000 */
[----:B------:R-:W-:Y:S01]  /*3da0*/  FSEL R106, R148, -INF , !P0 ;  /* 0xff800000946a7808 */ /* 0x000fe20004000000 */
[----:B------:R-:W-:Y:S01]  /*3db0*/  MUFU.TANH R131, R131 ;  /* 0x0000008300837308 */ /* 0x000fe20000002400 */
[----:B------:R-:W-:Y:S02]  /*3dc0*/  FSEL R94, R147, -INF , !P1 ;  /* 0xff800000935e7808 */ /* 0x000fe40004800000 */
[C---:B------:R-:W-:Y:S02]  /*3dd0*/  ISETP.GE.AND P4, PT, R115.reuse, 0x70, PT ;  /* 0x000000707300780c */ /* 0x040fe40003f86270 */
[C---:B------:R-:W-:Y:S02]  /*3de0*/  ISETP.GE.AND P2, PT, R115.reuse, 0x71, PT ;  /* 0x000000717300780c */ /* 0x040fe40003f46270 */
[C---:B------:R-:W-:Y:S02]  /*3df0*/  ISETP.GE.AND P0, PT, R115.reuse, 0x78, PT ;  /* 0x000000787300780c */ /* 0x040fe40003f06270 */
[----:B------:R-:W-:-:S02]  /*3e00*/  ISETP.GE.AND P1, PT, R115, 0x79, PT ;  /* 0x000000797300780c */ /* 0x000fc40003f26270 */
[----:B--2---:R-:W-:Y:S02]  /*3e10*/  FSEL R115, R144, -INF , !P3 ;  /* 0xff80000090737808 */ /* 0x004fe40005800000 */
[----:B------:R-:W-:Y:S01]  /*3e20*/  FSEL R116, R143, -INF , !P5 ;  /* 0xff8000008f747808 */ /* 0x000fe20006800000 */
[----:B-1----:R-:W-:Y:S01]  /*3e30*/  FFMA.FTZ R224, R224, UR4, -R233 ;  /* 0x00000004e0e07c23 */ /* 0x002fe200080108e9 */
[C---:B------:R-:W-:Y:S02]  /*3e40*/  ISETP.GE.AND P3, PT, R215.reuse, 0x60, PT ;  /* 0x00000060d700780c */ /* 0x040fe40003f66270 */
[----:B------:R-:W-:Y:S02]  /*3e50*/  ISETP.GE.AND P5, PT, R215, 0x61, PT ;  /* 0x00000061d700780c */ /* 0x000fe40003fa6270 */
[----:B------:R-:W-:Y:S02]  /*3e60*/  ISETP.GT.OR P4, PT, R124, 0x70, !P4 ;  /* 0x000000707c00780c */ /* 0x000fe40006784670 */
[----:B------:R-:W-:-:S02]  /*3e70*/  ISETP.GT.OR P3, PT, R214, 0x60, !P3 ;  /* 0x00000060d600780c */ /* 0x000fc40005f64670 */
[----:B------:R-:W-:Y:S02]  /*3e80*/  ISETP.GT.OR P5, PT, R214, 0x61, !P5 ;  /* 0x00000061d600780c */ /* 0x000fe40006fa4670 */
[----:B------:R-:W-:Y:S02]  /*3e90*/  FSEL R118, R140, -INF , !P4 ;  /* 0xff8000008c767808 */ /* 0x000fe40006000000 */
[----:B---3--:R-:W-:Y:S02]  /*3ea0*/  FSEL R119, R146, -INF , !P3 ;  /* 0xff80000092777808 */ /* 0x008fe40005800000 */
[----:B------:R-:W-:Y:S02]  /*3eb0*/  FSEL R122, R145, -INF , !P5 ;  /* 0xff800000917a7808 */ /* 0x000fe40006800000 */
[C---:B------:R-:W-:Y:S02]  /*3ec0*/  ISETP.GE.AND P4, PT, R215.reuse, 0x68, PT ;  /* 0x00000068d700780c */ /* 0x040fe40003f86270 */
[----:B------:R-:W-:-:S02]  /*3ed0*/  ISETP.GE.AND P3, PT, R215, 0x69, PT ;  /* 0x00000069d700780c */ /* 0x000fc40003f66270 */
[----:B------:R-:W-:Y:S02]  /*3ee0*/  ISETP.GE.AND P5, PT, R215, 0x70, PT ;  /* 0x00000070d700780c */ /* 0x000fe40003fa6270 */
[C---:B------:R-:W-:Y:S02]  /*3ef0*/  ISETP.GT.OR P2, PT, R124.reuse, 0x71, !P2 ;  /* 0x000000717c00780c */ /* 0x040fe40005744670 */
[C---:B------:R-:W-:Y:S02]  /*3f00*/  ISETP.GT.OR P0, PT, R124.reuse, 0x78, !P0 ;  /* 0x000000787c00780c */ /* 0x040fe40004704670 */
[----:B------:R-:W-:Y:S01]  /*3f10*/  ISETP.GT.OR P1, PT, R124, 0x79, !P1 ;  /* 0x000000797c00780c */ /* 0x000fe20004f24670 */
[----:B------:R-:W-:Y:S01]  /*3f20*/  VIADD R124, R9, 0x4 ;  /* 0x00000004097c7836 */ /* 0x000fe20000000000 */
[C---:B------:R-:W-:Y:S02]  /*3f30*/  ISETP.GT.OR P4, PT, R214.reuse, 0x68, !P4 ;  /* 0x00000068d600780c */ /* 0x040fe40006784670 */
[----:B------:R-:W-:-:S02]  /*3f40*/  ISETP.GT.OR P3, PT, R214, 0x69, !P3 ;  /* 0x00000069d600780c */ /* 0x000fc40005f64670 */
[----:B------:R-:W-:Y:S01]  /*3f50*/  ISETP.GT.OR P5, PT, R214, 0x70, !P5 ;  /* 0x00000070d600780c */ /* 0x000fe20006fa4670 */
[----:B------:R-:W-:Y:S01]  /*3f60*/  SHFL.IDX PT, R128, R218, R124, 0x1f ;  /* 0x00001f7cda807589 */ /* 0x000fe200000e0000 */
[----:B------:R-:W-:Y:S02]  /*3f70*/  IADD3 R126, R9, 0x8, RZ ;  /* 0x00000008097e7810 */ /* 0x000fe40007ffe0ff */
[----:B------:R-:W-:Y:S01]  /*3f80*/  FSEL R117, R142, -INF , !P4 ;  /* 0xff8000008e757808 */ /* 0x000fe20006000000 */
[----:B------:R-:W1:Y:S01]  /*3f90*/  SHFL.IDX PT, R217, R17, R124, 0x1f ;  /* 0x00001f7c11d97589 */ /* 0x000e6200000e0000 */
[----:B------:R-:W-:Y:S02]  /*3fa0*/  FSEL R123, R141, -INF , !P3 ;  /* 0xff8000008d7b7808 */ /* 0x000fe40005800000 */
[----:B------:R-:W-:Y:S01]  /*3fb0*/  FSEL R120, R5, -INF , !P5 ;  /* 0xff80000005787808 */ /* 0x000fe20006800000 */
[----:B------:R-:W2:Y:S01]  /*3fc0*/  SHFL.IDX PT, R216, R218, R126, 0x1f ;  /* 0x00001f7edad87589 */ /* 0x000ea200000e0000 */
[----:B------:R-:W-:-:S02]  /*3fd0*/  ISETP.GE.AND P4, PT, R215, 0x71, PT ;  /* 0x00000071d700780c */ /* 0x000fc40003f86270 */
[C---:B------:R-:W-:Y:S02]  /*3fe0*/  ISETP.GE.AND P3, PT, R215.reuse, 0x78, PT ;  /* 0x00000078d700780c */ /* 0x040fe40003f66270 */
[----:B------:R-:W-:Y:S02]  /*3ff0*/  ISETP.GE.AND P5, PT, R215, 0x79, PT ;  /* 0x00000079d700780c */ /* 0x000fe40003fa6270 */
[----:B------:R-:W3:Y:S01]  /*4000*/  SHFL.IDX PT, R215, R17, R9, 0x1f ;  /* 0x00001f0911d77589 */ /* 0x000ee200000e0000 */
[C---:B------:R-:W-:Y:S02]  /*4010*/  ISETP.GT.OR P4, PT, R214.reuse, 0x71, !P4 ;  /* 0x00000071d600780c */ /* 0x040fe40006784670 */
[C---:B------:R-:W-:Y:S02]  /*4020*/  ISETP.GT.OR P3, PT, R214.reuse, 0x78, !P3 ;  /* 0x00000078d600780c */ /* 0x040fe40005f64670 */
[----:B------:R-:W-:Y:S02]  /*4030*/  ISETP.GT.OR P5, PT, R214, 0x79, !P5 ;  /* 0x00000079d600780c */ /* 0x000fe40006fa4670 */
[----:B------:R-:W4:Y:S01]  /*4040*/  SHFL.IDX PT, R214, R218, R125, 0x1f ;  /* 0x00001f7ddad67589 */ /* 0x000f2200000e0000 */
[----:B-1----:R-:W-:Y:S01]  /*4050*/  FFMA.FTZ R211, R211, UR4, -R217 ;  /* 0x00000004d3d37c23 */ /* 0x002fe200080108d9 */
[----:B------:R-:W-:-:S02]  /*4060*/  WARPGROUP.DEPBAR.LE gsb0, 0x0 ;  /* 0x00008000000079c5 */ /* 0x000fc40000010000 */
[----:B------:R-:W-:Y:S01]  /*4070*/  FADD.FTZ R221, R25, -R128 ;  /* 0x8000008019dd7221 */ /* 0x000fe20000010000 */
[--C-:B--2---:R-:W-:Y:S01]  /*4080*/  FADD.FTZ R129, R28, -R216.reuse ;  /* 0x800000d81c817221 */ /* 0x104fe20000010000 */
[----:B------:R-:W-:Y:S01]  /*4090*/  FADD.FTZ R130, R30, -R216 ;  /* 0x800000d81e827221 */ /* 0x000fe20000010000 */
[--C-:B------:R-:W-:Y:S01]  /*40a0*/  FADD.FTZ R226, R24, -R223.reuse ;  /* 0x800000df18e27221 */ /* 0x100fe20000010000 */
[----:B------:R-:W-:Y:S01]  /*40b0*/  FADD.FTZ R223, R26, -R223 ;  /* 0x800000df1adf7221 */ /* 0x000fe20000010000 */
[--C-:B---3--:R-:W-:Y:S01]  /*40c0*/  FFMA.FTZ R216, R210, UR4, -R215.reuse ;  /* 0x00000004d2d87c23 */ /* 0x108fe200080108d7 */
[----:B------:R-:W-:Y:S01]  /*40d0*/  FFMA.FTZ R25, R212, UR4, -R215 ;  /* 0x00000004d4197c23 */ /* 0x000fe200080108d7 */
[----:B------:R-:W-:Y:S02]  /*40e0*/  VIADD R215, R9, 0x10 ;  /* 0x0000001009d77836 */ /* 0x000fe40000000000 */
[----:B------:R-:W-:Y:S01]  /*40f0*/  FFMA.FTZ R26, R213, UR4, -R217 ;  /* 0x00000004d51a7c23 */ /* 0x000fe200080108d9 */
[----:B------:R-:W-:Y:S01]  /*4100*/  FADD.FTZ R128, R27, -R128 ;  /* 0x800000801b807221 */ /* 0x000fe20000010000 */
[C---:B------:R-:W-:Y:S01]  /*4110*/  IADD3 R217, R9.reuse, 0x14, RZ ;  /* 0x0000001409d97810 */ /* 0x040fe20007ffe0ff */
[----:B------:R-:W1:Y:S01]  /*4120*/  SHFL.IDX PT, R28, R17, R126, 0x1f ;  /* 0x00001f7e111c7589 */ /* 0x000e6200000e0000 */
[----:B------:R-:W-:-:S02]  /*4130*/  VIADD R213, R9, 0x1c ;  /* 0x0000001c09d57836 */ /* 0x000fc40000000000 */
[--C-:B----4-:R-:W-:Y:S01]  /*4140*/  FADD.FTZ R210, R29, -R214.reuse ;  /* 0x800000d61dd27221 */ /* 0x110fe20000010000 */
[----:B------:R-:W-:Y:S01]  /*4150*/  VIADD R212, R9, 0x18 ;  /* 0x0000001809d47836 */ /* 0x000fe20000000000 */
        /* <DEDUP_REMOVED lines=672> */
.L_x_2095:
        /* <DEDUP_REMOVED lines=68> */
.L_x_2096:
        /* <DEDUP_REMOVED lines=12> */
.L_x_2086:
        /* <DEDUP_REMOVED lines=8> */
[----:B------:R-:W-:-:S05]  /*70e0*/  IMAD.U32 R5, RZ, RZ, UR5 ;  /* 0x00000005ff057e24 */ /* 0x000fca000f8e00ff */
        /* <DEDUP_REMOVED lines=15> */
[C---:B-1----:R-:W-:Y:S01]  /*71e0*/  VIADD R15, R13.reuse, 0xffffff80 ;  /* 0xffffff800d0f7836 */ /* 0x042fe20000000000 */
[----:B------:R-:W-:-:S04]  /*71f0*/  IADD3 R17, R13, -0x80, RZ ;  /* 0xffffff800d117810 */ /* 0x000fc80007ffe0ff */
[----:B------:R-:W-:-:S04]  /*7200*/  SHF.R.S32.HI R15, RZ, 0x1f, R15 ;  /* 0x0000001fff0f7819 */ /* 0x000fc8000001140f */
[----:B------:R-:W-:-:S04]  /*7210*/  LEA.HI R15, R15, R17, RZ, 0x7 ;  /* 0x000000110f0f7211 */ /* 0x000fc800078f38ff */
[----:B------:R-:W-:-:S04]  /*7220*/  SHF.R.S32.HI R15, RZ, 0x7, R15 ;  /* 0x00000007ff0f7819 */ /* 0x000fc8000001140f */
[----:B------:R-:W-:Y:S02]  /*7230*/  LEA.HI R13, R15, R15, RZ, 0x1 ;  /* 0x0000000f0f0d7211 */ /* 0x000fe400078f08ff */
[----:B--2---:R-:W-:Y:S02]  /*7240*/  MOV R14, R10 ;  /* 0x0000000a000e7202 */ /* 0x004fe40000000f00 */
[----:B------:R-:W-:-:S03]  /*7250*/  SHF.R.S32.HI R10, RZ, 0x1f, R7 ;  /* 0x0000001fff0a7819 */ /* 0x000fc60000011407 */
[----:B------:R-:W-:Y:S01]  /*7260*/  IMAD.MOV.U32 R22, RZ, RZ, R14 ;  /* 0x000000ffff167224 */ /* 0x000fe200078e000e */
[----:B------:R-:W-:Y:S02]  /*7270*/  LEA.HI R5, R10, R7, RZ, 0x5 ;  /* 0x000000070a057211 */ /* 0x000fe400078f28ff */
[----:B---3--:R-:W-:Y:S02]  /*7280*/  LEA.HI R6, R6, R11, RZ, 0x5 ;  /* 0x0000000b06067211 */ /* 0x008fe400078f28ff */
[----:B------:R-:W-:Y:S02]  /*7290*/  LEA.HI R10, R10, R7, RZ, 0x2 ;  /* 0x000000070a0a7211 */ /* 0x000fe400078f10ff */
[----:B------:R-:W-:Y:S02]  /*72a0*/  SHF.R.S32.HI R9, RZ, 0x5, R6 ;  /* 0x00000005ff097819 */ /* 0x000fe40000011406 */
[--C-:B----4-:R-:W-:Y:S02]  /*72b0*/  SHF.R.S32.HI R11, RZ, 0x2, R12.reuse ;  /* 0x00000002ff0b7819 */ /* 0x110fe4000001140c */
[----:B------:R-:W-:Y:S01]  /*72c0*/  SHF.R.S32.HI R8, RZ, 0x1f, R12 ;  /* 0x0000001fff087819 */ /* 0x000fe2000001140c */
[----:B------:R-:W-:Y:S01]  /*72d0*/  IMAD.U32 R12, RZ, RZ, UR4 ;  /* 0x00000004ff0c7e24 */ /* 0x000fe2000f8e00ff */
[----:B------:R-:W-:-:S02]  /*72e0*/  LOP3.LUT R6, R5, 0xffffffe0, RZ, 0xc0, !PT ;  /* 0xffffffe005067812 */ /* 0x000fc400078ec0ff */
[----:B------:R-:W-:Y:S02]  /*72f0*/  LEA.HI R5, R8, R11, RZ, 0x3 ;  /* 0x0000000b08057211 */ /* 0x000fe400078f18ff */
[----:B------:R-:W-:Y:S01]  /*7300*/  LOP3.LUT R10, R10, 0xfffffffc, RZ, 0xc0, !PT ;  /* 0xfffffffc0a0a7812 */ /* 0x000fe200078ec0ff */
[----:B------:R-:W-:Y:S02]  /*7310*/  IMAD.IADD R8, R7, 0x1, -R6 ;  /* 0x0000000107087824 */ /* 0x000fe400078e0a06 */
[----:B------:R-:W-:Y:S01]  /*7320*/  IMAD R6, R9, -0x10, R12 ;  /* 0xfffffff009067824 */ /* 0x000fe200078e020c */
[----:B------:R-:W-:Y:S02]  /*7330*/  LOP3.LUT R12, R5, 0xfffffff8, RZ, 0xc0, !PT ;  /* 0xfffffff8050c7812 */ /* 0x000fe400078ec0ff */
[----:B------:R-:W-:Y:S02]  /*7340*/  SHF.R.S32.HI R9, RZ, 0x1f, R8 ;  /* 0x0000001fff097819 */ /* 0x000fe40000011408 */
[----:B------:R-:W-:-:S02]  /*7350*/  IADD3 R6, R6, R12, -R11 ;  /* 0x0000000c06067210 */ /* 0x000fc40007ffe80b */
[-C--:B------:R-:W-:Y:S02]  /*7360*/  LEA.HI R11, R9, R8.reuse, RZ, 0x3 ;  /* 0x00000008090b7211 */ /* 0x080fe400078f18ff */
[----:B------:R-:W-:Y:S02]  /*7370*/  LOP3.LUT R5, R13, 0xfffffffe, RZ, 0xc0, !PT ;  /* 0xfffffffe0d057812 */ /* 0x000fe400078ec0ff */
[----:B------:R-:W-:Y:S02]  /*7380*/  LEA.HI R12, R9, R8, RZ, 0x2 ;  /* 0x00000008090c7211 */ /* 0x000fe400078f10ff */
[--C-:B------:R-:W-:Y:S02]  /*7390*/  SHF.R.S32.HI R9, RZ, 0x3, R11.reuse ;  /* 0x00000003ff097819 */ /* 0x100fe4000001140b */
[----:B------:R-:W-:Y:S02]  /*73a0*/  SHF.R.S32.HI R14, RZ, 0x1f, R11 ;  /* 0x0000001fff0e7819 */ /* 0x000fe4000001140b */
[----:B------:R-:W-:-:S02]  /*73b0*/  IADD3 R5, R15, -R5, RZ ;  /* 0x800000050f057210 */ /* 0x000fc40007ffe0ff */
[----:B------:R-:W-:Y:S02]  /*73c0*/  SHF.R.S32.HI R11, RZ, 0x2, R12 ;  /* 0x00000002ff0b7819 */ /* 0x000fe4000001140c */
[----:B------:R-:W-:Y:S01]  /*73d0*/  LEA.HI R14, R14, R9, RZ, 0x4 ;  /* 0x000000090e0e7211 */ /* 0x000fe200078f20ff */
[----:B------:R-:W-:Y:S01]  /*73e0*/  IMAD R8, R5, -0x40, R6 ;  /* 0xffffffc005087824 */ /* 0x000fe200078e0206 */
[----:B------:R-:W-:Y:S01]  /*73f0*/  LEA.HI R12, R12, R11, RZ, 0x1 ;  /* 0x0000000b0c0c7211 */ /* 0x000fe200078f08ff */
[C---:B------:R-:W-:Y:S01]  /*7400*/  VIADD R5, R11.reuse, 0x8 ;  /* 0x000000080b057836 */ /* 0x040fe20000000000 */
[----:B------:R-:W-:Y:S01]  /*7410*/  LOP3.LUT R14, R14, 0x1ffffff0, RZ, 0xc0, !PT ;  /* 0x1ffffff00e0e7812 */ /* 0x000fe200078ec0ff */
[----:B------:R-:W-:Y:S01]  /*7420*/  VIADD R15, R11, 0x18 ;  /* 0x000000180b0f7836 */ /* 0x000fe20000000000 */
[----:B------:R-:W-:Y:S02]  /*7430*/  LOP3.LUT R12, R12, 0xfffffffe, RZ, 0xc0, !PT ;  /* 0xfffffffe0c0c7812 */ /* 0x000fe400078ec0ff */
[----:B------:R-:W-:Y:S01]  /*7440*/  LEA.HI R6, R5, R5, RZ, 0x1 ;  /* 0x0000000505067211 */ /* 0x000fe200078f08ff */
[----:B------:R-:W-:Y:S01]  /*7450*/  IMAD.IADD R9, R9, 0x1, -R14 ;  /* 0x0000000109097824 */ /* 0x000fe200078e0a0e */
[----:B------:R-:W-:Y:S01]  /*7460*/  IADD3 R7, R7, -R10, RZ ;  /* 0x8000000a07077210 */ /* 0x000fe20007ffe0ff */
[----:B------:R-:W-:Y:S01]  /*7470*/  IMAD.IADD R12, R11, 0x1, -R12 ;  /* 0x000000010b0c7824 */ /* 0x000fe200078e0a0c */
[----:B------:R-:W-:-:S02]  /*7480*/  LOP3.LUT R10, R6, 0xfffffffe, RZ, 0xc0, !PT ;  /* 0xfffffffe060a7812 */ /* 0x000fc400078ec0ff */
[----:B------:R-:W-:Y:S01]  /*7490*/  IADD3 R13, R11, 0x10, RZ ;  /* 0x000000100b0d7810 */ /* 0x000fe20007ffe0ff */
[----:B------:R-:W-:Y:S01]  /*74a0*/  IMAD R11, R9, 0x8, R12 ;  /* 0x00000008090b7824 */ /* 0x000fe200078e020c */
[----:B------:R-:W-:Y:S02]  /*74b0*/  IADD3 R10, R5, -R10, RZ ;  /* 0x8000000a050a7210 */ /* 0x000fe40007ffe0ff */
[----:B------:R-:W-:Y:S02]  /*74c0*/  LEA.HI R9, R13, R13, RZ, 0x1 ;  /* 0x0000000d0d097211 */ /* 0x000fe400078f08ff */
[--C-:B------:R-:W-:Y:S01]  /*74d0*/  SHF.R.S32.HI R5, RZ, 0x1, R6.reuse ;  /* 0x00000001ff057819 */ /* 0x100fe20000011406 */
[----:B------:R1:W-:Y:S01]  /*74e0*/  STL [R1+0x54], R11 ;  /* 0x0000540b01007387 */ /* 0x0003e20000100800 */
[----:B------:R-:W-:Y:S02]  /*74f0*/  SHF.R.S32.HI R6, RZ, 0x1f, R6 ;  /* 0x0000001fff067819 */ /* 0x000fe40000011406 */
[----:B------:R-:W-:-:S02]  /*7500*/  LEA.HI R17, R15, R15, RZ, 0x1 ;  /* 0x0000000f0f117211 */ /* 0x000fc400078f08ff */
[--C-:B------:R-:W-:Y:S02]  /*7510*/  SHF.R.S32.HI R14, RZ, 0x1f, R9.reuse ;  /* 0x0000001fff0e7819 */ /* 0x100fe40000011409 */
[----:B------:R-:W-:Y:S02]  /*7520*/  LOP3.LUT R12, R9, 0xfffffffe, RZ, 0xc0, !PT ;  /* 0xfffffffe090c7812 */ /* 0x000fe400078ec0ff */
[----:B------:R-:W-:Y:S02]  /*7530*/  LEA.HI R6, R6, R5, RZ, 0x4 ;  /* 0x0000000506067211 */ /* 0x000fe400078f20ff */
[----:B-1----:R-:W-:Y:S01]  /*7540*/  SHF.R.S32.HI R11, RZ, 0x1, R9 ;  /* 0x00000001ff0b7819 */ /* 0x002fe20000011409 */
[----:B------:R-:W-:Y:S01]  /*7550*/  IMAD.IADD R12, R13, 0x1, -R12 ;  /* 0x000000010d0c7824 */ /* 0x000fe200078e0a0c */
[--C-:B------:R-:W-:Y:S02]  /*7560*/  SHF.R.S32.HI R9, RZ, 0x1, R17.reuse ;  /* 0x00000001ff097819 */ /* 0x100fe40000011411 */
[----:B------:R-:W-:-:S02]  /*7570*/  SHF.R.S32.HI R18, RZ, 0x1f, R17 ;  /* 0x0000001fff127819 */ /* 0x000fc40000011411 */
[----:B------:R-:W-:Y:S02]  /*7580*/  LEA.HI R14, R14, R11, RZ, 0x4 ;  /* 0x0000000b0e0e7211 */ /* 0x000fe400078f20ff */
[----:B------:R-:W-:Y:S02]  /*7590*/  LOP3.LUT R6, R6, 0x1ffffff0, RZ, 0xc0, !PT ;  /* 0x1ffffff006067812 */ /* 0x000fe400078ec0ff */
[----:B------:R-:W-:Y:S02]  /*75a0*/  LEA.HI R13, R18, R9, RZ, 0x4 ;  /* 0x00000009120d7211 */ /* 0x000fe400078f20ff */
[----:B------:R-:W-:Y:S01]  /*75b0*/  LOP3.LUT R14, R14, 0x1ffffff0, RZ, 0xc0, !PT ;  /* 0x1ffffff00e0e7812 */ /* 0x000fe200078ec0ff */
[----:B------:R-:W-:Y:S01]  /*75c0*/  IMAD.IADD R5, R5, 0x1, -R6 ;  /* 0x0000000105057824 */ /* 0x000fe200078e0a06 */
[----:B------:R-:W-:Y:S01]  /*75d0*/  LOP3.LUT R20, R13, 0x1ffffff0, RZ, 0xc0, !PT ;  /* 0x1ffffff00d147812 */ /* 0x000fe200078ec0ff */
[----:B------:R-:W-:Y:S01]  /*75e0*/  IMAD R6, R22, 0x2000, R16 ;  /* 0x0000200016067824 */ /* 0x000fe200078e0210 */
[----:B------:R-:W-:Y:S01]  /*75f0*/  LOP3.LUT R18, R17, 0xfffffffe, RZ, 0xc0, !PT ;  /* 0xfffffffe11127812 */ /* 0x000fe200078ec0ff */
[----:B------:R-:W-:Y:S01]  /*7600*/  IMAD.IADD R11, R11, 0x1, -R14 ;  /* 0x000000010b0b7824 */ /* 0x000fe200078e0a0e */
[----:B------:R-:W-:Y:S01]  /*7610*/  LEA R10, R5, R10, 0x3 ;  /* 0x0000000a050a7211 */ /* 0x000fe200078e18ff */
[----:B------:R-:W-:Y:S01]  /*7620*/  IMAD.IADD R9, R9, 0x1, -R20 ;  /* 0x0000000109097824 */ /* 0x000fe200078e0a14 */
[----:B------:R-:W-:Y:S01]  /*7630*/  IADD3 R18, R15, -R18, RZ ;  /* 0x800000120f127210 */ /* 0x000fe20007ffe0ff */
[----:B------:R-:W-:Y:S01]  /*7640*/  IMAD R5, R11, 0x8, R12 ;  /* 0x000000080b057824 */ /* 0x000fe200078e020c */
[----:B------:R-:W-:Y:S01]  /*7650*/  MOV R11, 0x40000040 ;  /* 0x40000040000b7802 */ /* 0x000fe20000000f00 */
[----:B------:R1:W-:Y:S01]  /*7660*/  STL [R1+0x4c], R10 ;  /* 0x00004c0a01007387 */ /* 0x0003e20000100800 */
[----:B------:R-:W-:-:S02]  /*7670*/  IMAD.MOV.U32 R15, RZ, RZ, 0x40000040 ;  /* 0x40000040ff0f7424 */ /* 0x000fc400078e00ff */
[----:B------:R-:W-:Y:S01]  /*7680*/  IMAD.MOV.U32 R13, RZ, RZ, 0x40000040 ;  /* 0x40000040ff0d7424 */ /* 0x000fe200078e00ff */
[----:B------:R2:W-:Y:S01]  /*7690*/  STL [R1+0x48], R5 ;  /* 0x0000480501007387 */ /* 0x0005e20000100800 */
[----:B-1----:R-:W-:Y:S01]  /*76a0*/  LEA R10, R9, R18, 0x3 ;  /* 0x00000012090a7211 */ /* 0x002fe200078e18ff */
[C---:B------:R-:W-:Y:S02]  /*76b0*/  VIADD R9, R6.reuse, 0x4000 ;  /* 0x0000400006097836 */ /* 0x040fe40000000000 */
[----:B--2---:R-:W-:Y:S01]  /*76c0*/  VIADD R5, R6, 0x20c00 ;  /* 0x00020c0006057836 */ /* 0x004fe20000000000 */
[----:B------:R-:W-:Y:S01]  /*76d0*/  SHF.R.U32.HI R6, RZ, 0x4, R6 ;  /* 0x00000004ff067819 */ /* 0x000fe20000011606 */
[----:B------:R1:W-:Y:S01]  /*76e0*/  STL [R1+0x44], R10 ;  /* 0x0000440a01007387 */ /* 0x0003e20000100800 */
[----:B------:R-:W-:Y:S02]  /*76f0*/  SHF.R.U32.HI R9, RZ, 0x4, R9 ;  /* 0x00000004ff097819 */ /* 0x000fe40000011609 */
[----:B------:R-:W-:-:S02]  /*7700*/  SHF.R.U32.HI R5, RZ, 0x4, R5 ;  /* 0x00000004ff057819 */ /* 0x000fc40000011605 */
        /* <DEDUP_REMOVED lines=10> */
[----:B------:R-:W-:Y:S01]  /*77b0*/  VIADD R18, R12, 0x6 ;  /* 0x000000060c127836 */ /* 0x000fe20000000000 */
[C---:B------:R-:W-:Y:S01]  /*77c0*/  IADD3 R14, R6.reuse, 0x2, RZ ;  /* 0x00000002060e7810 */ /* 0x040fe20007ffe0ff */
[----:B-1----:R-:W-:Y:S01]  /*77d0*/  VIADD R10, R6, 0x6 ;  /* 0x00000006060a7836 */ /* 0x002fe20000000000 */
[----:B------:R1:W-:Y:S01]  /*77e0*/  STL [R1+0x58], R5 ;  /* 0x0000580501007387 */ /* 0x0003e20000100800 */
[----:B------:R-:W-:-:S03]  /*77f0*/  VIADD R9, R7, 0x14 ;  /* 0x0000001407097836 */ /* 0x000fc60000000000 */
[----:B------:R3:W-:Y:S01]  /*7800*/  STL [R1+0x38], R6 ;  /* 0x0000380601007387 */ /* 0x0007e20000100800 */
[----:B--2---:R-:W-:-:S03]  /*7810*/  VIADD R12, R6, 0x4 ;  /* 0x00000004060c7836 */ /* 0x004fc60000000000 */
[----:B------:R2:W-:Y:S01]  /*7820*/  STL.64 [R1+0x30], R22 ;  /* 0x0000301601007387 */ /* 0x0005e20000100a00 */
[----:B-1----:R-:W-:-:S03]  /*7830*/  IADD3 R5, R7, 0x4, RZ ;  /* 0x0000000407057810 */ /* 0x002fc60007ffe0ff */
        /* <DEDUP_REMOVED lines=9> */
.L_x_2109:
[----:B------:R-:W-:-:S05]  /*78d0*/  IMAD.U32 R5, RZ, RZ, UR36 ;  /* 0x00000024ff057e24 */ /* 0x000fca000f8e00ff */
[----:B------:R-:W-:-:S04]  /*78e0*/  LOP3.LUT R5, R5, 0x1, RZ, 0xfc, !PT ;  /* 0x0000000105057812 */ /* 0x000fc800078efcff */
[----:B------:R-:W-:-:S13]  /*78f0*/  ISETP.NE.AND P0, PT, R5, 0x3, PT ;  /* 0x000000030500780c */ /* 0x000fda0003f05270 */
[----:B------:R-:W-:Y:S05]  /*7900*/  @!P0 BRA `(.L_x_2099) ;  /* 0x0000000000048947 */ /* 0x000fea0003800000 */
[----:B------:R-:W-:Y:S01]  /*7910*/  BPT.TRAP 0x1 ;  /* 0x000000040000795c */ /* 0x000fe20000300000 */
.L_x_2099:
[----:B------:R-:W-:Y:S01]  /*7920*/  IMAD R6, R0, 0x8, R16 ;  /* 0x0000000800067824 */ /* 0x000fe200078e0210 */
[----:B--2---:R-:W-:-:S04]  /*7930*/  SHF.L.U32 R23, R4, 0x1f, RZ ;  /* 0x0000001f04177819 */ /* 0x004fc800000006ff */
[----:B------:R1:W2:Y:S01]  /*7940*/  SYNCS.PHASECHK.TRANS64.TRYWAIT P1, [R6+URZ+0x30c10], R23 ;  /* 0x030c1017060075a7 */ /* 0x0002a2000802017f */
[----:B------:R-:W-:Y:S05]  /*7950*/  @!P0 BRA `(.L_x_2100) ;  /* 0x0000000000048947 */ /* 0x000fea0003800000 */
[----:B------:R-:W-:Y:S01]  /*7960*/  BPT.TRAP 0x1 ;  /* 0x000000040000795c */ /* 0x000fe20000300000 */
.L_x_2100:
[----:B------:R-:W-:-:S04]  /*7970*/  IADD3 R5, R16, 0x10000, RZ ;  /* 0x0001000010057810 */ /* 0x000fc80007ffe0ff */
[----:B------:R-:W-:-:S04]  /*7980*/  SHF.R.U32.HI R5, RZ, 0x4, R5 ;  /* 0x00000004ff057819 */ /* 0x000fc80000011605 */
[----:B------:R-:W-:-:S04]  /*7990*/  LOP3.LUT R5, R5, 0x3fff, RZ, 0xc0, !PT ;  /* 0x00003fff05057812 */ /* 0x000fc800078ec0ff */
[----:B------:R-:W-:Y:S01]  /*79a0*/  LOP3.LUT R9, R5, 0x10000, RZ, 0xfc, !PT ;  /* 0x0001000005097812 */ /* 0x000fe200078efcff */
[----:B--2---:R-:W-:Y:S06]  /*79b0*/  @P1 BRA `(.L_x_2101) ;  /* 0x0000000000081947 */ /* 0x004fec0003800000 */
[----:B------:R-:W2:Y:S02]  /*79c0*/  SYNCS.PHASECHK.TRANS64.TRYWAIT P1, [R6+URZ+0x30c10], R23 ;  /* 0x030c1017060075a7 */ /* 0x000ea4000802017f */
[----:B--2---:R-:W-:Y:S05]  /*79d0*/  @!P1 BRA `(.L_x_2102) ;  /* 0x000000e000609947 */ /* 0x004fea0003800000 */
.L_x_2101:
        /* <DEDUP_REMOVED lines=63> */
.L_x_2103:
[----:B------:R1:W1:Y:S01]  /*7dd0*/  SYNCS.PHASECHK.TRANS64.TRYWAIT P1, [R6+URZ+0x30c30], R23 ;  /* 0x030c3017060075a7 */ /* 0x000262000802017f */
[----:B------:R-:W-:Y:S05]  /*7de0*/  @!P0 BRA `(.L_x_2104) ;  /* 0x0000000000048947 */ /* 0x000fea0003800000 */
[----:B------:R-:W-:Y:S01]  /*7df0*/  BPT.TRAP 0x1 ;  /* 0x000000040000795c */ /* 0x000fe20000300000 */
.L_x_2104:
[----:B-1----:R-:W-:Y:S05]  /*7e00*/  @P1 BRA `(.L_x_2105) ;  /* 0x0000000000081947 */ /* 0x002fea0003800000 */
[----:B------:R-:W1:Y:S02]  /*7e10*/  SYNCS.PHASECHK.TRANS64.TRYWAIT P1, [R6+URZ+0x30c30], R23 ;  /* 0x030c3017060075a7 */ /* 0x000e64000802017f */
[----:B-1----:R-:W-:Y:S05]  /*7e20*/  @!P1 BRA `(.L_x_2106) ;  /* 0x000000dc00609947 */ /* 0x002fea0003800000 */
.L_x_2105:
        /* <DEDUP_REMOVED lines=96> */
[C---:B------:R-:W-:Y:S01]  /*8430*/  VIADD R212, R7.reuse, 0x8 ;  /* 0x0000000807d47836 */ /* 0x040fe20000000000 */
[----:B------:R-:W-:Y:S01]  /*8440*/  ISETP.GT.AND P1, PT, R8, 0x8, PT ;  /* 0x000000080800780c */ /* 0x000fe20003f24270 */
[----:B------:R-:W-:-:S03]  /*8450*/  VIADD R213, R7, 0xc ;  /* 0x0000000c07d57836 */ /* 0x000fc60000000000 */
        /* <DEDUP_REMOVED lines=25> */
[C---:B------:R-:W-:Y:S01]  /*85f0*/  IADD3 R220, R7.reuse, 0x10, RZ ;  /* 0x0000001007dc7810 */ /* 0x040fe20007ffe0ff */
[----:B------:R-:W-:-:S03]  /*8600*/  VIADD R224, R7, 0x14 ;  /* 0x0000001407e07836 */ /* 0x000fc60000000000 */
        /* <DEDUP_REMOVED lines=209> */
[C---:B------:R-:W-:Y:S01]  /*9320*/  VIADD R215, R7.reuse, 0x18 ;  /* 0x0000001807d77836 */ /* 0x040fe20000000000 */
[----:B------:R3:W-:Y:S01]  /*9330*/  MUFU.EX2 R12, R122 ;  /* 0x0000007a000c7308 */ /* 0x0007e20000000800 */
[----:B------:R-:W-:Y:S01]  /*9340*/  FFMA.FTZ R128, R128, UR5, -R127 ;  /* 0x0000000580807c23 */ /* 0x000fe2000801087f */
[----:B------:R-:W4:Y:S06]  /*9350*/  SHFL.IDX PT, R230, R11, R230, 0x1f ;  /* 0x00001fe60be67589 */ /* 0x000f2c00000e0000 */
[----:B------:R-:W4:Y:S01]  /*9360*/  MUFU.TANH R114, R114 ;  /* 0x0000007200727308 */ /* 0x000f220000002400 */
[----:B---3--:R-:W-:Y:S01]  /*9370*/  FSEL R122, R112, -INF , P1 ;  /* 0xff800000707a7808 */ /* 0x008fe20000800000 */
[----:B------:R-:W3:Y:S01]  /*9380*/  SHFL.IDX PT, R215, R217, R215, 0x1f ;  /* 0x00001fd7d9d77589 */ /* 0x000ee200000e0000 */
[----:B------:R-:W-:-:S03]  /*9390*/  IADD3 R26, R7, 0x8, RZ ;  /* 0x00000008071a7810 */ /* 0x000fc60007ffe0ff */
        /* <DEDUP_REMOVED lines=11> */
[----:B------:R-:W-:-:S02]  /*9450*/  VIADD R27, R7, 0xc ;  /* 0x0000000c071b7836 */ /* 0x000fc40000000000 */
        /* <DEDUP_REMOVED lines=68> */
[----:B---3--:R-:W-:Y:S02]  /*98a0*/  VIADD R233, R7, 0x1c ;  /* 0x0000001c07e97836 */ /* 0x008fe40000000000 */
[----:B------:R-:W-:-:S03]  /*98b0*/  FFMA.FTZ R222, R222, UR5, -R230 ;  /* 0x00000005dede7c23 */ /* 0x000fc600080108e6 */
        /* <DEDUP_REMOVED lines=36> */
[----:B------:R-:W-:Y:S02]  /*9b00*/  VIADD R230, R7, 0x8 ;  /* 0x0000000807e67836 */ /* 0x000fe40000000000 */
[----:B------:R-:W-:Y:S01]  /*9b10*/  FMUL.FTZ R205, R205, R231 ;  /* 0x000000e7cdcd7220 */ /* 0x000fe20000410000 */
        /* <DEDUP_REMOVED lines=8> */
[C---:B------:R-:W-:Y:S01]  /*9ba0*/  IADD3 R229, R7.reuse, 0x4, RZ ;  /* 0x0000000407e57810 */ /* 0x040fe20007ffe0ff */
[----:B------:R-:W2:Y:S02]  /*9bb0*/  MUFU.EX2 R105, R105 ;  /* 0x0000006900697308 */ /* 0x000ea40000000800 */
[----:B------:R-:W3:Y:S01]  /*9bc0*/  SHFL.IDX PT, R230, R223, R230, 0x1f ;  /* 0x00001fe6dfe67589 */ /* 0x000ee200000e0000 */
[----:B------:R-:W-:Y:S01]  /*9bd0*/  FMUL.FTZ R88, R88, R215 ;  /* 0x000000d758587220 */ /* 0x000fe20000410000 */
[----:B-1----:R-:W-:-:S04]  /*9be0*/  VIADD R35, R7, 0x18 ;  /* 0x0000001807237836 */ /* 0x002fc80000000000 */
        /* <DEDUP_REMOVED lines=30> */
[----:B------:R-:W-:Y:S02]  /*9dd0*/  VIADD R229, R7, 0x8 ;  /* 0x0000000807e57836 */ /* 0x000fe40000000000 */
[----:B--2---:R-:W-:Y:S01]  /*9de0*/  FMUL.FTZ R124, R110, R124 ;  /* 0x0000007c6e7c7220 */ /* 0x004fe20000410000 */
[----:B------:R-:W2:Y:S01]  /*9df0*/  SHFL.IDX PT, R223, R223, R233, 0x1f ;  /* 0x00001fe9dfdf7589 */ /* 0x000ea200000e0000 */
[----:B------:R-:W-:Y:S01]  /*9e00*/  FMUL.FTZ R52, R52, R44 ;  /* 0x0000002c34347220 */ /* 0x000fe20000410000 */
[----:B------:R-:W-:Y:S01]  /*9e10*/  FMUL.FTZ R44, R92, R46 ;  /* 0x0000002e5c2c7220 */ /* 0x000fe20000410000 */
[----:B------:R-:W-:Y:S01]  /*9e20*/  FMUL.FTZ R46, R91, R124 ;  /* 0x0000007c5b2e7220 */ /* 0x000fe20000410000 */
        /* <DEDUP_REMOVED lines=31> */
[----:B------:R-:W-:Y:S01]  /*a020*/  IADD3 R230, R7, 0x4, RZ ;  /* 0x0000000407e67810 */ /* 0x000fe20007ffe0ff */
[----:B------:R-:W-:Y:S01]  /*a030*/  FMUL.FTZ R131, R131, R214 ;  /* 0x000000d683837220 */ /* 0x000fe20000410000 */
[C---:B------:R-:W-:Y:S01]  /*a040*/  IADD3 R217, R7.reuse, 0x10, RZ ;  /* 0x0000001007d97810 */ /* 0x040fe20007ffe0ff */
[--C-:B------:R-:W-:Y:S01]  /*a050*/  FADD.FTZ R60, R60, -R91.reuse ;  /* 0x8000005b3c3c7221 */ /* 0x100fe20000010000 */
[----:B------:R-:W-:Y:S01]  /*a060*/  FADD.FTZ R62, R62, -R91 ;  /* 0x8000005b3e3e7221 */ /* 0x000fe20000010000 */
[----:B------:R-:W-:Y:S01]  /*a070*/  VIADD R214, R7, 0x14 ;  /* 0x0000001407d67836 */ /* 0x000fe20000000000 */
[----:B------:R-:W-:Y:S01]  /*a080*/  LDS R91, [R14+0x400] ;  /* 0x000400000e5b7984 */ /* 0x000fe20000000800 */
[----:B------:R-:W-:Y:S01]  /*a090*/  FMUL.FTZ R53, R53, R47 ;  /* 0x0000002f35357220 */ /* 0x000fe20000410000 */
[----:B------:R-:W-:Y:S01]  /*a0a0*/  FMUL.FTZ R50, R235, R48 ;  /* 0x00000030eb327220 */ /* 0x000fe20000410000 */
[----:B------:R-:W-:-:S02]  /*a0b0*/  VIADD R232, R7, 0x18 ;  /* 0x0000001807e87836 */ /* 0x000fc40000000000 */
        /* <DEDUP_REMOVED lines=401> */
.L_x_2107:
        /* <DEDUP_REMOVED lines=70> */
.L_x_2108:
[----:B--2---:R-:W2:Y:S01]  /*be30*/  LDL R5, [R1+0x40] ;  /* 0x0000400001057983 */ /* 0x004ea20000100800 */
        /* <DEDUP_REMOVED lines=11> */
.L_x_2098:
[----:B------:R-:W-:-:S06]  /*bef0*/  UISETP.GE.AND UP0, UPT, UR43, UR42, UPT ;  /* 0x0000002a2b00728c */ /* 0x000fcc000bf06270 */
[----:B------:R-:W-:-:S13]  /*bf00*/  PLOP3.LUT P0, PT, PT, PT, UP0, 0x80, 0x0 ;  /* 0x000000000000781c */ /* 0x000fda0003f0f008 */
[----:B------:R-:W-:Y:S05]  /*bf10*/  @P0 BRA `(.L_x_2110) ;  /* 0x0000005800200947 */ /* 0x000fea0003800000 */
[----:B------:R-:W2:Y:S04]  /*bf20*/  LDL.LU R12, [R1+0x68] ;  /* 0x00006800010c7983 */ /* 0x000ea80000300800 */
[----:B------:R-:W3:Y:S01]  /*bf30*/  LDL.LU R20, [R1+0x50] ;  /* 0x0000500001147983 */ /* 0x000ee20000300800 */
[----:B------:R-:W4:Y:S01]  /*bf40*/  S2R R10, SR_TID.X ;  /* 0x00000000000a7919 */ /* 0x000f220000002100 */
[----:B------:R-:W5:Y:S01]  /*bf50*/  S2R R5, SR_TID.X ;  /* 0x0000000000057919 */ /* 0x000f620000002100 */
[C---:B----4-:R-:W-:Y:S02]  /*bf60*/  VIADD R13, R10.reuse, 0xffffff80 ;  /* 0xffffff800a0d7836 */ /* 0x050fe40000000000 */
[----:B------:R-:W-:Y:S01]  /*bf70*/  VIADD R14, R10, 0xffffff80 ;  /* 0xffffff800a0e7836 */ /* 0x000fe20000000000 */
[----:B-----5:R-:W-:-:S02]  /*bf80*/  IADD3 R5, R5, -0x80, RZ ;  /* 0xffffff8005057810 */ /* 0x020fc40007ffe0ff */
[----:B------:R-:W-:Y:S02]  /*bf90*/  SHF.R.S32.HI R13, RZ, 0x1f, R13 ;  /* 0x0000001fff0d7819 */ /* 0x000fe4000001140d */
[----:B------:R-:W-:Y:S02]  /*bfa0*/  SHF.R.S32.HI R6, RZ, 0x1f, R5 ;  /* 0x0000001fff067819 */ /* 0x000fe40000011405 */
[----:B------:R-:W-:Y:S02]  /*bfb0*/  LEA.HI R13, R13, R14, RZ, 0x7 ;  /* 0x0000000e0d0d7211 */ /* 0x000fe400078f38ff */
[----:B------:R-:W-:Y:S02]  /*bfc0*/  LEA.HI R7, R6, R5, RZ, 0x5 ;  /* 0x0000000506077211 */ /* 0x000fe400078f28ff */
        /* <DEDUP_REMOVED lines=15> */
[----:B------:R-:W-:Y:S02]  /*c0c0*/  IADD3 R8, R5, -R8, RZ ;  /* 0x8000000805087210 */ /* 0x000fe40007ffe0ff */
[----:B------:R-:W-:Y:S02]  /*c0d0*/  LOP3.LUT R10, R10, 0xfffffff8, RZ, 0xc0, !PT ;  /* 0xfffffff80a0a7812 */ /* 0x000fe400078ec0ff */
[----:B------:R-:W-:Y:S02]  /*c0e0*/  LOP3.LUT R12, R7, 0x3fffffe, RZ, 0xc0, !PT ;  /* 0x03fffffe070c7812 */ /* 0x000fe400078ec0ff */
[----:B------:R-:W-:Y:S01]  /*c0f0*/  SHF.R.S32.HI R7, RZ, 0x1f, R8 ;  /* 0x0000001fff077819 */ /* 0x000fe20000011408 */
[----:B------:R-:W-:Y:S01]  /*c100*/  IMAD.IADD R10, R9, 0x1, -R10 ;  /* 0x00000001090a7824 */ /* 0x000fe200078e0a0a */
[----:B------:R-:W-:Y:S01]  /*c110*/  LEA.HI R9, R6, R5, RZ, 0x2 ;  /* 0x0000000506097211 */ /* 0x000fe200078f10ff */
[----:B------:R-:W-:Y:S01]  /*c120*/  IMAD.IADD R13, R13, 0x1, -R12 ;  /* 0x000000010d0d7824 */ /* 0x000fe200078e0a0c */
[----:B------:R-:W-:-:S02]  /*c130*/  LEA.HI R6, R7, R8, RZ, 0x3 ;  /* 0x0000000807067211 */ /* 0x000fc400078f18ff */
[----:B------:R-:W-:Y:S02]  /*c140*/  LEA.HI R8, R7, R8, RZ, 0x2 ;  /* 0x0000000807087211 */ /* 0x000fe400078f10ff */
[--C-:B------:R-:W-:Y:S02]  /*c150*/  SHF.R.S32.HI R7, RZ, 0x3, R6.reuse ;  /* 0x00000003ff077819 */ /* 0x100fe40000011406 */
[----:B------:R-:W-:Y:S02]  /*c160*/  LOP3.LUT R12, R9, 0xfffffffc, RZ, 0xc0, !PT ;  /* 0xfffffffc090c7812 */ /* 0x000fe400078ec0ff */
[----:B------:R-:W-:Y:S02]  /*c170*/  SHF.R.S32.HI R6, RZ, 0x1f, R6 ;  /* 0x0000001fff067819 */ /* 0x000fe40000011406 */
[----:B------:R-:W-:Y:S02]  /*c180*/  LEA R10, R11, R10, 0x4 ;  /* 0x0000000a0b0a7211 */ /* 0x000fe400078e20ff */
[----:B------:R-:W-:Y:S01]  /*c190*/  SHF.R.S32.HI R11, RZ, 0x2, R8 ;  /* 0x00000002ff0b7819 */ /* 0x000fe20000011408 */
[----:B------:R-:W-:Y:S01]  /*c1a0*/  IMAD.IADD R9, R5, 0x1, -R12 ;  /* 0x0000000105097824 */ /* 0x000fe200078e0a0c */
[----:B------:R-:W-:-:S02]  /*c1b0*/  LEA.HI R6, R6, R7, RZ, 0x4 ;  /* 0x0000000706067211 */ /* 0x000fc400078f20ff */
[----:B------:R-:W-:Y:S01]  /*c1c0*/  IADD3 R5, R11, 0x8, RZ ;  /* 0x000000080b057810 */ /* 0x000fe20007ffe0ff */
[----:B------:R-:W-:Y:S01]  /*c1d0*/  IMAD R19, R13, 0x40, R10 ;  /* 0x000000400d137824 */ /* 0x000fe200078e020a */
[----:B------:R-:W-:Y:S01]  /*c1e0*/  LOP3.LUT R6, R6, 0x1ffffff0, RZ, 0xc0, !PT ;  /* 0x1ffffff006067812 */ /* 0x000fe200078ec0ff */
[----:B------:R-:W-:Y:S01]  /*c1f0*/  VIADD R12, R11, 0x10 ;  /* 0x000000100b0c7836 */ /* 0x000fe20000000000 */
[----:B------:R-:W-:Y:S02]  /*c200*/  LEA.HI R10, R5, R5, RZ, 0x1 ;  /* 0x00000005050a7211 */ /* 0x000fe400078f08ff */
[----:B------:R-:W-:Y:S01]  /*c210*/  LEA.HI R8, R8, R11, RZ, 0x1 ;  /* 0x0000000b08087211 */ /* 0x000fe200078f08ff */
[----:B------:R-:W-:Y:S01]  /*c220*/  IMAD.IADD R7, R7, 0x1, -R6 ;  /* 0x0000000107077824 */ /* 0x000fe200078e0a06 */
[----:B------:R-:W-:Y:S02]  /*c230*/  LEA.HI R13, R12, R12, RZ, 0x1 ;  /* 0x0000000c0c0d7211 */ /* 0x000fe400078f08ff */
[----:B------:R-:W-:Y:S01]  /*c240*/  LOP3.LUT R6, R10, 0xfffffffe, RZ, 0xc0, !PT ;  /* 0xfffffffe0a067812 */ /* 0x000fe200078ec0ff */
[----:B------:R-:W-:Y:S01]  /*c250*/  VIADD R14, R11, 0x18 ;  /* 0x000000180b0e7836 */ /* 0x000fe20000000000 */
[----:B------:R-:W-:-:S02]  /*c260*/  LOP3.LUT R8, R8, 0xfffffffe, RZ, 0xc0, !PT ;  /* 0xfffffffe08087812 */ /* 0x000fc400078ec0ff */
[----:B------:R-:W-:Y:S01]  /*c270*/  LOP3.LUT R15, R13, 0xfffffffe, RZ, 0xc0, !PT ;  /* 0xfffffffe0d0f7812 */ /* 0x000fe200078ec0ff */
[----:B------:R-:W-:Y:S01]  /*c280*/  IMAD.IADD R6, R5, 0x1, -R6 ;  /* 0x0000000105067824 */ /* 0x000fe200078e0a06 */
[--C-:B------:R-:W-:Y:S02]  /*c290*/  SHF.R.S32.HI R5, RZ, 0x1, R10.reuse ;  /* 0x00000001ff057819 */ /* 0x100fe4000001140a */
[----:B------:R-:W-:Y:S02]  /*c2a0*/  SHF.R.S32.HI R10, RZ, 0x1f, R10 ;  /* 0x0000001fff0a7819 */ /* 0x000fe4000001140a */
[----:B------:R-:W-:Y:S02]  /*c2b0*/  IADD3 R8, R11, -R8, RZ ;  /* 0x800000080b087210 */ /* 0x000fe40007ffe0ff */
[----:B------:R-:W-:Y:S02]  /*c2c0*/  IADD3 R15, R12, -R15, RZ ;  /* 0x8000000f0c0f7210 */ /* 0x000fe40007ffe0ff */
[----:B------:R-:W-:-:S02]  /*c2d0*/  SHF.R.S32.HI R11, RZ, 0x1, R13 ;  /* 0x00000001ff0b7819 */ /* 0x000fc4000001140d */
[----:B------:R-:W-:Y:S02]  /*c2e0*/  SHF.R.S32.HI R12, RZ, 0x1f, R13 ;  /* 0x0000001fff0c7819 */ /* 0x000fe4000001140d */
[----:B------:R-:W-:Y:S02]  /*c2f0*/  LEA.HI R17, R14, R14, RZ, 0x1 ;  /* 0x0000000e0e117211 */ /* 0x000fe400078f08ff */
[----:B------:R-:W-:Y:S02]  /*c300*/  LEA.HI R10, R10, R5, RZ, 0x4 ;  /* 0x000000050a0a7211 */ /* 0x000fe400078f20ff */
[----:B------:R-:W-:Y:S02]  /*c310*/  LEA.HI R12, R12, R11, RZ, 0x4 ;  /* 0x0000000b0c0c7211 */ /* 0x000fe400078f20ff */
[--C-:B------:R-:W-:Y:S02]  /*c320*/  SHF.R.S32.HI R13, RZ, 0x1, R17.reuse ;  /* 0x00000001ff0d7819 */ /* 0x100fe40000011411 */
[----:B-1----:R-:W-:-:S02]  /*c330*/  SHF.R.S32.HI R18, RZ, 0x1f, R17 ;  /* 0x0000001fff127819 */ /* 0x002fc40000011411 */
[----:B------:R-:W-:Y:S02]  /*c340*/  LOP3.LUT R10, R10, 0x1ffffff0, RZ, 0xc0, !PT ;  /* 0x1ffffff00a0a7812 */ /* 0x000fe400078ec0ff */
[----:B------:R-:W-:Y:S02]  /*c350*/  LOP3.LUT R12, R12, 0x1ffffff0, RZ, 0xc0, !PT ;  /* 0x1ffffff00c0c7812 */ /* 0x000fe400078ec0ff */
[----:B------:R-:W-:Y:S01]  /*c360*/  LEA.HI R18, R18, R13, RZ, 0x4 ;  /* 0x0000000d12127211 */ /* 0x000fe200078f20ff */
[----:B------:R-:W-:Y:S01]  /*c370*/  IMAD.IADD R5, R5, 0x1, -R10 ;  /* 0x0000000105057824 */ /* 0x000fe200078e0a0a */
[----:B------:R-:W-:Y:S02]  /*c380*/  IADD3 R12, R11, -R12, RZ ;  /* 0x8000000c0b0c7210 */ /* 0x000fe40007ffe0ff */
[----:B------:R-:W-:Y:S02]  /*c390*/  LOP3.LUT R17, R17, 0xfffffffe, RZ, 0xc0, !PT ;  /* 0xfffffffe11117812 */ /* 0x000fe400078ec0ff */
[----:B------:R-:W-:Y:S01]  /*c3a0*/  LOP3.LUT R18, R18, 0x1ffffff0, RZ, 0xc0, !PT ;  /* 0x1ffffff012127812 */ /* 0x000fe200078ec0ff */
[----:B------:R-:W-:Y:S01]  /*c3b0*/  IMAD R8, R7, 0x8, R8 ;  /* 0x0000000807087824 */ /* 0x000fe200078e0208 */
[----:B------:R-:W-:Y:S01]  /*c3c0*/  LEA R7, R5, R6, 0x3 ;  /* 0x0000000605077211 */ /* 0x000fe200078e18ff */
[----:B------:R-:W-:-:S02]  /*c3d0*/  IMAD R5, R12, 0x8, R15 ;  /* 0x000000080c057824 */ /* 0x000fc400078e020f */
[----:B------:R-:W-:Y:S02]  /*c3e0*/  IMAD.IADD R17, R14, 0x1, -R17 ;  /* 0x000000010e117824 */ /* 0x000fe400078e0a11 */
[----:B------:R-:W-:Y:S01]  /*c3f0*/  IMAD.IADD R18, R13, 0x1, -R18 ;  /* 0x000000010d127824 */ /* 0x000fe200078e0a12 */
[----:B------:R-:W-:Y:S03]  /*c400*/  STL [R1+0x84], R8 ;  /* 0x0000840801007387 */ /* 0x000fe60000100800 */
[----:B------:R-:W-:Y:S01]  /*c410*/  IMAD R6, R18, 0x8, R17 ;  /* 0x0000000812067824 */ /* 0x000fe200078e0211 */
[----:B------:R-:W-:Y:S04]  /*c420*/  STL [R1+0x80], R7 ;  /* 0x0000800701007387 */ /* 0x000fe80000100800 */
[----:B------:R3:W-:Y:S04]  /*c430*/  STL [R1+0x7c], R5 ;  /* 0x00007c0501007387 */ /* 0x0007e80000100800 */
[----:B------:R1:W-:Y:S01]  /*c440*/  STL [R1+0x78], R6 ;  /* 0x0000780601007387 */ /* 0x0003e20000100800 */
[----:B---3--:R-:W-:-:S05]  /*c450*/  LEA R5, R20, R16, 0xd ;  /* 0x0000001014057211 */ /* 0x008fca00078e68ff */
[C---:B-1----:R-:W-:Y:S02]  /*c460*/  VIADD R6, R5.reuse, 0x4000 ;  /* 0x0000400005067836 */ /* 0x042fe40000000000 */
[----:B------:R-:W-:Y:S01]  /*c470*/  VIADD R7, R5, 0x20c00 ;  /* 0x00020c0005077836 */ /* 0x000fe20000000000 */
        /* <DEDUP_REMOVED lines=11> */
[C---:B------:R-:W-:Y:S01]  /*c530*/  IADD3 R24, R12.reuse, 0x2, RZ ;  /* 0x000000020c187810 */ /* 0x040fe20007ffe0ff */
[----:B------:R2:W-:Y:S01]  /*c540*/  STL [R1+0x6c], R12 ;  /* 0x00006c0c01007387 */ /* 0x0005e20000100800 */
[----:B------:R-:W-:Y:S01]  /*c550*/  VIADD R20, R12, 0x6 ;  /* 0x000000060c147836 */ /* 0x000fe20000000000 */
[----:B------:R-:W-:Y:S01]  /*c560*/  MOV R11, 0x40000040 ;  /* 0x40000040000b7802 */ /* 0x000fe20000000f00 */
[C---:B------:R-:W-:Y:S01]  /*c570*/  VIADD R10, R5.reuse, 0x6 ;  /* 0x00000006050a7836 */ /* 0x040fe20000000000 */
[----:B------:R-:W-:Y:S01]  /*c580*/  STL [R1+0x74], R6 ;  /* 0x0000740601007387 */ /* 0x000fe20000100800 */
[----:B------:R-:W-:Y:S01]  /*c590*/  IADD3 R14, R5, 0x2, RZ ;  /* 0x00000002050e7810 */ /* 0x000fe20007ffe0ff */
[----:B------:R-:W-:-:S02]  /*c5a0*/  IMAD.MOV.U32 R15, RZ, RZ, 0x40000040 ;  /* 0x40000040ff0f7424 */ /* 0x000fc400078e00ff */
[----:B------:R3:W-:Y:S01]  /*c5b0*/  STL [R1+0x68], R5 ;  /* 0x0000680501007387 */ /* 0x0007e20000100800 */
[----:B------:R-:W-:Y:S02]  /*c5c0*/  IMAD.MOV.U32 R13, RZ, RZ, 0x40000040 ;  /* 0x40000040ff0d7424 */ /* 0x000fe400078e00ff */
[----:B--2---:R-:W-:Y:S01]  /*c5d0*/  VIADD R12, R5, 0x4 ;  /* 0x00000004050c7836 */ /* 0x004fe20000000000 */
[----:B------:R2:W-:Y:S04]  /*c5e0*/  STL.64 [R1+0x60], R24 ;  /* 0x0000601801007387 */ /* 0x0005e80000100a00 */
[----:B------:R2:W-:Y:S04]  /*c5f0*/  STL.64 [R1+0x58], R22 ;  /* 0x0000581601007387 */ /* 0x0005e80000100a00 */
[----:B------:R2:W-:Y:S04]  /*c600*/  STL.64 [R1+0x50], R20 ;  /* 0x0000501401007387 */ /* 0x0005e80000100a00 */
[----:B------:R2:W-:Y:S04]  /*c610*/  STL.64 [R1+0x38], R10 ;  /* 0x0000380a01007387 */ /* 0x0005e80000100a00 */
[----:B------:R2:W-:Y:S04]  /*c620*/  STL.64 [R1+0x48], R14 ;  /* 0x0000480e01007387 */ /* 0x0005e80000100a00 */
[----:B------:R2:W-:Y:S01]  /*c630*/  STL.64 [R1+0x40], R12 ;  /* 0x0000400c01007387 */ /* 0x0005e20000100a00 */
[C---:B---3--:R-:W-:Y:S01]  /*c640*/  IADD3 R5, R9.reuse, 0x4, RZ ;  /* 0x0000000409057810 */ /* 0x048fe20007ffe0ff */
[C---:B------:R-:W-:Y:S01]  /*c650*/  VIADD R7, R9.reuse, 0x8 ;  /* 0x0000000809077836 */ /* 0x040fe20000000000 */
[C---:B------:R-:W-:Y:S01]  /*c660*/  IADD3 R5, R9.reuse, 0x10, RZ ;  /* 0x0000001009057810 */ /* 0x040fe20007ffe0ff */
[C---:B------:R-:W-:Y:S01]  /*c670*/  VIADD R6, R9.reuse, 0xc ;  /* 0x0000000c09067836 */ /* 0x040fe20000000000 */
[C---:B------:R-:W-:Y:S01]  /*c680*/  IADD3 R5, R9.reuse, 0x1c, RZ ;  /* 0x0000001c09057810 */ /* 0x040fe20007ffe0ff */
[----:B------:R-:W-:Y:S01]  /*c690*/  VIADD R7, R9, 0x14 ;  /* 0x0000001409077836 */ /* 0x000fe20000000000 */
[----:B------:R-:W-:Y:S01]  /*c6a0*/  IADD3 R7, -R19, UR4, RZ ;  /* 0x0000000413077c10 */ /* 0x000fe2000fffe1ff */
[----:B------:R-:W-:-:S02]  /*c6b0*/  VIADD R6, R9, 0x18 ;  /* 0x0000001809067836 */ /* 0x000fc40000000000 */
[----:B-1----:R-:W-:-:S07]  /*c6c0*/  IMAD R8, R8, -0x80, -R19 ;  /* 0xffffff8008087824 */ /* 0x002fce00078e0a13 */
.L_x_2121:
[----:B------:R-:W-:-:S05]  /*c6d0*/  IMAD.U32 R5, RZ, RZ, UR36 ;  /* 0x00000024ff057e24 */ /* 0x000fca000f8e00ff */
[----:B------:R-:W-:-:S04]  /*c6e0*/  LOP3.LUT R5, R5, 0x1, RZ, 0xfc, !PT ;  /* 0x0000000105057812 */ /* 0x000fc800078efcff */
[----:B------:R-:W-:-:S13]  /*c6f0*/  ISETP.NE.AND P6, PT, R5, 0x3, PT ;  /* 0x000000030500780c */ /* 0x000fda0003fc5270 */
[----:B------:R-:W-:Y:S05]  /*c700*/  @!P6 BRA `(.L_x_2111) ;  /* 0x000000000004e947 */ /* 0x000fea0003800000 */
[----:B------:R-:W-:Y:S01]  /*c710*/  BPT.TRAP 0x1 ;  /* 0x000000040000795c */ /* 0x000fe20000300000 */
.L_x_2111:
[----:B------:R-:W-:Y:S01]  /*c720*/  IMAD R6, R0, 0x8, R16 ;  /* 0x0000000800067824 */ /* 0x000fe200078e0210 */
[----:B--2---:R-:W-:-:S04]  /*c730*/  SHF.L.U32 R23, R4, 0x1f, RZ ;  /* 0x0000001f04177819 */ /* 0x004fc800000006ff */
[----:B------:R1:W2:Y:S01]  /*c740*/  SYNCS.PHASECHK.TRANS64.TRYWAIT P0, [R6+URZ+0x30c10], R23 ;  /* 0x030c1017060075a7 */ /* 0x0002a2000800017f */
[----:B------:R-:W-:Y:S05]  /*c750*/  @!P6 BRA `(.L_x_2112) ;  /* 0x000000000004e947 */ /* 0x000fea0003800000 */
[----:B------:R-:W-:Y:S01]  /*c760*/  BPT.TRAP 0x1 ;  /* 0x000000040000795c */ /* 0x000fe20000300000 */
.L_x_2112:
[----:B------:R-:W-:-:S04]  /*c770*/  IADD3 R5, R16, 0x10000, RZ ;  /* 0x0001000010057810 */ /* 0x000fc80007ffe0ff */
[----:B------:R-:W-:-:S04]  /*c780*/  SHF.R.U32.HI R5, RZ, 0x4, R5 ;  /* 0x00000004ff057819 */ /* 0x000fc80000011605 */
[----:B------:R-:W-:-:S04]  /*c790*/  LOP3.LUT R5, R5, 0x3fff, RZ, 0xc0, !PT ;  /* 0x00003fff05057812 */ /* 0x000fc800078ec0ff */
[----:B------:R-:W-:Y:S01]  /*c7a0*/  LOP3.LUT R11, R5, 0x10000, RZ, 0xfc, !PT ;  /* 0x00010000050b7812 */ /* 0x000fe200078efcff */
[----:B--2---:R-:W-:Y:S06]  /*c7b0*/  @P0 BRA `(.L_x_2113) ;  /* 0x0000000000080947 */ /* 0x004fec0003800000 */
[----:B------:R-:W2:Y:S02]  /*c7c0*/  SYNCS.PHASECHK.TRANS64.TRYWAIT P0, [R6+URZ+0x30c10], R23 ;  /* 0x030c1017060075a7 */ /* 0x000ea4000800017f */
[----:B--2---:R-:W-:Y:S05]  /*c7d0*/  @!P0 BRA `(.L_x_2114) ;  /* 0x0000009400088947 */ /* 0x004fea0003800000 */
.L_x_2113:
        /* <DEDUP_REMOVED lines=63> */
.L_x_2115:
[----:B------:R1:W1:Y:S01]  /*cbd0*/  SYNCS.PHASECHK.TRANS64.TRYWAIT P0, [R6+URZ+0x30c30], R23 ;  /* 0x030c3017060075a7 */ /* 0x000262000800017f */
[----:B------:R-:W-:Y:S05]  /*cbe0*/  @!P6 BRA `(.L_x_2116) ;  /* 0x000000000004e947 */ /* 0x000fea0003800000 */
[----:B------:R-:W-:Y:S01]  /*cbf0*/  BPT.TRAP 0x1 ;  /* 0x000000040000795c */ /* 0x000fe20000300000 */
.L_x_2116:
[----:B-1----:R-:W-:Y:S05]  /*cc00*/  @P0 BRA `(.L_x_2117) ;  /* 0x0000000000080947 */ /* 0x002fea0003800000 */
[----:B------:R-:W1:Y:S02]  /*cc10*/  SYNCS.PHASECHK.TRANS64.TRYWAIT P0, [R6+URZ+0x30c30], R23 ;  /* 0x030c3017060075a7 */ /* 0x000e64000800017f */
[----:B-1----:R-:W-:Y:S05]  /*cc20*/  @!P0 BRA `(.L_x_2118) ;  /* 0x0000009000088947 */ /* 0x002fea0003800000 */
.L_x_2117:
        /* <DEDUP_REMOVED lines=139> */
[----:B------:R1:W-:Y:S01]  /*d4e0*/  MUFU.TANH R6, R126 ;  /* 0x0000007e00067308 */ /* 0x0003e20000002400 */
[----:B--2---:R-:W-:Y:S01]  /*d4f0*/  IADD3 R2, -R2, 0x8, RZ ;  /* 0x0000000802027810 */ /* 0x004fe20007ffe1ff */
[----:B------:R-:W1:Y:S01]  /*d500*/  LDC.64 R94, c[0x0][0x748] ;  /* 0x0001d200ff5e7b82 */ /* 0x000e620000000a00 */
        /* <DEDUP_REMOVED lines=11> */
[----:B------:R-:W-:Y:S01]  /*d5c0*/  IMAD.IADD R96, R7, 0x1, R96 ;  /* 0x0000000107607824 */ /* 0x000fe200078e0260 */
[----:B------:R-:W-:-:S03]  /*d5d0*/  UIADD3 UR6, UR6, 0x6, URZ ;  /* 0x0000000606067890 */ /* 0x000fc6000fffe03f */
[----:B------:R-:W4:Y:S01]  /*d5e0*/  MUFU.TANH R90, R90 ;  /* 0x0000005a005a7308 */ /* 0x000f220000002400 */
        /* <DEDUP_REMOVED lines=120> */
[----:B------:R-:W-:-:S02]  /*dd70*/  ISETP.GE.AND P5, PT, R128, 0x20, PT ;  /* 0x000000208000780c */ /* 0x000fc40003fa6270 */
[----:B------:R-:W-:Y:S01]  /*dd80*/  LEA R136, R0, R136, 0xa ;  /* 0x0000008800887211 */ /* 0x000fe200078e50ff */
[----:B------:R-:W-:Y:S01]  /*dd90*/  VIADD R223, R9, 0x4 ;  /* 0x0000000409df7836 */ /* 0x000fe20000000000 */
[----:B------:R-:W-:Y:S01]  /*dda0*/  ISETP.GE.AND P4, PT, R128, 0x21, PT ;  /* 0x000000218000780c */ /* 0x000fe20003f86270 */
[----:B------:R-:W-:Y:S01]  /*ddb0*/  FMUL.FTZ R138, R129, UR9 ;  /* 0x00000009818a7c20 */ /* 0x000fe20008410000 */
[----:B----4-:R-:W-:Y:S01]  /*ddc0*/  FSEL R103, R90, -INF , !P0 ;  /* 0xff8000005a677808 */ /* 0x010fe20004000000 */
[----:B------:R4:W-:Y:S01]  /*ddd0*/  MUFU.TANH R146, R119 ;  /* 0x0000007700927308 */ /* 0x0009e20000002400 */
[----:B-1----:R-:W-:Y:S01]  /*dde0*/  FSEL R109, R91, -INF , !P1 ;  /* 0xff8000005b6d7808 */ /* 0x002fe20004800000 */
[----:B------:R-:W1:Y:S01]  /*ddf0*/  SHFL.IDX PT, R226, R224, R9, 0x1f ;  /* 0x00001f09e0e27589 */ /* 0x000e6200000e0000 */
[C---:B------:R-:W-:Y:S01]  /*de00*/  ISETP.GE.AND P0, PT, R128.reuse, 0x28, PT ;  /* 0x000000288000780c */ /* 0x040fe20003f06270 */
[----:B------:R-:W-:Y:S01]  /*de10*/  VIADD R231, R9, 0x8 ;  /* 0x0000000809e77836 */ /* 0x000fe20000000000 */
[----:B------:R-:W-:Y:S01]  /*de20*/  ISETP.GE.AND P1, PT, R128, 0x29, PT ;  /* 0x000000298000780c */ /* 0x000fe20003f26270 */
[----:B------:R-:W-:Y:S01]  /*de30*/  ULDC UR4, c[0x0][0x744] ;  /* 0x0001d10000047ab9 */ /* 0x000fe20000000800 */
        /* <DEDUP_REMOVED lines=34> */
[----:B----4-:R-:W-:Y:S02]  /*e060*/  FSEL R119, R160, -INF , !P1 ;  /* 0xff800000a0777808 */ /* 0x010fe40004800000 */
        /* <DEDUP_REMOVED lines=8> */
[----:B------:R-:W4:Y:S01]  /*e0f0*/  MUFU.TANH R147, R118 ;  /* 0x0000007600937308 */ /* 0x000f220000002400 */
        /* <DEDUP_REMOVED lines=20> */
[----:B---3--:R-:W-:Y:S02]  /*e240*/  FSEL R111, R155, -INF , !P5 ;  /* 0xff8000009b6f7808 */ /* 0x008fe40006800000 */
        /* <DEDUP_REMOVED lines=16> */
[----:B----4-:R-:W-:-:S02]  /*e350*/  FSEL R98, R147, -INF , !P2 ;  /* 0xff80000093627808 */ /* 0x010fc40005000000 */
        /* <DEDUP_REMOVED lines=21> */
[C---:B------:R-:W-:Y:S02]  /*e4b0*/  ISETP.GT.OR P2, PT, R221.reuse, 0x68, !P2 ;  /* 0x00000068dd00780c */ /* 0x040fe40005744670 */
[C---:B------:R-:W-:Y:S02]  /*e4c0*/  ISETP.GT.OR P0, PT, R221.reuse, 0x69, !P0 ;  /* 0x00000069dd00780c */ /* 0x040fe40004704670 */
[----:B------:R-:W-:Y:S02]  /*e4d0*/  ISETP.GT.OR P1, PT, R221, 0x70, !P1 ;  /* 0x00000070dd00780c */ /* 0x000fe40004f24670 */
[----:B------:R-:W-:-:S02]  /*e4e0*/  R2UR UR8, R136 ;  /* 0x00000000880872ca */ /* 0x000fc400000e0000 */
[----:B------:R-:W-:Y:S02]  /*e4f0*/  FSEL R129, R6, -INF , !P2 ;  /* 0xff80000006817808 */ /* 0x000fe40005000000 */
[----:B--2---:R-:W-:Y:S02]  /*e500*/  FSEL R139, R5, -INF , !P0 ;  /* 0xff800000058b7808 */ /* 0x004fe40004000000 */
[----:B----4-:R-:W-:Y:S02]  /*e510*/  FSEL R136, R2, -INF , !P1 ;  /* 0xff80000002887808 */ /* 0x010fe40004800000 */
[C---:B------:R-:W-:Y:S02]  /*e520*/  ISETP.GE.AND P2, PT, R128.reuse, 0x71, PT ;  /* 0x000000718000780c */ /* 0x040fe40003f46270 */
[C---:B------:R-:W-:Y:S02]  /*e530*/  ISETP.GE.AND P0, PT, R128.reuse, 0x78, PT ;  /* 0x000000788000780c */ /* 0x040fe40003f06270 */
[----:B------:R-:W-:-:S02]  /*e540*/  ISETP.GE.AND P1, PT, R128, 0x79, PT ;  /* 0x000000798000780c */ /* 0x000fc40003f26270 */
[----:B------:R1:W-:Y:S02]  /*e550*/  MUFU.TANH R128, R212 ;  /* 0x000000d400807308 */ /* 0x0003e40000002400 */
[----:B-1----:R-:W1:Y:S01]  /*e560*/  SHFL.IDX PT, R212, R224, R223, 0x1f ;  /* 0x00001fdfe0d47589 */ /* 0x002e6200000e0000 */
[C---:B------:R-:W-:Y:S02]  /*e570*/  ISETP.GT.OR P3, PT, R218.reuse, 0x71, !P3 ;  /* 0x00000071da00780c */ /* 0x040fe40005f64670 */
[C---:B------:R-:W-:Y:S02]  /*e580*/  ISETP.GT.OR P5, PT, R218.reuse, 0x78, !P5 ;  /* 0x00000078da00780c */ /* 0x040fe40006fa4670 */
[----:B------:R-:W-:Y:S02]  /*e590*/  ISETP.GT.OR P4, PT, R218, 0x79, !P4 ;  /* 0x00000079da00780c */ /* 0x000fe40006784670 */
[----:B------:R-:W2:Y:S01]  /*e5a0*/  SHFL.IDX PT, R218, R17, R9, 0x1f ;  /* 0x00001f0911da7589 */ /* 0x000ea200000e0000 */
[----:B------:R-:W-:Y:S01]  /*e5b0*/  IADD3 R232, R9, 0xc, RZ ;  /* 0x0000000c09e87810 */ /* 0x000fe20007ffe0ff */
[----:B------:R-:W-:-:S02]  /*e5c0*/  WARPGROUP.DEPBAR.LE gsb0, 0x0 ;  /* 0x00008000000079c5 */ /* 0x000fc40000010000 */
        /* <DEDUP_REMOVED lines=13> */
[----:B------:R-:W-:-:S02]  /*e6a0*/  VIADD R221, R9, 0x14 ;  /* 0x0000001409dd7836 */ /* 0x000fc40000000000 */
[----:B------:R-:W-:Y:S02]  /*e6b0*/  FFMA.FTZ R26, R214, UR4, -R218 ;  /* 0x00000004d61a7c23 */ /* 0x000fe400080108da */
[----:B------:R2:W4:Y:S01]  /*e6c0*/  MUFU.EX2 R214, R216 ;  /* 0x000000d800d67308 */ /* 0x0005220000000800 */
[----:B------:R-:W4:Y:S01]  /*e6d0*/  SHFL.IDX PT, R231, R17, R231, 0x1f ;  /* 0x00001fe711e77589 */ /* 0x000f2200000e0000 */
[--C-:B---3--:R-:W-:Y:S01]  /*e6e0*/  FADD.FTZ R218, R30, -R24.reuse ;  /* 0x800000181eda7221 */ /* 0x108fe20000010000 */
[----:B--2---:R-:W-:Y:S02]  /*e6f0*/  FADD.FTZ R216, R28, -R24 ;  /* 0x800000181cd87221 */ /* 0x004fe40000010000 */
[----:B------:R-:W2:Y:S04]  /*e700*/  SHFL.IDX PT, R28, R224, R27, 0x1f ;  /* 0x00001f1be01c7589 */ /* 0x000ea800000e0000 */
[----:B------:R1:W-:Y:S04]  /*e710*/  SHFL.IDX PT, R27, R224, R221, 0x1f ;  /* 0x00001fdde01b7589 */ /* 0x0003e800000e0000 */
[----:B------:R3:W2:Y:S01]  /*e720*/  SHFL.IDX PT, R30, R17, R232, 0x1f ;  /* 0x00001fe8111e7589 */ /* 0x0006a200000e0000 */
[--C-:B-1----:R-:W-:Y:S01]  /*e730*/  FADD.FTZ R221, R29, -R223.reuse ;  /* 0x800000df1ddd7221 */ /* 0x102fe20000010000 */
[----:B------:R-:W-:Y:S01]  /*e740*/  IADD3 R29, R9, 0x18, RZ ;  /* 0x00000018091d7810 */ /* 0x000fe20007ffe0ff */
[----:B------:R-:W-:Y:S01]  /*e750*/  FADD.FTZ R223, R31, -R223 ;  /* 0x800000df1fdf7221 */ /* 0x000fe20000010000 */
[----:B------:R-:W-:-:S04]  /*e760*/  VIADD R31, R9, 0x10 ;  /* 0x00000010091f7836 */ /* 0x000fc80000000000 */
        /* <DEDUP_REMOVED lines=10> */
[----:B------:R-:W-:Y:S01]  /*e810*/  IADD3 R32, R9, 0x14, RZ ;  /* 0x0000001409207810 */ /* 0x000fe20007ffe0ff */
        /* <DEDUP_REMOVED lines=12> */
[----:B------:R-:W-:Y:S02]  /*e8e0*/  VIADD R229, R9, 0x1c ;  /* 0x0000001c09e57836 */ /* 0x000fe40000000000 */
[--C-:B------:R-:W-:Y:S02]  /*e8f0*/  FADD.FTZ R225, R33, -R27.reuse ;  /* 0x8000001b21e17221 */ /* 0x100fe40000010000 */
[----:B------:R-:W2:Y:S04]  /*e900*/  SHFL.IDX PT, R33, R17, R34, 0x1f ;  /* 0x00001f2211217589 */ /* 0x000ea800000e0000 */
[----:B------:R-:W3:Y:S01]  /*e910*/  SHFL.IDX PT, R34, R17, R229, 0x1f ;  /* 0x00001fe511227589 */ /* 0x000ee200000e0000 */
[----:B------:R-:W-:Y:S01]  /*e920*/  FMUL.FTZ R226, R24, R226 ;  /* 0x000000e218e27220 */ /* 0x000fe20000410000 */
[--C-:B-1----:R-:W-:Y:S01]  /*e930*/  FFMA.FTZ R211, R211, UR4, -R32.reuse ;  /* 0x00000004d3d37c23 */ /* 0x102fe20008010820 */
[----:B------:R-:W-:Y:S01]  /*e940*/  FFMA.FTZ R32, R210, UR4, -R32 ;  /* 0x00000004d2207c23 */ /* 0x000fe20008010820 */
[----:B------:R-:W-:Y:S01]  /*e950*/  FFMA.FTZ R210, -R19, R19, 1 ;  /* 0x3f80000013d27423 */ /* 0x000fe20000010113 */
[----:B------:R-:W1:Y:S01]  /*e960*/  MUFU.EX2 R219, R219 ;  /* 0x000000db00db7308 */ /* 0x000e620000000800 */
[----:B------:R-:W-:-:S02]  /*e970*/  FADD.FTZ R228, R35, -R27 ;  /* 0x8000001b23e47221 */ /* 0x000fc40000010000 */
[----:B------:R-:W-:Y:S01]  /*e980*/  FMUL.FTZ R210, R210, R226 ;  /* 0x000000e2d2d27220 */ /* 0x000fe20000410000 */
[----:B------:R-:W4:Y:S01]  /*e990*/  SHFL.IDX PT, R35, R15, R9, 0x1f ;  /* 0x00001f090f237589 */ /* 0x000f2200000e0000 */
[----:B------:R-:W-:-:S03]  /*e9a0*/  IADD3 R226, R9, 0x4, RZ ;  /* 0x0000000409e27810 */ /* 0x000fc60007ffe0ff */
[----:B------:R2:W-:Y:S01]  /*e9b0*/  MUFU.EX2 R18, R31 ;  /* 0x0000001f00127308 */ /* 0x0005e20000000800 */
[----:B------:R-:W-:-:S07]  /*e9c0*/  VIADD R36, R9, 0xc ;  /* 0x0000000c09247836 */ /* 0x000fce0000000000 */
[----:B------:R3:W-:Y:S01]  /*e9d0*/  MUFU.EX2 R19, R32 ;  /* 0x0000002000137308 */ /* 0x0007e20000000800 */
[--C-:B--2---:R-:W-:Y:S01]  /*e9e0*/  FFMA.FTZ R31, R208, UR4, -R33.reuse ;  /* 0x00000004d01f7c23 */ /* 0x104fe20008010821 */
[----:B---3--:R-:W-:Y:S01]  /*e9f0*/  FFMA.FTZ R32, R209, UR4, -R33 ;  /* 0x00000004d1207c23 */ /* 0x008fe20008010821 */
[----:B------:R-:W-:Y:S02]  /*ea00*/  FFMA.FTZ R33, R206, UR4, -R34 ;  /* 0x00000004ce217c23 */ /* 0x000fe40008010822 */
[----:B------:R-:W2:Y:S03]  /*ea10*/  SHFL.IDX PT, R206, R15, R226, 0x1f ;  /* 0x00001fe20fce7589 */ /* 0x000ea600000e0000 */
[----:B------:R3:W-:Y:S01]  /*ea20*/  MUFU.EX2 R27, R231 ;  /* 0x000000e7001b7308 */ /* 0x0007e20000000800 */
[----:B------:R-:W-:Y:S01]  /*ea30*/  FFMA.FTZ R208, -R230, R230, 1 ;  /* 0x3f800000e6d07423 */ /* 0x000fe200000101e6 */
[----:B-1----:R-:W-:Y:S01]  /*ea40*/  FMUL.FTZ R227, R219, R227 ;  /* 0x000000e3dbe37220 */ /* 0x002fe20000410000 */
[----:B---3--:R-:W-:-:S02]  /*ea50*/  FADD.FTZ R231, R37, -R232 ;  /* 0x800000e825e77221 */ /* 0x008fc40000010000 */
[----:B------:R1:W3:Y:S01]  /*ea60*/  SHFL.IDX PT, R37, R15, R36, 0x1f ;  /* 0x00001f240f257589 */ /* 0x0002e200000e0000 */
[----:B------:R-:W-:Y:S01]  /*ea70*/  FMUL.FTZ R208, R208, R227 ;  /* 0x000000e3d0d07220 */ /* 0x000fe20000410000 */
[C---:B------:R-:W-:Y:S01]  /*ea80*/  VIADD R215, R9.reuse, 0x8 ;  /* 0x0000000809d77836 */ /* 0x040fe20000000000 */
[C---:B------:R-:W-:Y:S01]  /*ea90*/  IADD3 R227, R9.reuse, 0x10, RZ ;  /* 0x0000001009e37810 */ /* 0x040fe20007ffe0ff */
[--C-:B----4-:R-:W-:Y:S01]  /*eaa0*/  FFMA.FTZ R204, R204, UR4, -R35.reuse ;  /* 0x00000004cccc7c23 */ /* 0x110fe20008010823 */
[----:B------:R-:W-:Y:S02]  /*eab0*/  VIADD R230, R9, 0x18 ;  /* 0x0000001809e67836 */ /* 0x000fe40000000000 */
[----:B------:R-:W4:Y:S01]  /*eac0*/  SHFL.IDX PT, R209, R15, R215, 0x1f ;  /* 0x00001fd70fd17589 */ /* 0x000f2200000e0000 */
[----:B-1----:R-:W-:-:S03]  /*ead0*/  FFMA.FTZ R36, R205, UR4, -R35 ;  /* 0x00000004cd247c23 */ /* 0x002fc60008010823 */
[----:B------:R-:W1:Y:S01]  /*eae0*/  SHFL.IDX PT, R205, R15, R227, 0x1f ;  /* 0x00001fe30fcd7589 */ /* 0x000e6200000e0000 */
[----:B------:R2:W-:Y:S01]  /*eaf0*/  MUFU.EX2 R35, R204 ;  /* 0x000000cc00237308 */ /* 0x0005e20000000800 */
[----:B------:R-:W-:Y:S02]  /*eb00*/  FADD.FTZ R232, R39, -R232 ;  /* 0x800000e827e87221 */ /* 0x000fe40000010000 */
[----:B------:R-:W-:Y:S01]  /*eb10*/  SHFL.IDX PT, R39, R15, R230, 0x1f ;  /* 0x00001fe60f277589 */ /* 0x000fe200000e0000 */
[--C-:B--2---:R-:W-:Y:S01]  /*eb20*/  FFMA.FTZ R204, R122, UR4, -R206.reuse ;  /* 0x000000047acc7c23 */ /* 0x104fe200080108ce */
[----:B------:R-:W-:Y:S02]  /*eb30*/  FFMA.FTZ R206, R124, UR4, -R206 ;  /* 0x000000047cce7c23 */ /* 0x000fe400080108ce */
[----:B------:R-:W2:Y:S01]  /*eb40*/  SHFL.IDX PT, R122, R15, R229, 0x1f ;  /* 0x00001fe50f7a7589 */ /* 0x000ea200000e0000 */
        /* <DEDUP_REMOVED lines=8> */
[----:B-1----:R-:W-:-:S02]  /*ebd0*/  VIADD R211, R9, 0x14 ;  /* 0x0000001409d37836 */ /* 0x002fc40000000000 */
[----:B------:R-:W-:Y:S01]  /*ebe0*/  FFMA.FTZ R125, R125, UR4, -R209 ;  /* 0x000000047d7d7c23 */ /* 0x000fe200080108d1 */
[--C-:B------:R-:W-:Y:S02]  /*ebf0*/  FFMA.FTZ R123, R103, UR4, -R205.reuse ;  /* 0x00000004677b7c23 */ /* 0x100fe400080108cd */
[----:B------:R1:W-:Y:S01]  /*ec00*/  SHFL.IDX PT, R38, R15, R211, 0x1f ;  /* 0x00001fd30f267589 */ /* 0x0003e200000e0000 */
[----:B------:R-:W-:Y:S01]  /*ec10*/  IADD3 R209, R9, 0xc, RZ ;  /* 0x0000000c09d17810 */ /* 0x000fe20007ffe0ff */
[----:B------:R-:W-:Y:S01]  /*ec20*/  FFMA.FTZ R114, R114, UR4, -R205 ;  /* 0x0000000472727c23 */ /* 0x000fe200080108cd */
[----:B--2---:R-:W-:Y:S01]  /*ec30*/  FFMA.FTZ R205, R95, UR4, -R122 ;  /* 0x000000045fcd7c23 */ /* 0x004fe2000801087a */
[--C-:B------:R-:W-:Y:S01]  /*ec40*/  FFMA.FTZ R112, R112, UR4, -R39.reuse ;  /* 0x0000000470707c23 */ /* 0x100fe20008010827 */
[----:B-1----:R1:W-:Y:S01]  /*ec50*/  MUFU.EX2 R15, R204 ;  /* 0x000000cc000f7308 */ /* 0x0023e20000000800 */
        /* <DEDUP_REMOVED lines=39> */
[----:B------:R-:W-:-:S06]  /*eed0*/  VIADD R233, R9, 0xc ;  /* 0x0000000c09e97836 */ /* 0x000fcc0000000000 */
        /* <DEDUP_REMOVED lines=40> */
[----:B------:R-:W4:Y:S01]  /*f160*/  MUFU.EX2 R32, R32 ;  /* 0x0000002000207308 */ /* 0x000f220000000800 */
[----:B------:R-:W-:Y:S01]  /*f170*/  FFMA.FTZ R20, -R20, R20, 1 ;  /* 0x3f80000014147423 */ /* 0x000fe20000010114 */
[----:B------:R-:W-:Y:S01]  /*f180*/  FMUL.FTZ R224, R18, R224 ;  /* 0x000000e012e07220 */ /* 0x000fe20000410000 */
[----:B------:R-:W-:Y:S01]  /*f190*/  FMUL.FTZ R225, R17, R225 ;  /* 0x000000e111e17220 */ /* 0x000fe20000410000 */
[----:B------:R-:W-:Y:S01]  /*f1a0*/  FFMA.FTZ R21, -R21, R21, 1 ;  /* 0x3f80000015157423 */ /* 0x000fe20000010115 */
[C---:B------:R-:W-:Y:S01]  /*f1b0*/  VIADD R235, R9.reuse, 0x10 ;  /* 0x0000001009eb7836 */ /* 0x040fe20000000000 */
[----:B------:R-:W-:Y:S01]  /*f1c0*/  IADD3 R234, R9, 0x14, RZ ;  /* 0x0000001409ea7810 */ /* 0x000fe20007ffe0ff */
[----:B---3--:R-:W-:Y:S01]  /*f1d0*/  FFMA.FTZ R11, -R170, R170, 1 ;  /* 0x3f800000aa0b7423 */ /* 0x008fe200000101aa */
[----:B------:R-:W3:Y:S01]  /*f1e0*/  MUFU.EX2 R30, R30 ;  /* 0x0000001e001e7308 */ /* 0x000ee20000000800 */
[----:B-1----:R-:W-:Y:S01]  /*f1f0*/  FADD.FTZ R40, R40, -R218 ;  /* 0x800000da28287221 */ /* 0x002fe20000010000 */
[----:B------:R-:W-:-:S03]  /*f200*/  FMUL.FTZ R22, R20, R22 ;  /* 0x0000001614167220 */ /* 0x000fc60000410000 */
[----:B------:R-:W-:Y:S01]  /*f210*/  FMUL.FTZ R40, R35, R40 ;  /* 0x0000002823287220 */ /* 0x000fe20000410000 */
[--C-:B--2---:R-:W-:Y:S01]  /*f220*/  FADD.FTZ R41, R41, -R221.reuse ;  /* 0x800000dd29297221 */ /* 0x104fe20000010000 */
[----:B------:R-:W-:Y:S01]  /*f230*/  FMUL.FTZ R20, R211, R224 ;  /* 0x000000e0d3147220 */ /* 0x000fe20000410000 */
[----:B------:R-:W-:Y:S01]  /*f240*/  FMUL.FTZ R21, R21, R225 ;  /* 0x000000e115157220 */ /* 0x000fe20000410000 */
[----:B------:R-:W1:Y:S01]  /*f250*/  SHFL.IDX PT, R224, R14, R235, 0x1f ;  /* 0x00001feb0ee07589 */ /* 0x000e6200000e0000 */
[----:B------:R-:W-:Y:S01]  /*f260*/  FADD.FTZ R43, R43, -R221 ;  /* 0x800000dd2b2b7221 */ /* 0x000fe20000010000 */
[----:B------:R-:W-:Y:S01]  /*f270*/  FMUL.FTZ R11, R11, R40 ;  /* 0x000000280b0b7220 */ /* 0x000fe20000410000 */
[--C-:B------:R-:W-:Y:S01]  /*f280*/  FFMA.FTZ R105, R105, UR4, -R97.reuse ;  /* 0x0000000469697c23 */ /* 0x100fe20008010861 */
[----:B------:R-:W2:Y:S01]  /*f290*/  SHFL.IDX PT, R225, R14, R234, 0x1f ;  /* 0x00001fea0ee17589 */ /* 0x000ea200000e0000 */
[----:B------:R-:W-:Y:S01]  /*f2a0*/  FFMA.FTZ R104, R104, UR4, -R97 ;  /* 0x0000000468687c23 */ /* 0x000fe20008010861 */
[----:B------:R-:W-:Y:S01]  /*f2b0*/  FFMA.FTZ R40, -R169, R169, 1 ;  /* 0x3f800000a9287423 */ /* 0x000fe200000101a9 */
[----:B------:R-:W-:Y:S01]  /*f2c0*/  FMUL.FTZ R221, R15, R41 ;  /* 0x000000290fdd7220 */ /* 0x000fe20000410000 */
[----:B------:R3:W-:Y:S01]  /*f2d0*/  MUFU.EX2 R97, R109 ;  /* 0x0000006d00617308 */ /* 0x0007e20000000800 */
[--C-:B------:R-:W-:Y:S01]  /*f2e0*/  FADD.FTZ R44, R44, -R222.reuse ;  /* 0x800000de2c2c7221 */ /* 0x100fe20000010000 */
[----:B------:R-:W-:Y:S01]  /*f2f0*/  FADD.FTZ R46, R46, -R222 ;  /* 0x800000de2e2e7221 */ /* 0x000fe20000010000 */
[----:B------:R-:W-:Y:S01]  /*f300*/  FMUL.FTZ R222, R37, R43 ;  /* 0x0000002b25de7220 */ /* 0x000fe20000410000 */
[----:B------:R-:W-:Y:S01]  /*f310*/  FMUL.FTZ R43, R40, R221 ;  /* 0x000000dd282b7220 */ /* 0x000fe20000410000 */
[----:B------:R-:W-:Y:S01]  /*f320*/  FFMA.FTZ R40, -R23, R23, 1 ;  /* 0x3f80000017287423 */ /* 0x000fe20000010117 */
[----:B---3--:R4:W-:Y:S01]  /*f330*/  SHFL.IDX PT, R109, R12, R227, 0x1f ;  /* 0x00001fe30c6d7589 */ /* 0x0089e200000e0000 */
[----:B------:R-:W-:Y:S01]  /*f340*/  FFMA.FTZ R23, -R88, R88, 1 ;  /* 0x3f80000058177423 */ /* 0x000fe20000010158 */
[----:B------:R-:W-:Y:S01]  /*f350*/  FMUL.FTZ R46, R39, R46 ;  /* 0x0000002e272e7220 */ /* 0x000fe20000410000 */
[----:B------:R3:W2:Y:S01]  /*f360*/  MUFU.EX2 R10, R121 ;  /* 0x00000079000a7308 */ /* 0x0006a20000000800 */
[----:B----4-:R-:W-:-:S02]  /*f370*/  FMUL.FTZ R227, R32, R220 ;  /* 0x000000dc20e37220 */ /* 0x010fc40000410000 */
[----:B------:R-:W4:Y:S01]  /*f380*/  SHFL.IDX PT, R220, R14, R229, 0x1f ;  /* 0x00001fe50edc7589 */ /* 0x000f2200000e0000 */
[----:B------:R-:W-:Y:S01]  /*f390*/  FMUL.FTZ R23, R23, R46 ;  /* 0x0000002e17177220 */ /* 0x000fe20000410000 */
[----:B------:R-:W-:Y:S01]  /*f3a0*/  FMUL.FTZ R223, R30, R223 ;  /* 0x000000df1edf7220 */ /* 0x000fe20000410000 */
[----:B------:R-:W-:Y:S02]  /*f3b0*/  FFMA.FTZ R46, -R92, R92, 1 ;  /* 0x3f8000005c2e7423 */ /* 0x000fe4000001015c */
[----:B------:R-:W4:Y:S01]  /*f3c0*/  MUFU.EX2 R36, R36 ;  /* 0x0000002400247308 */ /* 0x000f220000000800 */
[----:B------:R-:W4:Y:S01]  /*f3d0*/  SHFL.IDX PT, R92, R217, R233, 0x1f ;  /* 0x00001fe9d95c7589 */ /* 0x000f2200000e0000 */
[----:B------:R-:W-:-:S03]  /*f3e0*/  FMUL.FTZ R209, R209, R223 ;  /* 0x000000dfd1d17220 */ /* 0x000fc60000410000 */
[----:B------:R-:W4:Y:S01]  /*f3f0*/  SHFL.IDX PT, R223, R14, R230, 0x1f ;  /* 0x00001fe60edf7589 */ /* 0x000f2200000e0000 */
[----:B------:R-:W-:-:S03]  /*f400*/  FMUL.FTZ R45, R94, R45 ;  /* 0x0000002d5e2d7220 */ /* 0x000fc60000410000 */
[----:B---3--:R3:W-:Y:S01]  /*f410*/  SHFL.IDX PT, R121, R12, R226, 0x1f ;  /* 0x00001fe20c797589 */ /* 0x0087e200000e0000 */
[----:B------:R-:W-:Y:S01]  /*f420*/  FFMA.FTZ R211, -R200, R200, 1 ;  /* 0x3f800000c8d37423 */ /* 0x000fe200000101c8 */
[----:B------:R-:W-:Y:S01]  /*f430*/  FMUL.FTZ R228, R19, R228 ;  /* 0x000000e413e47220 */ /* 0x000fe20000410000 */
[----:B-1----:R-:W-:Y:S01]  /*f440*/  FADD.FTZ R48, R48, -R224 ;  /* 0x800000e030307221 */ /* 0x002fe20000010000 */
[----:B--2---:R-:W-:Y:S01]  /*f450*/  FADD.FTZ R49, R49, -R225 ;  /* 0x800000e131317221 */ /* 0x004fe20000010000 */
        /* <DEDUP_REMOVED lines=11> */
[--C-:B----4-:R-:W-:Y:S01]  /*f510*/  FADD.FTZ R53, R53, -R220.reuse ;  /* 0x800000dc35357221 */ /* 0x110fe20000010000 */
[----:B------:R-:W-:Y:S01]  /*f520*/  FADD.FTZ R55, R55, -R220 ;  /* 0x800000dc37377221 */ /* 0x000fe20000010000 */
[----:B------:R-:W-:Y:S01]  /*f530*/  FFMA.FTZ R91, -R91, R91, 1 ;  /* 0x3f8000005b5b7423 */ /* 0x000fe2000001015b */
[----:B------:R-:W-:Y:S02]  /*f540*/  VIADD R228, R9, 0x8 ;  /* 0x0000000809e47836 */ /* 0x000fe40000000000 */
[----:B------:R-:W-:Y:S01]  /*f550*/  FFMA.FTZ R218, -R168, R168, 1 ;  /* 0x3f800000a8da7423 */ /* 0x000fe200000101a8 */
[----:B------:R-:W-:Y:S01]  /*f560*/  FMUL.FTZ R220, R36, R42 ;  /* 0x0000002a24dc7220 */ /* 0x000fe20000410000 */
        /* <DEDUP_REMOVED lines=465> */
.L_x_2119:
        /* <DEDUP_REMOVED lines=70> */
.L_x_2120:
        /* <DEDUP_REMOVED lines=12> */
.L_x_2110:
        /* <DEDUP_REMOVED lines=34> */
.L_x_2078:
[----:B------:R-:W-:Y:S05]  /*119c0*/  @P0 BRA `(.L_x_2072) ;  /* 0x0000004000000947 */ /* 0x000fea0003800000 */
[----:B------:R-:W-:Y:S01]  /*119d0*/  ULDC.64 UR4, c[0x0][0x878] ;  /* 0x00021e0000047ab9 */ /* 0x000fe20000000a00 */
[----:B------:R-:W2:Y:S01]  /*119e0*/  S2R R12, SR_TID.X ;  /* 0x00000000000c7919 */ /* 0x000ea20000002100 */
[----:B------:R-:W-:Y:S01]  /*119f0*/  UISETP.NE.U32.AND UP0, UPT, UR4, URZ, UPT ;  /* 0x0000003f0400728c */ /* 0x000fe2000bf05070 */
[----:B------:R-:W3:Y:S01]  /*11a00*/  S2UR UR8, SR_CTAID.Y ;  /* 0x00000000000879c3 */ /* 0x000ee20000002600 */
[----:B------:R-:W-:Y:S02]  /*11a10*/  ULDC.64 UR10, c[0x0][0x848] ;  /* 0x00021200000a7ab9 */ /* 0x000fe40000000a00 */
[----:B------:R-:W-:Y:S01]  /*11a20*/  UISETP.NE.AND.EX UP0, UPT, UR5, URZ, UPT, UP0 ;  /* 0x0000003f0500728c */ /* 0x000fe2000bf05300 */
[----:B------:R-:W4:Y:S04]  /*11a30*/  S2R R0, SR_CTAID.X ;  /* 0x0000000000007919 */ /* 0x000f280000002500 */
[----:B------:R-:W5:Y:S01]  /*11a40*/  LDC.64 R8, c[0x0][0x818] ;  /* 0x00020600ff087b82 */ /* 0x000f620000000a00 */
[----:B------:R-:W-:-:S05]  /*11a50*/  PLOP3.LUT P0, PT, PT, PT, UP0, 0x80, 0x0 ;  /* 0x000000000000781c */ /* 0x000fca0003f0f008 */
[----:B------:R-:W-:Y:S02]  /*11a60*/  @UP0 ULDC.64 UR4, c[0x0][0x878] ;  /* 0x00021e0000040ab9 */ /* 0x000fe40000000a00 */
[----:B------:R-:W-:Y:S01]  /*11a70*/  @UP0 UIMAD.WIDE UR4, UR37, 0x4, UR4 ;  /* 0x00000004250408a5 */ /* 0x000fe2000f8e0204 */
[----:B------:R-:W1:Y:S05]  /*11a80*/  LDC.64 R10, c[0x0][0x840] ;  /* 0x00021000ff0a7b82 */ /* 0x000e6a0000000a00 */
[----:B------:R-:W-:Y:S01]  /*11a90*/  MOV R2, UR4 ;  /* 0x0000000400027c02 */ /* 0x000fe20008000f00 */
[----:B------:R-:W-:Y:S01]  /*11aa0*/  IMAD.U32 R3, RZ, RZ, UR5 ;  /* 0x00000005ff037e24 */ /* 0x000fe2000f8e00ff */
[----:B------:R-:W-:-:S04]  /*11ab0*/  ULDC UR5, c[0x0][0x850] ;  /* 0x0002140000057ab9 */ /* 0x000fc80000000800 */
[----:B------:R-:W3:Y:S01]  /*11ac0*/  @P0 LDG.E R2, desc[UR38][R2.64] ;  /* 0x0000002602020981 */ /* 0x000ee2000c1e1900 */
[----:B------:R-:W-:Y:S01]  /*11ad0*/  UISETP.NE.AND UP1, UPT, UR5, 0x1, UPT ;  /* 0x000000010500788c */ /* 0x000fe2000bf25270 */
[----:B--2---:R-:W-:Y:S01]  /*11ae0*/  VIADD R13, R12, 0xffffff80 ;  /* 0xffffff800c0d7836 */ /* 0x004fe20000000000 */
[----:B------:R-:W-:Y:S01]  /*11af0*/  MOV R14, 0x400 ;  /* 0x00000400000e7802 */ /* 0x000fe20000000f00 */
[----:B------:R-:W2:Y:S01]  /*11b00*/  S2R R15, SR_CgaCtaId ;  /* 0x00000000000f7919 */ /* 0x000ea20000008800 */
[----:B----4-:R-:W-:Y:S02]  /*11b10*/  SHF.L.U32 R0, R0, 0xd, RZ ;  /* 0x0000000d00007819 */ /* 0x010fe400000006ff */
[----:B--2---:R-:W-:Y:S02]  /*11b20*/  LEA R15, R15, R14, 0x18 ;  /* 0x0000000e0f0f7211 */ /* 0x004fe400078ec0ff */
[----:B---3--:R-:W-:Y:S02]  /*11b30*/  @P0 R2UR UR4, R2 ;  /* 0x00000000020402ca */ /* 0x008fe400000e0000 */
[----:B------:R-:W-:-:S04]  /*11b40*/  SHF.R.S32.HI R2, RZ, 0x1f, R13 ;  /* 0x0000001fff027819 */ /* 0x000fc8000001140d */
[----:B------:R-:W-:-:S07]  /*11b50*/  LEA.HI R3, R2, R13, RZ, 0x7 ;  /* 0x0000000d02037211 */ /* 0x000fce00078f38ff */
[----:B------:R-:W-:-:S03]  /*11b60*/  @UP0 ULEA UR6, UR37, UR4, 0x7 ;  /* 0x0000000425060291 */ /* 0x000fc6000f8e383f */
[----:B------:R-:W-:Y:S01]  /*11b70*/  @UP1 ULDC UR4, c[0x0][0x854] ;  /* 0x0002150000041ab9 */ /* 0x000fe20000000800 */
[----:B------:R-:W-:Y:S02]  /*11b80*/  @UP0 USHF.R.S32.HI UR7, URZ, 0x1f, UR6 ;  /* 0x0000001f3f070899 */ /* 0x000fe40008011406 */
[----:B------:R-:W-:Y:S02]  /*11b90*/  UIMAD.WIDE.U32 UR4, UR8, UR4, URZ ;  /* 0x00000004080472a5 */ /* 0x000fe4000f8e003f */
[----:B------:R-:W-:-:S03]  /*11ba0*/  @UP0 ULEA.HI UR7, UR7, UR6, URZ, 0x7 ;  /* 0x0000000607070291 */ /* 0x000fc6000f8f383f */
[----:B------:R-:W-:Y:S01]  /*11bb0*/  UMOV UR6, UR8 ;  /* 0x0000000800067c82 */ /* 0x000fe20008000000 */
[----:B------:R-:W-:Y:S01]  /*11bc0*/  @UP1 ULDC UR8, c[0x0][0x858] ;  /* 0x0002160000081ab9 */ /* 0x000fe20000000800 */
[----:B------:R-:W-:Y:S02]  /*11bd0*/  @UP0 USHF.L.U32 UR7, UR7, 0x6, URZ ;  /* 0x0000000607070899 */ /* 0x000fe4000800063f */
[----:B------:R-:W-:Y:S02]  /*11be0*/  @UP1 USHF.R.U32.HI UR6, URZ, UR8, UR5 ;  /* 0x000000083f061299 */ /* 0x000fe40008011605 */
[----:B------:R-:W-:Y:S02]  /*11bf0*/  @UP0 ULOP3.LUT UR4, UR7, 0xffffe000, URZ, 0xc0, !UPT ;  /* 0xffffe00007040892 */ /* 0x000fe4000f8ec03f */
[----:B------:R-:W-:Y:S02]  /*11c00*/  USHF.R.S32.HI UR7, URZ, 0x1f, UR6 ;  /* 0x0000001f3f077899 */ /* 0x000fe40008011406 */
[----:B------:R-:W-:Y:S01]  /*11c10*/  @UP0 USHF.R.S32.HI UR5, URZ, 0x1f, UR4 ;  /* 0x0000001f3f050899 */ /* 0x000fe20008011404 */
[----:B------:R-:W-:-:S02]  /*11c20*/  ULDC.64 UR8, c[0x0][0x820] ;  /* 0x0002080000087ab9 */ /* 0x000fc40000000a00 */
[----:B------:R-:W-:Y:S01]  /*11c30*/  @!UP0 UMOV UR4, URZ ;  /* 0x0000003f00048c82 */ /* 0x000fe20008000000 */
[----:B-----5:R-:W-:Y:S01]  /*11c40*/  IMAD R2, R8, UR7, RZ ;  /* 0x0000000708027c24 */ /* 0x020fe2000f8e02ff */
[----:B------:R-:W-:Y:S01]  /*11c50*/  IADD3 R4, P0, R0, UR4, RZ ;  /* 0x0000000400047c10 */ /* 0x000fe2000ff1e0ff */
[----:B-1----:R-:W-:Y:S01]  /*11c60*/  IMAD R6, R10, UR7, RZ ;  /* 0x000000070a067c24 */ /* 0x002fe2000f8e02ff */
[----:B------:R-:W-:Y:S01]  /*11c70*/  @!UP0 UMOV UR5, URZ ;  /* 0x0000003f00058c82 */ /* 0x000fe20008000000 */
[----:B------:R-:W-:Y:S01]  /*11c80*/  IMAD R9, R9, UR6, R2 ;  /* 0x0000000609097c24 */ /* 0x000fe2000f8e0202 */
[C---:B------:R-:W-:Y:S01]  /*11c90*/  LOP3.LUT R2, R3.reuse, 0xfffff80, RZ, 0xc0, !PT ;  /* 0x0fffff8003027812 */ /* 0x040fe200078ec0ff */
[----:B------:R-:W-:Y:S01]  /*11ca0*/  IMAD.SHL.U32 R3, R3, 0x20, RZ ;  /* 0x0000002003037824 */ /* 0x000fe200078e00ff */
[----:B------:R-:W-:Y:S01]  /*11cb0*/  LEA.HI.X.SX32 R5, R0, UR5, 0x1, P0 ;  /* 0x0000000500057c11 */ /* 0x000fe200080f0eff */
[----:B------:R-:W-:Y:S02]  /*11cc0*/  USHF.R.S32.HI UR4, URZ, 0x1f, UR37 ;  /* 0x0000001f3f047899 */ /* 0x000fe40008011425 */
[----:B------:R-:W-:Y:S01]  /*11cd0*/  IMAD.IADD R0, R13, 0x1, -R2 ;  /* 0x000000010d007824 */ /* 0x000fe200078e0a02 */
[----:B------:R-:W-:Y:S01]  /*11ce0*/  LOP3.LUT R7, R3, 0x3ffff000, RZ, 0xc0, !PT ;  /* 0x3ffff00003077812 */ /* 0x000fe200078ec0ff */
[----:B------:R-:W-:Y:S01]  /*11cf0*/  IMAD.WIDE.U32 R2, R8, UR6, R4 ;  /* 0x0000000608027c25 */ /* 0x000fe2000f8e0004 */
[----:B------:R-:W-:-:S02]  /*11d00*/  USEL UR4, UR4, URZ, !UP0 ;  /* 0x0000003f04047287 */ /* 0x000fc4000c000000 */
[----:B------:R-:W-:Y:S01]  /*11d10*/  LEA R0, R0, R7, 0x2 ;  /* 0x0000000700007211 */ /* 0x000fe200078e10ff */
[----:B------:R-:W-:Y:S01]  /*11d20*/  IMAD R7, R11, UR6, R6 ;  /* 0x000000060b077c24 */ /* 0x000fe2000f8e0206 */
[----:B------:R-:W-:Y:S01]  /*11d30*/  UIMAD UR5, UR4, UR8, URZ ;  /* 0x00000008040572a4 */ /* 0x000fe2000f8e023f */
[----:B------:R-:W-:Y:S01]  /*11d40*/  IMAD.WIDE.U32 R4, R10, UR6, R4 ;  /* 0x000000060a047c25 */ /* 0x000fe2000f8e0004 */
[----:B------:R-:W-:Y:S01]  /*11d50*/  USEL UR6, UR37, URZ, !UP0 ;  /* 0x0000003f25067287 */ /* 0x000fe2000c000000 */
[----:B------:R-:W-:Y:S01]  /*11d60*/  LEA R0, R0, R15, 0x2 ;  /* 0x0000000f00007211 */ /* 0x000fe200078e10ff */
[----:B------:R-:W-:Y:S01]  /*11d70*/  UIMAD UR4, UR4, UR10, URZ ;  /* 0x0000000a040472a4 */ /* 0x000fe2000f8e023f */
[----:B------:R-:W-:Y:S01]  /*11d80*/  IMAD.IADD R3, R3, 0x1, R9 ;  /* 0x0000000103037824 */ /* 0x000fe200078e0209 */
[----:B------:R-:W-:Y:S01]  /*11d90*/  IADD3 R5, R5, R7, RZ ;  /* 0x0000000705057210 */ /* 0x000fe20007ffe0ff */
[----:B------:R-:W-:Y:S01]  /*11da0*/  IMAD.U32 R7, RZ, RZ, UR10 ;  /* 0x0000000aff077e24 */ /* 0x000fe2000f8e00ff */
[----:B------:R-:W-:Y:S01]  /*11db0*/  UIMAD UR5, UR6, UR9, UR5 ;  /* 0x00000009060572a4 */ /* 0x000fe2000f8e0205 */
[----:B------:R-:W-:Y:S01]  /*11dc0*/  IMAD.U32 R9, RZ, RZ, UR8 ;  /* 0x00000008ff097e24 */ /* 0x000fe2000f8e00ff */
[----:B------:R-:W-:-:S02]  /*11dd0*/  UIMAD UR4, UR6, UR11, UR4 ;  /* 0x0000000b060472a4 */ /* 0x000fc4000f8e0204 */
[----:B------:R-:W-:-:S04]  /*11de0*/  IMAD.WIDE.U32 R4, R7, UR6, R4 ;  /* 0x0000000607047c25 */ /* 0x000fc8000f8e0004 */
[----:B------:R-:W-:Y:S01]  /*11df0*/  IMAD.WIDE.U32 R2, R9, UR6, R2 ;  /* 0x0000000609027c25 */ /* 0x000fe2000f8e0002 */
[----:B------:R-:W-:-:S03]  /*11e00*/  IADD3 R6, R5, UR4, RZ ;  /* 0x0000000405067c10 */ /* 0x000fc6000fffe0ff */
[----:B------:R-:W-:Y:S01]  /*11e10*/  VIADD R7, R3, UR5 ;  /* 0x0000000503077c36 */ /* 0x000fe20008000000 */
[----:B------:R-:W-:Y:S05]  /*11e20*/  WARPSYNC.ALL ;  /* 0x0000000000007948 */ /* 0x000fea0003800000 */
        /* <DEDUP_REMOVED lines=32> */
.L_x_2124:
[----:B------:R-:W-:Y:S01]  /*12030*/  @P0 ELECT P1, URZ, PT ;  /* 0x00000000003f082f */ /* 0x000fe20003820000 */
[----:B------:R1:W-:-:S12]  /*12040*/  UBLKRED.G.S.ADD.F32.RN [UR4], [UR6], UR7, desc[UR8] ;  /* 0x00000804060073bb */ /* 0x0003d800080a1407 */
[----:B------:R-:W-:Y:S02]  /*12050*/  @P1 PLOP3.LUT P0, PT, P1, PT, PT, 0x8, 0x0 ;  /* 0x000000000000181c */ /* 0x000fe40000f0e170 */
[----:B------:R-:W-:-:S11]  /*12060*/  PLOP3.LUT P1, PT, PT, PT, PT, 0x8, 0x0 ;  /* 0x000000000000781c */ /* 0x000fd60003f2e170 */
[----:B-1----:R-:W-:Y:S05]  /*12070*/  @P0 BRA.U.ANY `(.L_x_2124) ;  /* 0xfffffffd00ec0947 */ /* 0x002fea000393ffff */
[----:B------:R0:W-:Y:S01]  /*12080*/  UTMACMDFLUSH ;  /* 0x00000000000079b7 */ /* 0x0001e20000000000 */
[----:B------:R-:W-:-:S04]  /*12090*/  DEPBAR.LE SB0, 0x0 ;  /* 0x000080000000791a */ /* 0x000fc80000000000 */
.L_x_2123:
[----:B------:R-:W-:Y:S05]  /*120a0*/  BSYNC B0 ;  /* 0x0000000000007941 */ /* 0x000fea0003800000 */
.L_x_2122:
        /* <DEDUP_REMOVED lines=25> */
.L_x_2125:
[----:B------:R-:W-:Y:S01]  /*12240*/  @P0 ELECT P1, URZ, PT ;  /* 0x00000000003f082f */ /* 0x000fe20003820000 */
[----:B------:R2:W-:-:S12]  /*12250*/  UBLKRED.G.S.ADD.F32.RN [UR4], [UR6], UR7, desc[UR8] ;  /* 0x00000804060073bb */ /* 0x0005d800080a1407 */
[----:B------:R-:W-:Y:S02]  /*12260*/  @P1 PLOP3.LUT P0, PT, P1, PT, PT, 0x8, 0x0 ;  /* 0x000000000000181c */ /* 0x000fe40000f0e170 */
[----:B------:R-:W-:-:S11]  /*12270*/  PLOP3.LUT P1, PT, PT, PT, PT, 0x8, 0x0 ;  /* 0x000000000000781c */ /* 0x000fd60003f2e170 */
[----:B--2---:R-:W-:Y:S05]  /*12280*/  @P0 BRA.U.ANY `(.L_x_2125) ;  /* 0xfffffffd00ec0947 */ /* 0x004fea000393ffff */
[----:B------:R0:W-:Y:S01]  /*12290*/  UTMACMDFLUSH ;  /* 0x00000000000079b7 */ /* 0x0001e20000000000 */
[----:B------:R-:W-:-:S04]  /*122a0*/  DEPBAR.LE SB0, 0x0 ;  /* 0x000080000000791a */ /* 0x000fc80000000000 */
[----:B------:R-:W-:Y:S05]  /*122b0*/  BRA `(.L_x_2072) ;  /* 0x0000003400c47947 */ /* 0x000fea0003800000 */
.L_x_2067:
        /* <DEDUP_REMOVED lines=21> */
.L_x_2127:
        /* <DEDUP_REMOVED lines=13> */
.L_x_2129:
[----:B------:R-:W-:-:S05]  /*124e0*/  ULDC UR4, c[0x0][0x8c4] ;  /* 0x0002310000047ab9 */ /* 0x000fca0000000800 */
.L_x_2128:
        /* <DEDUP_REMOVED lines=44> */
.L_x_2130:
        /* <DEDUP_REMOVED lines=13> */
.L_x_2131:
        /* <DEDUP_REMOVED lines=12> */
.L_x_2132:
        /* <DEDUP_REMOVED lines=22> */
.L_x_2133:
[----:B------:R-:W-:-:S13]  /*12aa0*/  ISETP.GT.AND P0, PT, R2, UR7, PT ;  /* 0x0000000702007c0c */ /* 0x000fda000bf04270 */
[----:B------:R-:W-:Y:S05]  /*12ab0*/  @!P0 BRA `(.L_x_2072) ;  /* 0x0000002c00c48947 */ /* 0x000fea0003800000 */
[----:B------:R-:W-:Y:S01]  /*12ac0*/  ULDC.64 UR14, c[0x0][0x2d8] ;  /* 0x0000b600000e7ab9 */ /* 0x000fe20000000a00 */
[----:B------:R-:W-:Y:S01]  /*12ad0*/  VIADD R0, R2, -UR7 ;  /* 0x8000000702007c36 */ /* 0x000fe20008000000 */
[----:B------:R-:W-:Y:S02]  /*12ae0*/  UIMAD UR11, UR11, UR14, URZ ;  /* 0x0000000e0b0b72a4 */ /* 0x000fe4000f8e023f */
[----:B------:R-:W-:Y:S02]  /*12af0*/  USHF.R.S32.HI UR6, URZ, 0x1f, UR12 ;  /* 0x0000001f3f067899 */ /* 0x000fe4000801140c */
[----:B------:R-:W-:Y:S01]  /*12b00*/  UIMAD.WIDE.U32 UR8, UR16, UR14, URZ ;  /* 0x0000000e100872a5 */ /* 0x000fe2000f8e003f */
        /* <DEDUP_REMOVED lines=33> */
.L_x_2136:
[----:B------:R-:W-:Y:S05]  /*12d20*/  BSYNC B0 ;  /* 0x0000000000007941 */ /* 0x000fea0003800000 */
.L_x_2135:
        /* <DEDUP_REMOVED lines=19> */
.L_x_2138:
[----:B------:R-:W-:Y:S05]  /*12e60*/  BSYNC B0 ;  /* 0x0000000000007941 */ /* 0x000fea0003800000 */
.L_x_2137:
[----:B------:R-:W-:Y:S06]  /*12e70*/  BAR.ARV 0xa, 0xa0 ;  /* 0x0282800000007b1d */ /* 0x000fec0000002000 */
[----:B------:R-:W-:Y:S04]  /*12e80*/  BSSY B0, `(.L_x_2139) ;  /* 0x0000003000007945 */ /* 0x000fe80003800000 */
[----:B------:R-:W-:Y:S05]  /*12e90*/  @!P0 BRA `(.L_x_2140) ;  /* 0x0000000000048947 */ /* 0x000fea0003800000 */
[----:B------:R-:W-:-:S04]  /*12ea0*/  DEPBAR.LE SB0, 0x0 ;  /* 0x000080000000791a */ /* 0x000fc80000000000 */
.L_x_2140:
[----:B------:R-:W-:Y:S05]  /*12eb0*/  BSYNC B0 ;  /* 0x0000000000007941 */ /* 0x000fea0003800000 */
.L_x_2139:
[----:B------:R-:W-:Y:S06]  /*12ec0*/  BAR.ARV 0xb, 0xa0 ;  /* 0x02c2800000007b1d */ /* 0x000fec0000002000 */
[----:B------:R-:W-:Y:S01]  /*12ed0*/  UIADD3 UR15, UR7, 0x1, URZ ;  /* 0x00000001070f7890 */ /* 0x000fe2000fffe03f */
[----:B------:R-:W-:Y:S11]  /*12ee0*/  BRA `(.L_x_2141) ;  /* 0x0000000000047947 */ /* 0x000ff60003800000 */
.L_x_2134:
[----:B------:R-:W-:-:S05]  /*12ef0*/  UMOV UR15, UR7 ;  /* 0x00000007000f7c82 */ /* 0x000fca0008000000 */
.L_x_2141:
        /* <DEDUP_REMOVED lines=21> */
.L_x_2154:
        /* <DEDUP_REMOVED lines=20> */
.L_x_2143:
[----:B------:R-:W-:Y:S05]  /*13190*/  BSYNC B0 ;  /* 0x0000000000007941 */ /* 0x000fea0003800000 */
.L_x_2142:
        /* <DEDUP_REMOVED lines=13> */
.L_x_2145:
[----:B------:R-:W-:Y:S05]  /*13270*/  BSYNC B0 ;  /* 0x0000000000007941 */ /* 0x000fea0003800000 */
.L_x_2144:
[----:B------:R-:W-:Y:S06]  /*13280*/  BAR.ARV 0xa, 0xa0 ;  /* 0x0282800000007b1d */ /* 0x000fec0000002000 */
[----:B------:R-:W-:Y:S04]  /*13290*/  BSSY B0, `(.L_x_2146) ;  /* 0x0000003000007945 */ /* 0x000fe80003800000 */
[----:B------:R-:W-:Y:S05]  /*132a0*/  @!P0 BRA `(.L_x_2147) ;  /* 0x0000000000048947 */ /* 0x000fea0003800000 */
[----:B------:R-:W-:-:S04]  /*132b0*/  DEPBAR.LE SB0, 0x0 ;  /* 0x000080000000791a */ /* 0x000fc80000000000 */
.L_x_2147:
[----:B------:R-:W-:Y:S05]  /*132c0*/  BSYNC B0 ;  /* 0x0000000000007941 */ /* 0x000fea0003800000 */
.L_x_2146:
        /* <DEDUP_REMOVED lines=13> */
.L_x_2149:
[----:B------:R-:W-:Y:S05]  /*133a0*/  BSYNC B0 ;  /* 0x0000000000007941 */ /* 0x000fea0003800000 */
.L_x_2148:
        /* <DEDUP_REMOVED lines=13> */
.L_x_2151:
[----:B------:R-:W-:Y:S05]  /*13480*/  BSYNC B0 ;  /* 0x0000000000007941 */ /* 0x000fea0003800000 */
.L_x_2150:
[----:B------:R-:W-:Y:S01]  /*13490*/  UIADD3 UR15, UR15, 0x2, URZ ;  /* 0x000000020f0f7890 */ /* 0x000fe2000fffe03f */
[----:B------:R-:W-:Y:S06]  /*134a0*/  BAR.ARV 0xa, 0xa0 ;  /* 0x0282800000007b1d */ /* 0x000fec0000002000 */
[----:B------:R-:W-:Y:S01]  /*134b0*/  BSSY B0, `(.L_x_2152) ;  /* 0x0000004000007945 */ /* 0x000fe20003800000 */
[----:B------:R-:W-:-:S03]  /*134c0*/  ISETP.LE.AND P1, PT, R2, UR15, PT ;  /* 0x0000000f02007c0c */ /* 0x000fc6000bf23270 */
[----:B------:R-:W-:Y:S10]  /*134d0*/  @!P0 BRA `(.L_x_2153) ;  /* 0x0000000000048947 */ /* 0x000ff40003800000 */
[----:B------:R-:W-:-:S04]  /*134e0*/  DEPBAR.LE SB0, 0x0 ;  /* 0x000080000000791a */ /* 0x000fc80000000000 */
.L_x_2153:
[----:B------:R-:W-:Y:S05]  /*134f0*/  BSYNC B0 ;  /* 0x0000000000007941 */ /* 0x000fea0003800000 */
.L_x_2152:
[----:B------:R-:W-:Y:S06]  /*13500*/  BAR.ARV 0xb, 0xa0 ;  /* 0x02c2800000007b1d */ /* 0x000fec0000002000 */
[----:B------:R-:W-:Y:S02]  /*13510*/  UIADD3 UR19, UR19, 0x4000, URZ ;  /* 0x0000400013137890 */ /* 0x000fe4000fffe03f */
[----:B------:R-:W-:Y:S01]  /*13520*/  UIADD3 UR6, UR6, 0x4000, URZ ;  /* 0x0000400006067890 */ /* 0x000fe2000fffe03f */
[----:B------:R-:W-:Y:S11]  /*13530*/  @!P1 BRA `(.L_x_2154) ;  /* 0xfffffff800c49947 */ /* 0x000ff6000383ffff */
[----:B------:R-:W-:Y:S05]  /*13540*/  BRA `(.L_x_2072) ;  /* 0x0000002400207947 */ /* 0x000fea0003800000 */
.L_x_2126:
        /* <DEDUP_REMOVED lines=14> */
.L_x_2155:
        /* <DEDUP_REMOVED lines=14> */
.L_x_2157:
[----:B------:R-:W-:-:S05]  /*13710*/  ULDC UR4, c[0x0][0x8c4] ;  /* 0x0002310000047ab9 */ /* 0x000fca0000000800 */
.L_x_2156:
        /* <DEDUP_REMOVED lines=59> */
.L_x_2159:
        /* <DEDUP_REMOVED lines=13> */
.L_x_2160:
        /* <DEDUP_REMOVED lines=8> */
.L_x_2161:
        /* <DEDUP_REMOVED lines=21> */
.L_x_2162:
        /* <DEDUP_REMOVED lines=50> */
.L_x_2192:
        /* <DEDUP_REMOVED lines=15> */
.L_x_2165:
        /* <DEDUP_REMOVED lines=77> */
.L_x_2176:
[----:B-123--:R-:W-:-:S04]  /*14650*/  SHF.L.U32 R18, R10, 0x1f, RZ ;  /* 0x0000001f0a127819 */ /* 0x00efc800000006ff */
[----:B------:R-:W2:Y:S02]  /*14660*/  SYNCS.PHASECHK.TRANS64.TRYWAIT P1, [R15+URZ+0x30c40], R18 ;  /* 0x030c40120f0075a7 */ /* 0x000ea4000802017f */
[----:B--2---:R-:W-:Y:S05]  /*14670*/  @!P1 BRA `(.L_x_2168) ;  /* 0x00000014009c9947 */ /* 0x004fea0003800000 */
.L_x_2193:
        /* <DEDUP_REMOVED lines=8> */
.L_x_2169:
        /* <DEDUP_REMOVED lines=30> */
.L_x_2194:
        /* <DEDUP_REMOVED lines=8> */
.L_x_2171:
        /* <DEDUP_REMOVED lines=30> */
.L_x_2195:
        /* <DEDUP_REMOVED lines=8> */
.L_x_2173:
        /* <DEDUP_REMOVED lines=24> */
.L_x_2197:
        /* <DEDUP_REMOVED lines=8> */
.L_x_2175:
        /* <DEDUP_REMOVED lines=30> */
.L_x_2167:
[----:B------:R-:W4:Y:S02]  /*14fa0*/  LDL.LU R4, [R1+0x4] ;  /* 0x0000040001047983 */ /* 0x000f240000300800 */
[----:B----4-:R-:W-:Y:S02]  /*14fb0*/  ISETP.NE.AND P1, PT, R4, RZ, PT ;  /* 0x000000ff0400720c */ /* 0x010fe40003f25270 */
[----:B------:R4:W5:Y:S11]  /*14fc0*/  LDL R4, [R1] ;  /* 0x0000000001047983 */ /* 0x0009760000100800 */
[----:B----4-:R-:W-:Y:S05]  /*14fd0*/  @!P1 BRA `(.L_x_2166) ;  /* 0x0000000400249947 */ /* 0x010fea0003800000 */
[----:B------:R-:W-:-:S04]  /*14fe0*/  SHF.L.U32 R12, R10, 0x1f, RZ ;  /* 0x0000001f0a0c7819 */ /* 0x000fc800000006ff */
[----:B------:R-:W4:Y:S02]  /*14ff0*/  SYNCS.PHASECHK.TRANS64.TRYWAIT P1, [R15+URZ+0x30c40], R12 ;  /* 0x030c400c0f0075a7 */ /* 0x000f24000802017f */
[----:B----4-:R-:W-:Y:S05]  /*15000*/  @!P1 BRA `(.L_x_2177) ;  /* 0x0000000c008c9947 */ /* 0x010fea0003800000 */
.L_x_2198:
        /* <DEDUP_REMOVED lines=8> */
.L_x_2178:
        /* <DEDUP_REMOVED lines=27> */
.L_x_2199:
        /* <DEDUP_REMOVED lines=8> */
.L_x_2180:
        /* <DEDUP_REMOVED lines=27> */
.L_x_2166:
[----:B------:R-:W1:Y:S01]  /*15470*/  S2R R0, SR_TID.X ;  /* 0x0000000000007919 */ /* 0x000e620000002100 */
[----:B------:R-:W-:Y:S02]  /*15480*/  LEA R3, R16, R15, 0x3 ;  /* 0x0000000f10037211 */ /* 0x000fe400078e18ff */
[----:B-1----:R-:W-:Y:S02]  /*15490*/  LOP3.LUT R2, R0, 0x7f, RZ, 0xc0, !PT ;  /* 0x0000007f00027812 */ /* 0x002fe400078ec0ff */
[----:B------:R-:W-:Y:S02]  /*154a0*/  SHF.L.U32 R0, R10, 0x1f, RZ ;  /* 0x0000001f0a007819 */ /* 0x000fe400000006ff */
[----:B------:R-:W-:Y:S02]  /*154b0*/  ISETP.NE.AND P1, PT, R2, RZ, PT ;  /* 0x000000ff0200720c */ /* 0x000fe40003f25270 */
[----:B------:R-:W1:Y:S02]  /*154c0*/  SYNCS.PHASECHK.TRANS64.TRYWAIT P0, [R3+URZ+0x30c40], R0 ;  /* 0x030c4000030075a7 */ /* 0x000e64000800017f */
[----:B-1----:R-:W-:Y:S09]  /*154d0*/  @!P0 BRA `(.L_x_2181) ;  /* 0x0000000800808947 */ /* 0x002ff20003800000 */
.L_x_2200:
[----:B------:R-:W-:Y:S05]  /*154e0*/  @P1 BRA `(.L_x_2182) ;  /* 0x0000000000181947 */ /* 0x000fea0003800000 */
[----:B------:R-:W1:Y:S01]  /*154f0*/  S2R R2, SR_TID.X ;  /* 0x0000000000027919 */ /* 0x000e620000002100 */
[----:B------:R-:W-:-:S04]  /*15500*/  IMAD.MOV.U32 R0, RZ, RZ, 0x4200 ;  /* 0x00004200ff007424 */ /* 0x000fc800078e00ff */
[----:B------:R1:W-:Y:S02]  /*15510*/  SYNCS.ARRIVE.TRANS64 RZ, [R3+URZ+0x30c30], R0 ;  /* 0x030c300003ff79a7 */ /* 0x0003e4000800003f */
[----:B-1----:R-:W-:-:S13]  /*15520*/  LOP3.LUT P0, RZ, R2, 0x1f, RZ, 0xc0, !PT ;  /* 0x0000001f02ff7812 */ /* 0x002fda000780c0ff */
[----:B------:R-:W-:Y:S05]  /*15530*/  @!P0 BRA `(.L_x_2182) ;  /* 0x0000000000048947 */ /* 0x000fea0003800000 */
[----:B------:R-:W-:Y:S01]  /*15540*/  BPT.TRAP 0x1 ;  /* 0x000000040000795c */ /* 0x000fe20000300000 */
.L_x_2182:
        /* <DEDUP_REMOVED lines=34> */
.L_x_2163:
[----:B------:R-:W-:Y:S05]  /*15770*/  BSYNC B0 ;  /* 0x0000000000007941 */ /* 0x000fea0003800000 */
.L_x_2158:
[----:B------:R-:W-:-:S03]  /*15780*/  UMOV UR8, 0xffffffff ;  /* 0xffffffff00087882 */ /* 0x000fc60000000000 */
[----:B------:R-:W-:Y:S05]  /*15790*/  BRA.DIV UR8, `(.L_x_2183) ;  /* 0x0000000608e47947 */ /* 0x000fea000b800000 */
[----:B------:R-:W-:-:S13]  /*157a0*/  ELECT P6, URZ, PT ;  /* 0x00000000003f782f */ /* 0x000fda00038c0000 */
.L_x_2203:
[----:B------:R-:W-:Y:S05]  /*157b0*/  @!P6 BRA `(.L_x_2072) ;  /* 0x000000000084e947 */ /* 0x000fea0003800000 */
[----:B------:R-:W-:-:S06]  /*157c0*/  ULOP3.LUT UR8, UR36, 0x2, URZ, 0xfc, !UPT ;  /* 0x0000000224087892 */ /* 0x000fcc000f8efc3f */
[----:B------:R-:W-:-:S04]  /*157d0*/  MOV R2, UR8 ;  /* 0x0000000800027c02 */ /* 0x000fc80008000f00 */
[----:B------:R-:W-:-:S13]  /*157e0*/  ISETP.NE.AND P2, PT, R2, 0x3, PT ;  /* 0x000000030200780c */ /* 0x000fda0003f45270 */
[----:B------:R-:W-:Y:S05]  /*157f0*/  @!P2 BRA `(.L_x_2184) ;  /* 0x000000000004a947 */ /* 0x000fea0003800000 */
[----:B---3--:R-:W-:Y:S01]  /*15800*/  BPT.TRAP 0x1 ;  /* 0x000000040000795c */ /* 0x008fe20000300000 */
.L_x_2184:
        /* <DEDUP_REMOVED lines=15> */
.L_x_2204:
[----:B------:R-:W2:Y:S02]  /*15900*/  SYNCS.PHASECHK.TRANS64.TRYWAIT P0, [R3+URZ], R2 ;  /* 0x00000002030075a7 */ /* 0x000ea4000800017f */
[----:B--2---:R-:W-:Y:S05]  /*15910*/  @!P0 BRA `(.L_x_2186) ;  /* 0x0000000400b88947 */ /* 0x004fea0003800000 */
.L_x_2205:
[----:B------:R-:W-:Y:S05]  /*15920*/  @!P2 BRA `(.L_x_2187) ;  /* 0x000000000004a947 */ /* 0x000fea0003800000 */
[----:B---3--:R-:W-:Y:S01]  /*15930*/  BPT.TRAP 0x1 ;  /* 0x000000040000795c */ /* 0x008fe20000300000 */
.L_x_2187:
[----:B--2---:R-:W-:-:S05]  /*15940*/  VIADD R3, R8, 0x30c40 ;  /* 0x00030c4008037836 */ /* 0x004fca0000000000 */
[----:B------:R-:W-:-:S04]  /*15950*/  LEA R5, R0, R3, 0x3 ;  /* 0x0000000300057211 */ /* 0x000fc800078e18ff */
[----:B------:R-:W2:Y:S02]  /*15960*/  SYNCS.PHASECHK.TRANS64.TRYWAIT P0, [R5+URZ], R4 ;  /* 0x00000004050075a7 */ /* 0x000ea4000800017f */
[----:B--2---:R-:W-:Y:S05]  /*15970*/  @!P0 BRA `(.L_x_2188) ;  /* 0x0000000400b48947 */ /* 0x004fea0003800000 */
.L_x_2206:
[----:B------:R-:W-:-:S07]  /*15980*/  IMAD R3, R6, 0x8, R3 ;  /* 0x0000000806037824 */ /* 0x000fce00078e0203 */
.L_x_2189:
[----:B----4-:R4:W1:Y:S02]  /*15990*/  SYNCS.PHASECHK.TRANS64.TRYWAIT P0, [R3+URZ], R2 ;  /* 0x00000002030075a7 */ /* 0x010864000800017f */
[----:B-1----:R-:W-:Y:S05]  /*159a0*/  @!P0 NANOSLEEP.SYNCS 0x989680 ;  /* 0x009896800000895d */ /* 0x002fea0003900000 */
[----:B------:R-:W1:Y:S02]  /*159b0*/  @!P0 SYNCS.PHASECHK.TRANS64 P0, [R3+URZ], R2 ;  /* 0x00000002030085a7 */ /* 0x000e64000800007f */
[----:B-1----:R-:W-:Y:S05]  /*159c0*/  @!P0 BRA `(.L_x_2189) ;  /* 0xfffffffc00f08947 */ /* 0x002fea000383ffff */
.L_x_2072:
[----:B---3--:R-:W-:Y:S05]  /*159d0*/  BSYNC B6 ;  /* 0x0000000000067941 */ /* 0x008fea0003800000 */
.L_x_2066:
[----:B------:R-:W-:Y:S05]  /*159e0*/  EXIT ;  /* 0x000000000000794d */ /* 0x000fea0003800000 */
.L_x_2083:
[----:B------:R-:W-:Y:S01]  /*159f0*/  MOV R13, R18 ;  /* 0x00000012000d7202 */ /* 0x000fe20000000f00 */
[----:B------:R-:W-:Y:S01]  /*15a00*/  IMAD.MOV.U32 R12, RZ, RZ, RZ ;  /* 0x000000ffff0c7224 */ /* 0x000fe200078e00ff */
[----:B------:R-:W-:Y:S01]  /*15a10*/  MOV R11, 0x1f ;  /* 0x0000001f000b7802 */ /* 0x000fe20000000f00 */
[----:B------:R-:W-:-:S07]  /*15a20*/  IMAD.MOV.U32 R15, RZ, RZ, -0x1 ;  /* 0xffffffffff0f7424 */ /* 0x000fce00078e00ff */
[----:B------:R-:W-:Y:S05]  /*15a30*/  WARPSYNC.COLLECTIVE R15, `(.L_x_2190) ;  /* 0x000000000f087348 */ /* 0x000fea0003c00000 */
[----:B------:R1:W2:Y:S02]  /*15a40*/  SHFL.IDX P6, R14, R13, R12, R11 ;  /* 0x0000000c0d0e7389 */ /* 0x0002a400000c000b */
[----:B-12---:R-:W-:Y:S01]  /*15a50*/  ENDCOLLECTIVE ;  /* 0x000000000000791b */ /* 0x006fe20003800000 */
.L_x_2190:
[----:B------:R-:W-:Y:S05]  /*15a60*/  BRA `(.L_x_2191) ;  /* 0xfffffeb8006c7947 */ /* 0x000fea000383ffff */
.L_x_2085:
[----:B--2---:R2:W3:Y:S02]  /*15a70*/  SYNCS.PHASECHK.TRANS64.TRYWAIT P0, [R16+URZ+0x30c00], R11 ;  /* 0x030c000b100075a7 */ /* 0x0044e4000800017f */
[----:B---3--:R-:W-:Y:S05]  /*15a80*/  @!P0 NANOSLEEP.SYNCS 0x989680 ;  /* 0x009896800000895d */ /* 0x008fea0003900000 */
[----:B------:R-:W3:Y:S02]  /*15a90*/  @!P0 SYNCS.PHASECHK.TRANS64 P0, [R16+URZ+0x30c00], R11 ;  /* 0x030c000b100085a7 */ /* 0x000ee4000800007f */
[----:B---3--:R-:W-:Y:S05]  /*15aa0*/  @!P0 BRA `(.L_x_2085) ;  /* 0xfffffffc00f08947 */ /* 0x008fea000383ffff */
[----:B------:R-:W-:Y:S05]  /*15ab0*/  BRA `(.L_x_2084) ;  /* 0xfffffeb800b87947 */ /* 0x000fea000383ffff */
.L_x_2090:
[----:B--2---:R2:W3:Y:S02]  /*15ac0*/  SYNCS.PHASECHK.TRANS64.TRYWAIT P0, [R6+URZ+0x30c10], R23 ;  /* 0x030c1017060075a7 */ /* 0x0044e4000800017f */
[----:B---3--:R-:W-:Y:S05]  /*15ad0*/  @!P0 NANOSLEEP.SYNCS 0x989680 ;  /* 0x009896800000895d */ /* 0x008fea0003900000 */
[----:B------:R-:W3:Y:S02]  /*15ae0*/  @!P0 SYNCS.PHASECHK.TRANS64 P0, [R6+URZ+0x30c10], R23 ;  /* 0x030c1017060085a7 */ /* 0x000ee4000800007f */
[----:B---3--:R-:W-:Y:S05]  /*15af0*/  @!P0 BRA `(.L_x_2090) ;  /* 0xfffffffc00f08947 */ /* 0x008fea000383ffff */
[----:B------:R-:W-:Y:S05]  /*15b00*/  BRA `(.L_x_2089) ;  /* 0xfffffec4006c7947 */ /* 0x000fea000383ffff */
.L_x_2094:
[----:B------:R1:W1:Y:S02]  /*15b10*/  SYNCS.PHASECHK.TRANS64.TRYWAIT P0, [R6+URZ+0x30c30], R23 ;  /* 0x030c3017060075a7 */ /* 0x000264000800017f */
[----:B-1----:R-:W-:Y:S05]  /*15b20*/  @!P0 NANOSLEEP.SYNCS 0x989680 ;  /* 0x009896800000895d */ /* 0x002fea0003900000 */
[----:B------:R-:W1:Y:S02]  /*15b30*/  @!P0 SYNCS.PHASECHK.TRANS64 P0, [R6+URZ+0x30c30], R23 ;  /* 0x030c3017060085a7 */ /* 0x000e64000800007f */
[----:B-1----:R-:W-:Y:S05]  /*15b40*/  @!P0 BRA `(.L_x_2094) ;  /* 0xfffffffc00f08947 */ /* 0x002fea000383ffff */
[----:B------:R-:W-:Y:S05]  /*15b50*/  BRA `(.L_x_2093) ;  /* 0xfffffec800747947 */ /* 0x000fea000383ffff */
.L_x_2102:
[----:B--2---:R2:W3:Y:S02]  /*15b60*/  SYNCS.PHASECHK.TRANS64.TRYWAIT P1, [R6+URZ+0x30c10], R23 ;  /* 0x030c1017060075a7 */ /* 0x0044e4000802017f */
[----:B---3--:R-:W-:Y:S05]  /*15b70*/  @!P1 NANOSLEEP.SYNCS 0x989680 ;  /* 0x009896800000995d */ /* 0x008fea0003900000 */
[----:B------:R-:W3:Y:S02]  /*15b80*/  @!P1 SYNCS.PHASECHK.TRANS64 P1, [R6+URZ+0x30c10], R23 ;  /* 0x030c1017060095a7 */ /* 0x000ee4000802007f */
[----:B---3--:R-:W-:Y:S05]  /*15b90*/  @!P1 BRA `(.L_x_2102) ;  /* 0xfffffffc00f09947 */ /* 0x008fea000383ffff */
[----:B------:R-:W-:Y:S05]  /*15ba0*/  BRA `(.L_x_2101) ;  /* 0xffffff1c008c7947 */ /* 0x000fea000383ffff */
.L_x_2106:
[----:B------:R1:W1:Y:S02]  /*15bb0*/  SYNCS.PHASECHK.TRANS64.TRYWAIT P1, [R6+URZ+0x30c30], R23 ;  /* 0x030c3017060075a7 */ /* 0x000264000802017f */
[----:B-1----:R-:W-:Y:S05]  /*15bc0*/  @!P1 NANOSLEEP.SYNCS 0x989680 ;  /* 0x009896800000995d */ /* 0x002fea0003900000 */
[----:B------:R-:W1:Y:S02]  /*15bd0*/  @!P1 SYNCS.PHASECHK.TRANS64 P1, [R6+URZ+0x30c30], R23 ;  /* 0x030c3017060095a7 */ /* 0x000e64000802007f */
[----:B-1----:R-:W-:Y:S05]  /*15be0*/  @!P1 BRA `(.L_x_2106) ;  /* 0xfffffffc00f09947 */ /* 0x002fea000383ffff */
[----:B------:R-:W-:Y:S05]  /*15bf0*/  BRA `(.L_x_2105) ;  /* 0xffffff20008c7947 */ /* 0x000fea000383ffff */
.L_x_2114:
[----:B--2---:R2:W3:Y:S02]  /*15c00*/  SYNCS.PHASECHK.TRANS64.TRYWAIT P0, [R6+URZ+0x30c10], R23 ;  /* 0x030c1017060075a7 */ /* 0x0044e4000800017f */
[----:B---3--:R-:W-:Y:S05]  /*15c10*/  @!P0 NANOSLEEP.SYNCS 0x989680 ;  /* 0x009896800000895d */ /* 0x008fea0003900000 */
[----:B------:R-:W3:Y:S02]  /*15c20*/  @!P0 SYNCS.PHASECHK.TRANS64 P0, [R6+URZ+0x30c10], R23 ;  /* 0x030c1017060085a7 */ /* 0x000ee4000800007f */
[----:B---3--:R-:W-:Y:S05]  /*15c30*/  @!P0 BRA `(.L_x_2114) ;  /* 0xfffffffc00f08947 */ /* 0x008fea000383ffff */
[----:B------:R-:W-:Y:S05]  /*15c40*/  BRA `(.L_x_2113) ;  /* 0xffffff6800e47947 */ /* 0x000fea000383ffff */
.L_x_2118:
[----:B------:R1:W1:Y:S02]  /*15c50*/  SYNCS.PHASECHK.TRANS64.TRYWAIT P0, [R6+URZ+0x30c30], R23 ;  /* 0x030c3017060075a7 */ /* 0x000264000800017f */
[----:B-1----:R-:W-:Y:S05]  /*15c60*/  @!P0 NANOSLEEP.SYNCS 0x989680 ;  /* 0x009896800000895d */ /* 0x002fea0003900000 */
[----:B------:R-:W1:Y:S02]  /*15c70*/  @!P0 SYNCS.PHASECHK.TRANS64 P0, [R6+URZ+0x30c30], R23 ;  /* 0x030c3017060085a7 */ /* 0x000e64000800007f */
[----:B-1----:R-:W-:Y:S05]  /*15c80*/  @!P0 BRA `(.L_x_2118) ;  /* 0xfffffffc00f08947 */ /* 0x002fea000383ffff */
[----:B------:R-:W-:Y:S05]  /*15c90*/  BRA `(.L_x_2117) ;  /* 0xffffff6c00e47947 */ /* 0x000fea000383ffff */
.L_x_2164:
[----:B-1----:R1:W2:Y:S02]  /*15ca0*/  SYNCS.PHASECHK.TRANS64.TRYWAIT P0, [R15+URZ+0x30c20], R0 ;  /* 0x030c20000f0075a7 */ /* 0x0022a4000800017f */
[----:B--2---:R-:W-:Y:S05]  /*15cb0*/  @!P0 NANOSLEEP.SYNCS 0x989680 ;  /* 0x009896800000895d */ /* 0x004fea0003900000 */
[----:B------:R-:W2:Y:S02]  /*15cc0*/  @!P0 SYNCS.PHASECHK.TRANS64 P0, [R15+URZ+0x30c20], R0 ;  /* 0x030c20000f0085a7 */ /* 0x000ea4000800007f */
[----:B--2---:R-:W-:Y:S05]  /*15cd0*/  @!P0 BRA `(.L_x_2164) ;  /* 0xfffffffc00f08947 */ /* 0x004fea000383ffff */
[----:B------:R-:W-:Y:S05]  /*15ce0*/  BRA `(.L_x_2192) ;  /* 0xffffffe000e87947 */ /* 0x000fea000383ffff */
.L_x_2168:
[----:B--2---:R2:W3:Y:S02]  /*15cf0*/  SYNCS.PHASECHK.TRANS64.TRYWAIT P1, [R15+URZ+0x30c40], R18 ;  /* 0x030c40120f0075a7 */ /* 0x0044e4000802017f */
[----:B---3--:R-:W-:Y:S05]  /*15d00*/  @!P1 NANOSLEEP.SYNCS 0x989680 ;  /* 0x009896800000995d */ /* 0x008fea0003900000 */
[----:B------:R-:W3:Y:S02]  /*15d10*/  @!P1 SYNCS.PHASECHK.TRANS64 P1, [R15+URZ+0x30c40], R18 ;  /* 0x030c40120f0095a7 */ /* 0x000ee4000802007f */
[----:B---3--:R-:W-:Y:S05]  /*15d20*/  @!P1 BRA `(.L_x_2168) ;  /* 0xfffffffc00f09947 */ /* 0x008fea000383ffff */
[----:B------:R-:W-:Y:S05]  /*15d30*/  BRA `(.L_x_2193) ;  /* 0xffffffe800507947 */ /* 0x000fea000383ffff */
.L_x_2170:
[----:B-1----:R1:W3:Y:S02]  /*15d40*/  SYNCS.PHASECHK.TRANS64.TRYWAIT P1, [R15+URZ+0x30c28], R18 ;  /* 0x030c28120f0075a7 */ /* 0x0022e4000802017f */
[----:B---3--:R-:W-:Y:S05]  /*15d50*/  @!P1 NANOSLEEP.SYNCS 0x989680 ;  /* 0x009896800000995d */ /* 0x008fea0003900000 */
[----:B------:R-:W3:Y:S02]  /*15d60*/  @!P1 SYNCS.PHASECHK.TRANS64 P1, [R15+URZ+0x30c28], R18 ;  /* 0x030c28120f0095a7 */ /* 0x000ee4000802007f */
[----:B---3--:R-:W-:Y:S05]  /*15d70*/  @!P1 BRA `(.L_x_2170) ;  /* 0xfffffffc00f09947 */ /* 0x008fea000383ffff */
[----:B------:R-:W-:Y:S05]  /*15d80*/  BRA `(.L_x_2194) ;  /* 0xffffffe800d47947 */ /* 0x000fea000383ffff */
.L_x_2172:
[----:B---3--:R3:W4:Y:S02]  /*15d90*/  SYNCS.PHASECHK.TRANS64.TRYWAIT P1, [R15+URZ+0x30c48], R18 ;  /* 0x030c48120f0075a7 */ /* 0x008724000802017f */
[----:B----4-:R-:W-:Y:S05]  /*15da0*/  @!P1 NANOSLEEP.SYNCS 0x989680 ;  /* 0x009896800000995d */ /* 0x010fea0003900000 */
[----:B------:R-:W4:Y:S02]  /*15db0*/  @!P1 SYNCS.PHASECHK.TRANS64 P1, [R15+URZ+0x30c48], R18 ;  /* 0x030c48120f0095a7 */ /* 0x000f24000802007f */
[----:B----4-:R-:W-:Y:S05]  /*15dc0*/  @!P1 BRA `(.L_x_2172) ;  /* 0xfffffffc00f09947 */ /* 0x010fea000383ffff */
[----:B------:R-:W-:Y:S05]  /*15dd0*/  BRA `(.L_x_2195) ;  /* 0xffffffec00587947 */ /* 0x000fea000383ffff */
.L_x_2174:
[----:B------:R-:W-:-:S07]  /*15de0*/  SHF.L.U32 R4, R10, 0x1f, RZ ;  /* 0x0000001f0a047819 */ /* 0x000fce00000006ff */
.L_x_2196:
[----:B----4-:R4:W1:Y:S02]  /*15df0*/  SYNCS.PHASECHK.TRANS64.TRYWAIT P1, [R15+URZ+0x30c20], R4 ;  /* 0x030c20040f0075a7 */ /* 0x010864000802017f */
[----:B-1----:R-:W-:Y:S05]  /*15e00*/  @!P1 NANOSLEEP.SYNCS 0x989680 ;  /* 0x009896800000995d */ /* 0x002fea0003900000 */
[----:B------:R-:W1:Y:S02]  /*15e10*/  @!P1 SYNCS.PHASECHK.TRANS64 P1, [R15+URZ+0x30c20], R4 ;  /* 0x030c20040f0095a7 */ /* 0x000e64000802007f */
[----:B-1----:R-:W-:Y:S05]  /*15e20*/  @!P1 BRA `(.L_x_2196) ;  /* 0xfffffffc00f09947 */ /* 0x002fea000383ffff */
[----:B------:R-:W-:Y:S05]  /*15e30*/  BRA `(.L_x_2197) ;  /* 0xffffffec00c07947 */ /* 0x000fea000383ffff */
.L_x_2177:
[----:B----4-:R4:W1:Y:S02]  /*15e40*/  SYNCS.PHASECHK.TRANS64.TRYWAIT P1, [R15+URZ+0x30c40], R12 ;  /* 0x030c400c0f0075a7 */ /* 0x010864000802017f */
[----:B-1----:R-:W-:Y:S05]  /*15e50*/  @!P1 NANOSLEEP.SYNCS 0x989680 ;  /* 0x009896800000995d */ /* 0x002fea0003900000 */
[----:B------:R-:W1:Y:S02]  /*15e60*/  @!P1 SYNCS.PHASECHK.TRANS64 P1, [R15+URZ+0x30c40], R12 ;  /* 0x030c400c0f0095a7 */ /* 0x000e64000802007f */
[----:B-1----:R-:W-:Y:S05]  /*15e70*/  @!P1 BRA `(.L_x_2177) ;  /* 0xfffffffc00f09947 */ /* 0x002fea000383ffff */
[----:B------:R-:W-:Y:S05]  /*15e80*/  BRA `(.L_x_2198) ;  /* 0xfffffff000607947 */ /* 0x000fea000383ffff */
.L_x_2179:
[----:B-1----:R1:W2:Y:S02]  /*15e90*/  SYNCS.PHASECHK.TRANS64.TRYWAIT P1, [R15+URZ+0x30c28], R12 ;  /* 0x030c280c0f0075a7 */ /* 0x0022a4000802017f */
[----:B--2---:R-:W-:Y:S05]  /*15ea0*/  @!P1 NANOSLEEP.SYNCS 0x989680 ;  /* 0x009896800000995d */ /* 0x004fea0003900000 */
[----:B------:R-:W2:Y:S02]  /*15eb0*/  @!P1 SYNCS.PHASECHK.TRANS64 P1, [R15+URZ+0x30c28], R12 ;  /* 0x030c280c0f0095a7 */ /* 0x000ea4000802007f */
[----:B--2---:R-:W-:Y:S05]  /*15ec0*/  @!P1 BRA `(.L_x_2179) ;  /* 0xfffffffc00f09947 */ /* 0x004fea000383ffff */
[----:B------:R-:W-:Y:S05]  /*15ed0*/  BRA `(.L_x_2199) ;  /* 0xfffffff000d87947 */ /* 0x000fea000383ffff */
.L_x_2181:
[----:B------:R1:W1:Y:S02]  /*15ee0*/  SYNCS.PHASECHK.TRANS64.TRYWAIT P0, [R3+URZ+0x30c40], R0 ;  /* 0x030c4000030075a7 */ /* 0x000264000800017f */
[----:B-1----:R-:W-:Y:S05]  /*15ef0*/  @!P0 NANOSLEEP.SYNCS 0x989680 ;  /* 0x009896800000895d */ /* 0x002fea0003900000 */
[----:B------:R-:W1:Y:S02]  /*15f00*/  @!P0 SYNCS.PHASECHK.TRANS64 P0, [R3+URZ+0x30c40], R0 ;  /* 0x030c4000030085a7 */ /* 0x000e64000800007f */
[----:B-1----:R-:W-:Y:S05]  /*15f10*/  @!P0 BRA `(.L_x_2181) ;  /* 0xfffffffc00f08947 */ /* 0x002fea000383ffff */
[----:B------:R-:W-:Y:S05]  /*15f20*/  BRA `(.L_x_2200) ;  /* 0xfffffff4006c7947 */ /* 0x000fea000383ffff */
.L_x_2183:
[----:B------:R-:W-:Y:S01]  /*15f30*/  BSSY B0, `(.L_x_2201) ;  /* 0x0000006000007945 */ /* 0x000fe20003800000 */
[----:B------:R-:W-:-:S07]  /*15f40*/  MOV R15, 0xffffffff ;  /* 0xffffffff000f7802 */ /* 0x000fce0000000f00 */
[----:B---3--:R-:W-:Y:S05]  /*15f50*/  WARPSYNC.COLLECTIVE R15, `(.L_x_2202) ;  /* 0x000000000f0c7348 */ /* 0x008fea0003c00000 */
[----:B------:R-:W-:Y:S02]  /*15f60*/  ELECT P6, UR62, PT ;  /* 0x00000000003e782f */ /* 0x000fe400038c0000 */
[----:B------:R-:W-:Y:S01]  /*15f70*/  MOV R14, UR62 ;  /* 0x0000003e000e7c02 */ /* 0x000fe20008000f00 */
[----:B---3--:R-:W-:Y:S10]  /*15f80*/  ENDCOLLECTIVE ;  /* 0x000000000000791b */ /* 0x008ff40003800000 */
.L_x_2202:
[----:B------:R-:W-:Y:S05]  /*15f90*/  BSYNC B0 ;  /* 0x0000000000007941 */ /* 0x000fea0003800000 */
.L_x_2201:
[----:B------:R-:W-:Y:S05]  /*15fa0*/  BRA `(.L_x_2203) ;  /* 0xfffffff800007947 */ /* 0x000fea000383ffff */
.L_x_2185:
[----:B-1----:R1:W2:Y:S02]  /*15fb0*/  SYNCS.PHASECHK.TRANS64.TRYWAIT P0, [R7+URZ], R4 ;  /* 0x00000004070075a7 */ /* 0x0022a4000800017f */
[----:B--2---:R-:W-:Y:S05]  /*15fc0*/  @!P0 NANOSLEEP.SYNCS 0x989680 ;  /* 0x009896800000895d */ /* 0x004fea0003900000 */
[----:B------:R-:W2:Y:S02]  /*15fd0*/  @!P0 SYNCS.PHASECHK.TRANS64 P0, [R7+URZ], R4 ;  /* 0x00000004070085a7 */ /* 0x000ea4000800007f */
[----:B--2---:R-:W-:Y:S05]  /*15fe0*/  @!P0 BRA `(.L_x_2185) ;  /* 0xfffffffc00f08947 */ /* 0x004fea000383ffff */
[----:B------:R-:W-:Y:S05]  /*15ff0*/  BRA `(.L_x_2204) ;  /* 0xfffffff800407947 */ /* 0x000fea000383ffff */
.L_x_2186:
[----:B--2---:R2:W4:Y:S02]  /*16000*/  SYNCS.PHASECHK.TRANS64.TRYWAIT P0, [R3+URZ], R2 ;  /* 0x00000002030075a7 */ /* 0x004524000800017f */
[----:B----4-:R-:W-:Y:S05]  /*16010*/  @!P0 NANOSLEEP.SYNCS 0x989680 ;  /* 0x009896800000895d */ /* 0x010fea0003900000 */
[----:B------:R-:W4:Y:S02]  /*16020*/  @!P0 SYNCS.PHASECHK.TRANS64 P0, [R3+URZ], R2 ;  /* 0x00000002030085a7 */ /* 0x000f24000800007f */
[----:B----4-:R-:W-:Y:S05]  /*16030*/  @!P0 BRA `(.L_x_2186) ;  /* 0xfffffffc00f08947 */ /* 0x010fea000383ffff */
[----:B------:R-:W-:Y:S05]  /*16040*/  BRA `(.L_x_2205) ;  /* 0xfffffff800347947 */ /* 0x000fea000383ffff */
.L_x_2188:
[----:B--2---:R2:W4:Y:S02]  /*16050*/  SYNCS.PHASECHK.TRANS64.TRYWAIT P0, [R5+URZ], R4 ;  /* 0x00000004050075a7 */ /* 0x004524000800017f */
[----:B----4-:R-:W-:Y:S05]  /*16060*/  @!P0 NANOSLEEP.SYNCS 0x989680 ;  /* 0x009896800000895d */ /* 0x010fea0003900000 */
[----:B------:R-:W4:Y:S02]  /*16070*/  @!P0 SYNCS.PHASECHK.TRANS64 P0, [R5+URZ], R4 ;  /* 0x00000004050085a7 */ /* 0x000f24000800007f */
[----:B----4-:R-:W-:Y:S05]  /*16080*/  @!P0 BRA `(.L_x_2188) ;  /* 0xfffffffc00f08947 */ /* 0x010fea000383ffff */
[----:B------:R-:W-:Y:S05]  /*16090*/  BRA `(.L_x_2206) ;  /* 0xfffffff800387947 */ /* 0x000fea000383ffff */
.L_x_2207:
        /* <DEDUP_REMOVED lines=14> */
.L_x_3733:


//--------------------- .text._ZN7cutlass13device_kernelIN5flash32FlashAttnBwdPostprocessConvertdQIN4cute5tupleIJNS3_1CILi128EEENS5_ILi64EEEEEENS_10bfloat16_tEfNS_4arch4Sm90ELi256ENS3_8TiledMMAINS3_8MMA_AtomIJNS3_4SM904GMMA27MMA_64x64x16_F32BF16BF16_SSILNSF_5MajorE0ELSH_1ELNSF_7ScaleInE1ELSI_1EEEEEENS3_6LayoutINS4_IJNS5_ILi2EEENS5_ILi1EEESN_EEENS4_IJSN_NS5_ILi0EEESP_EEEEENS4_IJNS3_10UnderscoreESS_SS_EEEEELb0EEEEEvNT_6ParamsE --------------------------
	.section	.text._ZN7cutlass13device_kernelIN5flash32FlashAttnBwdPostprocessConvertdQIN4cute5tupleIJNS3_1CILi128EEENS5_ILi64EEEEEENS_10bfloat16_tEfNS_4arch4Sm90ELi256ENS3_8TiledMMAINS3_8MMA_AtomIJNS3_4SM904GMMA27MMA_64x64x16_F32BF16BF16_SSILNSF_5MajorE0ELSH_1ELNSF_7ScaleInE1ELSI_1EEEEEENS3_6LayoutINS4_IJNS5_ILi2EEENS5_ILi1EEESN_EEENS4_IJSN_NS5_ILi0EEESP_EEEEENS4_IJNS3_10UnderscoreESS_SS_EEEEELb0EEEEEvNT_6ParamsE,"ax",@progbits
	.align	128
.text._ZN7cutlass13device_kernelIN5flash32FlashAttnBwdPostprocessConvertdQIN4cute5tupleIJNS3_1CILi128EEENS5_ILi64EEEEEENS_10bfloat16_tEfNS_4arch4Sm90ELi256ENS3_8TiledMMAINS3_8MMA_AtomIJNS3_4SM904GMMA27MMA_64x64x16_F32BF16BF16_SSILNSF_5MajorE0ELSH_1ELNSF_7ScaleInE1ELSI_1EEEEEENS3_6LayoutINS4_IJNS5_ILi2EEENS5_ILi1EEESN_EEENS4_IJSN_NS5_ILi0EEESP_EEEEENS4_IJNS3_10UnderscoreESS_SS_EEEEELb0EEEEEvNT_6ParamsE:
        .type           _ZN7cutlass13device_kernelIN5flash32FlashAttnBwdPostprocessConvertdQIN4cute5tupleIJNS3_1CILi128EEENS5_ILi64EEEEEENS_10bfloat16_tEfNS_4arch4Sm90ELi256ENS3_8TiledMMAINS3_8MMA_AtomIJNS3_4SM904GMMA27MMA_64x64x16_F32BF16BF16_SSILNSF_5MajorE0ELSH_1ELNSF_7ScaleInE1ELSI_1EEEEEENS3_6LayoutINS4_IJNS5_ILi2EEENS5_ILi1EEESN_EEENS4_IJSN_NS5_ILi0EEESP_EEEEENS4_IJNS3_10UnderscoreESS_SS_EEEEELb0EEEEEvNT_6ParamsE,@function
        .size           _ZN7cutlass13device_kernelIN5flash32FlashAttnBwdPostprocessConvertdQIN4cute5tupleIJNS3_1CILi128EEENS5_ILi64EEEEEENS_10bfloat16_tEfNS_4arch4Sm90ELi256ENS3_8TiledMMAINS3_8MMA_AtomIJNS3_4SM904GMMA27MMA_64x64x16_F32BF16BF16_SSILNSF_5MajorE0ELSH_1ELNSF_7ScaleInE1ELSI_1EEEEEENS3_6LayoutINS4_IJNS5_ILi2EEENS5_ILi1EEESN_EEENS4_IJSN_NS5_ILi0EEESP_EEEEENS4_IJNS3_10UnderscoreESS_SS_EEEEELb0EEEEEvNT_6ParamsE,(.L_x_3734 - _ZN7cutlass13device_kernelIN5flash32FlashAttnBwdPostprocessConvertdQIN4cute5tupleIJNS3_1CILi128EEENS5_ILi64EEEEEENS_10bfloat16_tEfNS_4arch4Sm90ELi256ENS3_8TiledMMAINS3_8MMA_AtomIJNS3_4SM904GMMA27MMA_64x64x16_F32BF16BF16_SSILNSF_5MajorE0ELSH_1ELNSF_7ScaleInE1ELSI_1EEEEEENS3_6LayoutINS4_IJNS5_ILi2EEENS5_ILi1EEESN_EEENS4_IJSN_NS5_ILi0EEESP_EEEEENS4_IJNS3_10UnderscoreESS_SS_EEEEELb0EEEEEvNT_6ParamsE)
        .other          _ZN7cutlass13device_kernelIN5flash32FlashAttnBwdPostprocessConvertdQIN4cute5tupleIJNS3_1CILi128EEENS5_ILi64EEEEEENS_10bfloat16_tEfNS_4arch4Sm90ELi256ENS3_8TiledMMAINS3_8MMA_AtomIJNS3_4SM904GMMA27MMA_64x64x16_F32BF16BF16_SSILNSF_5MajorE0ELSH_1ELNSF_7ScaleInE1ELSI_1EEEEEENS3_6LayoutINS4_IJNS5_ILi2EEENS5_ILi1EEESN_EEENS4_IJSN_NS5_ILi0EEESP_EEEEENS4_IJNS3_10UnderscoreESS_SS_EEEEELb0EEEEEvNT_6ParamsE,@"STO_CUDA_ENTRY STV_DEFAULT"
_ZN7cutlass13device_kernelIN5flash32FlashAttnBwdPostprocessConvertdQIN4cute5tupleIJNS3_1CILi128EEENS5_ILi64EEEEEENS_10bfloat16_tEfNS_4arch4Sm90ELi256ENS3_8TiledMMAINS3_8MMA_AtomIJNS3_4SM904GMMA27MMA_64x64x16_F32BF16BF16_SSILNSF_5MajorE0ELSH_1ELNSF_7ScaleInE1ELSI_1EEEEEENS3_6LayoutINS4_IJNS5_ILi2EEENS5_ILi1EEESN_EEENS4_IJSN_NS5_ILi0EEESP_EEEEENS4_IJNS3_10UnderscoreESS_SS_EEEEELb0EEEEEvNT_6ParamsE:
[----:B------:R-:W-:Y:S08]  /*0000*/  LDC R1, c[0x0][0x28] ;  /* 0x00000a00ff017b82 */ /* 0x000ff00000000800 */
[----:B------:R-:W0:Y:S01]  /*0010*/  LDC.64 R2, c[0x0][0x278] ;  /* 0x00009e00ff027b82 */ /* 0x000e220000000a00 */
[----:B------:R-:W1:Y:S01]  /*0020*/  S2R R13, SR_CTAID.Z ;  /* 0x00000000000d7919 */ /* 0x000e620000002700 */
[----:B------:R-:W-:-:S06]  /*0030*/  ULDC.64 UR8, c[0x0][0x208] ;  /* 0x0000820000087ab9 */ /* 0x000fcc0000000a00 */
[----:B------:R-:W2:Y:S08]  /*0040*/  LDC.64 R10, c[0x0][0x270] ;  /* 0x00009c00ff0a7b82 */ /* 0x000eb00000000a00 */
[----:B------:R-:W1:Y:S01]  /*0050*/  LDC.64 R4, c[0x0][0x270] ;  /* 0x00009c00ff047b82 */ /* 0x000e620000000a00 */
[----:B0-----:R-:W-:-:S04]  /*0060*/  ISETP.NE.U32.AND P2, PT, R2, RZ, PT ;  /* 0x000000ff0200720c */ /* 0x001fc80003f45070 */
[----:B------:R-:W-:Y:S02]  /*0070*/  ISETP.NE.AND.EX P2, PT, R3, RZ, PT, P2 ;  /* 0x000000ff0300720c */ /* 0x000fe40003f45320 */
[----:B--2---:R-:W-:-:S04]  /*0080*/  ISETP.NE.U32.AND P1, PT, R10, RZ, PT ;  /* 0x000000ff0a00720c */ /* 0x004fc80003f25070 */
[----:B------:R-:W-:Y:S01]  /*0090*/  ISETP.NE.AND.EX P1, PT, R11, RZ, PT, P1 ;  /* 0x000000ff0b00720c */ /* 0x000fe20003f25310 */
[----:B------:R-:W-:Y:S01]  /*00a0*/  ULDC UR4, c[0x0][0x240] ;  /* 0x0000900000047ab9 */ /* 0x000fe20000000800 */
[----:B-1----:R-:W-:-:S05]  /*00b0*/  IMAD.WIDE R4, R13, 0x4, R4 ;  /* 0x000000040d047825 */ /* 0x002fca00078e0204 */
[----:B------:R-:W0:Y:S01]  /*00c0*/  @P2 LDC.64 R6, c[0x0][0x278] ;  /* 0x00009e00ff062b82 */ /* 0x000e220000000a00 */
[----:B------:R-:W-:-:S05]  /*00d0*/  IMAD.U32 R43, RZ, RZ, UR4 ;  /* 0x00000004ff2b7e24 */ /* 0x000fca000f8e00ff */
[----:B------:R1:W5:Y:S01]  /*00e0*/  @P1 LDG.E R9, desc[UR8][R4.64] ;  /* 0x0000000804091981 */ /* 0x000362000c1e1900 */
[----:B0-----:R-:W-:-:S05]  /*00f0*/  @P2 IMAD.WIDE R6, R13, 0x4, R6 ;  /* 0x000000040d062825 */ /* 0x001fca00078e0206 */
[----:B------:R1:W5:Y:S01]  /*0100*/  @P2 LDG.E R43, desc[UR8][R6.64] ;  /* 0x00000008062b2981 */ /* 0x000362000c1e1900 */
[----:B------:R-:W-:Y:S01]  /*0110*/  ISETP.NE.U32.AND P0, PT, R10, RZ, PT ;  /* 0x000000ff0a00720c */ /* 0x000fe20003f05070 */
[----:B------:R-:W0:Y:S03]  /*0120*/  S2R R3, SR_CTAID.X ;  /* 0x0000000000037919 */ /* 0x000e260000002500 */
[----:B------:R-:W-:Y:S01]  /*0130*/  ISETP.NE.AND.EX P0, PT, R11, RZ, PT, P0 ;  /* 0x000000ff0b00720c */ /* 0x000fe20003f05300 */
[----:B0-----:R-:W-:Y:S01]  /*0140*/  IMAD.SHL.U32 R40, R3, 0x80, RZ ;  /* 0x0000008003287824 */ /* 0x001fe200078e00ff */
[----:B-1----:R-:W-:Y:S11]  /*0150*/  @P2 BRA `(.L_x_2208) ;  /* 0x0000000000102947 */ /* 0x002ff60003800000 */
[----:B------:R-:W-:Y:S05]  /*0160*/  @!P1 BRA `(.L_x_2208) ;  /* 0x00000000000c9947 */ /* 0x000fea0003800000 */
[----:B------:R-:W2:Y:S04]  /*0170*/  LDG.E R0, desc[UR8][R4.64] ;  /* 0x0000000804007981 */ /* 0x000ea8000c1e1900 */
[----:B-----5:R-:W2:Y:S02]  /*0180*/  LDG.E R43, desc[UR8][R4.64+0x4] ;  /* 0x00000408042b7981 */ /* 0x020ea4000c1e1900 */
[----:B--2---:R-:W-:-:S07]  /*0190*/  IMAD.IADD R43, R43, 0x1, -R0 ;  /* 0x000000012b2b7824 */ /* 0x004fce00078e0a00 */
.L_x_2208:
[----:B-----5:R-:W-:-:S13]  /*01a0*/  ISETP.LE.AND P2, PT, R43, R40, PT ;  /* 0x000000282b00720c */ /* 0x020fda0003f43270 */
[----:B------:R-:W-:Y:S05]  /*01b0*/  @P0 EXIT P2 ;  /* 0x000000000000094d */ /* 0x000fea0001000000 */
[----:B------:R-:W0:Y:S01]  /*01c0*/  S2R R6, SR_CTAID.Y ;  /* 0x0000000000067919 */ /* 0x000e220000002600 */
[----:B------:R-:W-:Y:S01]  /*01d0*/  @P1 IMAD R0, R13, 0x80, R9 ;  /* 0x000000800d001824 */ /* 0x000fe200078e0209 */
[----:B------:R-:W1:Y:S01]  /*01e0*/  LDC.64 R14, c[0x0][0x228] ;  /* 0x00008a00ff0e7b82 */ /* 0x000e620000000a00 */
[----:B------:R-:W-:Y:S01]  /*01f0*/  CS2R R10, SRZ ;  /* 0x00000000000a7805 */ /* 0x000fe2000001ff00 */
[----:B------:R-:W2:Y:S01]  /*0200*/  S2R R46, SR_TID.X ;  /* 0x00000000002e7919 */ /* 0x000ea20000002100 */
[----:B------:R-:W-:Y:S01]  /*0210*/  IMAD.SHL.U32 R7, R3, 0x2000, RZ ;  /* 0x0000200003077824 */ /* 0x000fe200078e00ff */
[----:B------:R-:W-:Y:S01]  /*0220*/  @P1 SHF.R.S32.HI R5, RZ, 0x1f, R0 ;  /* 0x0000001fff051819 */ /* 0x000fe20000011400 */
[----:B------:R-:W-:Y:S01]  /*0230*/  BSSY B0, `(.L_x_2209) ;  /* 0x0000030000007945 */ /* 0x000fe20003800000 */
[----:B------:R-:W3:Y:S01]  /*0240*/  S2R R2, SR_CgaCtaId ;  /* 0x0000000000027919 */ /* 0x000ee20000008800 */
[----:B------:R-:W-:Y:S01]  /*0250*/  SEL R4, R13, RZ, !P0 ;  /* 0x000000ff0d047207 */ /* 0x000fe20004000000 */
[----:B------:R-:W4:Y:S01]  /*0260*/  LDC.64 R16, c[0x0][0x230] ;  /* 0x00008c00ff107b82 */ /* 0x000f220000000a00 */
[----:B------:R-:W-:-:S05]  /*0270*/  @P1 LEA.HI R5, R5, R0, RZ, 0x7 ;  /* 0x0000000005051211 */ /* 0x000fca00078f38ff */
[----:B------:R-:W-:Y:S02]  /*0280*/  @P1 IMAD.SHL.U32 R5, R5, 0x40, RZ ;  /* 0x0000004005051824 */ /* 0x000fe400078e00ff */
[----:B------:R-:W5:Y:S03]  /*0290*/  LDC.64 R18, c[0x0][0x210] ;  /* 0x00008400ff127b82 */ /* 0x000f660000000a00 */
[----:B------:R-:W-:-:S04]  /*02a0*/  @P1 LOP3.LUT R5, R5, 0xffffe000, RZ, 0xc0, !PT ;  /* 0xffffe00005051812 */ /* 0x000fc800078ec0ff */
[----:B------:R-:W-:Y:S02]  /*02b0*/  @P1 MOV R10, R5 ;  /* 0x00000005000a1202 */ /* 0x000fe40000000f00 */
[----:B------:R-:W-:Y:S02]  /*02c0*/  @P1 SHF.R.S32.HI R11, RZ, 0x1f, R5 ;  /* 0x0000001fff0b1819 */ /* 0x000fe40000011405 */
[C---:B------:R-:W-:Y:S02]  /*02d0*/  IADD3 R10, P2, R7.reuse, R10, RZ ;  /* 0x0000000a070a7210 */ /* 0x040fe40007f5e0ff */
[----:B0-----:R-:W-:Y:S02]  /*02e0*/  SHF.R.S32.HI R5, RZ, 0x1f, R6 ;  /* 0x0000001fff057819 */ /* 0x001fe40000011406 */
[----:B------:R-:W-:Y:S02]  /*02f0*/  LEA.HI.X.SX32 R11, R7, R11, 0x1, P2 ;  /* 0x0000000b070b7211 */ /* 0x000fe400010f0eff */
[----:B------:R-:W-:Y:S01]  /*0300*/  SHF.R.S32.HI R7, RZ, 0x1f, R13 ;  /* 0x0000001fff077819 */ /* 0x000fe2000001140d */
[----:B-1----:R-:W-:-:S02]  /*0310*/  IMAD R0, R5, R14, RZ ;  /* 0x0000000e05007224 */ /* 0x002fc400078e02ff */
[----:B------:R-:W-:Y:S01]  /*0320*/  IMAD.WIDE.U32 R10, R6, R14, R10 ;  /* 0x0000000e060a7225 */ /* 0x000fe200078e000a */
[----:B------:R-:W-:Y:S02]  /*0330*/  SEL R7, R7, RZ, !P0 ;  /* 0x000000ff07077207 */ /* 0x000fe40004000000 */
[----:B--2---:R-:W-:Y:S01]  /*0340*/  ISETP.NE.AND P0, PT, R46, RZ, PT ;  /* 0x000000ff2e00720c */ /* 0x004fe20003f05270 */
[----:B------:R-:W-:Y:S02]  /*0350*/  IMAD R15, R6, R15, R0 ;  /* 0x0000000f060f7224 */ /* 0x000fe400078e0200 */
[----:B----4-:R-:W-:Y:S02]  /*0360*/  IMAD R0, R7, R16, RZ ;  /* 0x0000001007007224 */ /* 0x010fe400078e02ff */
[----:B------:R-:W-:Y:S02]  /*0370*/  IMAD.IADD R11, R11, 0x1, R15 ;  /* 0x000000010b0b7824 */ /* 0x000fe400078e020f */
[----:B------:R-:W-:-:S02]  /*0380*/  IMAD R13, R4, R17, R0 ;  /* 0x00000011040d7224 */ /* 0x000fc400078e0200 */
[----:B------:R-:W-:-:S04]  /*0390*/  IMAD.WIDE.U32 R10, R4, R16, R10 ;  /* 0x00000010040a7225 */ /* 0x000fc800078e000a */
[----:B------:R-:W-:Y:S01]  /*03a0*/  IMAD.IADD R0, R11, 0x1, R13 ;  /* 0x000000010b007824 */ /* 0x000fe200078e020d */
[----:B-----5:R-:W-:-:S04]  /*03b0*/  LEA R18, P2, R10, R18, 0x2 ;  /* 0x000000120a127211 */ /* 0x020fc800078410ff */
[----:B------:R-:W-:Y:S01]  /*03c0*/  LEA.HI.X R0, R10, R19, R0, 0x2, P2 ;  /* 0x000000130a007211 */ /* 0x000fe200010f1400 */
[----:B---3--:R-:W-:Y:S08]  /*03d0*/  @P0 BRA `(.L_x_2210) ;  /* 0x0000000000540947 */ /* 0x008ff00003800000 */
[----:B------:R-:W0:Y:S01]  /*03e0*/  S2UR UR7, SR_CgaCtaId ;  /* 0x00000000000779c3 */ /* 0x000e220000008800 */
[----:B------:R-:W-:Y:S01]  /*03f0*/  UMOV UR6, 0x400 ;  /* 0x0000040000067882 */ /* 0x000fe20000000000 */
[----:B------:R-:W-:Y:S01]  /*0400*/  UMOV UR4, 0x1 ;  /* 0x0000000100047882 */ /* 0x000fe20000000000 */
[----:B------:R-:W-:Y:S01]  /*0410*/  IMAD.MOV.U32 R8, RZ, RZ, 0x8000 ;  /* 0x00008000ff087424 */ /* 0x000fe200078e00ff */
[----:B------:R-:W-:-:S04]  /*0420*/  UIADD3 UR4, -UR4, 0x100000, URZ ;  /* 0x0010000004047890 */ /* 0x000fc8000fffe13f */
[----:B------:R-:W-:Y:S02]  /*0430*/  USHF.L.U32 UR5, UR4, 0xb, URZ ;  /* 0x0000000b04057899 */ /* 0x000fe4000800063f */
[----:B------:R-:W-:Y:S01]  /*0440*/  USHF.L.U32 UR4, UR4, 0x1, URZ ;  /* 0x0000000104047899 */ /* 0x000fe2000800063f */
[----:B------:R-:W-:Y:S01]  /*0450*/  PLOP3.LUT P0, PT, PT, PT, PT, 0x80, 0x0 ;  /* 0x000000000000781c */ /* 0x000fe20003f0f070 */
[----:B------:R-:W-:Y:S01]  /*0460*/  UMOV UR10, 0x800 ;  /* 0x00000800000a7882 */ /* 0x000fe20000000000 */
[----:B0-----:R-:W-:-:S04]  /*0470*/  ULEA UR6, UR7, UR6, 0x18 ;  /* 0x0000000607067291 */ /* 0x001fc8000f8ec03f */
[----:B------:R-:W-:Y:S01]  /*0480*/  UIADD3 UR7, UR6, 0xc000, URZ ;  /* 0x0000c00006077890 */ /* 0x000fe2000fffe03f */
[----:B------:R-:W0:Y:S07]  /*0490*/  FENCE.VIEW.ASYNC.S ;  /* 0x00000000000073c6 */ /* 0x000e2e0000000000 */
[----:B0-----:R0:W1:Y:S02]  /*04a0*/  SYNCS.EXCH.64 URZ, [UR6+0xc000], UR4 ;  /* 0x00c00004063f75b2 */ /* 0x0010640008000100 */
[----:B0-----:R-:W-:-:S02]  /*04b0*/  R2UR UR4, R18 ;  /* 0x00000000120472ca */ /* 0x001fc400000e0000 */
[----:B------:R-:W-:Y:S01]  /*04c0*/  R2UR UR5, R0 ;  /* 0x00000000000572ca */ /* 0x000fe200000e0000 */
[----:B-1----:R0:W-:-:S14]  /*04d0*/  SYNCS.ARRIVE.TRANS64 RZ, [UR6+0xc000], R8 ;  /* 0x00c00008ffff79a7 */ /* 0x0021dc0008000006 */
.L_x_2211:
[----:B------:R-:W-:Y:S01]  /*04e0*/  @P0 ELECT P2, URZ, PT ;  /* 0x00000000003f082f */ /* 0x000fe20003840000 */
[----:B------:R1:W-:-:S12]  /*04f0*/  UBLKCP.S.G [UR6], [UR4], UR10 ;  /* 0x00000006040073ba */ /* 0x0003d8000800020a */
[----:B------:R-:W-:Y:S02]  /*0500*/  @P2 PLOP3.LUT P0, PT, P2, PT, PT, 0x8, 0x0 ;  /* 0x000000000000281c */ /* 0x000fe4000170e170 */
[----:B------:R-:W-:-:S11]  /*0510*/  PLOP3.LUT P2, PT, PT, PT, PT, 0x8, 0x0 ;  /* 0x000000000000781c */ /* 0x000fd60003f4e170 */
[----:B-1----:R-:W-:Y:S05]  /*0520*/  @P0 BRA.U.ANY `(.L_x_2211) ;  /* 0xfffffffd00ec0947 */ /* 0x002fea000393ffff */
.L_x_2210:
[----:B------:R-:W-:Y:S05]  /*0530*/  BSYNC B0 ;  /* 0x0000000000007941 */ /* 0x000fea0003800000 */
.L_x_2209:
[----:B------:R-:W-:Y:S01]  /*0540*/  BAR.SYNC.DEFER_BLOCKING 0x0 ;  /* 0x0000000000007b1d */ /* 0x000fe20000010000 */
[----:B------:R-:W-:Y:S02]  /*0550*/  MOV R41, 0x400 ;  /* 0x0000040000297802 */ /* 0x000fe40000000f00 */
[----:B------:R-:W-:Y:S02]  /*0560*/  CS2R R50, SRZ ;  /* 0x0000000000327805 */ /* 0x000fe4000001ff00 */
[----:B------:R-:W-:Y:S01]  /*0570*/  SHF.L.U32 R0, RZ, 0x1f, RZ ;  /* 0x0000001fff007819 */ /* 0x000fe200000006ff */
[--C-:B------:R-:W-:Y:S01]  /*0580*/  @P1 IMAD.MOV.U32 R50, RZ, RZ, R9.reuse ;  /* 0x000000ffff321224 */ /* 0x100fe200078e0009 */
[----:B------:R-:W-:Y:S02]  /*0590*/  LEA R41, R2, R41, 0x18 ;  /* 0x0000002902297211 */ /* 0x000fe400078ec0ff */
[----:B------:R-:W-:-:S07]  /*05a0*/  @P1 SHF.R.S32.HI R51, RZ, 0x1f, R9 ;  /* 0x0000001fff331819 */ /* 0x000fce0000011409 */
.L_x_2212:
[----:B-1----:R1:W2:Y:S02]  /*05b0*/  SYNCS.PHASECHK.TRANS64.TRYWAIT P0, [R41+URZ+0xc000], R0 ;  /* 0x00c00000290075a7 */ /* 0x0022a4000800017f */
[----:B--2---:R-:W-:Y:S05]  /*05c0*/  @!P0 NANOSLEEP.SYNCS 0x989680 ;  /* 0x009896800000895d */ /* 0x004fea0003900000 */
[----:B------:R-:W2:Y:S02]  /*05d0*/  @!P0 SYNCS.PHASECHK.TRANS64 P0, [R41+URZ+0xc000], R0 ;  /* 0x00c00000290085a7 */ /* 0x000ea4000800007f */
[----:B--2---:R-:W-:Y:S05]  /*05e0*/  @!P0 BRA `(.L_x_2212) ;  /* 0xfffffffc00f08947 */ /* 0x004fea000383ffff */
[----:B------:R-:W-:Y:S01]  /*05f0*/  SHF.R.S32.HI R37, RZ, 0x1f, R46 ;  /* 0x0000001fff257819 */ /* 0x000fe2000001142e */
[----:B------:R-:W-:Y:S01]  /*0600*/  ULDC UR4, c[0x0][0x268] ;  /* 0x00009a0000047ab9 */ /* 0x000fe20000000800 */
[----:B------:R-:W-:Y:S01]  /*0610*/  ULDC.64 UR6, c[0x0][0x258] ;  /* 0x0000960000067ab9 */ /* 0x000fe20000000a00 */
[----:B------:R-:W-:Y:S01]  /*0620*/  VIADDMNMX R43, R43, -R40, 0x80, PT ;  /* 0x000000802b2b7446 */ /* 0x000fe20003800928 */
[----:B------:R-:W-:Y:S01]  /*0630*/  IMAD R5, R5, UR6, RZ ;  /* 0x0000000605057c24 */ /* 0x000fe2000f8e02ff */
[CC--:B-1----:R-:W-:Y:S01]  /*0640*/  LEA.HI R0, R37.reuse, R46.reuse, RZ, 0x7 ;  /* 0x0000002e25007211 */ /* 0x0c2fe200078f38ff */
[----:B------:R-:W-:Y:S01]  /*0650*/  BSSY B0, `(.L_x_2213) ;  /* 0x0000092000007945 */ /* 0x000fe20003800000 */
[----:B------:R-:W-:Y:S02]  /*0660*/  LEA.HI R48, R37, R46, RZ, 0x4 ;  /* 0x0000002e25307211 */ /* 0x000fe400078f20ff */
[C---:B------:R-:W-:Y:S01]  /*0670*/  LOP3.LUT R9, R0.reuse, 0xfffff80, RZ, 0xc0, !PT ;  /* 0x0fffff8000097812 */ /* 0x040fe200078ec0ff */
[----:B------:R-:W-:Y:S01]  /*0680*/  IMAD.SHL.U32 R0, R0, 0x20, RZ ;  /* 0x0000002000007824 */ /* 0x000fe200078e00ff */
[----:B------:R-:W-:-:S02]  /*0690*/  LOP3.LUT R11, R48, 0xfffffff0, RZ, 0xc0, !PT ;  /* 0xfffffff0300b7812 */ /* 0x000fc400078ec0ff */
[-C--:B------:R-:W-:Y:S02]  /*06a0*/  IADD3 R9, -R9, R46.reuse, RZ ;  /* 0x0000002e09097210 */ /* 0x080fe40007ffe1ff */
[----:B------:R-:W-:Y:S01]  /*06b0*/  LOP3.LUT R0, R0, 0x3ffff000, RZ, 0xc0, !PT ;  /* 0x3ffff00000007812 */ /* 0x000fe200078ec0ff */
[----:B------:R-:W-:Y:S01]  /*06c0*/  IMAD.IADD R42, R46, 0x1, -R11 ;  /* 0x000000012e2a7824 */ /* 0x000fe200078e0a0b */
[-C--:B------:R-:W-:Y:S02]  /*06d0*/  LEA.HI R2, R37, R46.reuse, RZ, 0x5 ;  /* 0x0000002e25027211 */ /* 0x080fe400078f28ff */
[----:B------:R-:W-:Y:S01]  /*06e0*/  SHF.R.U32.HI R48, RZ, 0x1, R48 ;  /* 0x00000001ff307819 */ /* 0x000fe20000011630 */
[----:B------:R-:W-:Y:S01]  /*06f0*/  IMAD R0, R9, 0x4, R0 ;  /* 0x0000000409007824 */ /* 0x000fe200078e0200 */
[----:B------:R-:W-:Y:S01]  /*0700*/  SHF.R.S32.HI R45, RZ, 0x1f, R42 ;  /* 0x0000001fff2d7819 */ /* 0x000fe2000001142a */
[----:B------:R-:W-:Y:S02]  /*0710*/  IMAD.SHL.U32 R2, R2, 0x20, RZ ;  /* 0x0000002002027824 */ /* 0x000fe400078e00ff */
[----:B------:R-:W-:Y:S01]  /*0720*/  IMAD R52, R0, 0x4, R41 ;  /* 0x0000000400347824 */ /* 0x000fe200078e0229 */
[----:B------:R-:W-:-:S02]  /*0730*/  LEA.HI R0, R37, R46, RZ, 0x3 ;  /* 0x0000002e25007211 */ /* 0x000fc400078f18ff */
[----:B------:R-:W-:Y:S02]  /*0740*/  LEA.HI R45, R45, R42, RZ, 0x3 ;  /* 0x0000002a2d2d7211 */ /* 0x000fe400078f18ff */
[----:B------:R-:W-:Y:S01]  /*0750*/  LOP3.LUT R23, R0, 0x1ffffff8, RZ, 0xc0, !PT ;  /* 0x1ffffff800177812 */ /* 0x000fe200078ec0ff */
[----:B------:R-:W1:Y:S01]  /*0760*/  LDS.128 R12, [R52+0x800] ;  /* 0x00080000340c7984 */ /* 0x000e620000000c00 */
[----:B------:R-:W-:Y:S02]  /*0770*/  SHF.R.S32.HI R0, RZ, 0x3, R0 ;  /* 0x00000003ff007819 */ /* 0x000fe40000011400 */
[----:B------:R-:W-:Y:S01]  /*0780*/  LOP3.LUT R21, R45, 0xfffffff8, RZ, 0xc0, !PT ;  /* 0xfffffff82d157812 */ /* 0x000fe200078ec0ff */
[----:B------:R-:W-:Y:S01]  /*0790*/  IMAD.IADD R44, R46, 0x1, -R23 ;  /* 0x000000012e2c7824 */ /* 0x000fe200078e0a17 */
[----:B------:R-:W-:Y:S01]  /*07a0*/  SHF.L.U32 R28, R0, 0x6, RZ ;  /* 0x00000006001c7819 */ /* 0x000fe200000006ff */
[----:B0-----:R-:W0:Y:S01]  /*07b0*/  LDS.128 R8, [R52] ;  /* 0x0000000034087984 */ /* 0x001e220000000c00 */
[----:B------:R-:W-:Y:S01]  /*07c0*/  LEA.HI R46, R37, R46, RZ, 0x6 ;  /* 0x0000002e252e7211 */ /* 0x000fe200078f30ff */
[----:B------:R-:W-:Y:S01]  /*07d0*/  IMAD.SHL.U32 R44, R44, 0x8, RZ ;  /* 0x000000082c2c7824 */ /* 0x000fe200078e00ff */
[----:B------:R-:W-:Y:S01]  /*07e0*/  LOP3.LUT R33, R28, 0x1c0, RZ, 0xc0, !PT ;  /* 0x000001c01c217812 */ /* 0x000fe200078ec0ff */
[----:B------:R-:W-:Y:S01]  /*07f0*/  IMAD.IADD R42, R42, 0x1, -R21 ;  /* 0x000000012a2a7824 */ /* 0x000fe200078e0a15 */
[----:B------:R-:W2:Y:S01]  /*0800*/  LDS.128 R24, [R52+0x2000] ;  /* 0x0020000034187984 */ /* 0x000ea20000000c00 */
[----:B------:R-:W-:Y:S01]  /*0810*/  IMAD.SHL.U32 R45, R45, 0x40, RZ ;  /* 0x000000402d2d7824 */ /* 0x000fe200078e00ff */
[----:B------:R-:W-:Y:S01]  /*0820*/  SHF.R.U32.HI R36, RZ, 0x3, R33 ;  /* 0x00000003ff247819 */ /* 0x000fe20000011621 */
[----:B------:R-:W-:Y:S01]  /*0830*/  IMAD.SHL.U32 R49, R42, 0x40, RZ ;  /* 0x000000402a317824 */ /* 0x000fe200078e00ff */
[----:B------:R-:W3:Y:S01]  /*0840*/  LDS.128 R20, [R52+0x1800] ;  /* 0x0018000034147984 */ /* 0x000ee20000000c00 */
[----:B------:R-:W-:Y:S01]  /*0850*/  LOP3.LUT R47, R33, 0x38, R44, 0xf8, !PT ;  /* 0x00000038212f7812 */ /* 0x000fe200078ef82c */
[----:B------:R-:W-:Y:S01]  /*0860*/  IMAD.SHL.U32 R46, R46, 0x8, RZ ;  /* 0x000000082e2e7824 */ /* 0x000fe200078e00ff */
[----:B------:R-:W-:Y:S01]  /*0870*/  LOP3.LUT R45, R45, 0x7ffffe00, RZ, 0xc0, !PT ;  /* 0x7ffffe002d2d7812 */ /* 0x000fe200078ec0ff */
[----:B------:R-:W4:Y:S01]  /*0880*/  LDS.128 R16, [R52+0x1000] ;  /* 0x0010000034107984 */ /* 0x000f220000000c00 */
[----:B------:R-:W-:-:S02]  /*0890*/  LOP3.LUT R47, R47, R36, RZ, 0x3c, !PT ;  /* 0x000000242f2f7212 */ /* 0x000fc400078e3cff */
[----:B------:R-:W-:Y:S01]  /*08a0*/  LOP3.LUT R49, R49, 0x1c0, RZ, 0xc0, !PT ;  /* 0x000001c031317812 */ /* 0x000fe200078ec0ff */
[----:B------:R-:W5:Y:S01]  /*08b0*/  LDS.128 R32, [R52+0x3000] ;  /* 0x0030000034207984 */ /* 0x000f620000000c00 */
[----:B------:R-:W-:Y:S02]  /*08c0*/  R2P PR, R42, 0x6 ;  /* 0x000000062a007804 */ /* 0x000fe40000000000 */
[----:B------:R-:W-:Y:S01]  /*08d0*/  LOP3.LUT R48, R49, 0x8, R48, 0xf8, !PT ;  /* 0x0000000831307812 */ /* 0x000fe200078ef830 */
[----:B------:R-:W5:Y:S01]  /*08e0*/  LDS.128 R28, [R52+0x2800] ;  /* 0x00280000341c7984 */ /* 0x000f620000000c00 */
[----:B------:R-:W-:-:S03]  /*08f0*/  SHF.R.U32.HI R49, RZ, 0x3, R49 ;  /* 0x00000003ff317819 */ /* 0x000fc60000011631 */
[----:B------:R-:W5:Y:S01]  /*0900*/  LDS.128 R36, [R52+0x3800] ;  /* 0x0038000034247984 */ /* 0x000f620000000c00 */
[----:B------:R-:W-:Y:S02]  /*0910*/  LOP3.LUT R48, R48, R49, RZ, 0x3c, !PT ;  /* 0x0000003130307212 */ /* 0x000fe400078e3cff */
[----:B------:R-:W-:Y:S02]  /*0920*/  LOP3.LUT R49, R2, 0x7ffffc00, RZ, 0xc0, !PT ;  /* 0x7ffffc0002317812 */ /* 0x000fe400078ec0ff */
[----:B------:R-:W-:Y:S02]  /*0930*/  LOP3.LUT R2, R47, 0x7ffffe00, R46, 0xf8, !PT ;  /* 0x7ffffe002f027812 */ /* 0x000fe400078ef82e */
[----:B------:R-:W-:Y:S01]  /*0940*/  IADD3 R42, R48, R45, R49 ;  /* 0x0000002d302a7210 */ /* 0x000fe20007ffe031 */
[----:B-1----:R-:W-:Y:S01]  /*0950*/  FMUL.FTZ R48, R15, UR4 ;  /* 0x000000040f307c20 */ /* 0x002fe20008410000 */
[----:B------:R-:W-:Y:S01]  /*0960*/  FMUL.FTZ R13, R13, UR4 ;  /* 0x000000040d0d7c20 */ /* 0x000fe20008410000 */
[----:B0-----:R-:W-:Y:S01]  /*0970*/  FMUL.FTZ R45, R9, UR4 ;  /* 0x00000004092d7c20 */ /* 0x001fe20008410000 */
[----:B------:R-:W-:Y:S01]  /*0980*/  FMUL.FTZ R46, R11, UR4 ;  /* 0x000000040b2e7c20 */ /* 0x000fe20008410000 */
[----:B------:R-:W-:Y:S01]  /*0990*/  FMUL.FTZ R9, R10, UR4 ;  /* 0x000000040a097c20 */ /* 0x000fe20008410000 */
[----:B------:R-:W-:Y:S01]  /*09a0*/  FMUL.FTZ R11, R14, UR4 ;  /* 0x000000040e0b7c20 */ /* 0x000fe20008410000 */
[----:B------:R-:W-:Y:S01]  /*09b0*/  FMUL.FTZ R10, R12, UR4 ;  /* 0x000000040c0a7c20 */ /* 0x000fe20008410000 */
[----:B--2---:R-:W-:Y:S01]  /*09c0*/  FMUL.FTZ R25, R25, UR4 ;  /* 0x0000000419197c20 */ /* 0x004fe20008410000 */
[----:B------:R-:W-:Y:S01]  /*09d0*/  FMUL.FTZ R8, R8, UR4 ;  /* 0x0000000408087c20 */ /* 0x000fe20008410000 */
[----:B------:R-:W-:Y:S01]  /*09e0*/  F2FP.BF16.F32.PACK_AB R9, R46, R9 ;  /* 0x000000092e09723e */ /* 0x000fe200000010ff */
[----:B---3--:R-:W-:Y:S01]  /*09f0*/  FMUL.FTZ R15, R20, UR4 ;  /* 0x00000004140f7c20 */ /* 0x008fe20008410000 */
[----:B------:R-:W-:Y:S01]  /*0a00*/  FMUL.FTZ R20, R21, UR4 ;  /* 0x0000000415147c20 */ /* 0x000fe20008410000 */
[----:B------:R-:W-:Y:S01]  /*0a10*/  FMUL.FTZ R21, R26, UR4 ;  /* 0x000000041a157c20 */ /* 0x000fe20008410000 */
[----:B------:R-:W-:Y:S01]  /*0a20*/  FMUL.FTZ R26, R27, UR4 ;  /* 0x000000041b1a7c20 */ /* 0x000fe20008410000 */
[----:B----4-:R-:W-:Y:S01]  /*0a30*/  FMUL.FTZ R14, R18, UR4 ;  /* 0x00000004120e7c20 */ /* 0x010fe20008410000 */
[----:B------:R-:W-:Y:S01]  /*0a40*/  FMUL.FTZ R19, R19, UR4 ;  /* 0x0000000413137c20 */ /* 0x000fe20008410000 */
[----:B------:R-:W-:Y:S01]  /*0a50*/  FMUL.FTZ R18, R24, UR4 ;  /* 0x0000000418127c20 */ /* 0x000fe20008410000 */
[----:B------:R-:W-:Y:S01]  /*0a60*/  FMUL.FTZ R12, R16, UR4 ;  /* 0x00000004100c7c20 */ /* 0x000fe20008410000 */
[----:B-----5:R-:W-:Y:S01]  /*0a70*/  FMUL.FTZ R27, R32, UR4 ;  /* 0x00000004201b7c20 */ /* 0x020fe20008410000 */
[----:B------:R-:W-:Y:S01]  /*0a80*/  FMUL.FTZ R32, R33, UR4 ;  /* 0x0000000421207c20 */ /* 0x000fe20008410000 */
[----:B------:R-:W-:Y:S01]  /*0a90*/  FMUL.FTZ R16, R22, UR4 ;  /* 0x0000000416107c20 */ /* 0x000fe20008410000 */
[----:B------:R-:W-:Y:S01]  /*0aa0*/  FMUL.FTZ R23, R23, UR4 ;  /* 0x0000000417177c20 */ /* 0x000fe20008410000 */
[----:B------:R-:W-:Y:S01]  /*0ab0*/  FMUL.FTZ R24, R30, UR4 ;  /* 0x000000041e187c20 */ /* 0x000fe20008410000 */
[----:B------:R-:W-:Y:S01]  /*0ac0*/  FMUL.FTZ R31, R31, UR4 ;  /* 0x000000041f1f7c20 */ /* 0x000fe20008410000 */
[----:B------:R-:W-:Y:S01]  /*0ad0*/  F2FP.BF16.F32.PACK_AB R10, R13, R10 ;  /* 0x0000000a0d0a723e */ /* 0x000fe200000010ff */
[----:B------:R-:W-:Y:S01]  /*0ae0*/  FMUL.FTZ R22, R28, UR4 ;  /* 0x000000041c167c20 */ /* 0x000fe20008410000 */
[----:B------:R-:W-:Y:S01]  /*0af0*/  FMUL.FTZ R33, R38, UR4 ;  /* 0x0000000426217c20 */ /* 0x000fe20008410000 */
[----:B------:R-:W-:Y:S01]  /*0b00*/  FMUL.FTZ R38, R39, UR4 ;  /* 0x0000000427267c20 */ /* 0x000fe20008410000 */
[----:B------:R-:W-:Y:S01]  /*0b10*/  IADD3 R39, R41, 0x8000, RZ ;  /* 0x0000800029277810 */ /* 0x000fe20007ffe0ff */
[----:B------:R-:W-:Y:S01]  /*0b20*/  FMUL.FTZ R29, R29, UR4 ;  /* 0x000000041d1d7c20 */ /* 0x000fe20008410000 */
[----:B------:R-:W-:Y:S01]  /*0b30*/  F2FP.BF16.F32.PACK_AB R13, R19, R14 ;  /* 0x0000000e130d723e */ /* 0x000fe200000010ff */
[----:B------:R-:W-:Y:S01]  /*0b40*/  FMUL.FTZ R30, R36, UR4 ;  /* 0x00000004241e7c20 */ /* 0x000fe20008410000 */
[----:B------:R-:W-:Y:S01]  /*0b50*/  F2FP.BF16.F32.PACK_AB R19, R31, R24 ;  /* 0x000000181f13723e */ /* 0x000fe200000010ff */
[----:B------:R-:W-:Y:S01]  /*0b60*/  IMAD.MOV.U32 R24, RZ, RZ, 0x20 ;  /* 0x00000020ff187424 */ /* 0x000fe200078e00ff */
[----:B------:R-:W-:Y:S01]  /*0b70*/  F2FP.BF16.F32.PACK_AB R14, R20, R15 ;  /* 0x0000000f140e723e */ /* 0x000fe200000010ff */
[----:B------:R-:W-:Y:S01]  /*0b80*/  FMUL.FTZ R37, R37, UR4 ;  /* 0x0000000425257c20 */ /* 0x000fe20008410000 */
[----:B------:R-:W-:Y:S01]  /*0b90*/  F2FP.BF16.F32.PACK_AB R15, R23, R16 ;  /* 0x00000010170f723e */ /* 0x000fe200000010ff */
[----:B------:R-:W-:-:S02]  /*0ba0*/  IMAD R23, R42, 0x2, R39 ;  /* 0x000000022a177824 */ /* 0x000fc400078e0227 */
[----:B------:R-:W-:Y:S01]  /*0bb0*/  FMUL.FTZ R17, R17, UR4 ;  /* 0x0000000411117c20 */ /* 0x000fe20008410000 */
[----:B------:R-:W-:Y:S01]  /*0bc0*/  SEL R24, R24, 0xffffffe0, !P1 ;  /* 0xffffffe018187807 */ /* 0x000fe20004800000 */
[----:B------:R-:W-:Y:S01]  /*0bd0*/  FMUL.FTZ R28, R34, UR4 ;  /* 0x00000004221c7c20 */ /* 0x000fe20008410000 */
[----:B------:R-:W-:Y:S01]  /*0be0*/  FMUL.FTZ R35, R35, UR4 ;  /* 0x0000000423237c20 */ /* 0x000fe20008410000 */
[----:B------:R-:W-:Y:S01]  /*0bf0*/  F2FP.BF16.F32.PACK_AB R16, R25, R18 ;  /* 0x000000121910723e */ /* 0x000fe200000010ff */
[----:B------:R-:W-:Y:S01]  /*0c00*/  VIADD R31, R23, 0x40 ;  /* 0x00000040171f7836 */ /* 0x000fe20000000000 */
[----:B------:R-:W-:Y:S01]  /*0c10*/  F2FP.BF16.F32.PACK_AB R18, R29, R22 ;  /* 0x000000161d12723e */ /* 0x000fe200000010ff */
[----:B------:R-:W-:Y:S01]  /*0c20*/  @P2 VIADD R31, R23, 0xffffffc0 ;  /* 0xffffffc0171f2836 */ /* 0x000fe20000000000 */
[----:B------:R-:W-:Y:S01]  /*0c30*/  F2FP.BF16.F32.PACK_AB R8, R45, R8 ;  /* 0x000000082d08723e */ /* 0x000fe200000010ff */
[--C-:B------:R-:W-:Y:S01]  /*0c40*/  IMAD R42, R42, 0x2, R41.reuse ;  /* 0x000000022a2a7824 */ /* 0x100fe200078e0229 */
[----:B------:R-:W-:Y:S01]  /*0c50*/  F2FP.BF16.F32.PACK_AB R11, R48, R11 ;  /* 0x0000000b300b723e */ /* 0x000fe200000010ff */
[----:B------:R-:W-:Y:S01]  /*0c60*/  IMAD R41, R2, 0x2, R41 ;  /* 0x0000000202297824 */ /* 0x000fe200078e0229 */
[----:B------:R-:W-:Y:S01]  /*0c70*/  F2FP.BF16.F32.PACK_AB R22, R37, R30 ;  /* 0x0000001e2516723e */ /* 0x000fe200000010ff */
[----:B------:R-:W-:Y:S01]  /*0c80*/  ULDC UR4, c[0x0][0x244] ;  /* 0x0000910000047ab9 */ /* 0x000fe20000000800 */
[----:B------:R-:W-:Y:S01]  /*0c90*/  F2FP.BF16.F32.PACK_AB R12, R17, R12 ;  /* 0x0000000c110c723e */ /* 0x000fe200000010ff */
[----:B------:R0:W-:Y:S01]  /*0ca0*/  STSM.16.M88.4 [R42+0x8000], R8 ;  /* 0x008000082a007844 */ /* 0x0001e20000000200 */
[----:B------:R-:W-:-:S02]  /*0cb0*/  IADD3 R30, R23, R24, RZ ;  /* 0x00000018171e7210 */ /* 0x000fc40007ffe0ff */
[----:B------:R-:W-:Y:S02]  /*0cc0*/  F2FP.BF16.F32.PACK_AB R17, R26, R21 ;  /* 0x000000151a11723e */ /* 0x000fe400000010ff */
[----:B------:R-:W-:Y:S01]  /*0cd0*/  F2FP.BF16.F32.PACK_AB R20, R32, R27 ;  /* 0x0000001b2014723e */ /* 0x000fe200000010ff */
[----:B------:R-:W-:Y:S01]  /*0ce0*/  IMAD.IADD R32, R24, 0x1, R31 ;  /* 0x0000000118207824 */ /* 0x000fe200078e021f */
[----:B------:R-:W-:Y:S01]  /*0cf0*/  F2FP.BF16.F32.PACK_AB R21, R35, R28 ;  /* 0x0000001c2315723e */ /* 0x000fe200000010ff */
[----:B------:R1:W-:Y:S01]  /*0d00*/  STSM.16.M88.4 [R30], R12 ;  /* 0x0000000c1e007844 */ /* 0x0003e20000000200 */
[----:B------:R-:W-:Y:S02]  /*0d10*/  F2FP.BF16.F32.PACK_AB R23, R38, R33 ;  /* 0x000000212617723e */ /* 0x000fe400000010ff */
[----:B------:R-:W-:Y:S01]  /*0d20*/  IADD3 R28, P0, R0, R50, RZ ;  /* 0x00000032001c7210 */ /* 0x000fe20007f1e0ff */
[----:B------:R1:W-:Y:S01]  /*0d30*/  STSM.16.M88.4 [R31], R16 ;  /* 0x000000101f007844 */ /* 0x0003e20000000200 */
[----:B------:R-:W-:-:S02]  /*0d40*/  SHF.R.S32.HI R45, RZ, 0x1f, R44 ;  /* 0x0000001fff2d7819 */ /* 0x000fc4000001142c */
[----:B------:R-:W-:Y:S01]  /*0d50*/  LEA.HI.X.SX32 R29, R0, R51, 0x1, P0 ;  /* 0x00000033001d7211 */ /* 0x000fe200000f0eff */
[----:B------:R1:W-:Y:S01]  /*0d60*/  STSM.16.M88.4 [R32], R20 ;  /* 0x0000001420007844 */ /* 0x0003e20000000200 */
[----:B------:R-:W-:Y:S01]  /*0d70*/  BAR.SYNC.DEFER_BLOCKING 0x0 ;  /* 0x0000000000007b1d */ /* 0x000fe20000010000 */
[----:B------:R-:W-:Y:S01]  /*0d80*/  ISETP.GE.AND P0, PT, R44, UR4, PT ;  /* 0x000000042c007c0c */ /* 0x000fe2000bf06270 */
[C---:B0-----:R-:W-:Y:S02]  /*0d90*/  IMAD R9, R6.reuse, UR7, R5 ;  /* 0x0000000706097c24 */ /* 0x041fe4000f8e0205 */
[----:B------:R-:W-:Y:S01]  /*0da0*/  IMAD.WIDE.U32 R44, R6, UR6, R44 ;  /* 0x00000006062c7c25 */ /* 0x000fe2000f8e002c */
[C---:B------:R-:W-:Y:S01]  /*0db0*/  ISETP.GE.OR P3, PT, R0.reuse, R43, P0 ;  /* 0x0000002b0000720c */ /* 0x040fe20000766670 */
[----:B------:R-:W-:Y:S02]  /*0dc0*/  ULDC.64 UR4, c[0x0][0x260] ;  /* 0x0000980000047ab9 */ /* 0x000fe40000000a00 */
[----:B------:R-:W-:Y:S01]  /*0dd0*/  VIADD R5, R0, 0x20 ;  /* 0x0000002000057836 */ /* 0x000fe20000000000 */
[----:B------:R-:W-:Y:S01]  /*0de0*/  IADD3 R45, R45, R9, RZ ;  /* 0x000000092d2d7210 */ /* 0x000fe20007ffe0ff */
[----:B------:R-:W-:-:S02]  /*0df0*/  IMAD R7, R7, UR4, RZ ;  /* 0x0000000407077c24 */ /* 0x000fc4000f8e02ff */
[C---:B------:R-:W-:Y:S01]  /*0e00*/  VIADD R6, R0.reuse, 0x40 ;  /* 0x0000004000067836 */ /* 0x040fe20000000000 */
[-C--:B------:R-:W-:Y:S01]  /*0e10*/  ISETP.GE.OR P2, PT, R5, R43.reuse, P0 ;  /* 0x0000002b0500720c */ /* 0x080fe20000746670 */
[----:B------:R-:W-:Y:S02]  /*0e20*/  VIADD R0, R0, 0x60 ;  /* 0x0000006000007836 */ /* 0x000fe40000000000 */
[----:B------:R-:W-:Y:S01]  /*0e30*/  IMAD R9, R4, UR5, R7 ;  /* 0x0000000504097c24 */ /* 0x000fe2000f8e0207 */
[-C--:B------:R-:W-:Y:S01]  /*0e40*/  ISETP.GE.OR P1, PT, R6, R43.reuse, P0 ;  /* 0x0000002b0600720c */ /* 0x080fe20000726670 */
[----:B------:R-:W-:Y:S01]  /*0e50*/  IMAD.WIDE.U32 R4, R4, UR4, R44 ;  /* 0x0000000404047c25 */ /* 0x000fe2000f8e002c */
[----:B------:R-:W-:-:S03]  /*0e60*/  ISETP.GE.OR P0, PT, R0, R43, P0 ;  /* 0x0000002b0000720c */ /* 0x000fc60000706670 */
[----:B------:R-:W-:Y:S01]  /*0e70*/  IMAD.WIDE R6, R3, 0x80, R28 ;  /* 0x0000008003067825 */ /* 0x000fe200078e021c */
[----:B------:R1:W0:Y:S03]  /*0e80*/  LDS.128 R24, [R41+0xb000] ;  /* 0x00b0000029187984 */ /* 0x0002260000000c00 */
[----:B------:R-:W-:Y:S02]  /*0e90*/  IMAD R8, R2, 0x2, R39 ;  /* 0x0000000202087824 */ /* 0x000fe400078e0227 */
[----:B------:R-:W-:Y:S01]  /*0ea0*/  IMAD.IADD R3, R5, 0x1, R9 ;  /* 0x0000000105037824 */ /* 0x000fe200078e0209 */
[----:B------:R-:W-:Y:S06]  /*0eb0*/  @P3 BRA `(.L_x_2214) ;  /* 0x00000000002c3947 */ /* 0x000fec0003800000 */
[----:B------:R-:W2:Y:S01]  /*0ec0*/  LDS.128 R8, [R8] ;  /* 0x0000000008087984 */ /* 0x000ea20000000c00 */
[----:B------:R-:W-:Y:S01]  /*0ed0*/  ULDC.64 UR4, c[0x0][0x250] ;  /* 0x0000940000047ab9 */ /* 0x000fe20000000a00 */
[----:B------:R-:W-:Y:S02]  /*0ee0*/  IMAD.MOV.U32 R2, RZ, RZ, R4 ;  /* 0x000000ffff027224 */ /* 0x000fe400078e0004 */
[----:B-1----:R-:W-:Y:S02]  /*0ef0*/  IMAD R15, R7, UR4, RZ ;  /* 0x00000004070f7c24 */ /* 0x002fe4000f8e02ff */
[----:B------:R-:W-:-:S04]  /*0f00*/  IMAD.WIDE.U32 R12, R6, UR4, R2 ;  /* 0x00000004060c7c25 */ /* 0x000fc8000f8e0002 */
[----:B------:R-:W-:Y:S01]  /*0f10*/  IMAD R15, R6, UR5, R15 ;  /* 0x00000005060f7c24 */ /* 0x000fe2000f8e020f */
[----:B------:R-:W-:Y:S02]  /*0f20*/  ULDC.64 UR4, c[0x0][0x238] ;  /* 0x00008e0000047ab9 */ /* 0x000fe40000000a00 */
[----:B------:R-:W-:Y:S01]  /*0f30*/  LEA R14, P3, R12, UR4, 0x1 ;  /* 0x000000040c0e7c11 */ /* 0x000fe2000f8608ff */
[----:B------:R-:W-:-:S05]  /*0f40*/  IMAD.IADD R13, R13, 0x1, R15 ;  /* 0x000000010d0d7824 */ /* 0x000fca00078e020f */
[----:B------:R-:W-:-:S05]  /*0f50*/  LEA.HI.X R15, R12, UR5, R13, 0x1, P3 ;  /* 0x000000050c0f7c11 */ /* 0x000fca00098f0c0d */
[----:B--2---:R2:W-:Y:S02]  /*0f60*/  STG.E.128 desc[UR8][R14.64], R8 ;  /* 0x000000080e007986 */ /* 0x0045e4000c101d08 */
.L_x_2214:
[----:B------:R-:W-:Y:S05]  /*0f70*/  BSYNC B0 ;  /* 0x0000000000007941 */ /* 0x000fea0003800000 */
.L_x_2213:
[----:B--2---:R2:W3:Y:S01]  /*0f80*/  LDS.128 R8, [R41+0x9000] ;  /* 0x0090000029087984 */ /* 0x0044e20000000c00 */
        /* <DEDUP_REMOVED lines=15> */
.L_x_2216:
[----:B------:R-:W-:Y:S05]  /*1080*/  BSYNC B0 ;  /* 0x0000000000007941 */ /* 0x000fea0003800000 */
.L_x_2215:
[----:B---34-:R3:W4:Y:S01]  /*1090*/  LDS.128 R8, [R41+0xa000] ;  /* 0x00a0000029087984 */ /* 0x0187220000000c00 */
        /* <DEDUP_REMOVED lines=14> */
[----:B----4-:R1:W-:Y:S02]  /*1180*/  STG.E.128 desc[UR8][R14.64], R8 ;  /* 0x000000080e007986 */ /* 0x0103e4000c101d08 */
.L_x_2218:
[----:B------:R-:W-:Y:S05]  /*1190*/  BSYNC B0 ;  /* 0x0000000000007941 */ /* 0x000fea0003800000 */
.L_x_2217:
[----:B------:R-:W-:Y:S05]  /*11a0*/  @P0 EXIT ;  /* 0x000000000000094d */ /* 0x000fea0003800000 */
[----:B------:R-:W-:Y:S01]  /*11b0*/  IADD3 R5, P0, R6, 0x60, RZ ;  /* 0x0000006006057810 */ /* 0x000fe20007f1e0ff */
[----:B------:R-:W-:Y:S01]  /*11c0*/  ULDC.64 UR4, c[0x0][0x250] ;  /* 0x0000940000047ab9 */ /* 0x000fe20000000a00 */
[----:B------:R-:W-:-:S03]  /*11d0*/  IMAD.MOV.U32 R2, RZ, RZ, R4 ;  /* 0x000000ffff027224 */ /* 0x000fc600078e0004 */
        /* <DEDUP_REMOVED lines=8> */
[----:B0-----:R-:W-:Y:S01]  /*1260*/  STG.E.128 desc[UR8][R4.64], R24 ;  /* 0x0000001804007986 */ /* 0x001fe2000c101d08 */
[----:B------:R-:W-:Y:S05]  /*1270*/  EXIT ;  /* 0x000000000000794d */ /* 0x000fea0003800000 */
.L_x_2219:
        /* <DEDUP_REMOVED lines=16> */
.L_x_3734:


//--------------------- .text._ZN7cutlass13device_kernelIN5flash11enable_sm90INS1_16FlashAttnBwdSm90INS1_25CollectiveMainloopBwdSm90ILi2ELi2ELi2EN4cute5tupleIJNS5_1CILi1EEES8_S8_EEENS6_IJNS7_ILi128EEESA_NS7_ILi64EEEEEENS_10bfloat16_tEfNS_4arch4Sm90ELb0ELb1ELb1ELb1ELb1ELb1ELb0ELb0ELi2ELi1ELi2ELi2ELb0EEENS1_24CollectiveEpilogueBwdGQAISC_fSF_Li256ELb1ELb1EEENS1_19SingleTileSchedulerILb1ELb0ELb0ELi128EEEEEEEEEvNT_6ParamsE --------------------------
	.section	.text._ZN7cutlass13device_kernelIN5flash11enable_sm90INS1_16FlashAttnBwdSm90INS1_25CollectiveMainloopBwdSm90ILi2ELi2ELi2EN4cute5tupleIJNS5_1CILi1EEES8_S8_EEENS6_IJNS7_ILi128EEESA_NS7_ILi64EEEEEENS_10bfloat16_tEfNS_4arch4Sm90ELb0ELb1ELb1ELb1ELb1ELb1ELb0ELb0ELi2ELi1ELi2ELi2ELb0EEENS1_24CollectiveEpilogueBwdGQAISC_fSF_Li256ELb1ELb1EEENS1_19SingleTileSchedulerILb1ELb0ELb0ELi128EEEEEEEEEvNT_6ParamsE,"ax",@progbits
	.align	128
.text._ZN7cutlass13device_kernelIN5flash11enable_sm90INS1_16FlashAttnBwdSm90INS1_25CollectiveMainloopBwdSm90ILi2ELi2ELi2EN4cute5tupleIJNS5_1CILi1EEES8_S8_EEENS6_IJNS7_ILi128EEESA_NS7_ILi64EEEEEENS_10bfloat16_tEfNS_4arch4Sm90ELb0ELb1ELb1ELb1ELb1ELb1ELb0ELb0ELi2ELi1ELi2ELi2ELb0EEENS1_24CollectiveEpilogueBwdGQAISC_fSF_Li256ELb1ELb1EEENS1_19SingleTileSchedulerILb1ELb0ELb0ELi128EEEEEEEEEvNT_6ParamsE:
        .type           _ZN7cutlass13device_kernelIN5flash11enable_sm90INS1_16FlashAttnBwdSm90INS1_25CollectiveMainloopBwdSm90ILi2ELi2ELi2EN4cute5tupleIJNS5_1CILi1EEES8_S8_EEENS6_IJNS7_ILi128EEESA_NS7_ILi64EEEEEENS_10bfloat16_tEfNS_4arch4Sm90ELb0ELb1ELb1ELb1ELb1ELb1ELb0ELb0ELi2ELi1ELi2ELi2ELb0EEENS1_24CollectiveEpilogueBwdGQAISC_fSF_Li256ELb1ELb1EEENS1_19SingleTileSchedulerILb1ELb0ELb0ELi128EEEEEEEEEvNT_6ParamsE,@function
        .size           _ZN7cutlass13device_kernelIN5flash11enable_sm90INS1_16FlashAttnBwdSm90INS1_25CollectiveMainloopBwdSm90ILi2ELi2ELi2EN4cute5tupleIJNS5_1CILi1EEES8_S8_EEENS6_IJNS7_ILi128EEESA_NS7_ILi64EEEEEENS_10bfloat16_tEfNS_4arch4Sm90ELb0ELb1ELb1ELb1ELb1ELb1ELb0ELb0ELi2ELi1ELi2ELi2ELb0EEENS1_24CollectiveEpilogueBwdGQAISC_fSF_Li256ELb1ELb1EEENS1_19SingleTileSchedulerILb1ELb0ELb0ELi128EEEEEEEEEvNT_6ParamsE,(.L_x_3735 - _ZN7cutlass13device_kernelIN5flash11enable_sm90INS1_16FlashAttnBwdSm90INS1_25CollectiveMainloopBwdSm90ILi2ELi2ELi2EN4cute5tupleIJNS5_1CILi1EEES8_S8_EEENS6_IJNS7_ILi128EEESA_NS7_ILi64EEEEEENS_10bfloat16_tEfNS_4arch4Sm90ELb0ELb1ELb1ELb1ELb1ELb1ELb0ELb0ELi2ELi1ELi2ELi2ELb0EEENS1_24CollectiveEpilogueBwdGQAISC_fSF_Li256ELb1ELb1EEENS1_19SingleTileSchedulerILb1ELb0ELb0ELi128EEEEEEEEEvNT_6ParamsE)
        .other          _ZN7cutlass13device_kernelIN5flash11enable_sm90INS1_16FlashAttnBwdSm90INS1_25CollectiveMainloopBwdSm90ILi2ELi2ELi2EN4cute5tupleIJNS5_1CILi1EEES8_S8_EEENS6_IJNS7_ILi128EEESA_NS7_ILi64EEEEEENS_10bfloat16_tEfNS_4arch4Sm90ELb0ELb1ELb1ELb1ELb1ELb1ELb0ELb0ELi2ELi1ELi2ELi2ELb0EEENS1_24CollectiveEpilogueBwdGQAISC_fSF_Li256ELb1ELb1EEENS1_19SingleTileSchedulerILb1ELb0ELb0ELi128EEEEEEEEEvNT_6ParamsE,@"STO_CUDA_ENTRY STV_DEFAULT"
_ZN7cutlass13device_kernelIN5flash11enable_sm90INS1_16FlashAttnBwdSm90INS1_25CollectiveMainloopBwdSm90ILi2ELi2ELi2EN4cute5tupleIJNS5_1CILi1EEES8_S8_EEENS6_IJNS7_ILi128EEESA_NS7_ILi64EEEEEENS_10bfloat16_tEfNS_4arch4Sm90ELb0ELb1ELb1ELb1ELb1ELb1ELb0ELb0ELi2ELi1ELi2ELi2ELb0EEENS1_24CollectiveEpilogueBwdGQAISC_fSF_Li256ELb1ELb1EEENS1_19SingleTileSchedulerILb1ELb0ELb0ELi128EEEEEEEEEvNT_6ParamsE:
        /* <DEDUP_REMOVED lines=24> */
.L_x_2221:
[----:B------:R-:W-:Y:S05]  /*0180*/  BSYNC B0 ;  /* 0x0000000000007941 */ /* 0x000fea0003800000 */
.L_x_2220:
        /* <DEDUP_REMOVED lines=37> */
.L_x_2222:
        /* <DEDUP_REMOVED lines=22> */
.L_x_2223:
[----:B------:R-:W-:Y:S01]  /*0540*/  PLOP3.LUT P0, PT, PT, PT, UP0, 0x80, 0x0 ;  /* 0x000000000000781c */ /* 0x000fe20003f0f008 */
[----:B------:R-:W-:Y:S01]  /*0550*/  NOP ;  /* 0x0000000000007918 */ /* 0x000fe20000000000 */
[----:B------:R-:W-:Y:S01]  /*0560*/  ULDC.64 UR38, c[0x0][0x208] ;  /* 0x0000820000267ab9 */ /* 0x000fe20000000a00 */
[----:B------:R-:W-:Y:S01]  /*0570*/  BSSY B6, `(.L_x_2224) ;  /* 0x0001676000067945 */ /* 0x000fe20003800000 */
[----:B-12-4-:R-:W-:Y:S09]  /*0580*/  BAR.SYNC.DEFER_BLOCKING 0x0 ;  /* 0x0000000000007b1d */ /* 0x016ff20000010000 */
[----:B------:R-:W-:Y:S05]  /*0590*/  @!P0 BRA `(.L_x_2225) ;  /* 0x0000012000448947 */ /* 0x000fea0003800000 */
.L_x_2226:
        /* <DEDUP_REMOVED lines=24> */
.L_x_2227:
        /* <DEDUP_REMOVED lines=14> */
.L_x_2229:
[----:B------:R-:W-:-:S05]  /*0800*/  ULDC UR4, c[0x0][0x8c4] ;  /* 0x0002310000047ab9 */ /* 0x000fca0000000800 */
.L_x_2228:
        /* <DEDUP_REMOVED lines=19> */
.L_x_2231:
        /* <DEDUP_REMOVED lines=14> */
.L_x_2232:
        /* <DEDUP_REMOVED lines=11> */
.L_x_2233:
        /* <DEDUP_REMOVED lines=13> */
.L_x_2234:
        /* <DEDUP_REMOVED lines=50> */
.L_x_2235:
        /* <DEDUP_REMOVED lines=28> */
.L_x_2238:
        /* <DEDUP_REMOVED lines=15> */
.L_x_2237:
        /* <DEDUP_REMOVED lines=22> */
.L_x_2240:
        /* <DEDUP_REMOVED lines=15> */
.L_x_2239:
[----:B------:R-:W-:Y:S01]  /*13c0*/  SHF.R.S32.HI R6, RZ, 0x1f, R17 ;  /* 0x0000001fff067819 */ /* 0x000fe20000011411 */
[----:B------:R-:W-:-:S03]  /*13d0*/  UMOV UR4, 0xffffffff ;  /* 0xffffffff00047882 */ /* 0x000fc60000000000 */
[----:B------:R-:W-:-:S04]  /*13e0*/  LEA.HI R0, R6, R17, RZ, 0x7 ;  /* 0x0000001106007211 */ /* 0x000fc800078f38ff */
[----:B------:R-:W-:Y:S01]  /*13f0*/  SHF.R.S32.HI R18, RZ, 0x7, R0 ;  /* 0x00000007ff127819 */ /* 0x000fe20000011400 */
[----:B------:R-:W-:Y:S06]  /*1400*/  BRA.DIV UR4, `(.L_x_2241) ;  /* 0x0000015a04387947 */ /* 0x000fec000b800000 */
[----:B------:R1:W2:Y:S02]  /*1410*/  SHFL.IDX PT, R14, R18, RZ, 0x1f ;  /* 0x00001fff120e7589 */ /* 0x0002a400000e0000 */
.L_x_2389:
        /* <DEDUP_REMOVED lines=24> */
.L_x_2242:
        /* <DEDUP_REMOVED lines=162> */
.L_x_2255:
[----:B------:R-:W-:-:S06]  /*1fc0*/  ULOP3.LUT UR4, UR36, 0x1, URZ, 0xfc, !UPT ;  /* 0x0000000124047892 */ /* 0x000fcc000f8efc3f */
[----:B------:R-:W-:-:S05]  /*1fd0*/  IMAD.U32 R5, RZ, RZ, UR4 ;  /* 0x00000004ff057e24 */ /* 0x000fca000f8e00ff */
[----:B------:R-:W-:-:S13]  /*1fe0*/  ISETP.NE.AND P6, PT, R5, 0x3, PT ;  /* 0x000000030500780c */ /* 0x000fda0003fc5270 */
[----:B------:R-:W-:Y:S05]  /*1ff0*/  @!P6 BRA `(.L_x_2245) ;  /* 0x000000000004e947 */ /* 0x000fea0003800000 */
[----:B------:R-:W-:Y:S01]  /*2000*/  BPT.TRAP 0x1 ;  /* 0x000000040000795c */ /* 0x000fe20000300000 */
.L_x_2245:
[----:B------:R-:W-:Y:S02]  /*2010*/  LEA R6, R0, R16, 0x3 ;  /* 0x0000001000067211 */ /* 0x000fe400078e18ff */
[----:B------:R-:W-:-:S04]  /*2020*/  SHF.L.U32 R23, R4, 0x1f, RZ ;  /* 0x0000001f04177819 */ /* 0x000fc800000006ff */
[----:B------:R1:W2:Y:S01]  /*2030*/  SYNCS.PHASECHK.TRANS64.TRYWAIT P0, [R6+URZ+0x30c10], R23 ;  /* 0x030c1017060075a7 */ /* 0x0002a2000800017f */
[----:B------:R-:W-:Y:S05]  /*2040*/  @!P6 BRA `(.L_x_2246) ;  /* 0x000000000004e947 */ /* 0x000fea0003800000 */
[----:B------:R-:W-:Y:S01]  /*2050*/  BPT.TRAP 0x1 ;  /* 0x000000040000795c */ /* 0x000fe20000300000 */
.L_x_2246:
[----:B------:R-:W-:-:S05]  /*2060*/  VIADD R5, R16, 0x10000 ;  /* 0x0001000010057836 */ /* 0x000fca0000000000 */
[----:B------:R-:W-:-:S04]  /*2070*/  SHF.R.U32.HI R5, RZ, 0x4, R5 ;  /* 0x00000004ff057819 */ /* 0x000fc80000011605 */
[----:B------:R-:W-:Y:S01]  /*2080*/  LOP3.LUT R5, R5, 0x3fff, RZ, 0xc0, !PT ;  /* 0x00003fff05057812 */ /* 0x000fe200078ec0ff */
[----:B--2---:R-:W-:Y:S06]  /*2090*/  @P0 BRA `(.L_x_2247) ;  /* 0x0000000000080947 */ /* 0x004fec0003800000 */
[----:B------:R-:W2:Y:S02]  /*20a0*/  SYNCS.PHASECHK.TRANS64.TRYWAIT P0, [R6+URZ+0x30c10], R23 ;  /* 0x030c1017060075a7 */ /* 0x000ea4000800017f */
[----:B--2---:R-:W-:Y:S05]  /*20b0*/  @!P0 BRA `(.L_x_2248) ;  /* 0x0000014c00408947 */ /* 0x004fea0003800000 */
.L_x_2247:
        /* <DEDUP_REMOVED lines=65> */
.L_x_2249:
[----:B------:R1:W1:Y:S01]  /*24d0*/  SYNCS.PHASECHK.TRANS64.TRYWAIT P0, [R6+URZ+0x30c30], R23 ;  /* 0x030c3017060075a7 */ /* 0x000262000800017f */
[----:B------:R-:W-:Y:S05]  /*24e0*/  @!P6 BRA `(.L_x_2250) ;  /* 0x000000000004e947 */ /* 0x000fea0003800000 */
[----:B------:R-:W-:Y:S01]  /*24f0*/  BPT.TRAP 0x1 ;  /* 0x000000040000795c */ /* 0x000fe20000300000 */
.L_x_2250:
[----:B-1----:R-:W-:Y:S05]  /*2500*/  @P0 BRA `(.L_x_2251) ;  /* 0x0000000000080947 */ /* 0x002fea0003800000 */
[----:B------:R-:W1:Y:S02]  /*2510*/  SYNCS.PHASECHK.TRANS64.TRYWAIT P0, [R6+URZ+0x30c30], R23 ;  /* 0x030c3017060075a7 */ /* 0x000e64000800017f */
[----:B-1----:R-:W-:Y:S05]  /*2520*/  @!P0 BRA `(.L_x_2252) ;  /* 0x0000014800388947 */ /* 0x002fea0003800000 */
.L_x_2251:
        /* <DEDUP_REMOVED lines=1123> */
.L_x_2253:
        /* <DEDUP_REMOVED lines=68> */
.L_x_2254:
        /* <DEDUP_REMOVED lines=12> */
.L_x_2244:
        /* <DEDUP_REMOVED lines=18> */
[----:B------:R-:W-:Y:S01]  /*7180*/  MOV R21, 0x40000040 ;  /* 0x4000004000157802 */ /* 0x000fe20000000f00 */
[----:B------:R-:W-:Y:S01]  /*7190*/  IMAD.MOV.U32 R19, RZ, RZ, 0x40000040 ;  /* 0x40000040ff137424 */ /* 0x000fe200078e00ff */
[----:B------:R-:W5:Y:S03]  /*71a0*/  S2R R5, SR_TID.X ;  /* 0x0000000000057919 */ /* 0x000f660000002100 */
[----:B------:R-:W-:-:S02]  /*71b0*/  IMAD.U32 R14, RZ, RZ, UR4 ;  /* 0x00000004ff0e7e24 */ /* 0x000fc4000f8e00ff */
[----:B-----5:R-:W-:-:S05]  /*71c0*/  VIADD R8, R5, 0xffffff80 ;  /* 0xffffff8005087836 */ /* 0x020fca0000000000 */
[----:B------:R-:W-:-:S04]  /*71d0*/  SHF.R.S32.HI R7, RZ, 0x1f, R8 ;  /* 0x0000001fff077819 */ /* 0x000fc80000011408 */
[----:B------:R-:W-:-:S04]  /*71e0*/  LEA.HI R5, R7, R8, RZ, 0x5 ;  /* 0x0000000807057211 */ /* 0x000fc800078f28ff */
[----:B------:R-:W-:Y:S02]  /*71f0*/  LOP3.LUT R5, R5, 0xffffffe0, RZ, 0xc0, !PT ;  /* 0xffffffe005057812 */ /* 0x000fe400078ec0ff */
[----:B--2---:R-:W-:Y:S02]  /*7200*/  MOV R15, R10 ;  /* 0x0000000a000f7202 */ /* 0x004fe40000000f00 */
[----:B------:R-:W2:Y:S01]  /*7210*/  S2R R10, SR_TID.X ;  /* 0x00000000000a7919 */ /* 0x000ea20000002100 */
[----:B---3--:R-:W-:Y:S02]  /*7220*/  LEA.HI R9, R11, R12, RZ, 0x5 ;  /* 0x0000000c0b097211 */ /* 0x008fe400078f28ff */
[--C-:B----4-:R-:W-:Y:S02]  /*7230*/  SHF.R.S32.HI R11, RZ, 0x2, R6.reuse ;  /* 0x00000002ff0b7819 */ /* 0x110fe40000011406 */
[----:B------:R-:W-:Y:S02]  /*7240*/  SHF.R.S32.HI R6, RZ, 0x1f, R6 ;  /* 0x0000001fff067819 */ /* 0x000fe40000011406 */
[----:B------:R-:W-:Y:S01]  /*7250*/  SHF.R.S32.HI R13, RZ, 0x5, R9 ;  /* 0x00000005ff0d7819 */ /* 0x000fe20000011409 */
[----:B------:R-:W-:Y:S01]  /*7260*/  IMAD.IADD R9, R8, 0x1, -R5 ;  /* 0x0000000108097824 */ /* 0x000fe200078e0a05 */
[----:B------:R-:W-:-:S03]  /*7270*/  LEA.HI R12, R6, R11, RZ, 0x3 ;  /* 0x0000000b060c7211 */ /* 0x000fc600078f18ff */
[----:B------:R-:W-:Y:S01]  /*7280*/  IMAD R6, R13, -0x10, R14 ;  /* 0xfffffff00d067824 */ /* 0x000fe200078e020e */
[----:B------:R-:W-:Y:S02]  /*7290*/  LOP3.LUT R12, R12, 0xfffffff8, RZ, 0xc0, !PT ;  /* 0xfffffff80c0c7812 */ /* 0x000fe400078ec0ff */
[----:B------:R-:W-:Y:S02]  /*72a0*/  LEA.HI R13, R7, R8, RZ, 0x2 ;  /* 0x00000008070d7211 */ /* 0x000fe400078f10ff */
[----:B------:R-:W-:Y:S02]  /*72b0*/  IADD3 R6, R6, R12, -R11 ;  /* 0x0000000c06067210 */ /* 0x000fe40007ffe80b */
[----:B------:R-:W-:-:S05]  /*72c0*/  LOP3.LUT R13, R13, 0xfffffffc, RZ, 0xc0, !PT ;  /* 0xfffffffc0d0d7812 */ /* 0x000fca00078ec0ff */
[----:B------:R-:W-:Y:S01]  /*72d0*/  IMAD.IADD R8, R8, 0x1, -R13 ;  /* 0x0000000108087824 */ /* 0x000fe200078e0a0d */
[C---:B--2---:R-:W-:Y:S01]  /*72e0*/  IADD3 R17, R10.reuse, -0x80, RZ ;  /* 0xffffff800a117810 */ /* 0x044fe20007ffe0ff */
[----:B-1----:R-:W-:-:S03]  /*72f0*/  VIADD R18, R10, 0xffffff80 ;  /* 0xffffff800a127836 */ /* 0x002fc60000000000 */
[----:B------:R-:W-:-:S04]  /*7300*/  SHF.R.S32.HI R17, RZ, 0x1f, R17 ;  /* 0x0000001fff117819 */ /* 0x000fc80000011411 */
[----:B------:R-:W-:-:S04]  /*7310*/  LEA.HI R17, R17, R18, RZ, 0x7 ;  /* 0x0000001211117211 */ /* 0x000fc800078f38ff */
[----:B------:R-:W-:-:S04]  /*7320*/  SHF.R.S32.HI R17, RZ, 0x7, R17 ;  /* 0x00000007ff117819 */ /* 0x000fc80000011411 */
[----:B------:R-:W-:-:S04]  /*7330*/  LEA.HI R10, R17, R17, RZ, 0x1 ;  /* 0x00000011110a7211 */ /* 0x000fc800078f08ff */
[----:B------:R-:W-:Y:S02]  /*7340*/  LOP3.LUT R5, R10, 0xfffffffe, RZ, 0xc0, !PT ;  /* 0xfffffffe0a057812 */ /* 0x000fe400078ec0ff */
[----:B------:R-:W-:Y:S02]  /*7350*/  SHF.R.S32.HI R10, RZ, 0x1f, R9 ;  /* 0x0000001fff0a7819 */ /* 0x000fe40000011409 */
[----:B------:R-:W-:Y:S01]  /*7360*/  IADD3 R5, R17, -R5, RZ ;  /* 0x8000000511057210 */ /* 0x000fe20007ffe0ff */
[----:B------:R-:W-:Y:S01]  /*7370*/  IMAD.MOV.U32 R17, RZ, RZ, R15 ;  /* 0x000000ffff117224 */ /* 0x000fe200078e000f */
[CC--:B------:R-:W-:Y:S02]  /*7380*/  LEA.HI R7, R10.reuse, R9.reuse, RZ, 0x3 ;  /* 0x000000090a077211 */ /* 0x0c0fe400078f18ff */
[----:B------:R-:W-:Y:S01]  /*7390*/  LEA.HI R11, R10, R9, RZ, 0x2 ;  /* 0x000000090a0b7211 */ /* 0x000fe200078f10ff */
[----:B------:R-:W-:Y:S01]  /*73a0*/  IMAD R9, R5, -0x40, R6 ;  /* 0xffffffc005097824 */ /* 0x000fe200078e0206 */
[----:B------:R-:W-:-:S02]  /*73b0*/  SHF.R.S32.HI R10, RZ, 0x3, R7 ;  /* 0x00000003ff0a7819 */ /* 0x000fc40000011407 */
[----:B------:R-:W-:Y:S02]  /*73c0*/  SHF.R.S32.HI R7, RZ, 0x1f, R7 ;  /* 0x0000001fff077819 */ /* 0x000fe40000011407 */
[----:B------:R-:W-:Y:S02]  /*73d0*/  SHF.R.S32.HI R12, RZ, 0x2, R11 ;  /* 0x00000002ff0c7819 */ /* 0x000fe4000001140b */
[----:B------:R-:W-:Y:S02]  /*73e0*/  LEA.HI R7, R7, R10, RZ, 0x4 ;  /* 0x0000000a07077211 */ /* 0x000fe400078f20ff */
[----:B------:R-:W-:Y:S01]  /*73f0*/  LEA.HI R11, R11, R12, RZ, 0x1 ;  /* 0x0000000c0b0b7211 */ /* 0x000fe200078f08ff */
[C---:B------:R-:W-:Y:S01]  /*7400*/  VIADD R13, R12.reuse, 0x10 ;  /* 0x000000100c0d7836 */ /* 0x040fe20000000000 */
[----:B------:R-:W-:Y:S02]  /*7410*/  IADD3 R5, R12, 0x8, RZ ;  /* 0x000000080c057810 */ /* 0x000fe40007ffe0ff */
[----:B------:R-:W-:-:S02]  /*7420*/  LOP3.LUT R7, R7, 0x1ffffff0, RZ, 0xc0, !PT ;  /* 0x1ffffff007077812 */ /* 0x000fc400078ec0ff */
[----:B------:R-:W-:Y:S02]  /*7430*/  LOP3.LUT R11, R11, 0xfffffffe, RZ, 0xc0, !PT ;  /* 0xfffffffe0b0b7812 */ /* 0x000fe400078ec0ff */
[----:B------:R-:W-:Y:S01]  /*7440*/  LEA.HI R6, R5, R5, RZ, 0x1 ;  /* 0x0000000505067211 */ /* 0x000fe200078f08ff */
[----:B------:R-:W-:Y:S01]  /*7450*/  IMAD.IADD R10, R10, 0x1, -R7 ;  /* 0x000000010a0a7824 */ /* 0x000fe200078e0a07 */
[C---:B------:R-:W-:Y:S01]  /*7460*/  IADD3 R11, R12.reuse, -R11, RZ ;  /* 0x8000000b0c0b7210 */ /* 0x040fe20007ffe0ff */
[----:B------:R-:W-:Y:S01]  /*7470*/  VIADD R12, R12, 0x18 ;  /* 0x000000180c0c7836 */ /* 0x000fe20000000000 */
[----:B------:R-:W-:Y:S02]  /*7480*/  LOP3.LUT R14, R6, 0xfffffffe, RZ, 0xc0, !PT ;  /* 0xfffffffe060e7812 */ /* 0x000fe400078ec0ff */
[----:B------:R-:W-:Y:S01]  /*7490*/  LEA.HI R15, R13, R13, RZ, 0x1 ;  /* 0x0000000d0d0f7211 */ /* 0x000fe200078f08ff */
[----:B------:R-:W-:Y:S01]  /*74a0*/  IMAD R7, R10, 0x8, R11 ;  /* 0x000000080a077824 */ /* 0x000fe200078e020b */
[----:B------:R-:W-:-:S02]  /*74b0*/  IADD3 R14, R5, -R14, RZ ;  /* 0x8000000e050e7210 */ /* 0x000fc40007ffe0ff */
[--C-:B------:R-:W-:Y:S02]  /*74c0*/  SHF.R.S32.HI R5, RZ, 0x1, R6.reuse ;  /* 0x00000001ff057819 */ /* 0x100fe40000011406 */
[----:B------:R-:W-:Y:S01]  /*74d0*/  LOP3.LUT R18, R15, 0xfffffffe, RZ, 0xc0, !PT ;  /* 0xfffffffe0f127812 */ /* 0x000fe200078ec0ff */
[----:B------:R1:W-:Y:S01]  /*74e0*/  STL [R1+0x4c], R7 ;  /* 0x00004c0701007387 */ /* 0x0003e20000100800 */
[----:B------:R-:W-:Y:S02]  /*74f0*/  SHF.R.S32.HI R6, RZ, 0x1f, R6 ;  /* 0x0000001fff067819 */ /* 0x000fe40000011406 */
[--C-:B------:R-:W-:Y:S01]  /*7500*/  SHF.R.S32.HI R11, RZ, 0x1, R15.reuse ;  /* 0x00000001ff0b7819 */ /* 0x100fe2000001140f */
[----:B------:R-:W-:Y:S01]  /*7510*/  IMAD.IADD R18, R13, 0x1, -R18 ;  /* 0x000000010d127824 */ /* 0x000fe200078e0a12 */
[----:B------:R-:W-:Y:S02]  /*7520*/  SHF.R.S32.HI R10, RZ, 0x1f, R15 ;  /* 0x0000001fff0a7819 */ /* 0x000fe4000001140f */
[----:B------:R-:W-:-:S02]  /*7530*/  LEA.HI R6, R6, R5, RZ, 0x4 ;  /* 0x0000000506067211 */ /* 0x000fc400078f20ff */
[----:B-1----:R-:W-:-:S04]  /*7540*/  LEA.HI R7, R12, R12, RZ, 0x1 ;  /* 0x0000000c0c077211 */ /* 0x002fc800078f08ff */
[--C-:B------:R-:W-:Y:S02]  /*7550*/  SHF.R.S32.HI R13, RZ, 0x1, R7.reuse ;  /* 0x00000001ff0d7819 */ /* 0x100fe40000011407 */
[----:B------:R-:W-:Y:S02]  /*7560*/  SHF.R.S32.HI R20, RZ, 0x1f, R7 ;  /* 0x0000001fff147819 */ /* 0x000fe40000011407 */
[----:B------:R-:W-:Y:S02]  /*7570*/  LOP3.LUT R15, R7, 0xfffffffe, RZ, 0xc0, !PT ;  /* 0xfffffffe070f7812 */ /* 0x000fe400078ec0ff */
[----:B------:R-:W-:Y:S02]  /*7580*/  LEA.HI R7, R10, R11, RZ, 0x4 ;  /* 0x0000000b0a077211 */ /* 0x000fe400078f20ff */
[----:B------:R-:W-:Y:S01]  /*7590*/  LOP3.LUT R10, R6, 0x1ffffff0, RZ, 0xc0, !PT ;  /* 0x1ffffff0060a7812 */ /* 0x000fe200078ec0ff */
[----:B------:R-:W-:Y:S01]  /*75a0*/  IMAD.IADD R15, R12, 0x1, -R15 ;  /* 0x000000010c0f7824 */ /* 0x000fe200078e0a0f */
[----:B------:R-:W-:-:S02]  /*75b0*/  LOP3.LUT R12, R7, 0x1ffffff0, RZ, 0xc0, !PT ;  /* 0x1ffffff0070c7812 */ /* 0x000fc400078ec0ff */
[----:B------:R-:W-:Y:S01]  /*75c0*/  LEA R6, R17, R16, 0xd ;  /* 0x0000001011067211 */ /* 0x000fe200078e68ff */
[----:B------:R-:W-:Y:S01]  /*75d0*/  IMAD.IADD R7, R5, 0x1, -R10 ;  /* 0x0000000105077824 */ /* 0x000fe200078e0a0a */
[----:B------:R-:W-:Y:S01]  /*75e0*/  LEA.HI R20, R20, R13, RZ, 0x4 ;  /* 0x0000000d14147211 */ /* 0x000fe200078f20ff */
[----:B------:R-:W-:Y:S01]  /*75f0*/  IMAD.IADD R11, R11, 0x1, -R12 ;  /* 0x000000010b0b7824 */ /* 0x000fe200078e0a0c */
[----:B------:R-:W-:Y:S01]  /*7600*/  IADD3 R17, R8, 0x8, RZ ;  /* 0x0000000808117810 */ /* 0x000fe20007ffe0ff */
[C---:B------:R-:W-:Y:S01]  /*7610*/  VIADD R10, R6.reuse, 0x4000 ;  /* 0x00004000060a7836 */ /* 0x040fe20000000000 */
[----:B------:R-:W-:Y:S01]  /*7620*/  LEA R7, R7, R14, 0x3 ;  /* 0x0000000e07077211 */ /* 0x000fe200078e18ff */
[----:B------:R-:W-:Y:S01]  /*7630*/  VIADD R5, R6, 0x20c00 ;  /* 0x00020c0006057836 */ /* 0x000fe20000000000 */
[----:B------:R-:W-:Y:S02]  /*7640*/  LOP3.LUT R20, R20, 0x1ffffff0, RZ, 0xc0, !PT ;  /* 0x1ffffff014147812 */ /* 0x000fe400078ec0ff */
[----:B------:R-:W-:Y:S01]  /*7650*/  SHF.R.U32.HI R6, RZ, 0x4, R6 ;  /* 0x00000004ff067819 */ /* 0x000fe20000011606 */
[----:B------:R1:W-:Y:S01]  /*7660*/  STL [R1+0x44], R7 ;  /* 0x0000440701007387 */ /* 0x0003e20000100800 */
[----:B------:R-:W-:-:S02]  /*7670*/  SHF.R.U32.HI R10, RZ, 0x4, R10 ;  /* 0x00000004ff0a7819 */ /* 0x000fc4000001160a */
[----:B------:R-:W-:Y:S02]  /*7680*/  SHF.R.U32.HI R5, RZ, 0x4, R5 ;  /* 0x00000004ff057819 */ /* 0x000fe40000011605 */
[----:B------:R-:W-:Y:S02]  /*7690*/  IADD3 R20, R13, -R20, RZ ;  /* 0x800000140d147210 */ /* 0x000fe40007ffe0ff */
        /* <DEDUP_REMOVED lines=8> */
[----:B------:R-:W-:Y:S01]  /*7720*/  LOP3.LUT R5, R5, 0x10000, RZ, 0xfc, !PT ;  /* 0x0001000005057812 */ /* 0x000fe200078efcff */
[----:B------:R-:W-:Y:S01]  /*7730*/  IMAD.MOV.U32 R15, RZ, RZ, 0x40000040 ;  /* 0x40000040ff0f7424 */ /* 0x000fe200078e00ff */
[----:B------:R-:W-:Y:S01]  /*7740*/  IADD3 R17, R8, 0x14, RZ ;  /* 0x0000001408117810 */ /* 0x000fe20007ffe0ff */
[----:B------:R2:W-:Y:S04]  /*7750*/  STL [R1+0x3c], R12 ;  /* 0x00003c0c01007387 */ /* 0x0005e80000100800 */
[----:B------:R3:W-:Y:S01]  /*7760*/  STL [R1+0x50], R5 ;  /* 0x0000500501007387 */ /* 0x0007e20000100800 */
[----:B-1----:R-:W-:-:S02]  /*7770*/  LOP3.LUT R7, R6, 0x10000, RZ, 0xfc, !PT ;  /* 0x0001000006077812 */ /* 0x002fc400078efcff */
[----:B------:R-:W-:Y:S02]  /*7780*/  LOP3.LUT R6, R10, 0x10000, RZ, 0xfc, !PT ;  /* 0x000100000a067812 */ /* 0x000fe400078efcff */
[C---:B------:R-:W-:Y:S01]  /*7790*/  IADD3 R20, R7.reuse, 0x4, RZ ;  /* 0x0000000407147810 */ /* 0x040fe20007ffe0ff */
[----:B------:R-:W-:Y:S01]  /*77a0*/  VIADD R18, R7, 0x6 ;  /* 0x0000000607127836 */ /* 0x000fe20000000000 */
[C---:B--2---:R-:W-:Y:S01]  /*77b0*/  IADD3 R12, R6.reuse, 0x4, RZ ;  /* 0x00000004060c7810 */ /* 0x044fe20007ffe0ff */
[C---:B------:R-:W-:Y:S01]  /*77c0*/  VIADD R10, R6.reuse, 0x6 ;  /* 0x00000006060a7836 */ /* 0x040fe20000000000 */
[----:B------:R1:W-:Y:S01]  /*77d0*/  STL [R1+0x8], R6 ;  /* 0x0000080601007387 */ /* 0x0003e20000100800 */
[----:B------:R-:W-:Y:S02]  /*77e0*/  VIADD R14, R6, 0x2 ;  /* 0x00000002060e7836 */ /* 0x000fe40000000000 */
[C---:B---3--:R-:W-:Y:S01]  /*77f0*/  VIADD R5, R8.reuse, 0x4 ;  /* 0x0000000408057836 */ /* 0x048fe20000000000 */
[----:B------:R2:W-:Y:S01]  /*7800*/  STL.64 [R1+0x30], R20 ;  /* 0x0000301401007387 */ /* 0x0005e20000100a00 */
[----:B------:R-:W-:-:S02]  /*7810*/  VIADD R5, R8, 0x10 ;  /* 0x0000001008057836 */ /* 0x000fc40000000000 */
[C---:B------:R-:W-:Y:S01]  /*7820*/  VIADD R5, R8.reuse, 0x1c ;  /* 0x0000001c08057836 */ /* 0x040fe20000000000 */
[----:B------:R2:W-:Y:S01]  /*7830*/  STL.64 [R1+0x28], R18 ;  /* 0x0000281201007387 */ /* 0x0005e20000100a00 */
[----:B-1----:R-:W-:-:S03]  /*7840*/  VIADD R6, R8, 0xc ;  /* 0x0000000c08067836 */ /* 0x002fc60000000000 */
[----:B------:R2:W-:Y:S01]  /*7850*/  STL.64 [R1+0x10], R10 ;  /* 0x0000100a01007387 */ /* 0x0005e20000100a00 */
[----:B------:R-:W-:-:S03]  /*7860*/  VIADD R6, R8, 0x18 ;  /* 0x0000001808067836 */ /* 0x000fc60000000000 */
[----:B------:R2:W-:Y:S04]  /*7870*/  STL.64 [R1+0x20], R14 ;  /* 0x0000200e01007387 */ /* 0x0005e80000100a00 */
[----:B------:R2:W-:Y:S02]  /*7880*/  STL.64 [R1+0x18], R12 ;  /* 0x0000180c01007387 */ /* 0x0005e40000100a00 */
.L_x_2267:
[----:B------:R-:W-:-:S06]  /*7890*/  ULOP3.LUT UR4, UR36, 0x1, URZ, 0xfc, !UPT ;  /* 0x0000000124047892 */ /* 0x000fcc000f8efc3f */
[----:B------:R-:W-:-:S05]  /*78a0*/  IMAD.U32 R5, RZ, RZ, UR4 ;  /* 0x00000004ff057e24 */ /* 0x000fca000f8e00ff */
[----:B------:R-:W-:-:S13]  /*78b0*/  ISETP.NE.AND P0, PT, R5, 0x3, PT ;  /* 0x000000030500780c */ /* 0x000fda0003f05270 */
[----:B------:R-:W-:Y:S05]  /*78c0*/  @!P0 BRA `(.L_x_2257) ;  /* 0x0000000000048947 */ /* 0x000fea0003800000 */
[----:B------:R-:W-:Y:S01]  /*78d0*/  BPT.TRAP 0x1 ;  /* 0x000000040000795c */ /* 0x000fe20000300000 */
.L_x_2257:
[----:B------:R-:W-:Y:S02]  /*78e0*/  LEA R6, R0, R16, 0x3 ;  /* 0x0000001000067211 */ /* 0x000fe400078e18ff */
[----:B--2---:R-:W-:-:S04]  /*78f0*/  SHF.L.U32 R21, R4, 0x1f, RZ ;  /* 0x0000001f04157819 */ /* 0x004fc800000006ff */
[----:B------:R1:W2:Y:S01]  /*7900*/  SYNCS.PHASECHK.TRANS64.TRYWAIT P1, [R6+URZ+0x30c10], R21 ;  /* 0x030c1015060075a7 */ /* 0x0002a2000802017f */
[----:B------:R-:W-:Y:S05]  /*7910*/  @!P0 BRA `(.L_x_2258) ;  /* 0x0000000000048947 */ /* 0x000fea0003800000 */
[----:B------:R-:W-:Y:S01]  /*7920*/  BPT.TRAP 0x1 ;  /* 0x000000040000795c */ /* 0x000fe20000300000 */
.L_x_2258:
[----:B------:R-:W-:-:S05]  /*7930*/  VIADD R5, R16, 0x10000 ;  /* 0x0001000010057836 */ /* 0x000fca0000000000 */
[----:B------:R-:W-:-:S04]  /*7940*/  SHF.R.U32.HI R5, RZ, 0x4, R5 ;  /* 0x00000004ff057819 */ /* 0x000fc80000011605 */
[----:B------:R-:W-:-:S04]  /*7950*/  LOP3.LUT R5, R5, 0x3fff, RZ, 0xc0, !PT ;  /* 0x00003fff05057812 */ /* 0x000fc800078ec0ff */
[----:B------:R-:W-:Y:S01]  /*7960*/  LOP3.LUT R11, R5, 0x10000, RZ, 0xfc, !PT ;  /* 0x00010000050b7812 */ /* 0x000fe200078efcff */
[----:B--2---:R-:W-:Y:S06]  /*7970*/  @P1 BRA `(.L_x_2259) ;  /* 0x0000000000081947 */ /* 0x004fec0003800000 */
[----:B------:R-:W2:Y:S02]  /*7980*/  SYNCS.PHASECHK.TRANS64.TRYWAIT P1, [R6+URZ+0x30c10], R21 ;  /* 0x030c1015060075a7 */ /* 0x000ea4000802017f */
[----:B--2---:R-:W-:Y:S05]  /*7990*/  @!P1 BRA `(.L_x_2260) ;  /* 0x000000f400309947 */ /* 0x004fea0003800000 */
.L_x_2259:
[----:B------:R-:W3:Y:S01]  /*79a0*/  LDL.64 R22, [R1+0x30] ;  /* 0x0000300001167983 */ /* 0x000ee20000100a00 */
[----:B------:R-:W-:Y:S01]  /*79b0*/  IMAD R11, R0, 0x400, R11 ;  /* 0x00000400000b7824 */ /* 0x000fe200078e020b */
        /* <DEDUP_REMOVED lines=11> */
[----:B------:R-:W-:Y:S01]  /*7a70*/  IMAD.MOV.U32 R11, RZ, RZ, 0x40000040 ;  /* 0x40000040ff0b7424 */ /* 0x000fe200078e00ff */
[----:B------:R-:W-:Y:S01]  /*7a80*/  IADD3 R10, R7, 0x2, RZ ;  /* 0x00000002070a7810 */ /* 0x000fe20007ffe0ff */
[----:B------:R-:W2:Y:S03]  /*7a90*/  LDL R14, [R1+0x40] ;  /* 0x00004000010e7983 */ /* 0x000ea60000100800 */
[----:B------:R-:W-:-:S02]  /*7aa0*/  R2UR UR8, R10 ;  /* 0x000000000a0872ca */ /* 0x000fc400000e0000 */
        /* <DEDUP_REMOVED lines=19> */
[C---:B-----5:R-:W-:Y:S02]  /*7be0*/  IMAD R10, R0.reuse, 0x80, R15 ;  /* 0x00000080000a7824 */ /* 0x060fe400078e020f */
[C---:B--2---:R-:W-:Y:S01]  /*7bf0*/  IMAD R18, R0.reuse, 0x80, R13 ;  /* 0x0000008000127824 */ /* 0x044fe200078e020d */
[C---:B------:R-:W-:Y:S01]  /*7c00*/  LEA R12, R0.reuse, R12, 0x7 ;  /* 0x0000000c000c7211 */ /* 0x040fe200078e38ff */
[----:B------:R-:W-:Y:S01]  /*7c10*/  IMAD R14, R0, 0x80, R14 ;  /* 0x00000080000e7824 */ /* 0x000fe200078e020e */
[----:B------:R-:W-:-:S03]  /*7c20*/  LEA R15, R3, R10, 0x1 ;  /* 0x0000000a030f7211 */ /* 0x000fc600078e08ff */
[C---:B------:R-:W-:Y:S01]  /*7c30*/  IMAD R11, R3.reuse, 0x2, R12 ;  /* 0x00000002030b7824 */ /* 0x040fe200078e020c */
[C---:B------:R-:W-:Y:S01]  /*7c40*/  LEA R19, R3.reuse, R18, 0x1 ;  /* 0x0000001203137211 */ /* 0x040fe200078e08ff */
[----:B------:R-:W-:Y:S02]  /*7c50*/  IMAD R17, R3, 0x2, R14 ;  /* 0x0000000203117824 */ /* 0x000fe400078e020e */
        /* <DEDUP_REMOVED lines=19> */
.L_x_2261:
[----:B------:R1:W1:Y:S01]  /*7d90*/  SYNCS.PHASECHK.TRANS64.TRYWAIT P1, [R6+URZ+0x30c30], R21 ;  /* 0x030c3015060075a7 */ /* 0x000262000802017f */
[----:B------:R-:W-:Y:S05]  /*7da0*/  @!P0 BRA `(.L_x_2262) ;  /* 0x0000000000048947 */ /* 0x000fea0003800000 */
[----:B------:R-:W-:Y:S01]  /*7db0*/  BPT.TRAP 0x1 ;  /* 0x000000040000795c */ /* 0x000fe20000300000 */
.L_x_2262:
[----:B-1----:R-:W-:Y:S05]  /*7dc0*/  @P1 BRA `(.L_x_2263) ;  /* 0x0000000000081947 */ /* 0x002fea0003800000 */
[----:B------:R-:W1:Y:S02]  /*7dd0*/  SYNCS.PHASECHK.TRANS64.TRYWAIT P1, [R6+URZ+0x30c30], R21 ;  /* 0x030c3015060075a7 */ /* 0x000e64000802017f */
[----:B-1----:R-:W-:Y:S05]  /*7de0*/  @!P1 BRA `(.L_x_2264) ;  /* 0x000000f000309947 */ /* 0x002fea0003800000 */
.L_x_2263:
        /* <DEDUP_REMOVED lines=85> */
[C---:B------:R-:W-:Y:S01]  /*8340*/  IADD3 R223, R8.reuse, 0x4, RZ ;  /* 0x0000000408df7810 */ /* 0x040fe20007ffe0ff */
        /* <DEDUP_REMOVED lines=14> */
[----:B------:R-:W-:Y:S01]  /*8430*/  VIADD R213, R8, 0xc ;  /* 0x0000000c08d57836 */ /* 0x000fe20000000000 */
[----:B------:R-:W4:Y:S02]  /*8440*/  MUFU.TANH R23, R23 ;  /* 0x0000001700177308 */ /* 0x000f240000002400 */
[----:B------:R1:W-:Y:S01]  /*8450*/  STL [R1+0x70], R2 ;  /* 0x0000700201007387 */ /* 0x0003e20000100800 */
[----:B------:R-:W-:-:S02]  /*8460*/  ISETP.GT.AND P2, PT, R9, RZ, PT ;  /* 0x000000ff0900720c */ /* 0x000fc40003f44270 */
[----:B------:R-:W-:-:S03]  /*8470*/  ISETP.GT.AND P1, PT, R9, 0x8, PT ;  /* 0x000000080900780c */ /* 0x000fc60003f24270 */
[----:B------:R-:W4:Y:S01]  /*8480*/  MUFU.TANH R205, R205 ;  /* 0x000000cd00cd7308 */ /* 0x000f220000002400 */
[----:B-1----:R-:W2:Y:S01]  /*8490*/  LDL.64 R2, [R1+0x20] ;  /* 0x0000200001027983 */ /* 0x002ea20000100a00 */
[----:B------:R-:W-:Y:S01]  /*84a0*/  WARPGROUP.ARRIVE ;  /* 0x00000000000079c5 */ /* 0x000fe20000000000 */
[C---:B------:R-:W-:Y:S01]  /*84b0*/  VIADD R217, R8.reuse, 0x14 ;  /* 0x0000001408d97836 */ /* 0x040fe20000000000 */
[----:B------:R-:W-:-:S04]  /*84c0*/  IADD3 R220, R8, 0x10, RZ ;  /* 0x0000001008dc7810 */ /* 0x000fc80007ffe0ff */
        /* <DEDUP_REMOVED lines=12> */
[----:B------:R-:W-:-:S05]  /*8590*/  ULDC UR5, c[0x0][0x744] ;  /* 0x0001d10000057ab9 */ /* 0x000fca0000000800 */
[----:B------:R-:W1:Y:S01]  /*85a0*/  MUFU.TANH R206, R206 ;  /* 0x000000ce00ce7308 */ /* 0x000e620000002400 */
[----:B------:R-:W-:Y:S01]  /*85b0*/  UMOV UR14, UR4 ;  /* 0x00000004000e7c82 */ /* 0x000fe20008000000 */
[----:B------:R-:W-:-:S06]  /*85c0*/  VIADD R214, R8, 0x18 ;  /* 0x0000001808d67836 */ /* 0x000fcc0000000000 */
        /* <DEDUP_REMOVED lines=64> */
[----:B------:R-:W3:Y:S01]  /*89d0*/  MUFU.TANH R225, R225 ;  /* 0x000000e100e17308 */ /* 0x000ee20000002400 */
[--C-:B------:R-:W-:Y:S01]  /*89e0*/  FFMA.FTZ R96, R96, UR5, -R95.reuse ;  /* 0x0000000560607c23 */ /* 0x100fe2000801085f */
[----:B------:R-:W-:-:S06]  /*89f0*/  FFMA.FTZ R95, R97, UR5, -R95 ;  /* 0x00000005615f7c23 */ /* 0x000fcc000801085f */
[----:B------:R1:W-:Y:S01]  /*8a00*/  MUFU.TANH R159, R107 ;  /* 0x0000006b009f7308 */ /* 0x0003e20000002400 */
[----:B------:R-:W-:Y:S01]  /*8a10*/  FSEL R97, R204, -INF , P2 ;  /* 0xff800000cc617808 */ /* 0x000fe20001000000 */
[----:B-1----:R1:W3:Y:S06]  /*8a20*/  SHFL.IDX PT, R107, R18, R214, 0x1f ;  /* 0x00001fd6126b7589 */ /* 0x0022ec00000e0000 */
[----:B------:R-:W3:Y:S01]  /*8a30*/  MUFU.TANH R88, R88 ;  /* 0x0000005800587308 */ /* 0x000ee20000002400 */
[----:B------:R-:W-:-:S07]  /*8a40*/  FSEL R102, R206, -INF , P1 ;  /* 0xff800000ce667808 */ /* 0x000fce0000800000 */
[----:B------:R2:W-:Y:S01]  /*8a50*/  MUFU.TANH R144, R123 ;  /* 0x0000007b00907308 */ /* 0x0005e20000002400 */
[----:B------:R-:W-:Y:S07]  /*8a60*/  SHFL.IDX PT, R139, R10, R214, 0x1f ;  /* 0x00001fd60a8b7589 */ /* 0x000fee00000e0000 */
[----:B------:R-:W3:Y:S01]  /*8a70*/  MUFU.TANH R226, R226 ;  /* 0x000000e200e27308 */ /* 0x000ee20000002400 */
[----:B--2---:R-:W2:Y:S01]  /*8a80*/  SHFL.IDX PT, R123, R10, R230, 0x1f ;  /* 0x00001fe60a7b7589 */ /* 0x004ea200000e0000 */
[----:B------:R-:W-:-:S06]  /*8a90*/  FFMA.FTZ R97, R97, UR5, -R104 ;  /* 0x0000000561617c23 */ /* 0x000fcc0008010868 */
[----:B------:R-:W2:Y:S01]  /*8aa0*/  MUFU.TANH R237, R237 ;  /* 0x000000ed00ed7308 */ /* 0x000ea20000002400 */
[----:B------:R-:W-:-:S07]  /*8ab0*/  FFMA.FTZ R104, R102, UR5, -R104 ;  /* 0x0000000566687c23 */ /* 0x000fce0008010868 */
[----:B------:R-:W-:Y:S01]  /*8ac0*/  MUFU.TANH R92, R92 ;  /* 0x0000005c005c7308 */ /* 0x000fe20000002400 */
[----:B------:R-:W-:-:S07]  /*8ad0*/  FSEL R102, R207, -INF , P2 ;  /* 0xff800000cf667808 */ /* 0x000fce0001000000 */
[----:B------:R4:W-:Y:S01]  /*8ae0*/  MUFU.TANH R145, R121 ;  /* 0x0000007900917308 */ /* 0x0009e20000002400 */
[----:B-1----:R-:W-:Y:S01]  /*8af0*/  FSEL R18, R228, -INF , P1 ;  /* 0xff800000e4127808 */ /* 0x002fe20000800000 */
[----:B------:R-:W-:Y:S06]  /*8b00*/  SHFL.IDX PT, R212, R10, R213, 0x1f ;  /* 0x00001fd50ad47589 */ /* 0x000fec00000e0000 */
[----:B------:R1:W-:Y:S01]  /*8b10*/  MUFU.TANH R4, R131 ;  /* 0x0000008300047308 */ /* 0x0003e20000002400 */
[----:B----4-:R-:W4:Y:S01]  /*8b20*/  SHFL.IDX PT, R121, R10, R8, 0x1f ;  /* 0x00001f080a797589 */ /* 0x010f2200000e0000 */
[----:B------:R-:W-:-:S06]  /*8b30*/  FSEL R108, R235, -INF , P2 ;  /* 0xff800000eb6c7808 */ /* 0x000fcc0001000000 */
[----:B------:R-:W4:Y:S01]  /*8b40*/  MUFU.TANH R231, R231 ;  /* 0x000000e700e77308 */ /* 0x000f220000002400 */
[----:B-1----:R-:W1:Y:S07]  /*8b50*/  SHFL.IDX PT, R131, R14, R230, 0x1f ;  /* 0x00001fe60e837589 */ /* 0x002e6e00000e0000 */
[----:B------:R-:W1:Y:S01]  /*8b60*/  MUFU.TANH R89, R89 ;  /* 0x0000005900597308 */ /* 0x000e620000002400 */
[----:B------:R-:W1:Y:S07]  /*8b70*/  SHFL.IDX PT, R135, R14, R8, 0x1f ;  /* 0x00001f080e877589 */ /* 0x000e6e00000e0000 */
[----:B------:R3:W-:Y:S01]  /*8b80*/  MUFU.TANH R163, R103 ;  /* 0x0000006700a37308 */ /* 0x0007e20000002400 */
[----:B------:R-:W-:-:S02]  /*8b90*/  WARPGROUP.DEPBAR.LE gsb0, 0x0 ;  /* 0x00008000000079c5 */ /* 0x000fc40000010000 */
[----:B------:R-:W-:Y:S01]  /*8ba0*/  LDS R227, [R15+0x400] ;  /* 0x000400000fe37984 */ /* 0x000fe20000000800 */
[----:B---3--:R-:W-:-:S04]  /*8bb0*/  FSEL R103, R208, -INF , P2 ;  /* 0xff800000d0677808 */ /* 0x008fc80001000000 */
[----:B------:R3:W-:Y:S01]  /*8bc0*/  MUFU.TANH R160, R105 ;  /* 0x0000006900a07308 */ /* 0x0007e20000002400 */
[----:B------:R-:W-:Y:S01]  /*8bd0*/  FFMA.FTZ R102, R102, UR5, -R101 ;  /* 0x0000000566667c23 */ /* 0x000fe20008010865 */
[----:B------:R-:W-:Y:S01]  /*8be0*/  FFMA.FTZ R108, R108, UR5, -R106 ;  /* 0x000000056c6c7c23 */ /* 0x000fe2000801086a */
[----:B------:R-:W1:Y:S01]  /*8bf0*/  SHFL.IDX PT, R211, R10, R220, 0x1f ;  /* 0x00001fdc0ad37589 */ /* 0x000e6200000e0000 */
[--C-:B------:R-:W-:Y:S01]  /*8c00*/  FFMA.FTZ R103, R103, UR5, -R100.reuse ;  /* 0x0000000567677c23 */ /* 0x100fe20008010864 */
[----:B------:R-:W-:-:S03]  /*8c10*/  FFMA.FTZ R100, R18, UR5, -R100 ;  /* 0x0000000512647c23 */ /* 0x000fc60008010864 */
[----:B------:R2:W-:Y:S01]  /*8c20*/  MUFU.TANH R157, R110 ;  /* 0x0000006e009d7308 */ /* 0x0005e20000002400 */
[----:B---3--:R-:W-:-:S07]  /*8c30*/  FSEL R105, R209, -INF , P1 ;  /* 0xff800000d1697808 */ /* 0x008fce0000800000 */
[----:B------:R-:W3:Y:S01]  /*8c40*/  MUFU.TANH R91, R91 ;  /* 0x0000005b005b7308 */ /* 0x000ee20000002400 */
[----:B--2---:R-:W-:Y:S01]  /*8c50*/  FSEL R110, R225, -INF , P1 ;  /* 0xff800000e16e7808 */ /* 0x004fe20000800000 */
[----:B------:R-:W-:Y:S01]  /*8c60*/  FFMA.FTZ R101, R105, UR5, -R101 ;  /* 0x0000000569657c23 */ /* 0x000fe20008010865 */
[----:B------:R-:W-:-:S05]  /*8c70*/  FSEL R18, R88, -INF , P2 ;  /* 0xff80000058127808 */ /* 0x000fca0001000000 */
[----:B------:R2:W-:Y:S01]  /*8c80*/  MUFU.TANH R5, R129 ;  /* 0x0000008100057308 */ /* 0x0005e20000002400 */
[----:B------:R-:W-:Y:S01]  /*8c90*/  FSEL R105, R226, -INF , P1 ;  /* 0xff800000e2697808 */ /* 0x000fe20000800000 */
[----:B------:R-:W-:Y:S01]  /*8ca0*/  FFMA.FTZ R106, R110, UR5, -R106 ;  /* 0x000000056e6a7c23 */ /* 0x000fe2000801086a */
[----:B------:R-:W-:Y:S01]  /*8cb0*/  FSEL R110, R237, -INF , P2 ;  /* 0xff800000ed6e7808 */ /* 0x000fe20001000000 */
[----:B------:R-:W-:-:S04]  /*8cc0*/  FFMA.FTZ R18, R18, UR5, -R107 ;  /* 0x0000000512127c23 */ /* 0x000fc8000801086b */
[----:B------:R-:W3:Y:S01]  /*8cd0*/  MUFU.TANH R236, R236 ;  /* 0x000000ec00ec7308 */ /* 0x000ee20000002400 */
[----:B--2---:R-:W2:Y:S01]  /*8ce0*/  SHFL.IDX PT, R129, R14, R213, 0x1f ;  /* 0x00001fd50e817589 */ /* 0x004ea200000e0000 */
[----:B------:R-:W-:Y:S01]  /*8cf0*/  FFMA.FTZ R107, R105, UR5, -R107 ;  /* 0x00000005696b7c23 */ /* 0x000fe2000801086b */
[----:B----4-:R-:W-:-:S05]  /*8d00*/  FSEL R105, R231, -INF , P2 ;  /* 0xff800000e7697808 */ /* 0x010fca0001000000 */
[----:B------:R4:W-:Y:S01]  /*8d10*/  MUFU.TANH R141, R125 ;  /* 0x0000007d008d7308 */ /* 0x0009e20000002400 */
[----:B------:R-:W2:Y:S01]  /*8d20*/  SHFL.IDX PT, R221, R10, R217, 0x1f ;  /* 0x00001fd90add7589 */ /* 0x000ea200000e0000 */
[----:B-1----:R-:W-:Y:S01]  /*8d30*/  FSEL R109, R89, -INF , P1 ;  /* 0xff800000596d7808 */ /* 0x002fe20000800000 */
[----:B------:R-:W-:-:S05]  /*8d40*/  FFMA.FTZ R110, R110, UR5, -R123 ;  /* 0x000000056e6e7c23 */ /* 0x000fca000801087b */
[----:B------:R-:W1:Y:S01]  /*8d50*/  MUFU.TANH R94, R94 ;  /* 0x0000005e005e7308 */ /* 0x000e620000002400 */
[----:B----4-:R-:W-:Y:S01]  /*8d60*/  FSEL R125, R92, -INF , P1 ;  /* 0xff8000005c7d7808 */ /* 0x010fe20000800000 */
        /* <DEDUP_REMOVED lines=8> */
[----:B----4-:R4:W-:Y:S01]  /*8df0*/  SHFL.IDX PT, R111, R10, R223, 0x1f ;  /* 0x00001fdf0a6f7589 */ /* 0x0109e200000e0000 */
[----:B---3--:R-:W-:-:S06]  /*8e00*/  FSEL R109, R91, -INF , P2 ;  /* 0xff8000005b6d7808 */ /* 0x008fcc0001000000 */
[----:B------:R3:W-:Y:S01]  /*8e10*/  MUFU.TANH R3, R132 ;  /* 0x0000008400037308 */ /* 0x0007e20000002400 */
[----:B-1----:R-:W1:Y:S01]  /*8e20*/  SHFL.IDX PT, R127, R14, R220, 0x1f ;  /* 0x00001fdc0e7f7589 */ /* 0x002e6200000e0000 */
[----:B----4-:R-:W-:-:S06]  /*8e30*/  FSEL R10, R161, -INF , P1 ;  /* 0xff800000a10a7808 */ /* 0x010fcc0000800000 */
[----:B------:R-:W4:Y:S01]  /*8e40*/  MUFU.TANH R93, R93 ;  /* 0x0000005d005d7308 */ /* 0x000f220000002400 */
[----:B---3--:R-:W-:Y:S01]  /*8e50*/  FSEL R132, R154, -INF , P2 ;  /* 0xff8000009a847808 */ /* 0x008fe20001000000 */
[--C-:B------:R-:W-:Y:S01]  /*8e60*/  FFMA.FTZ R218, R218, UR5, -R139.reuse ;  /* 0x00000005dada7c23 */ /* 0x100fe2000801088b */
[----:B------:R-:W-:Y:S01]  /*8e70*/  FFMA.FTZ R139, R10, UR5, -R139 ;  /* 0x000000050a8b7c23 */ /* 0x000fe2000801088b */
[----:B------:R-:W-:-:S04]  /*8e80*/  FSEL R136, R158, -INF , P2 ;  /* 0xff8000009e887808 */ /* 0x000fc80001000000 */
[----:B------:R-:W3:Y:S01]  /*8e90*/  MUFU.TANH R112, R112 ;  /* 0x0000007000707308 */ /* 0x000ee20000002400 */
[--C-:B------:R-:W-:Y:S01]  /*8ea0*/  FFMA.FTZ R132, R132, UR5, -R131.reuse ;  /* 0x0000000584847c23 */ /* 0x100fe20008010883 */
[----:B------:R-:W-:Y:S01]  /*8eb0*/  FFMA.FTZ R131, R125, UR5, -R131 ;  /* 0x000000057d837c23 */ /* 0x000fe20008010883 */
[----:B------:R-:W-:Y:S01]  /*8ec0*/  FSEL R10, R157, -INF , P1 ;  /* 0xff8000009d0a7808 */ /* 0x000fe20000800000 */
[----:B------:R1:W3:Y:S04]  /*8ed0*/  SHFL.IDX PT, R125, R14, R128, 0x1f ;  /* 0x00001f800e7d7589 */ /* 0x0002e800000e0000 */
[----:B------:R2:W-:Y:S01]  /*8ee0*/  MUFU.TANH R143, R124 ;  /* 0x0000007c008f7308 */ /* 0x0005e20000002400 */
[----:B------:R-:W-:Y:S01]  /*8ef0*/  FFMA.FTZ R109, R109, UR5, -R212 ;  /* 0x000000056d6d7c23 */ /* 0x000fe200080108d4 */
[----:B------:R-:W-:Y:S01]  /*8f00*/  FSEL R234, R236, -INF , P2 ;  /* 0xff800000ecea7808 */ /* 0x000fe20001000000 */
[----:B------:R-:W-:Y:S01]  /*8f10*/  FFMA.FTZ R136, R136, UR5, -R135 ;  /* 0x0000000588887c23 */ /* 0x000fe20008010887 */
[----:B------:R-:W-:-:S04]  /*8f20*/  LEA R210, R0, R210, 0xa ;  /* 0x000000d200d27211 */ /* 0x000fc800078e50ff */
[----:B------:R4:W-:Y:S01]  /*8f30*/  MUFU.TANH R2, R133 ;  /* 0x0000008500027308 */ /* 0x0009e20000002400 */
[----:B--2---:R-:W-:Y:S01]  /*8f40*/  FSEL R124, R164, -INF , P1 ;  /* 0xff800000a47c7808 */ /* 0x004fe20000800000 */
[----:B------:R-:W-:-:S06]  /*8f50*/  FFMA.FTZ R135, R10, UR5, -R135 ;  /* 0x000000050a877c23 */ /* 0x000fcc0008010887 */
[----:B------:R-:W2:Y:S01]  /*8f60*/  MUFU.TANH R232, R232 ;  /* 0x000000e800e87308 */ /* 0x000ea20000002400 */
[----:B----4-:R-:W4:Y:S01]  /*8f70*/  SHFL.IDX PT, R133, R14, R223, 0x1f ;  /* 0x00001fdf0e857589 */ /* 0x010f2200000e0000 */
[----:B------:R-:W-:Y:S01]  /*8f80*/  FFMA.FTZ R212, R124, UR5, -R212 ;  /* 0x000000057cd47c23 */ /* 0x000fe200080108d4 */
[----:B------:R-:W-:Y:S01]  /*8f90*/  FSEL R124, R94, -INF , P1 ;  /* 0xff8000005e7c7808 */ /* 0x000fe20000800000 */
[----:B------:R-:W-:-:S04]  /*8fa0*/  FFMA.FTZ R234, R234, UR5, -R211 ;  /* 0x00000005eaea7c23 */ /* 0x000fc800080108d3 */
[----:B------:R1:W-:Y:S01]  /*8fb0*/  MUFU.TANH R6, R130 ;  /* 0x0000008200067308 */ /* 0x0003e20000002400 */
[----:B------:R-:W-:Y:S01]  /*8fc0*/  R2UR UR4, R210 ;  /* 0x00000000d20472ca */ /* 0x000fe200000e0000 */
[----:B------:R-:W-:Y:S01]  /*8fd0*/  FFMA.FTZ R211, R124, UR5, -R211 ;  /* 0x000000057cd37c23 */ /* 0x000fe200080108d3 */
[----:B------:R-:W-:Y:S01]  /*8fe0*/  FSEL R210, R93, -INF , P2 ;  /* 0xff8000005dd27808 */ /* 0x000fe20001000000 */
[----:B------:R-:W4:Y:S04]  /*8ff0*/  SHFL.IDX PT, R222, R227, R223, 0x1f ;  /* 0x00001fdfe3de7589 */ /* 0x000f2800000e0000 */
[----:B------:R3:W-:Y:S01]  /*9000*/  MUFU.EX2 R10, R121 ;  /* 0x00000079000a7308 */ /* 0x0007e20000000800 */
[----:B-1----:R-:W-:Y:S01]  /*9010*/  FSEL R130, R152, -INF , P2 ;  /* 0xff80000098827808 */ /* 0x002fe20001000000 */
[----:B------:R-:W-:Y:S01]  /*9020*/  SHFL.IDX PT, R124, R14, R217, 0x1f ;  /* 0x00001fd90e7c7589 */ /* 0x000fe200000e0000 */
[----:B------:R-:W-:-:S05]  /*9030*/  FSEL R15, R163, -INF , P1 ;  /* 0xff800000a30f7808 */ /* 0x000fca0000800000 */
[----:B------:R-:W1:Y:S01]  /*9040*/  MUFU.TANH R90, R90 ;  /* 0x0000005a005a7308 */ /* 0x000e620000002400 */
[----:B---3--:R-:W-:Y:S01]  /*9050*/  FSEL R121, R151, -INF , P1 ;  /* 0xff80000097797808 */ /* 0x008fe20000800000 */
[--C-:B------:R-:W-:Y:S01]  /*9060*/  FFMA.FTZ R130, R130, UR5, -R129.reuse ;  /* 0x0000000582827c23 */ /* 0x100fe20008010881 */
[----:B------:R-:W-:Y:S01]  /*9070*/  FSEL R128, R150, -INF , P2 ;  /* 0xff80000096807808 */ /* 0x000fe20001000000 */
[----:B------:R-:W3:Y:S02]  /*9080*/  SHFL.IDX PT, R219, R227, R8, 0x1f ;  /* 0x00001f08e3db7589 */ /* 0x000ee400000e0000 */
[----:B------:R-:W-:Y:S01]  /*9090*/  FFMA.FTZ R129, R121, UR5, -R129 ;  /* 0x0000000579817c23 */ /* 0x000fe20008010881 */
[----:B------:R-:W-:Y:S01]  /*90a0*/  FSEL R121, R112, -INF , P1 ;  /* 0xff80000070797808 */ /* 0x000fe20000800000 */
[----:B------:R-:W3:Y:S01]  /*90b0*/  SHFL.IDX PT, R214, R14, R214, 0x1f ;  /* 0x00001fd60ed67589 */ /* 0x000ee200000e0000 */
[--C-:B------:R-:W-:Y:S01]  /*90c0*/  FFMA.FTZ R210, R210, UR5, -R221.reuse ;  /* 0x00000005d2d27c23 */ /* 0x100fe200080108dd */
[----:B------:R2:W1:Y:S01]  /*90d0*/  MUFU.TANH R146, R122 ;  /* 0x0000007a00927308 */ /* 0x0004620000002400 */
[----:B------:R-:W-:Y:S01]  /*90e0*/  FFMA.FTZ R221, R15, UR5, -R221 ;  /* 0x000000050fdd7c23 */ /* 0x000fe200080108dd */
[----:B------:R4:W3:Y:S01]  /*90f0*/  SHFL.IDX PT, R229, R227, R213, 0x1f ;  /* 0x00001fd5e3e57589 */ /* 0x0008e200000e0000 */
[----:B------:R-:W-:Y:S01]  /*9100*/  FSEL R138, R160, -INF , P2 ;  /* 0xff800000a08a7808 */ /* 0x000fe20001000000 */
[--C-:B------:R-:W-:Y:S01]  /*9110*/  FFMA.FTZ R128, R128, UR5, -R127.reuse ;  /* 0x0000000580807c23 */ /* 0x100fe2000801087f */
[----:B------:R-:W-:Y:S01]  /*9120*/  FSEL R15, R159, -INF , P1 ;  /* 0xff8000009f0f7808 */ /* 0x000fe20000800000 */
[----:B------:R-:W-:Y:S01]  /*9130*/  FFMA.FTZ R127, R121, UR5, -R127 ;  /* 0x00000005797f7c23 */ /* 0x000fe2000801087f */
[----:B------:R-:W-:Y:S01]  /*9140*/  FSEL R121, R145, -INF , P2 ;  /* 0xff80000091797808 */ /* 0x000fe20001000000 */
[----:B------:R-:W3:Y:S01]  /*9150*/  SHFL.IDX PT, R215, R227, R230, 0x1f ;  /* 0x00001fe6e3d77589 */ /* 0x000ee200000e0000 */
[----:B--2---:R-:W-:Y:S01]  /*9160*/  FSEL R122, R232, -INF , P2 ;  /* 0xff800000e87a7808 */ /* 0x004fe20001000000 */
[--C-:B------:R-:W-:Y:S01]  /*9170*/  FFMA.FTZ R138, R138, UR5, -R137.reuse ;  /* 0x000000058a8a7c23 */ /* 0x100fe20008010889 */
[----:B----4-:R-:W-:Y:S01]  /*9180*/  FSEL R213, R144, -INF , P1 ;  /* 0xff80000090d57808 */ /* 0x010fe20000800000 */
[----:B------:R-:W-:Y:S01]  /*9190*/  FFMA.FTZ R137, R15, UR5, -R137 ;  /* 0x000000050f897c23 */ /* 0x000fe20008010889 */
[----:B------:R-:W-:Y:S01]  /*91a0*/  FSEL R134, R156, -INF , P2 ;  /* 0xff8000009c867808 */ /* 0x000fe20001000000 */
[----:B------:R-:W-:Y:S01]  /*91b0*/  FFMA.FTZ R121, R121, UR5, -R125 ;  /* 0x0000000579797c23 */ /* 0x000fe2000801087d */
[----:B------:R-:W-:Y:S01]  /*91c0*/  FSEL R15, R155, -INF , P1 ;  /* 0xff8000009b0f7808 */ /* 0x000fe20000800000 */
[----:B------:R-:W-:Y:S01]  /*91d0*/  FFMA.FTZ R122, R122, UR5, -R111 ;  /* 0x000000057a7a7c23 */ /* 0x000fe2000801086f */
[----:B------:R-:W-:Y:S01]  /*91e0*/  FFMA.FTZ R125, R213, UR5, -R125 ;  /* 0x00000005d57d7c23 */ /* 0x000fe2000801087d */
[----:B------:R1:W2:Y:S01]  /*91f0*/  MUFU.TANH R142, R126 ;  /* 0x0000007e008e7308 */ /* 0x0002a20000002400 */
[----:B------:R-:W4:Y:S01]  /*9200*/  SHFL.IDX PT, R213, R13, R223, 0x1f ;  /* 0x00001fdf0dd57589 */ /* 0x000f2200000e0000 */
[--C-:B------:R-:W-:Y:S01]  /*9210*/  FFMA.FTZ R134, R134, UR5, -R133.reuse ;  /* 0x0000000586867c23 */ /* 0x100fe20008010885 */
[----:B------:R-:W-:-:S02]  /*9220*/  FFMA.FTZ R133, R15, UR5, -R133 ;  /* 0x000000050f857c23 */ /* 0x000fc40008010885 */
[----:B------:R3:W2:Y:S01]  /*9230*/  SHFL.IDX PT, R224, R227, R220, 0x1f ;  /* 0x00001fdce3e07589 */ /* 0x0006a200000e0000 */
[----:B-1----:R-:W-:Y:S02]  /*9240*/  FSEL R126, R90, -INF , P1 ;  /* 0xff8000005a7e7808 */ /* 0x002fe40000800000 */
[----:B------:R1:W-:Y:S01]  /*9250*/  MUFU.EX2 R15, R122 ;  /* 0x0000007a000f7308 */ /* 0x0003e20000000800 */
[----:B------:R-:W-:Y:S01]  /*9260*/  FSEL R14, R148, -INF , P1 ;  /* 0xff800000940e7808 */ /* 0x000fe20000800000 */
[----:B------:R-:W-:Y:S01]  /*9270*/  SHFL.IDX PT, R233, R13, R8, 0x1f ;  /* 0x00001f080de97589 */ /* 0x000fe200000e0000 */
[----:B------:R-:W-:Y:S01]  /*9280*/  FSEL R216, R146, -INF , P1 ;  /* 0xff80000092d87808 */ /* 0x000fe20000800000 */
[----:B------:R-:W-:Y:S01]  /*9290*/  FFMA.FTZ R111, R126, UR5, -R111 ;  /* 0x000000057e6f7c23 */ /* 0x000fe2000801086f */
[----:B------:R-:W-:-:S03]  /*92a0*/  FSEL R126, R147, -INF , P2 ;  /* 0xff800000937e7808 */ /* 0x000fc60001000000 */
[----:B------:R-:W-:Y:S01]  /*92b0*/  MUFU.EX2 R98, R98 ;  /* 0x0000006200627308 */ /* 0x000fe20000000800 */
[----:B-1----:R-:W-:Y:S01]  /*92c0*/  FSEL R122, R149, -INF , P2 ;  /* 0xff800000957a7808 */ /* 0x002fe20001000000 */
[----:B---3--:R-:W-:Y:S01]  /*92d0*/  FADD.FTZ R220, R25, -R222 ;  /* 0x800000de19dc7221 */ /* 0x008fe20000010000 */
[----:B------:R-:W-:Y:S02]  /*92e0*/  VIADD R25, R8, 0x18 ;  /* 0x0000001808197836 */ /* 0x000fe40000000000 */
[----:B------:R-:W-:-:S03]  /*92f0*/  FADD.FTZ R223, R24, -R219 ;  /* 0x800000db18df7221 */ /* 0x000fc60000010000 */
[----:B------:R-:W1:Y:S01]  /*9300*/  MUFU.EX2 R118, R118 ;  /* 0x0000007600767308 */ /* 0x000e620000000800 */
[--C-:B------:R-:W-:Y:S01]  /*9310*/  FFMA.FTZ R122, R122, UR5, -R124.reuse ;  /* 0x000000057a7a7c23 */ /* 0x100fe2000801087c */
[----:B------:R-:W-:Y:S01]  /*9320*/  FFMA.FTZ R124, R14, UR5, -R124 ;  /* 0x000000050e7c7c23 */ /* 0x000fe2000801087c */
[----:B------:R-:W-:Y:S01]  /*9330*/  FFMA.FTZ R126, R126, UR5, -R214 ;  /* 0x000000057e7e7c23 */ /* 0x000fe200080108d6 */
[----:B------:R-:W3:Y:S04]  /*9340*/  SHFL.IDX PT, R217, R227, R217, 0x1f ;  /* 0x00001fd9e3d97589 */ /* 0x000ee800000e0000 */
[----:B------:R4:W-:Y:S01]  /*9350*/  MUFU.EX2 R14, R123 ;  /* 0x0000007b000e7308 */ /* 0x0009e20000000800 */
[----:B------:R-:W-:Y:S01]  /*9360*/  FADD.FTZ R219, R26, -R219 ;  /* 0x800000db1adb7221 */ /* 0x000fe20000010000 */
[----:B------:R-:W-:-:S06]  /*9370*/  IADD3 R26, R8, 0x1c, RZ ;  /* 0x0000001c081a7810 */ /* 0x000fcc0007ffe0ff */
[----:B------:R-:W1:Y:S01]  /*9380*/  MUFU.EX2 R99, R99 ;  /* 0x0000006300637308 */ /* 0x000e620000000800 */
[----:B----4-:R-:W-:Y:S01]  /*9390*/  FFMA.FTZ R123, R216, UR5, -R214 ;  /* 0x00000005d87b7c23 */ /* 0x010fe200080108d6 */
[----:B------:R-:W-:-:S06]  /*93a0*/  FADD.FTZ R214, R29, -R229 ;  /* 0x800000e51dd67221 */ /* 0x000fcc0000010000 */
[----:B------:R-:W4:Y:S01]  /*93b0*/  MUFU.TANH R113, R113 ;  /* 0x0000007100717308 */ /* 0x000f220000002400 */
[----:B------:R-:W-:Y:S01]  /*93c0*/  FADD.FTZ R216, R28, -R215 ;  /* 0x800000d71cd87221 */ /* 0x000fe20000010000 */
[----:B------:R-:W-:Y:S06]  /*93d0*/  SHFL.IDX PT, R230, R13, R230, 0x1f ;  /* 0x00001fe60de67589 */ /* 0x000fec00000e0000 */
[----:B------:R-:W4:Y:S01]  /*93e0*/  MUFU.TANH R114, R114 ;  /* 0x0000007200727308 */ /* 0x000f220000002400 */
[----:B------:R-:W-:-:S07]  /*93f0*/  FSEL R28, R141, -INF , P2 ;  /* 0xff8000008d1c7808 */ /* 0x000fce0001000000 */
[----:B------:R-:W4:Y:S01]  /*9400*/  MUFU.EX2 R96, R96 ;  /* 0x0000006000607308 */ /* 0x000f220000000800 */
[----:B------:R-:W-:-:S07]  /*9410*/  FFMA.FTZ R22, -R22, R22, 1 ;  /* 0x3f80000016167423 */ /* 0x000fce0000010116 */
[----:B------:R-:W4:Y:S08]  /*9420*/  MUFU.TANH R115, R115 ;  /* 0x0000007300737308 */ /* 0x000f300000002400 */
[----:B------:R-:W4:Y:S08]  /*9430*/  MUFU.EX2 R95, R95 ;  /* 0x0000005f005f7308 */ /* 0x000f300000000800 */
[----:B------:R-:W-:Y:S08]  /*9440*/  MUFU.TANH R117, R117 ;  /* 0x0000007500757308 */ /* 0x000ff00000002400 */
[----:B------:R-:W4:Y:S01]  /*9450*/  MUFU.TANH R116, R116 ;  /* 0x0000007400747308 */ /* 0x000f220000002400 */
[----:B------:R-:W-:-:S07]  /*9460*/  FFMA.FTZ R23, -R23, R23, 1 ;  /* 0x3f80000017177423 */ /* 0x000fce0000010117 */
[----:B------:R-:W-:Y:S08]  /*9470*/  MUFU.EX2 R97, R97 ;  /* 0x0000006100617308 */ /* 0x000ff00000000800 */
[----:B------:R-:W4:Y:S08]  /*9480*/  MUFU.TANH R120, R120 ;  /* 0x0000007800787308 */ /* 0x000f300000002400 */
[----:B------:R-:W-:Y:S01]  /*9490*/  MUFU.EX2 R104, R104 ;  /* 0x0000006800687308 */ /* 0x000fe20000000800 */
[----:B------:R-:W-:Y:S01]  /*94a0*/  FFMA.FTZ R207, -R207, R207, 1 ;  /* 0x3f800000cfcf7423 */ /* 0x000fe200000101cf */
[----:B------:R-:W-:Y:S06]  /*94b0*/  LDS R17, [R17+0x400] ;  /* 0x0004000011117984 */ /* 0x000fec0000000800 */
[----:B------:R2:W-:Y:S01]  /*94c0*/  MUFU.EX2 R24, R212 ;  /* 0x000000d400187308 */ /* 0x0005e20000000800 */
[----:B------:R-:W-:Y:S01]  /*94d0*/  FADD.FTZ R222, R27, -R222 ;  /* 0x800000de1bde7221 */ /* 0x000fe20000010000 */
[----:B--2---:R-:W-:-:S02]  /*94e0*/  FADD.FTZ R212, R31, -R229 ;  /* 0x800000e51fd47221 */ /* 0x004fc40000010000 */
[----:B------:R2:W1:Y:S01]  /*94f0*/  SHFL.IDX PT, R229, R227, R25, 0x1f ;  /* 0x00001f19e3e57589 */ /* 0x00046200000e0000 */
[----:B------:R-:W-:Y:S01]  /*9500*/  FSEL R31, R140, -INF , P1 ;  /* 0xff8000008c1f7808 */ /* 0x000fe20000800000 */
[----:B------:R-:W-:Y:S02]  /*9510*/  VIADD R27, R8, 0xc ;  /* 0x0000000c081b7836 */ /* 0x000fe40000000000 */
[----:B------:R-:W4:Y:S01]  /*9520*/  SHFL.IDX PT, R227, R227, R26, 0x1f ;  /* 0x00001f1ae3e37589 */ /* 0x000f2200000e0000 */
[--C-:B------:R-:W-:Y:S01]  /*9530*/  FFMA.FTZ R28, R28, UR5, -R213.reuse ;  /* 0x000000051c1c7c23 */ /* 0x100fe200080108d5 */
[----:B------:R-:W-:Y:S01]  /*9540*/  FFMA.FTZ R31, R31, UR5, -R213 ;  /* 0x000000051f1f7c23 */ /* 0x000fe200080108d5 */
[--C-:B------:R-:W-:Y:S01]  /*9550*/  FADD.FTZ R213, R32, -R224.reuse ;  /* 0x800000e020d57221 */ /* 0x100fe20000010000 */
[----:B------:R-:W-:Y:S02]  /*9560*/  FADD.FTZ R34, R34, -R224 ;  /* 0x800000e022227221 */ /* 0x000fe40000010000 */
[----:B------:R1:W4:Y:S01]  /*9570*/  SHFL.IDX PT, R224, R13, R27, 0x1f ;  /* 0x00001f1b0de07589 */ /* 0x00032200000e0000 */
[----:B--2---:R2:W-:Y:S01]  /*9580*/  MUFU.EX2 R25, R234 ;  /* 0x000000ea00197308 */ /* 0x0045e20000000800 */
[--C-:B---3--:R-:W-:Y:S01]  /*9590*/  FADD.FTZ R33, R33, -R217.reuse ;  /* 0x800000d921217221 */ /* 0x108fe20000010000 */
[----:B------:R-:W-:Y:S01]  /*95a0*/  FADD.FTZ R35, R35, -R217 ;  /* 0x800000d923237221 */ /* 0x000fe20000010000 */
[----:B------:R-:W-:Y:S01]  /*95b0*/  FSEL R32, R6, -INF , P1 ;  /* 0xff80000006207808 */ /* 0x000fe20000800000 */
[----:B------:R-:W-:Y:S01]  /*95c0*/  FMUL.FTZ R223, R119, R223 ;  /* 0x000000df77df7220 */ /* 0x000fe20000410000 */
[----:B--2---:R-:W-:-:S03]  /*95d0*/  VIADD R234, R8, 0x10 ;  /* 0x0000001008ea7836 */ /* 0x004fc60000000000 */
[----:B-1----:R1:W-:Y:S01]  /*95e0*/  MUFU.EX2 R27, R210 ;  /* 0x000000d2001b7308 */ /* 0x0023e20000000800 */
[--C-:B------:R-:W-:Y:S01]  /*95f0*/  FADD.FTZ R217, R36, -R229.reuse ;  /* 0x800000e524d97221 */ /* 0x100fe20000010000 */
[----:B------:R-:W-:Y:S01]  /*9600*/  FADD.FTZ R36, R38, -R229 ;  /* 0x800000e526247221 */ /* 0x000fe20000010000 */
[----:B------:R-:W-:Y:S01]  /*9610*/  FFMA.FTZ R38, -R19, R19, 1 ;  /* 0x3f80000013267423 */ /* 0x000fe20000010113 */
[----:B------:R-:W-:-:S04]  /*9620*/  FADD.FTZ R215, R30, -R215 ;  /* 0x800000d71ed77221 */ /* 0x000fc80000010000 */
[----:B------:R2:W-:Y:S01]  /*9630*/  MUFU.EX2 R26, R211 ;  /* 0x000000d3001a7308 */ /* 0x0005e20000000800 */
[----:B-1----:R-:W-:Y:S01]  /*9640*/  FFMA.FTZ R210, R32, UR5, -R230 ;  /* 0x0000000520d27c23 */ /* 0x002fe200080108e6 */
[----:B------:R-:W-:Y:S01]  /*9650*/  FSEL R29, R143, -INF , P2 ;  /* 0xff8000008f1d7808 */ /* 0x000fe20001000000 */
[----:B------:R1:W3:Y:S01]  /*9660*/  SHFL.IDX PT, R32, R13, R234, 0x1f ;  /* 0x00001fea0d207589 */ /* 0x0002e200000e0000 */
[----:B------:R-:W-:Y:S01]  /*9670*/  FSEL R30, R142, -INF , P1 ;  /* 0xff8000008e1e7808 */ /* 0x000fe20000800000 */
[----:B------:R-:W-:Y:S01]  /*9680*/  FMUL.FTZ R38, R38, R223 ;  /* 0x000000df26267220 */ /* 0x000fe20000410000 */
[----:B------:R-:W-:Y:S02]  /*9690*/  FSEL R223, R4, -INF , P1 ;  /* 0xff80000004df7808 */ /* 0x000fe40000800000 */
[----:B------:R4:W-:Y:S01]  /*96a0*/  MUFU.EX2 R19, R221 ;  /* 0x000000dd00137308 */ /* 0x0009e20000000800 */
[----:B--2---:R-:W-:Y:S02]  /*96b0*/  FSEL R211, R7, -INF , P2 ;  /* 0xff80000007d37808 */ /* 0x004fe40001000000 */
[----:B-1----:R-:W-:-:S03]  /*96c0*/  IADD3 R234, R8, 0x14, RZ ;  /* 0x0000001408ea7810 */ /* 0x002fc60007ffe0ff */
[----:B------:R-:W-:Y:S01]  /*96d0*/  FFMA.FTZ R211, R211, UR5, -R230 ;  /* 0x00000005d3d37c23 */ /* 0x000fe200080108e6 */
[----:B----4-:R-:W-:Y:S01]  /*96e0*/  FADD.FTZ R221, R39, -R227 ;  /* 0x800000e327dd7221 */ /* 0x010fe20000010000 */
[----:B------:R-:W-:Y:S01]  /*96f0*/  FFMA.FTZ R39, -R21, R21, 1 ;  /* 0x3f80000015277423 */ /* 0x000fe20000010115 */
[----:B------:R-:W-:Y:S01]  /*9700*/  FFMA.FTZ R21, -R20, R20, 1 ;  /* 0x3f80000014157423 */ /* 0x000fe20000010114 */
[--C-:B------:R-:W-:Y:S01]  /*9710*/  FFMA.FTZ R29, R29, UR5, -R233.reuse ;  /* 0x000000051d1d7c23 */ /* 0x100fe200080108e9 */
[----:B------:R1:W-:Y:S01]  /*9720*/  MUFU.EX2 R20, R218 ;  /* 0x000000da00147308 */ /* 0x0003e20000000800 */
[----:B------:R-:W-:Y:S01]  /*9730*/  FFMA.FTZ R30, R30, UR5, -R233 ;  /* 0x000000051e1e7c23 */ /* 0x000fe200080108e9 */
[----:B------:R2:W4:Y:S01]  /*9740*/  SHFL.IDX PT, R230, R13, R234, 0x1f ;  /* 0x00001fea0de67589 */ /* 0x00052200000e0000 */
        /* <DEDUP_REMOVED lines=10> */
[----:B--2---:R-:W-:-:S03]  /*97f0*/  VIADD R234, R8, 0x1c ;  /* 0x0000001c08ea7836 */ /* 0x004fc60000000000 */
[----:B------:R-:W-:Y:S02]  /*9800*/  FFMA.FTZ R220, R227, UR5, -R224 ;  /* 0x00000005e3dc7c23 */ /* 0x000fe400080108e0 */
[----:B------:R2:W1:Y:S01]  /*9810*/  SHFL.IDX PT, R227, R13, R234, 0x1f ;  /* 0x00001fea0de37589 */ /* 0x00046200000e0000 */
[----:B------:R-:W-:Y:S01]  /*9820*/  FMUL.FTZ R224, R99, R222 ;  /* 0x000000de63e07220 */ /* 0x000fe20000410000 */
[----:B------:R3:W-:Y:S01]  /*9830*/  MUFU.EX2 R21, R139 ;  /* 0x0000008b00157308 */ /* 0x0007e20000000800 */
[----:B--2---:R-:W-:-:S07]  /*9840*/  FSEL R13, R3, -INF , P2 ;  /* 0xff800000030d7808 */ /* 0x004fce0001000000 */
[----:B------:R2:W-:Y:S01]  /*9850*/  MUFU.EX2 R11, R138 ;  /* 0x0000008a000b7308 */ /* 0x0005e20000000800 */
[----:B---3--:R-:W-:Y:S01]  /*9860*/  FSEL R139, R113, -INF , P1 ;  /* 0xff800000718b7808 */ /* 0x008fe20000800000 */
[----:B------:R-:W-:-:S06]  /*9870*/  FFMA.FTZ R222, R13, UR5, -R32 ;  /* 0x000000050dde7c23 */ /* 0x000fcc0008010820 */
[----:B------:R-:W3:Y:S01]  /*9880*/  MUFU.EX2 R102, R102 ;  /* 0x0000006600667308 */ /* 0x000ee20000000800 */
[----:B--2---:R-:W-:Y:S01]  /*9890*/  FMUL.FTZ R138, R22, R224 ;  /* 0x000000e0168a7220 */ /* 0x004fe20000410000 */
[----:B------:R-:W-:Y:S02]  /*98a0*/  FSEL R224, R2, -INF , P2 ;  /* 0xff80000002e07808 */ /* 0x000fe40001000000 */
[----:B------:R-:W-:Y:S01]  /*98b0*/  FSEL R22, R114, -INF , P1 ;  /* 0xff80000072167808 */ /* 0x000fe20000800000 */
[----:B------:R-:W-:Y:S01]  /*98c0*/  FFMA.FTZ R139, R139, UR5, -R32 ;  /* 0x000000058b8b7c23 */ /* 0x000fe20008010820 */
[----:B------:R-:W-:Y:S01]  /*98d0*/  FMUL.FTZ R32, R96, R216 ;  /* 0x000000d860207220 */ /* 0x000fe20000410000 */
[--C-:B----4-:R-:W-:Y:S01]  /*98e0*/  FFMA.FTZ R224, R224, UR5, -R230.reuse ;  /* 0x00000005e0e07c23 */ /* 0x110fe200080108e6 */
[----:B------:R-:W2:Y:S01]  /*98f0*/  MUFU.EX2 R101, R101 ;  /* 0x0000006500657308 */ /* 0x000ea20000000800 */
[----:B------:R-:W-:Y:S01]  /*9900*/  FFMA.FTZ R216, R22, UR5, -R230 ;  /* 0x0000000516d87c23 */ /* 0x000fe200080108e6 */
[----:B------:R-:W-:Y:S01]  /*9910*/  FSEL R230, R115, -INF , P2 ;  /* 0xff80000073e67808 */ /* 0x000fe20001000000 */
[----:B------:R-:W-:-:S05]  /*9920*/  FMUL.FTZ R233, R95, R215 ;  /* 0x000000d75fe97220 */ /* 0x000fca0000410000 */
[----:B------:R4:W-:Y:S01]  /*9930*/  MUFU.EX2 R13, R137 ;  /* 0x00000089000d7308 */ /* 0x0009e20000000800 */
[----:B-1----:R-:W-:Y:S01]  /*9940*/  FFMA.FTZ R215, R230, UR5, -R229 ;  /* 0x00000005e6d77c23 */ /* 0x002fe200080108e5 */
[----:B------:R-:W-:-:S06]  /*9950*/  FSEL R230, R116, -INF , P2 ;  /* 0xff80000074e67808 */ /* 0x000fcc0001000000 */
[----:B------:R-:W-:Y:S01]  /*9960*/  MUFU.EX2 R100, R100 ;  /* 0x0000006400647308 */ /* 0x000fe20000000800 */
[----:B----4-:R-:W-:Y:S01]  /*9970*/  FMUL.FTZ R137, R23, R32 ;  /* 0x0000002017897220 */ /* 0x010fe20000410000 */
[----:B------:R-:W-:Y:S01]  /*9980*/  FSEL R32, R117, -INF , P1 ;  /* 0xff80000075207808 */ /* 0x000fe20000800000 */
[----:B------:R-:W-:-:S05]  /*9990*/  FFMA.FTZ R23, -R205, R205, 1 ;  /* 0x3f800000cd177423 */ /* 0x000fca00000101cd */
[----:B------:R-:W1:Y:S01]  /*99a0*/  MUFU.EX2 R18, R18 ;  /* 0x0000001200127308 */ /* 0x000e620000000800 */
[----:B------:R-:W-:Y:S01]  /*99b0*/  FFMA.FTZ R205, R32, UR5, -R229 ;  /* 0x0000000520cd7c23 */ /* 0x000fe200080108e5 */
[----:B------:R-:W-:Y:S01]  /*99c0*/  FSEL R229, R120, -INF , P1 ;  /* 0xff80000078e57808 */ /* 0x000fe20000800000 */
[----:B---3--:R-:W-:-:S05]  /*99d0*/  FMUL.FTZ R213, R102, R213 ;  /* 0x000000d566d57220 */ /* 0x008fca0000410000 */
[----:B------:R3:W-:Y:S01]  /*99e0*/  MUFU.EX2 R22, R136 ;  /* 0x0000008800167308 */ /* 0x0007e20000000800 */
[----:B------:R-:W-:Y:S01]  /*99f0*/  FFMA.FTZ R32, -R204, R204, 1 ;  /* 0x3f800000cc207423 */ /* 0x000fe200000101cc */
[--C-:B------:R-:W-:Y:S01]  /*9a00*/  FFMA.FTZ R204, R229, UR5, -R227.reuse ;  /* 0x00000005e5cc7c23 */ /* 0x100fe200080108e3 */
[----:B---3--:R-:W-:Y:S01]  /*9a10*/  FMUL.FTZ R136, R23, R233 ;  /* 0x000000e917887220 */ /* 0x008fe20000410000 */
[----:B------:R-:W-:Y:S01]  /*9a20*/  FMUL.FTZ R233, R97, R214 ;  /* 0x000000d661e97220 */ /* 0x000fe20000410000 */
[----:B------:R-:W-:Y:S01]  /*9a30*/  FFMA.FTZ R214, R230, UR5, -R227 ;  /* 0x00000005e6d67c23 */ /* 0x000fe200080108e3 */
[C---:B------:R-:W-:Y:S02]  /*9a40*/  VIADD R230, R8.reuse, 0x8 ;  /* 0x0000000808e67836 */ /* 0x040fe40000000000 */
[----:B------:R-:W-:Y:S01]  /*9a50*/  FFMA.FTZ R209, -R209, R209, 1 ;  /* 0x3f800000d1d17423 */ /* 0x000fe200000101d1 */
[----:B--2---:R-:W-:Y:S01]  /*9a60*/  FMUL.FTZ R34, R101, R34 ;  /* 0x0000002265227220 */ /* 0x004fe20000410000 */
[----:B------:R-:W-:Y:S01]  /*9a70*/  FMUL.FTZ R207, R207, R213 ;  /* 0x000000d5cfcf7220 */ /* 0x000fe20000410000 */
[----:B------:R2:W-:Y:S01]  /*9a80*/  MUFU.EX2 R23, R135 ;  /* 0x0000008700177308 */ /* 0x0005e20000000800 */
[----:B------:R-:W-:Y:S01]  /*9a90*/  IADD3 R229, R8, 0x4, RZ ;  /* 0x0000000408e57810 */ /* 0x000fe20007ffe0ff */
[----:B------:R3:W4:Y:S01]  /*9aa0*/  SHFL.IDX PT, R213, R223, R230, 0x1f ;  /* 0x00001fe6dfd57589 */ /* 0x00072200000e0000 */
[----:B------:R-:W-:Y:S01]  /*9ab0*/  FFMA.FTZ R227, -R208, R208, 1 ;  /* 0x3f800000d0e37423 */ /* 0x000fe200000101d0 */
[----:B------:R-:W-:Y:S01]  /*9ac0*/  FMUL.FTZ R208, R104, R212 ;  /* 0x000000d468d07220 */ /* 0x000fe20000410000 */
[----:B------:R-:W-:Y:S01]  /*9ad0*/  FFMA.FTZ R228, -R228, R228, 1 ;  /* 0x3f800000e4e47423 */ /* 0x000fe200000101e4 */
[----:B--2---:R-:W-:-:S02]  /*9ae0*/  FMUL.FTZ R135, R32, R233 ;  /* 0x000000e920877220 */ /* 0x004fc40000410000 */
[----:B------:R2:W-:Y:S01]  /*9af0*/  MUFU.EX2 R32, R134 ;  /* 0x0000008600207308 */ /* 0x0005e20000000800 */
[----:B---3--:R-:W-:Y:S01]  /*9b00*/  VIADD R230, R8, 0xc ;  /* 0x0000000c08e67836 */ /* 0x008fe20000000000 */
[----:B------:R-:W3:Y:S01]  /*9b10*/  SHFL.IDX PT, R212, R223, R229, 0x1f ;  /* 0x00001fe5dfd47589 */ /* 0x000ee200000e0000 */
[----:B-1----:R-:W-:-:S03]  /*9b20*/  FMUL.FTZ R217, R18, R217 ;  /* 0x000000d912d97220 */ /* 0x002fc60000410000 */
[----:B------:R1:W-:Y:S01]  /*9b30*/  SHFL.IDX PT, R229, R223, R230, 0x1f ;  /* 0x00001fe6dfe57589 */ /* 0x0003e200000e0000 */
[----:B--2---:R-:W-:Y:S01]  /*9b40*/  FMUL.FTZ R134, R209, R34 ;  /* 0x00000022d1867220 */ /* 0x004fe20000410000 */
[----:B------:R-:W-:Y:S01]  /*9b50*/  FMUL.FTZ R34, R100, R35 ;  /* 0x0000002364227220 */ /* 0x000fe20000410000 */
[----:B------:R-:W2:Y:S01]  /*9b60*/  MUFU.EX2 R103, R103 ;  /* 0x0000006700677308 */ /* 0x000ea20000000800 */
[----:B------:R-:W-:Y:S02]  /*9b70*/  FFMA.FTZ R35, -R88, R88, 1 ;  /* 0x3f80000058237423 */ /* 0x000fe40000010158 */
[----:B------:R-:W-:Y:S01]  /*9b80*/  FMUL.FTZ R88, R228, R34 ;  /* 0x00000022e4587220 */ /* 0x000fe20000410000 */
[----:B-1----:R-:W-:-:S04]  /*9b90*/  VIADD R230, R8, 0x18 ;  /* 0x0000001808e67836 */ /* 0x002fc80000000000 */
[----:B------:R1:W-:Y:S08]  /*9ba0*/  MUFU.EX2 R34, R132 ;  /* 0x0000008400227308 */ /* 0x0003f00000000800 */
[----:B------:R-:W4:Y:S01]  /*9bb0*/  MUFU.EX2 R108, R108 ;  /* 0x0000006c006c7308 */ /* 0x000f220000000800 */
[----:B-1----:R-:W-:Y:S02]  /*9bc0*/  FMUL.FTZ R132, R35, R217 ;  /* 0x000000d923847220 */ /* 0x002fe40000410000 */
[----:B------:R-:W1:Y:S05]  /*9bd0*/  SHFL.IDX PT, R217, R223, R230, 0x1f ;  /* 0x00001fe6dfd97589 */ /* 0x000e6a00000e0000 */
[----:B------:R-:W3:Y:S01]  /*9be0*/  MUFU.EX2 R107, R107 ;  /* 0x0000006b006b7308 */ /* 0x000ee20000000800 */
[----:B------:R-:W-:Y:S01]  /*9bf0*/  FFMA.FTZ R206, -R206, R206, 1 ;  /* 0x3f800000cece7423 */ /* 0x000fe200000101ce */
[----:B--2---:R-:W-:-:S06]  /*9c00*/  FMUL.FTZ R33, R103, R33 ;  /* 0x0000002167217220 */ /* 0x004fcc0000410000 */
[----:B------:R-:W2:Y:S01]  /*9c10*/  MUFU.EX2 R106, R106 ;  /* 0x0000006a006a7308 */ /* 0x000ea20000000800 */
[----:B------:R-:W-:Y:S01]  /*9c20*/  FMUL.FTZ R208, R206, R208 ;  /* 0x000000d0ced07220 */ /* 0x000fe20000410000 */
[----:B------:R-:W-:-:S06]  /*9c30*/  VIADD R233, R8, 0x14 ;  /* 0x0000001408e97836 */ /* 0x000fcc0000000000 */
[----:B------:R-:W1:Y:S01]  /*9c40*/  MUFU.EX2 R110, R110 ;  /* 0x0000006e006e7308 */ /* 0x000e620000000800 */
[----:B------:R-:W-:Y:S01]  /*9c50*/  FMUL.FTZ R206, R227, R33 ;  /* 0x00000021e3ce7220 */ /* 0x000fe20000410000 */
[----:B------:R-:W1:Y:S06]  /*9c60*/  SHFL.IDX PT, R209, R223, R8, 0x1f ;  /* 0x00001f08dfd17589 */ /* 0x000e6c00000e0000 */
[----:B------:R-:W1:Y:S01]  /*9c70*/  MUFU.EX2 R109, R109 ;  /* 0x0000006d006d7308 */ /* 0x000e620000000800 */
[----:B----4-:R-:W-:Y:S01]  /*9c80*/  FMUL.FTZ R37, R108, R37 ;  /* 0x000000256c257220 */ /* 0x010fe20000410000 */
[----:B------:R-:W4:Y:S01]  /*9c90*/  SHFL.IDX PT, R228, R223, R233, 0x1f ;  /* 0x00001fe9dfe47589 */ /* 0x000f2200000e0000 */
[----:B---3--:R-:W-:Y:S01]  /*9ca0*/  FMUL.FTZ R36, R107, R36 ;  /* 0x000000246b247220 */ /* 0x008fe20000410000 */
[----:B------:R-:W-:-:S04]  /*9cb0*/  IADD3 R227, R8, 0x10, RZ ;  /* 0x0000001008e37810 */ /* 0x000fc80007ffe0ff */
[----:B------:R3:W-:Y:S01]  /*9cc0*/  MUFU.EX2 R33, R133 ;  /* 0x0000008500217308 */ /* 0x0007e20000000800 */
[----:B------:R-:W-:Y:S01]  /*9cd0*/  FFMA.FTZ R226, -R226, R226, 1 ;  /* 0x3f800000e2e27423 */ /* 0x000fe200000101e2 */
[--C-:B------:R-:W-:Y:S01]  /*9ce0*/  FADD.FTZ R44, R44, -R213.reuse ;  /* 0x800000d52c2c7221 */ /* 0x100fe20000010000 */
[----:B------:R-:W-:Y:S01]  /*9cf0*/  FFMA.FTZ R225, -R225, R225, 1 ;  /* 0x3f800000e1e17423 */ /* 0x000fe200000101e1 */
[----:B--2---:R-:W-:Y:S01]  /*9d00*/  FMUL.FTZ R221, R106, R221 ;  /* 0x000000dd6add7220 */ /* 0x004fe20000410000 */
[----:B---3--:R-:W-:Y:S01]  /*9d10*/  FFMA.FTZ R133, -R235, R235, 1 ;  /* 0x3f800000eb857423 */ /* 0x008fe200000101eb */
[----:B------:R-:W-:Y:S02]  /*9d20*/  FADD.FTZ R46, R46, -R213 ;  /* 0x800000d52e2e7221 */ /* 0x000fe40000010000 */
[----:B------:R2:W-:Y:S01]  /*9d30*/  MUFU.EX2 R35, R131 ;  /* 0x0000008300237308 */ /* 0x0005e20000000800 */
[----:B------:R-:W-:Y:S01]  /*9d40*/  FMUL.FTZ R133, R133, R37 ;  /* 0x0000002585857220 */ /* 0x000fe20000410000 */
[--C-:B------:R-:W-:Y:S01]  /*9d50*/  FADD.FTZ R41, R41, -R212.reuse ;  /* 0x800000d429297221 */ /* 0x100fe20000010000 */
[----:B------:R-:W-:Y:S01]  /*9d60*/  FADD.FTZ R43, R43, -R212 ;  /* 0x800000d42b2b7221 */ /* 0x000fe20000010000 */
[----:B-1----:R-:W-:-:S04]  /*9d70*/  FADD.FTZ R212, R52, -R217 ;  /* 0x800000d934d47221 */ /* 0x002fc80000010000 */
[----:B------:R1:W-:Y:S01]  /*9d80*/  MUFU.EX2 R37, R129 ;  /* 0x0000008100257308 */ /* 0x0003e20000000800 */
[----:B--2---:R-:W-:Y:S01]  /*9d90*/  FMUL.FTZ R131, R226, R36 ;  /* 0x00000024e2837220 */ /* 0x004fe20000410000 */
[----:B------:R-:W-:Y:S01]  /*9da0*/  FFMA.FTZ R52, -R237, R237, 1 ;  /* 0x3f800000ed347423 */ /* 0x000fe200000101ed */
[----:B------:R-:W-:Y:S01]  /*9db0*/  FMUL.FTZ R44, R110, R44 ;  /* 0x0000002c6e2c7220 */ /* 0x000fe20000410000 */
[----:B------:R-:W2:Y:S01]  /*9dc0*/  SHFL.IDX PT, R227, R223, R227, 0x1f ;  /* 0x00001fe3dfe37589 */ /* 0x000ea200000e0000 */
[----:B------:R-:W-:Y:S01]  /*9dd0*/  FFMA.FTZ R92, -R92, R92, 1 ;  /* 0x3f8000005c5c7423 */ /* 0x000fe2000001015c */
[----:B------:R-:W-:Y:S01]  /*9de0*/  FFMA.FTZ R91, -R91, R91, 1 ;  /* 0x3f8000005b5b7423 */ /* 0x000fe2000001015b */
[----:B-1----:R-:W-:Y:S01]  /*9df0*/  FADD.FTZ R129, R45, -R229 ;  /* 0x800000e52d817221 */ /* 0x002fe20000010000 */
[----:B------:R1:W-:Y:S01]  /*9e00*/  MUFU.EX2 R36, R130 ;  /* 0x0000008200247308 */ /* 0x0003e20000000800 */
[----:B------:R-:W-:Y:S02]  /*9e10*/  FMUL.FTZ R46, R14, R46 ;  /* 0x0000002e0e2e7220 */ /* 0x000fe40000410000 */
[----:B------:R-:W-:Y:S01]  /*9e20*/  FMUL.FTZ R129, R109, R129 ;  /* 0x000000816d817220 */ /* 0x000fe20000410000 */
[----:B------:R-:W3:Y:S01]  /*9e30*/  SHFL.IDX PT, R223, R223, R234, 0x1f ;  /* 0x00001feadfdf7589 */ /* 0x000ee200000e0000 */
[----:B------:R-:W-:-:S03]  /*9e40*/  FMUL.FTZ R52, R52, R44 ;  /* 0x0000002c34347220 */ /* 0x000fc60000410000 */
[----:B------:R-:W2:Y:S01]  /*9e50*/  MUFU.EX2 R105, R105 ;  /* 0x0000006900697308 */ /* 0x000ea20000000800 */
[----:B-1----:R-:W-:Y:S01]  /*9e60*/  FMUL.FTZ R130, R225, R221 ;  /* 0x000000dde1827220 */ /* 0x002fe20000410000 */
[----:B------:R-:W-:Y:S02]  /*9e70*/  VIADD R221, R8, 0x8 ;  /* 0x0000000808dd7836 */ /* 0x000fe40000000000 */
[----:B------:R-:W-:Y:S01]  /*9e80*/  FMUL.FTZ R44, R92, R46 ;  /* 0x0000002e5c2c7220 */ /* 0x000fe20000410000 */
[----:B------:R-:W-:Y:S02]  /*9e90*/  FMUL.FTZ R46, R91, R129 ;  /* 0x000000815b2e7220 */ /* 0x000fe40000410000 */
[----:B------:R-:W1:Y:S01]  /*9ea0*/  SHFL.IDX PT, R91, R17, R221, 0x1f ;  /* 0x00001fdd115b7589 */ /* 0x000e6200000e0000 */
[----:B------:R-:W1:Y:S01]  /*9eb0*/  MUFU.EX2 R111, R111 ;  /* 0x0000006f006f7308 */ /* 0x000e620000000800 */
[--C-:B------:R-:W-:Y:S01]  /*9ec0*/  FADD.FTZ R40, R40, -R209.reuse ;  /* 0x800000d128287221 */ /* 0x100fe20000010000 */
[----:B------:R-:W-:Y:S01]  /*9ed0*/  FADD.FTZ R42, R42, -R209 ;  /* 0x800000d12a2a7221 */ /* 0x000fe20000010000 */
[----:B----4-:R-:W-:Y:S01]  /*9ee0*/  FADD.FTZ R209, R49, -R228 ;  /* 0x800000e431d17221 */ /* 0x010fe20000010000 */
[----:B------:R-:W-:Y:S01]  /*9ef0*/  FFMA.FTZ R45, -R231, R231, 1 ;  /* 0x3f800000e72d7423 */ /* 0x000fe200000101e7 */
[----:B--2---:R-:W-:Y:S01]  /*9f00*/  FMUL.FTZ R49, R105, R40 ;  /* 0x0000002869317220 */ /* 0x004fe20000410000 */
[----:B------:R-:W-:Y:S01]  /*9f10*/  FMUL.FTZ R41, R15, R41 ;  /* 0x000000290f297220 */ /* 0x000fe20000410000 */
[----:B------:R-:W-:-:S02]  /*9f20*/  FADD.FTZ R47, R47, -R229 ;  /* 0x800000e52f2f7221 */ /* 0x000fc40000010000 */
[----:B------:R-:W-:Y:S01]  /*9f30*/  FMUL.FTZ R45, R45, R49 ;  /* 0x000000312d2d7220 */ /* 0x000fe20000410000 */
[----:B------:R-:W-:Y:S01]  /*9f40*/  FFMA.FTZ R49, -R232, R232, 1 ;  /* 0x3f800000e8317423 */ /* 0x000fe200000101e8 */
[--C-:B------:R-:W-:Y:S01]  /*9f50*/  FADD.FTZ R48, R48, -R227.reuse ;  /* 0x800000e330307221 */ /* 0x100fe20000010000 */
[----:B------:R-:W-:Y:S01]  /*9f60*/  FADD.FTZ R50, R50, -R227 ;  /* 0x800000e332327221 */ /* 0x000fe20000010000 */
[----:B---3--:R-:W-:Y:S01]  /*9f70*/  FADD.FTZ R40, R53, -R223 ;  /* 0x800000df35287221 */ /* 0x008fe20000010000 */
[----:B------:R-:W-:Y:S01]  /*9f80*/  FMUL.FTZ R49, R49, R41 ;  /* 0x0000002931317220 */ /* 0x000fe20000410000 */
[----:B------:R-:W-:Y:S01]  /*9f90*/  FFMA.FTZ R90, -R90, R90, 1 ;  /* 0x3f8000005a5a7423 */ /* 0x000fe2000001015a */
[----:B------:R-:W-:Y:S01]  /*9fa0*/  FFMA.FTZ R53, -R164, R164, 1 ;  /* 0x3f800000a4357423 */ /* 0x000fe200000101a4 */
[----:B------:R-:W-:Y:S01]  /*9fb0*/  FFMA.FTZ R236, -R236, R236, 1 ;  /* 0x3f800000ecec7423 */ /* 0x000fe200000101ec */
[----:B------:R-:W-:Y:S01]  /*9fc0*/  FFMA.FTZ R93, -R93, R93, 1 ;  /* 0x3f8000005d5d7423 */ /* 0x000fe2000001015d */
[----:B------:R-:W-:Y:S01]  /*9fd0*/  FMUL.FTZ R47, R24, R47 ;  /* 0x0000002f182f7220 */ /* 0x000fe20000410000 */
[----:B------:R-:W-:Y:S01]  /*9fe0*/  FMUL.FTZ R48, R25, R48 ;  /* 0x0000003019307220 */ /* 0x000fe20000410000 */
[----:B------:R-:W-:Y:S01]  /*9ff0*/  FMUL.FTZ R41, R26, R50 ;  /* 0x000000321a297220 */ /* 0x000fe20000410000 */
[----:B-1----:R-:W-:Y:S01]  /*a000*/  FMUL.FTZ R43, R111, R43 ;  /* 0x0000002b6f2b7220 */ /* 0x002fe20000410000 */
[----:B------:R-:W-:Y:S01]  /*a010*/  FFMA.FTZ R94, -R94, R94, 1 ;  /* 0x3f8000005e5e7423 */ /* 0x000fe2000001015e */
[----:B------:R-:W-:Y:S01]  /*a020*/  FMUL.FTZ R209, R27, R209 ;  /* 0x000000d11bd17220 */ /* 0x000fe20000410000 */
[----:B------:R-:W-:Y:S01]  /*a030*/  IADD3 R225, R8, 0x4, RZ ;  /* 0x0000000408e17810 */ /* 0x000fe20007ffe0ff */
[--C-:B------:R-:W-:Y:S01]  /*a040*/  FADD.FTZ R60, R60, -R91.reuse ;  /* 0x8000005b3c3c7221 */ /* 0x100fe20000010000 */
[----:B------:R-:W-:Y:S01]  /*a050*/  IADD3 R235, R8, 0x10, RZ ;  /* 0x0000001008eb7810 */ /* 0x000fe20007ffe0ff */
[----:B------:R-:W-:Y:S01]  /*a060*/  FADD.FTZ R62, R62, -R91 ;  /* 0x8000005b3e3e7221 */ /* 0x000fe20000010000 */
[----:B------:R-:W-:Y:S01]  /*a070*/  FMUL.FTZ R53, R53, R47 ;  /* 0x0000002f35357220 */ /* 0x000fe20000410000 */
[----:B------:R-:W-:Y:S01]  /*a080*/  LDS R91, [R12+0x400] ;  /* 0x000400000c5b7984 */ /* 0x000fe20000000800 */
        /* <DEDUP_REMOVED lines=187> */
[----:B-1----:R-:W-:-:S02]  /*ac40*/  FMUL.FTZ R92, R123, R92 ;  /* 0x0000005c7b5c7220 */ /* 0x002fc40000410000 */
[----:B------:R-:W-:Y:S01]  /*ac50*/  FMUL.FTZ R63, R65, R74 ;  /* 0x0000004a413f7220 */ /* 0x000fe20000410000 */
[----:B------:R-:W-:Y:S01]  /*ac60*/  FMUL.FTZ R90, R90, R72 ;  /* 0x000000485a5a7220 */ /* 0x000fe20000410000 */
[----:B------:R-:W-:Y:S01]  /*ac70*/  FFMA.FTZ R72, -R115, R115, 1 ;  /* 0x3f80000073487423 */ /* 0x000fe20000010173 */
[----:B------:R-:W-:Y:S01]  /*ac80*/  FFMA.FTZ R65, -R116, R116, 1 ;  /* 0x3f80000074417423 */ /* 0x000fe20000010174 */
[----:B------:R-:W-:Y:S01]  /*ac90*/  FFMA.FTZ R115, -R117, R117, 1 ;  /* 0x3f80000075737423 */ /* 0x000fe20000010175 */
[----:B------:R-:W-:Y:S01]  /*aca0*/  FFMA.FTZ R116, -R120, R120, 1 ;  /* 0x3f80000078747423 */ /* 0x000fe20000010178 */
[----:B----4-:R-:W-:Y:S01]  /*acb0*/  FMUL.FTZ R86, R205, R86 ;  /* 0x00000056cd567220 */ /* 0x010fe20000410000 */
        /* <DEDUP_REMOVED lines=209> */
.L_x_2265:
        /* <DEDUP_REMOVED lines=68> */
.L_x_2266:
        /* <DEDUP_REMOVED lines=12> */
.L_x_2256:
[----:B------:R-:W-:-:S06]  /*bed0*/  UISETP.GE.AND UP0, UPT, UR43, UR42, UPT ;  /* 0x0000002a2b00728c */ /* 0x000fcc000bf06270 */
[----:B------:R-:W-:-:S13]  /*bee0*/  PLOP3.LUT P0, PT, PT, PT, UP0, 0x80, 0x0 ;  /* 0x000000000000781c */ /* 0x000fda0003f0f008 */
[----:B------:R-:W-:Y:S05]  /*bef0*/  @P0 BRA `(.L_x_2268) ;  /* 0x0000005800000947 */ /* 0x000fea0003800000 */
[----:B------:R-:W2:Y:S01]  /*bf00*/  LDL.LU R21, [R1+0x48] ;  /* 0x0000480001157983 */ /* 0x000ea20000300800 */
[----:B------:R-:W3:Y:S01]  /*bf10*/  S2UR UR4, SR_CTAID.X ;  /* 0x00000000000479c3 */ /* 0x000ee20000002500 */
[----:B------:R-:W-:Y:S01]  /*bf20*/  IMAD.MOV.U32 R19, RZ, RZ, 0x40000040 ;  /* 0x40000040ff137424 */ /* 0x000fe200078e00ff */
[----:B------:R-:W4:Y:S01]  /*bf30*/  S2R R5, SR_TID.X ;  /* 0x0000000000057919 */ /* 0x000f220000002100 */
[----:B------:R-:W5:Y:S01]  /*bf40*/  S2R R6, SR_TID.X ;  /* 0x0000000000067919 */ /* 0x000f620000002100 */
[----:B---3--:R-:W-:Y:S01]  /*bf50*/  UIMAD UR4, UR4, -0x80, UR40 ;  /* 0xffffff80040478a4 */ /* 0x008fe2000f8e0228 */
[----:B----4-:R-:W-:Y:S02]  /*bf60*/  VIADD R5, R5, 0xffffff80 ;  /* 0xffffff8005057836 */ /* 0x010fe40000000000 */
[----:B-----5:R-:W-:-:S03]  /*bf70*/  VIADD R9, R6, 0xffffff80 ;  /* 0xffffff8006097836 */ /* 0x020fc60000000000 */
        /* <DEDUP_REMOVED lines=8> */
[----:B------:R-:W-:Y:S02]  /*c000*/  IADD3 R9, R9, -R10, RZ ;  /* 0x8000000a09097210 */ /* 0x000fe40007ffe0ff */
[----:B------:R-:W-:Y:S02]  /*c010*/  LOP3.LUT R6, R6, 0xfffffffc, RZ, 0xc0, !PT ;  /* 0xfffffffc06067812 */ /* 0x000fe400078ec0ff */
[----:B------:R-:W-:Y:S02]  /*c020*/  SHF.R.S32.HI R12, RZ, 0x1f, R9 ;  /* 0x0000001fff0c7819 */ /* 0x000fe40000011409 */
[----:B------:R-:W-:Y:S01]  /*c030*/  SHF.R.S32.HI R7, RZ, 0x1f, R8 ;  /* 0x0000001fff077819 */ /* 0x000fe20000011408 */
[----:B------:R-:W-:Y:S01]  /*c040*/  IMAD.IADD R10, R5, 0x1, -R6 ;  /* 0x00000001050a7824 */ /* 0x000fe200078e0a06 */
[----:B------:R-:W-:-:S02]  /*c050*/  LEA.HI R6, R12, R9, RZ, 0x2 ;  /* 0x000000090c067211 */ /* 0x000fc400078f10ff */
[----:B------:R-:W-:Y:S02]  /*c060*/  LEA.HI R5, R7, R8, RZ, 0x3 ;  /* 0x0000000807057211 */ /* 0x000fe400078f18ff */
[----:B------:R-:W-:Y:S02]  /*c070*/  LEA.HI R13, R12, R9, RZ, 0x5 ;  /* 0x000000090c0d7211 */ /* 0x000fe400078f28ff */
[--C-:B------:R-:W-:Y:S02]  /*c080*/  SHF.R.S32.HI R9, RZ, 0x2, R6.reuse ;  /* 0x00000002ff097819 */ /* 0x100fe40000011406 */
[----:B------:R-:W-:Y:S02]  /*c090*/  SHF.R.S32.HI R12, RZ, 0x1f, R6 ;  /* 0x0000001fff0c7819 */ /* 0x000fe40000011406 */
[--C-:B------:R-:W-:Y:S02]  /*c0a0*/  SHF.R.S32.HI R6, RZ, 0x3, R5.reuse ;  /* 0x00000003ff067819 */ /* 0x100fe40000011405 */
[----:B------:R-:W-:-:S02]  /*c0b0*/  SHF.R.S32.HI R5, RZ, 0x1f, R5 ;  /* 0x0000001fff057819 */ /* 0x000fc40000011405 */
[----:B------:R-:W-:Y:S02]  /*c0c0*/  LEA.HI R7, R7, R8, RZ, 0x2 ;  /* 0x0000000807077211 */ /* 0x000fe400078f10ff */
[----:B------:R-:W-:Y:S02]  /*c0d0*/  LEA.HI R5, R5, R6, RZ, 0x4 ;  /* 0x0000000605057211 */ /* 0x000fe400078f20ff */
[----:B------:R-:W-:Y:S02]  /*c0e0*/  SHF.R.S32.HI R8, RZ, 0x2, R7 ;  /* 0x00000002ff087819 */ /* 0x000fe40000011407 */
[----:B------:R-:W-:Y:S02]  /*c0f0*/  LEA.HI R12, R12, R9, RZ, 0x3 ;  /* 0x000000090c0c7211 */ /* 0x000fe400078f18ff */
[----:B------:R-:W-:Y:S02]  /*c100*/  SHF.R.S32.HI R22, RZ, 0x7, R11 ;  /* 0x00000007ff167819 */ /* 0x000fe4000001140b */
[----:B------:R-:W-:-:S02]  /*c110*/  LOP3.LUT R5, R5, 0x1ffffff0, RZ, 0xc0, !PT ;  /* 0x1ffffff005057812 */ /* 0x000fc400078ec0ff */
[----:B------:R-:W-:Y:S02]  /*c120*/  LEA.HI R7, R7, R8, RZ, 0x1 ;  /* 0x0000000807077211 */ /* 0x000fe400078f08ff */
[----:B------:R-:W-:Y:S01]  /*c130*/  LOP3.LUT R12, R12, 0xfffffff8, RZ, 0xc0, !PT ;  /* 0xfffffff80c0c7812 */ /* 0x000fe200078ec0ff */
[----:B------:R-:W-:Y:S01]  /*c140*/  IMAD.IADD R6, R6, 0x1, -R5 ;  /* 0x0000000106067824 */ /* 0x000fe200078e0a05 */
[----:B------:R-:W-:Y:S02]  /*c150*/  LEA.HI R11, R22, R22, RZ, 0x1 ;  /* 0x00000016160b7211 */ /* 0x000fe400078f08ff */
[----:B------:R-:W-:Y:S01]  /*c160*/  LOP3.LUT R7, R7, 0xfffffffe, RZ, 0xc0, !PT ;  /* 0xfffffffe07077812 */ /* 0x000fe200078ec0ff */
[----:B------:R-:W-:Y:S01]  /*c170*/  IMAD.IADD R12, R9, 0x1, -R12 ;  /* 0x00000001090c7824 */ /* 0x000fe200078e0a0c */
[C---:B------:R-:W-:Y:S02]  /*c180*/  IADD3 R5, R8.reuse, 0x8, RZ ;  /* 0x0000000808057810 */ /* 0x040fe40007ffe0ff */
[----:B------:R-:W-:Y:S01]  /*c190*/  LOP3.LUT R11, R11, 0x3fffffe, RZ, 0xc0, !PT ;  /* 0x03fffffe0b0b7812 */ /* 0x000fe200078ec0ff */
[----:B------:R-:W-:Y:S01]  /*c1a0*/  IMAD.IADD R7, R8, 0x1, -R7 ;  /* 0x0000000108077824 */ /* 0x000fe200078e0a07 */
[----:B------:R-:W-:-:S02]  /*c1b0*/  SHF.R.S32.HI R15, RZ, 0x5, R13 ;  /* 0x00000005ff0f7819 */ /* 0x000fc4000001140d */
[----:B------:R-:W-:Y:S01]  /*c1c0*/  LEA.HI R9, R5, R5, RZ, 0x1 ;  /* 0x0000000505097211 */ /* 0x000fe200078f08ff */
[----:B------:R-:W-:Y:S01]  /*c1d0*/  IMAD R6, R6, 0x8, R7 ;  /* 0x0000000806067824 */ /* 0x000fe200078e0207 */
[----:B------:R-:W-:Y:S01]  /*c1e0*/  IADD3 R22, R22, -R11, RZ ;  /* 0x8000000b16167210 */ /* 0x000fe20007ffe0ff */
[C---:B------:R-:W-:Y:S01]  /*c1f0*/  VIADD R11, R8.reuse, 0x10 ;  /* 0x00000010080b7836 */ /* 0x040fe20000000000 */
[----:B------:R-:W-:Y:S01]  /*c200*/  LEA R17, R15, R12, 0x4 ;  /* 0x0000000c0f117211 */ /* 0x000fe200078e20ff */
[----:B------:R-:W-:Y:S01]  /*c210*/  VIADD R15, R8, 0x18 ;  /* 0x00000018080f7836 */ /* 0x000fe20000000000 */
[----:B------:R-:W-:Y:S01]  /*c220*/  LOP3.LUT R12, R9, 0xfffffffe, RZ, 0xc0, !PT ;  /* 0xfffffffe090c7812 */ /* 0x000fe200078ec0ff */
[----:B------:R3:W-:Y:S01]  /*c230*/  STL [R1+0x64], R6 ;  /* 0x0000640601007387 */ /* 0x0007e20000100800 */
[----:B------:R-:W-:Y:S02]  /*c240*/  LEA.HI R13, R11, R11, RZ, 0x1 ;  /* 0x0000000b0b0d7211 */ /* 0x000fe400078f08ff */
[----:B------:R-:W-:-:S02]  /*c250*/  IADD3 R12, R5, -R12, RZ ;  /* 0x8000000c050c7210 */ /* 0x000fc40007ffe0ff */
[----:B------:R-:W-:Y:S02]  /*c260*/  SHF.R.S32.HI R5, RZ, 0x1, R9 ;  /* 0x00000001ff057819 */ /* 0x000fe40000011409 */
[--C-:B------:R-:W-:Y:S02]  /*c270*/  SHF.R.S32.HI R7, RZ, 0x1, R13.reuse ;  /* 0x00000001ff077819 */ /* 0x100fe4000001140d */
[----:B------:R-:W-:Y:S02]  /*c280*/  SHF.R.S32.HI R8, RZ, 0x1f, R13 ;  /* 0x0000001fff087819 */ /* 0x000fe4000001140d */
[----:B---3--:R-:W-:Y:S02]  /*c290*/  SHF.R.S32.HI R6, RZ, 0x1f, R9 ;  /* 0x0000001fff067819 */ /* 0x008fe40000011409 */
[----:B------:R-:W-:Y:S01]  /*c2a0*/  LOP3.LUT R14, R13, 0xfffffffe, RZ, 0xc0, !PT ;  /* 0xfffffffe0d0e7812 */ /* 0x000fe200078ec0ff */
[----:B------:R-:W-:Y:S01]  /*c2b0*/  IMAD.MOV.U32 R13, RZ, RZ, 0x40000040 ;  /* 0x40000040ff0d7424 */ /* 0x000fe200078e00ff */
[----:B------:R-:W-:-:S02]  /*c2c0*/  LEA.HI R6, R6, R5, RZ, 0x4 ;  /* 0x0000000506067211 */ /* 0x000fc400078f20ff */
[----:B------:R-:W-:Y:S01]  /*c2d0*/  LEA.HI R8, R8, R7, RZ, 0x4 ;  /* 0x0000000708087211 */ /* 0x000fe200078f20ff */
[----:B------:R-:W-:Y:S01]  /*c2e0*/  IMAD.IADD R14, R11, 0x1, -R14 ;  /* 0x000000010b0e7824 */ /* 0x000fe200078e0a0e */
[----:B------:R-:W-:Y:S02]  /*c2f0*/  LOP3.LUT R6, R6, 0x1ffffff0, RZ, 0xc0, !PT ;  /* 0x1ffffff006067812 */ /* 0x000fe400078ec0ff */
[----:B------:R-:W-:Y:S02]  /*c300*/  LEA.HI R11, R15, R15, RZ, 0x1 ;  /* 0x0000000f0f0b7211 */ /* 0x000fe400078f08ff */
[----:B------:R-:W-:Y:S01]  /*c310*/  LOP3.LUT R8, R8, 0x1ffffff0, RZ, 0xc0, !PT ;  /* 0x1ffffff008087812 */ /* 0x000fe200078ec0ff */
[----:B------:R-:W-:Y:S01]  /*c320*/  IMAD.IADD R5, R5, 0x1, -R6 ;  /* 0x0000000105057824 */ /* 0x000fe200078e0a06 */
[--C-:B------:R-:W-:Y:S02]  /*c330*/  SHF.R.S32.HI R9, RZ, 0x1, R11.reuse ;  /* 0x00000001ff097819 */ /* 0x100fe4000001140b */
[----:B------:R-:W-:Y:S01]  /*c340*/  SHF.R.S32.HI R20, RZ, 0x1f, R11 ;  /* 0x0000001fff147819 */ /* 0x000fe2000001140b */
[----:B------:R-:W-:Y:S01]  /*c350*/  IMAD.IADD R7, R7, 0x1, -R8 ;  /* 0x0000000107077824 */ /* 0x000fe200078e0a08 */
[----:B-1----:R-:W-:Y:S01]  /*c360*/  LOP3.LUT R18, R11, 0xfffffffe, RZ, 0xc0, !PT ;  /* 0xfffffffe0b127812 */ /* 0x002fe200078ec0ff */
[----:B------:R-:W-:Y:S01]  /*c370*/  IMAD R6, R5, 0x8, R12 ;  /* 0x0000000805067824 */ /* 0x000fe200078e020c */
[----:B------:R-:W-:Y:S01]  /*c380*/  LEA.HI R20, R20, R9, RZ, 0x4 ;  /* 0x0000000914147211 */ /* 0x000fe200078f20ff */
[----:B------:R-:W1:Y:S01]  /*c390*/  S2R R8, SR_CTAID.X ;  /* 0x0000000000087919 */ /* 0x000e620000002500 */
[----:B------:R-:W-:Y:S01]  /*c3a0*/  LEA R7, R7, R14, 0x3 ;  /* 0x0000000e07077211 */ /* 0x000fe200078e18ff */
[----:B------:R-:W-:Y:S01]  /*c3b0*/  IMAD.IADD R18, R15, 0x1, -R18 ;  /* 0x000000010f127824 */ /* 0x000fe200078e0a12 */
[----:B------:R-:W-:Y:S01]  /*c3c0*/  LOP3.LUT R20, R20, 0x1ffffff0, RZ, 0xc0, !PT ;  /* 0x1ffffff014147812 */ /* 0x000fe200078ec0ff */
[----:B------:R3:W-:Y:S01]  /*c3d0*/  STL [R1+0x60], R6 ;  /* 0x0000600601007387 */ /* 0x0007e20000100800 */
[----:B------:R-:W-:-:S02]  /*c3e0*/  MOV R15, 0x40000040 ;  /* 0x40000040000f7802 */ /* 0x000fc40000000f00 */
[----:B------:R-:W-:Y:S01]  /*c3f0*/  IADD3 R9, R9, -R20, RZ ;  /* 0x8000001409097210 */ /* 0x000fe20007ffe0ff */
[----:B------:R4:W-:Y:S01]  /*c400*/  STL [R1+0x5c], R7 ;  /* 0x00005c0701007387 */ /* 0x0009e20000100800 */
[----:B------:R-:W-:-:S03]  /*c410*/  LEA R17, R22, R17, 0x6 ;  /* 0x0000001116117211 */ /* 0x000fc600078e30ff */
[----:B------:R-:W-:-:S05]  /*c420*/  IMAD R9, R9, 0x8, R18 ;  /* 0x0000000809097824 */ /* 0x000fca00078e0212 */
[----:B------:R5:W-:Y:S01]  /*c430*/  STL [R1+0x58], R9 ;  /* 0x0000580901007387 */ /* 0x000be20000100800 */
[----:B-1----:R-:W-:Y:S02]  /*c440*/  IMAD R8, R8, -0x80, -R17 ;  /* 0xffffff8008087824 */ /* 0x002fe400078e0a11 */
[----:B--2---:R-:W-:-:S04]  /*c450*/  IMAD R5, R21, 0x2000, R16 ;  /* 0x0000200015057824 */ /* 0x004fc800078e0210 */
[C---:B---3--:R-:W-:Y:S01]  /*c460*/  VIADD R6, R5.reuse, 0x4000 ;  /* 0x0000400005067836 */ /* 0x048fe20000000000 */
[----:B----4-:R-:W-:Y:S02]  /*c470*/  IADD3 R7, R5, 0x20c00, RZ ;  /* 0x00020c0005077810 */ /* 0x010fe40007ffe0ff */
        /* <DEDUP_REMOVED lines=13> */
[----:B------:R-:W-:-:S02]  /*c550*/  VIADD R7, R10, 0x8 ;  /* 0x000000080a077836 */ /* 0x000fc40000000000 */
[----:B------:R-:W-:Y:S01]  /*c560*/  VIADD R7, R10, 0x14 ;  /* 0x000000140a077836 */ /* 0x000fe20000000000 */
[----:B------:R2:W-:Y:S01]  /*c570*/  STL [R1+0x50], R5 ;  /* 0x0000500501007387 */ /* 0x0005e20000100800 */
[----:B------:R-:W-:-:S03]  /*c580*/  IADD3 R7, -R17, UR4, RZ ;  /* 0x0000000411077c10 */ /* 0x000fc6000fffe1ff */
        /* <DEDUP_REMOVED lines=8> */
.L_x_2279:
[----:B------:R-:W-:-:S05]  /*c610*/  IMAD.U32 R5, RZ, RZ, UR36 ;  /* 0x00000024ff057e24 */ /* 0x000fca000f8e00ff */
[----:B------:R-:W-:-:S04]  /*c620*/  LOP3.LUT R5, R5, 0x1, RZ, 0xfc, !PT ;  /* 0x0000000105057812 */ /* 0x000fc800078efcff */
[----:B------:R-:W-:-:S13]  /*c630*/  ISETP.NE.AND P6, PT, R5, 0x3, PT ;  /* 0x000000030500780c */ /* 0x000fda0003fc5270 */
[----:B------:R-:W-:Y:S05]  /*c640*/  @!P6 BRA `(.L_x_2269) ;  /* 0x000000000004e947 */ /* 0x000fea0003800000 */
[----:B------:R-:W-:Y:S01]  /*c650*/  BPT.TRAP 0x1 ;  /* 0x000000040000795c */ /* 0x000fe20000300000 */
.L_x_2269:
[----:B------:R-:W-:Y:S02]  /*c660*/  LEA R6, R0, R16, 0x3 ;  /* 0x0000001000067211 */ /* 0x000fe400078e18ff */
[----:B------:R-:W-:-:S04]  /*c670*/  SHF.L.U32 R21, R4, 0x1f, RZ ;  /* 0x0000001f04157819 */ /* 0x000fc800000006ff */
[----:B------:R1:W2:Y:S01]  /*c680*/  SYNCS.PHASECHK.TRANS64.TRYWAIT P0, [R6+URZ+0x30c10], R21 ;  /* 0x030c1015060075a7 */ /* 0x0002a2000800017f */
[----:B------:R-:W-:Y:S05]  /*c690*/  @!P6 BRA `(.L_x_2270) ;  /* 0x000000000004e947 */ /* 0x000fea0003800000 */
[----:B------:R-:W-:Y:S01]  /*c6a0*/  BPT.TRAP 0x1 ;  /* 0x000000040000795c */ /* 0x000fe20000300000 */
.L_x_2270:
[----:B------:R-:W-:-:S05]  /*c6b0*/  VIADD R5, R16, 0x10000 ;  /* 0x0001000010057836 */ /* 0x000fca0000000000 */
[----:B------:R-:W-:-:S04]  /*c6c0*/  SHF.R.U32.HI R5, RZ, 0x4, R5 ;  /* 0x00000004ff057819 */ /* 0x000fc80000011605 */
[----:B------:R-:W-:-:S04]  /*c6d0*/  LOP3.LUT R5, R5, 0x3fff, RZ, 0xc0, !PT ;  /* 0x00003fff05057812 */ /* 0x000fc800078ec0ff */
[----:B------:R-:W-:Y:S01]  /*c6e0*/  LOP3.LUT R11, R5, 0x10000, RZ, 0xfc, !PT ;  /* 0x00010000050b7812 */ /* 0x000fe200078efcff */
[----:B--2---:R-:W-:Y:S06]  /*c6f0*/  @P0 BRA `(.L_x_2271) ;  /* 0x0000000000080947 */ /* 0x004fec0003800000 */
[----:B------:R-:W2:Y:S02]  /*c700*/  SYNCS.PHASECHK.TRANS64.TRYWAIT P0, [R6+URZ+0x30c10], R21 ;  /* 0x030c1015060075a7 */ /* 0x000ea4000800017f */
[----:B--2---:R-:W-:Y:S05]  /*c710*/  @!P0 BRA `(.L_x_2272) ;  /* 0x000000a400f88947 */ /* 0x004fea0003800000 */
.L_x_2271:
[----:B------:R-:W-:Y:S01]  /*c720*/  IMAD R11, R0, 0x400, R11 ;  /* 0x00000400000b7824 */ /* 0x000fe200078e020b */
        /* <DEDUP_REMOVED lines=12> */
[----:B------:R-:W-:-:S04]  /*c7f0*/  IADD3 R12, R9, 0x2, RZ ;  /* 0x00000002090c7810 */ /* 0x000fc80007ffe0ff */
[----:B------:R-:W-:Y:S02]  /*c800*/  R2UR UR8, R12 ;  /* 0x000000000c0872ca */ /* 0x000fe400000e0000 */
[----:B------:R-:W-:Y:S01]  /*c810*/  R2UR UR9, R13 ;  /* 0x000000000d0972ca */ /* 0x000fe200000e0000 */
[----:B------:R-:W-:Y:S01]  /*c820*/  UIADD3 UR4, UR6, 0x2, URZ ;  /* 0x0000000206047890 */ /* 0x000fe2000fffe03f */
[----:B------:R-:W-:-:S06]  /*c830*/  UMOV UR11, 0x40000040 ;  /* 0x40000040000b7882 */ /* 0x000fcc0000000000 */
[----:B------:R-:W-:Y:S01]  /*c840*/  UMOV UR10, UR4 ;  /* 0x00000004000a7c82 */ /* 0x000fe20008000000 */
[----:B------:R-:W-:Y:S01]  /*c850*/  VIADD R12, R9, 0x4 ;  /* 0x00000004090c7836 */ /* 0x000fe20000000000 */
[----:B------:R-:W-:Y:S01]  /*c860*/  MOV R13, 0x40000040 ;  /* 0x40000040000d7802 */ /* 0x000fe20000000f00 */
[----:B------:R-:W-:Y:S01]  /*c870*/  UIADD3 UR4, UR6, 0x4, URZ ;  /* 0x0000000406047890 */ /* 0x000fe2000fffe03f */
[----:B------:R-:W-:Y:S02]  /*c880*/  WARPGROUP.DEPBAR.LE gsb0, 0x0 ;  /* 0x00008000000079c5 */ /* 0x000fe40000010000 */
[----:B------:R-:W-:-:S06]  /*c890*/  WARPGROUP.ARRIVE ;  /* 0x00000000000079c5 */ /* 0x000fcc0000000000 */
[----:B------:R-:W-:Y:S01]  /*c8a0*/  HGMMA.64x128x16.F32.BF16 R72, gdesc[UR8], R72, gsb0 ;  /* 0x01e00000084879f0 */ /* 0x000fe20008001848 */
[----:B------:R-:W-:Y:S02]  /*c8b0*/  R2UR UR8, R12 ;  /* 0x000000000c0872ca */ /* 0x000fe400000e0000 */
[----:B------:R-:W-:Y:S01]  /*c8c0*/  R2UR UR9, R13 ;  /* 0x000000000d0972ca */ /* 0x000fe200000e0000 */
[----:B------:R-:W-:Y:S01]  /*c8d0*/  UMOV UR10, UR4 ;  /* 0x00000004000a7c82 */ /* 0x000fe20008000000 */
[----:B------:R-:W-:Y:S01]  /*c8e0*/  UMOV UR11, 0x40000040 ;  /* 0x40000040000b7882 */ /* 0x000fe20000000000 */
[----:B------:R-:W-:Y:S02]  /*c8f0*/  VIADD R12, R9, 0x6 ;  /* 0x00000006090c7836 */ /* 0x000fe40000000000 */
[----:B------:R-:W-:-:S03]  /*c900*/  IMAD.MOV.U32 R13, RZ, RZ, 0x40000040 ;  /* 0x40000040ff0d7424 */ /* 0x000fc600078e00ff */
[----:B------:R-:W-:Y:S02]  /*c910*/  R2UR UR4, R12 ;  /* 0x000000000c0472ca */ /* 0x000fe400000e0000 */
[----:B------:R-:W-:Y:S01]  /*c920*/  R2UR UR5, R13 ;  /* 0x000000000d0572ca */ /* 0x000fe200000e0000 */
[----:B------:R-:W-:Y:S01]  /*c930*/  UIADD3 UR6, UR6, 0x6, URZ ;  /* 0x0000000606067890 */ /* 0x000fe2000fffe03f */
[----:B------:R-:W-:Y:S02]  /*c940*/  WARPGROUP.DEPBAR.LE gsb0, 0x0 ;  /* 0x00008000000079c5 */ /* 0x000fe40000010000 */
[----:B------:R-:W-:-:S06]  /*c950*/  WARPGROUP.ARRIVE ;  /* 0x00000000000079c5 */ /* 0x000fcc0000000000 */
[----:B------:R-:W-:Y:S01]  /*c960*/  HGMMA.64x128x16.F32.BF16 R72, gdesc[UR8], R72, gsb0 ;  /* 0x01e00000084879f0 */ /* 0x000fe20008001848 */
[----:B------:R-:W-:Y:S01]  /*c970*/  UMOV UR7, 0x40000040 ;  /* 0x4000004000077882 */ /* 0x000fe20000000000 */
[C---:B---3--:R-:W-:Y:S01]  /*c980*/  LEA R12, R0.reuse, R18, 0x7 ;  /* 0x00000012000c7211 */ /* 0x048fe200078e38ff */
[C---:B----4-:R-:W-:Y:S02]  /*c990*/  IMAD R18, R0.reuse, 0x80, R17 ;  /* 0x0000008000127824 */ /* 0x050fe400078e0211 */
[C---:B-----5:R-:W-:Y:S01]  /*c9a0*/  IMAD R14, R0.reuse, 0x80, R14 ;  /* 0x00000080000e7824 */ /* 0x060fe200078e020e */
[----:B--2---:R-:W-:-:S03]  /*c9b0*/  LEA R20, R0, R15, 0x7 ;  /* 0x0000000f00147211 */ /* 0x004fc600078e38ff */
[C---:B------:R-:W-:Y:S01]  /*c9c0*/  IMAD R17, R3.reuse, 0x2, R14 ;  /* 0x0000000203117824 */ /* 0x040fe200078e020e */
[C---:B------:R-:W-:Y:S01]  /*c9d0*/  LEA R15, R3.reuse, R18, 0x1 ;  /* 0x00000012030f7211 */ /* 0x040fe200078e08ff */
[C---:B------:R-:W-:Y:S02]  /*c9e0*/  IMAD R13, R3.reuse, 0x2, R12 ;  /* 0x00000002030d7824 */ /* 0x040fe400078e020c */
[----:B------:R-:W-:Y:S01]  /*c9f0*/  IMAD R19, R3, 0x2, R20 ;  /* 0x0000000203137824 */ /* 0x000fe200078e0214 */
[----:B------:R-:W-:Y:S01]  /*ca00*/  LEA R12, R17, R16, 0x2 ;  /* 0x00000010110c7211 */ /* 0x000fe200078e10ff */
[--C-:B------:R-:W-:Y:S02]  /*ca10*/  IMAD R18, R13, 0x4, R16.reuse ;  /* 0x000000040d127824 */ /* 0x100fe400078e0210 */
[----:B------:R-:W-:Y:S01]  /*ca20*/  IMAD R11, R15, 0x4, R16 ;  /* 0x000000040f0b7824 */ /* 0x000fe200078e0210 */
[----:B------:R-:W-:Y:S02]  /*ca30*/  WARPGROUP.DEPBAR.LE gsb0, 0x0 ;  /* 0x00008000000079c5 */ /* 0x000fe40000010000 */
[----:B------:R-:W-:-:S06]  /*ca40*/  WARPGROUP.ARRIVE ;  /* 0x00000000000079c5 */ /* 0x000fcc0000000000 */
[----:B------:R-:W-:Y:S01]  /*ca50*/  HGMMA.64x128x16.F32.BF16 R72, gdesc[UR4], R72, gsb0 ;  /* 0x01e00000044879f0 */ /* 0x000fe20008001848 */
[----:B------:R-:W-:Y:S01]  /*ca60*/  IMAD R14, R19, 0x4, R16 ;  /* 0x00000004130e7824 */ /* 0x000fe200078e0210 */
        /* <DEDUP_REMOVED lines=12> */
.L_x_2273:
[----:B------:R1:W1:Y:S01]  /*cb30*/  SYNCS.PHASECHK.TRANS64.TRYWAIT P0, [R6+URZ+0x30c30], R21 ;  /* 0x030c3015060075a7 */ /* 0x000262000800017f */
[----:B------:R-:W-:Y:S05]  /*cb40*/  @!P6 BRA `(.L_x_2274) ;  /* 0x000000000004e947 */ /* 0x000fea0003800000 */
[----:B------:R-:W-:Y:S01]  /*cb50*/  BPT.TRAP 0x1 ;  /* 0x000000040000795c */ /* 0x000fe20000300000 */
.L_x_2274:
[----:B-1----:R-:W-:Y:S05]  /*cb60*/  @P0 BRA `(.L_x_2275) ;  /* 0x0000000000080947 */ /* 0x002fea0003800000 */
[----:B------:R-:W1:Y:S02]  /*cb70*/  SYNCS.PHASECHK.TRANS64.TRYWAIT P0, [R6+URZ+0x30c30], R21 ;  /* 0x030c3015060075a7 */ /* 0x000e64000800017f */
[----:B-1----:R-:W-:Y:S05]  /*cb80*/  @!P0 BRA `(.L_x_2276) ;  /* 0x000000a000f08947 */ /* 0x002fea0003800000 */
.L_x_2275:
[----:B------:R-:W2:Y:S01]  /*cb90*/  LDL R26, [R1+0x34] ;  /* 0x00003400011a7983 */ /* 0x000ea20000100800 */
[----:B------:R-:W-:Y:S01]  /*cba0*/  ULDC UR9, c[0x0][0x75c] ;  /* 0x0001d70000097ab9 */ /* 0x000fe20000000800 */
[----:B------:R-:W-:Y:S02]  /*cbb0*/  VIADD R24, R16, 0x18000 ;  /* 0x0001800010187836 */ /* 0x000fe40000000000 */
        /* <DEDUP_REMOVED lines=15> */
[----:B------:R-:W-:Y:S01]  /*ccb0*/  LEA R25, R0, R25, 0xa ;  /* 0x0000001900197211 */ /* 0x000fe200078e50ff */
[----:B------:R3:W-:Y:S01]  /*ccc0*/  STL [R1+0x100], R171 ;  /* 0x000100ab01007387 */ /* 0x0007e20000100800 */
[----:B-1----:R-:W-:Y:S01]  /*ccd0*/  MUFU.TANH R200, R75 ;  /* 0x0000004b00c87308 */ /* 0x002fe20000002400 */
[----:B------:R-:W-:Y:S01]  /*cce0*/  FMUL.FTZ R237, R76, UR9 ;  /* 0x000000094ced7c20 */ /* 0x000fe20008410000 */
[----:B------:R-:W-:Y:S01]  /*ccf0*/  FMUL.FTZ R236, R77, UR9 ;  /* 0x000000094dec7c20 */ /* 0x000fe20008410000 */
[----:B------:R-:W-:Y:S01]  /*cd00*/  STL [R1+0xfc], R170 ;  /* 0x0000fcaa01007387 */ /* 0x000fe20000100800 */
[----:B------:R-:W-:Y:S01]  /*cd10*/  FMUL.FTZ R235, R78, UR9 ;  /* 0x000000094eeb7c20 */ /* 0x000fe20008410000 */
[----:B------:R-:W-:Y:S01]  /*cd20*/  FMUL.FTZ R234, R79, UR9 ;  /* 0x000000094fea7c20 */ /* 0x000fe20008410000 */
[----:B------:R-:W-:Y:S01]  /*cd30*/  FMUL.FTZ R233, R80, UR9 ;  /* 0x0000000950e97c20 */ /* 0x000fe20008410000 */
[----:B------:R-:W-:Y:S01]  /*cd40*/  STL [R1+0xf8], R169 ;  /* 0x0000f8a901007387 */ /* 0x000fe20000100800 */
[----:B------:R-:W-:Y:S01]  /*cd50*/  R2UR UR6, R25 ;  /* 0x00000000190672ca */ /* 0x000fe200000e0000 */
        /* <DEDUP_REMOVED lines=8> */
[----:B------:R-:W-:Y:S02]  /*cde0*/  MUFU.TANH R201, R83 ;  /* 0x0000005300c97308 */ /* 0x000fe40000002400 */
[----:B------:R-:W-:Y:S04]  /*cdf0*/  STL [R1+0xec], R166 ;  /* 0x0000eca601007387 */ /* 0x000fe80000100800 */
[----:B------:R-:W-:Y:S01]  /*ce00*/  STL [R1+0xe8], R165 ;  /* 0x0000e8a501007387 */ /* 0x000fe20000100800 */
[----:B-1----:R-:W-:Y:S01]  /*ce10*/  FMUL.FTZ R88, R93, UR9 ;  /* 0x000000095d587c20 */ /* 0x002fe20008410000 */
[----:B------:R1:W-:Y:S02]  /*ce20*/  MUFU.TANH R202, R85 ;  /* 0x0000005500ca7308 */ /* 0x0003e40000002400 */
[----:B------:R-:W-:Y:S04]  /*ce30*/  STL [R1+0xe4], R164 ;  /* 0x0000e4a401007387 */ /* 0x000fe80000100800 */
[----:B------:R-:W-:Y:S01]  /*ce40*/  STL [R1+0xe0], R163 ;  /* 0x0000e0a301007387 */ /* 0x000fe20000100800 */
[----:B------:R-:W-:Y:S01]  /*ce50*/  UMOV UR5, 0x40000040 ;  /* 0x4000004000057882 */ /* 0x000fe20000000000 */
[----:B------:R-:W-:Y:S01]  /*ce60*/  UMOV UR7, 0x40000040 ;  /* 0x4000004000077882 */ /* 0x000fe20000000000 */
[----:B------:R-:W-:Y:S01]  /*ce70*/  UMOV UR15, 0x40000040 ;  /* 0x40000040000f7882 */ /* 0x000fe20000000000 */
[----:B------:R-:W-:Y:S01]  /*ce80*/  STL [R1+0xdc], R162 ;  /* 0x0000dca201007387 */ /* 0x000fe20000100800 */
[----:B------:R-:W-:Y:S01]  /*ce90*/  FMUL.FTZ R204, R91, UR9 ;  /* 0x000000095bcc7c20 */ /* 0x000fe20008410000 */
[----:B--2---:R-:W-:-:S02]  /*cea0*/  R2UR UR4, R26 ;  /* 0x000000001a0472ca */ /* 0x004fc400000e0000 */
[----:B------:R-:W-:Y:S01]  /*ceb0*/  STL [R1+0xd8], R161 ;  /* 0x0000d8a101007387 */ /* 0x000fe20000100800 */
[----:B------:R-:W-:Y:S01]  /*cec0*/  FMUL.FTZ R139, R89, UR9 ;  /* 0x00000009598b7c20 */ /* 0x000fe20008410000 */
[----:B------:R-:W-:Y:S01]  /*ced0*/  FMUL.FTZ R126, R126, UR9 ;  /* 0x000000097e7e7c20 */ /* 0x000fe20008410000 */
[----:B------:R-:W2:Y:S01]  /*cee0*/  MUFU.TANH R19, R19 ;  /* 0x0000001300137308 */ /* 0x000ea20000002400 */
[----:B------:R-:W-:Y:S04]  /*cef0*/  STL [R1+0xd4], R160 ;  /* 0x0000d4a001007387 */ /* 0x000fe80000100800 */
[----:B------:R-:W-:Y:S01]  /*cf00*/  STL [R1+0xd0], R159 ;  /* 0x0000d09f01007387 */ /* 0x000fe20000100800 */
[----:B------:R-:W-:Y:S02]  /*cf10*/  ISETP.GT.AND P2, PT, R8, RZ, PT ;  /* 0x000000ff0800720c */ /* 0x000fe40003f44270 */
[----:B------:R-:W3:Y:S01]  /*cf20*/  MUFU.TANH R230, R230 ;  /* 0x000000e600e67308 */ /* 0x000ee20000002400 */
        /* <DEDUP_REMOVED lines=85> */
[----:B------:R-:W-:Y:S01]  /*d480*/  R2UR UR13, R5 ;  /* 0x00000000050d72ca */ /* 0x000fe200000e0000 */
[----:B------:R-:W-:Y:S01]  /*d490*/  IMAD.IADD R96, R7, 0x1, R96 ;  /* 0x0000000107607824 */ /* 0x000fe200078e0260 */
[----:B------:R-:W3:Y:S01]  /*d4a0*/  LDL.64 R4, [R1+0x38] ;  /* 0x0000380001047983 */ /* 0x000ee20000100a00 */
[----:B------:R-:W-:Y:S01]  /*d4b0*/  WARPGROUP.ARRIVE ;  /* 0x00000000000079c5 */ /* 0x000fe20000000000 */
[----:B--2---:R-:W-:Y:S01]  /*d4c0*/  IADD3 R2, -R2, 0x8, RZ ;  /* 0x0000000802027810 */ /* 0x004fe20007ffe1ff */
[----:B------:R-:W-:Y:S01]  /*d4d0*/  UIADD3 UR6, UR6, 0x6, URZ ;  /* 0x0000000606067890 */ /* 0x000fe2000fffe03f */
[----:B------:R-:W2:Y:S07]  /*d4e0*/  MUFU.TANH R167, R205 ;  /* 0x000000cd00a77308 */ /* 0x000eae0000002400 */
[----:B------:R-:W-:Y:S01]  /*d4f0*/  HGMMA.64x128x16.F32.BF16 R24, gdesc[UR12], R24, gsb0 ;  /* 0x01e000000c1879f0 */ /* 0x000fe20008001818 */
[----:B------:R-:W-:Y:S01]  /*d500*/  R2UR UR12, R98 ;  /* 0x00000000620c72ca */ /* 0x000fe200000e0000 */
[----:B------:R-:W-:Y:S01]  /*d510*/  UMOV UR7, 0x40000040 ;  /* 0x4000004000077882 */ /* 0x000fe20000000000 */
[----:B------:R-:W-:Y:S01]  /*d520*/  R2UR UR13, R99 ;  /* 0x00000000630d72ca */ /* 0x000fe200000e0000 */
[----:B------:R-:W-:Y:S01]  /*d530*/  UMOV UR14, UR4 ;  /* 0x00000004000e7c82 */ /* 0x000fe20008000000 */
[----:B------:R-:W-:Y:S01]  /*d540*/  UMOV UR15, 0x40000040 ;  /* 0x40000040000f7882 */ /* 0x000fe20000000000 */
[----:B-1----:R-:W-:Y:S01]  /*d550*/  IADD3 R126, -R96, R94, RZ ;  /* 0x0000005e607e7210 */ /* 0x002fe20007ffe1ff */
[----:B------:R-:W-:Y:S01]  /*d560*/  IMAD.IADD R221, R2, 0x1, -R96 ;  /* 0x0000000102dd7824 */ /* 0x000fe200078e0a60 */
[----:B------:R-:W-:Y:S01]  /*d570*/  IADD3 R95, RZ, -R96, -R95 ;  /* 0x80000060ff5f7210 */ /* 0x000fe20007ffe85f */
[----:B------:R-:W1:Y:S01]  /*d580*/  MUFU.TANH R91, R91 ;  /* 0x0000005b005b7308 */ /* 0x000e620000002400 */
[----:B------:R-:W-:-:S02]  /*d590*/  SEL R126, R126, 0x80, !P2 ;  /* 0x000000807e7e7807 */ /* 0x000fc40005000000 */
[----:B------:R-:W-:Y:S02]  /*d5a0*/  IADD3 R94, R94, 0x8, -R96 ;  /* 0x000000085e5e7810 */ /* 0x000fe40007ffe860 */
[----:B------:R-:W-:Y:S02]  /*d5b0*/  SEL R221, R221, 0x80, P3 ;  /* 0x00000080dddd7807 */ /* 0x000fe40001800000 */
[----:B------:R-:W-:Y:S01]  /*d5c0*/  SEL R218, R95, 0x80, P1 ;  /* 0x000000805fda7807 */ /* 0x000fe20000800000 */
[----:B------:R-:W1:Y:S01]  /*d5d0*/  MUFU.TANH R92, R92 ;  /* 0x0000005c005c7308 */ /* 0x000e620000002400 */
[C---:B------:R-:W-:Y:S02]  /*d5e0*/  ISETP.GE.AND P3, PT, R126.reuse, RZ, PT ;  /* 0x000000ff7e00720c */ /* 0x040fe40003f66270 */
[C---:B------:R-:W-:Y:S02]  /*d5f0*/  ISETP.GE.AND P4, PT, R126.reuse, 0x1, PT ;  /* 0x000000017e00780c */ /* 0x040fe40003f86270 */
[----:B------:R-:W-:-:S02]  /*d600*/  ISETP.GE.AND P1, PT, R126, 0x9, PT ;  /* 0x000000097e00780c */ /* 0x000fc40003f26270 */
[----:B------:R-:W-:Y:S01]  /*d610*/  ISETP.GT.OR P3, PT, R218, RZ, !P3 ;  /* 0x000000ffda00720c */ /* 0x000fe20005f64670 */
[----:B------:R-:W-:Y:S08]  /*d620*/  MUFU.TANH R169, R138 ;  /* 0x0000008a00a97308 */ /* 0x000ff00000002400 */
        /* <DEDUP_REMOVED lines=14> */
[----:B------:R-:W4:Y:S01]  /*d710*/  LDS R224, [R224+0x400] ;  /* 0x00040000e0e07984 */ /* 0x000f220000000800 */
[----:B------:R-:W-:-:S04]  /*d720*/  WARPGROUP.ARRIVE ;  /* 0x00000000000079c5 */ /* 0x000fc80000000000 */
[----:B------:R-:W-:Y:S02]  /*d730*/  MUFU.TANH R153, R112 ;  /* 0x0000007000997308 */ /* 0x000fe40000002400 */
[----:B------:R-:W-:Y:S01]  /*d740*/  HGMMA.64x128x16.F32.BF16 R24, gdesc[UR12], R24, gsb0 ;  /* 0x01e000000c1879f0 */ /* 0x000fe20008001818 */
[C---:B------:R-:W-:Y:S02]  /*d750*/  ISETP.GT.OR P4, PT, R218.reuse, 0x1, !P4 ;  /* 0x00000001da00780c */ /* 0x040fe40006784670 */
[----:B------:R-:W-:-:S03]  /*d760*/  ISETP.GT.OR P1, PT, R218, 0x9, !P1 ;  /* 0x00000009da00780c */ /* 0x000fc60004f24670 */
[----:B------:R-:W-:Y:S01]  /*d770*/  MUFU.TANH R141, R124 ;  /* 0x0000007c008d7308 */ /* 0x000fe20000002400 */
[----:B------:R-:W-:Y:S02]  /*d780*/  FSEL R216, R19, -INF , !P3 ;  /* 0xff80000013d87808 */ /* 0x000fe40005800000 */
[----:B------:R-:W-:Y:S02]  /*d790*/  FSEL R219, R230, -INF , !P4 ;  /* 0xff800000e6db7808 */ /* 0x000fe40006000000 */
[C---:B------:R-:W-:Y:S02]  /*d7a0*/  ISETP.GE.AND P2, PT, R126.reuse, 0x10, PT ;  /* 0x000000107e00780c */ /* 0x040fe40003f46270 */
[C---:B------:R-:W-:Y:S01]  /*d7b0*/  ISETP.GE.AND P3, PT, R126.reuse, 0x11, PT ;  /* 0x000000117e00780c */ /* 0x040fe20003f66270 */
[----:B------:R-:W1:Y:S01]  /*d7c0*/  MUFU.TANH R157, R108 ;  /* 0x0000006c009d7308 */ /* 0x000e620000002400 */
[C---:B------:R-:W-:Y:S02]  /*d7d0*/  ISETP.GE.AND P5, PT, R126.reuse, 0x18, PT ;  /* 0x000000187e00780c */ /* 0x040fe40003fa6270 */
[----:B------:R-:W-:-:S02]  /*d7e0*/  ISETP.GE.AND P4, PT, R126, 0x19, PT ;  /* 0x000000197e00780c */ /* 0x000fc40003f86270 */
[----:B------:R-:W-:Y:S02]  /*d7f0*/  FSEL R220, R236, -INF , !P1 ;  /* 0xff800000ecdc7808 */ /* 0x000fe40004800000 */
[C---:B------:R-:W-:Y:S01]  /*d800*/  ISETP.GT.OR P2, PT, R218.reuse, 0x10, !P2 ;  /* 0x00000010da00780c */ /* 0x040fe20005744670 */
[----:B------:R-:W1:Y:S01]  /*d810*/  MUFU.TANH R152, R113 ;  /* 0x0000007100987308 */ /* 0x000e620000002400 */
[C---:B------:R-:W-:Y:S02]  /*d820*/  ISETP.GT.OR P3, PT, R218.reuse, 0x11, !P3 ;  /* 0x00000011da00780c */ /* 0x040fe40005f64670 */
[C---:B------:R-:W-:Y:S02]  /*d830*/  ISETP.GT.OR P5, PT, R218.reuse, 0x18, !P5 ;  /* 0x00000018da00780c */ /* 0x040fe40006fa4670 */
[----:B------:R-:W-:Y:S02]  /*d840*/  ISETP.GT.OR P4, PT, R218, 0x19, !P4 ;  /* 0x00000019da00780c */ /* 0x000fe40006784670 */
[----:B------:R-:W-:Y:S01]  /*d850*/  FSEL R215, R233, -INF , !P2 ;  /* 0xff800000e9d77808 */ /* 0x000fe20005000000 */
[----:B------:R-:W-:Y:S01]  /*d860*/  MUFU.TANH R144, R121 ;  /* 0x0000007900907308 */ /* 0x000fe20000002400 */
[----:B------:R-:W-:-:S02]  /*d870*/  FSEL R211, R21, -INF , !P3 ;  /* 0xff80000015d37808 */ /* 0x000fc40005800000 */
[----:B------:R-:W-:Y:S02]  /*d880*/  FSEL R208, R23, -INF , !P5 ;  /* 0xff80000017d07808 */ /* 0x000fe40006800000 */
[----:B------:R-:W-:-:S03]  /*d890*/  FSEL R206, R202, -INF , !P4 ;  /* 0xff800000cace7808 */ /* 0x000fc60006000000 */
[----:B------:R-:W-:Y:S01]  /*d8a0*/  MUFU.TANH R140, R125 ;  /* 0x0000007d008c7308 */ /* 0x000fe20000002400 */
[----:B------:R-:W-:Y:S01]  /*d8b0*/  FMUL.FTZ R110, R110, UR9 ;  /* 0x000000096e6e7c20 */ /* 0x000fe20008410000 */
[----:B------:R-:W-:Y:S01]  /*d8c0*/  FMUL.FTZ R111, R111, UR9 ;  /* 0x000000096f6f7c20 */ /* 0x000fe20008410000 */
[----:B------:R-:W-:-:S05]  /*d8d0*/  FMUL.FTZ R119, R119, UR9 ;  /* 0x0000000977777c20 */ /* 0x000fca0008410000 */
[----:B------:R-:W1:Y:S01]  /*d8e0*/  MUFU.TANH R150, R116 ;  /* 0x0000007400967308 */ /* 0x000e620000002400 */
[----:B------:R-:W-:-:S07]  /*d8f0*/  FMUL.FTZ R115, R115, UR9 ;  /* 0x0000000973737c20 */ /* 0x000fce0008410000 */
[----:B------:R-:W1:Y:S01]  /*d900*/  MUFU.TANH R148, R117 ;  /* 0x0000007500947308 */ /* 0x000e620000002400 */
[----:B------:R-:W-:-:S07]  /*d910*/  FMUL.FTZ R118, R118, UR9 ;  /* 0x0000000976767c20 */ /* 0x000fce0008410000 */
[----:B------:R-:W-:Y:S08]  /*d920*/  MUFU.TANH R158, R107 ;  /* 0x0000006b009e7308 */ /* 0x000ff00000002400 */
[----:B------:R-:W-:Y:S08]  /*d930*/  MUFU.TANH R151, R114 ;  /* 0x0000007200977308 */ /* 0x000ff00000002400 */
        /* <DEDUP_REMOVED lines=18> */
[----:B------:R-:W-:Y:S01]  /*da60*/  ISETP.GE.AND P2, PT, R128, 0x8, PT ;  /* 0x000000088000780c */ /* 0x000fe20003f46270 */
[----:B------:R-:W-:Y:S01]  /*da70*/  FMUL.FTZ R130, R130, UR9 ;  /* 0x0000000982827c20 */ /* 0x000fe20008410000 */
[C---:B------:R-:W-:Y:S01]  /*da80*/  ISETP.GE.AND P3, PT, R128.reuse, 0x9, PT ;  /* 0x000000098000780c */ /* 0x040fe20003f66270 */
[----:B------:R-:W-:Y:S01]  /*da90*/  FMUL.FTZ R212, R131, UR9 ;  /* 0x0000000983d47c20 */ /* 0x000fe20008410000 */
[C---:B------:R-:W-:Y:S01]  /*daa0*/  ISETP.GE.AND P5, PT, R128.reuse, 0x10, PT ;  /* 0x000000108000780c */ /* 0x040fe20003fa6270 */
[----:B------:R3:W-:Y:S01]  /*dab0*/  MUFU.TANH R146, R119 ;  /* 0x0000007700927308 */ /* 0x0007e20000002400 */
[----:B------:R-:W-:Y:S01]  /*dac0*/  ISETP.GE.AND P4, PT, R128, 0x11, PT ;  /* 0x000000118000780c */ /* 0x000fe20003f86270 */
[----:B------:R-:W-:Y:S01]  /*dad0*/  IMAD R137, R0, 0x400, R137 ;  /* 0x0000040000897824 */ /* 0x000fe200078e0289 */
[----:B------:R-:W-:Y:S01]  /*dae0*/  FSEL R214, R20, -INF , !P0 ;  /* 0xff80000014d67808 */ /* 0x000fe20004000000 */
[----:B------:R-:W-:Y:S01]  /*daf0*/  FMUL.FTZ R129, R129, UR9 ;  /* 0x0000000981817c20 */ /* 0x000fe20008410000 */
[----:B------:R-:W-:Y:S01]  /*db00*/  FSEL R228, R200, -INF , !P1 ;  /* 0xff800000c8e47808 */ /* 0x000fe20004800000 */
[----:B------:R-:W-:Y:S01]  /*db10*/  VIADD R223, R10, 0x4 ;  /* 0x000000040adf7836 */ /* 0x000fe20000000000 */
[C---:B------:R-:W-:Y:S01]  /*db20*/  ISETP.GE.AND P0, PT, R128.reuse, 0x18, PT ;  /* 0x000000188000780c */ /* 0x040fe20003f06270 */
[----:B------:R-:W3:Y:S01]  /*db30*/  MUFU.TANH R149, R115 ;  /* 0x0000007300957308 */ /* 0x000ee20000002400 */
[----:B------:R-:W-:Y:S01]  /*db40*/  ISETP.GE.AND P1, PT, R128, 0x19, PT ;  /* 0x000000198000780c */ /* 0x000fe20003f26270 */
[----:B----4-:R-:W4:Y:S01]  /*db50*/  SHFL.IDX PT, R226, R224, R10, 0x1f ;  /* 0x00001f0ae0e27589 */ /* 0x010f2200000e0000 */
[----:B------:R-:W-:-:S02]  /*db60*/  ISETP.GT.OR P2, PT, R221, 0x8, !P2 ;  /* 0x00000008dd00780c */ /* 0x000fc40005744670 */
[C---:B------:R-:W-:Y:S01]  /*db70*/  IADD3 R231, R10.reuse, 0x8, RZ ;  /* 0x000000080ae77810 */ /* 0x040fe20007ffe0ff */
[----:B------:R-:W-:Y:S01]  /*db80*/  VIADD R232, R10, 0xc ;  /* 0x0000000c0ae87836 */ /* 0x000fe20000000000 */
[C---:B------:R-:W-:Y:S01]  /*db90*/  ISETP.GT.OR P3, PT, R221.reuse, 0x9, !P3 ;  /* 0x00000009dd00780c */ /* 0x040fe20005f64670 */
[----:B------:R-:W4:Y:S01]  /*dba0*/  MUFU.TANH R147, R118 ;  /* 0x0000007600937308 */ /* 0x000f220000002400 */
[C---:B------:R-:W-:Y:S01]  /*dbb0*/  ISETP.GT.OR P5, PT, R221.reuse, 0x10, !P5 ;  /* 0x00000010dd00780c */ /* 0x040fe20006fa4670 */
[----:B------:R-:W-:Y:S01]  /*dbc0*/  ULDC UR4, c[0x0][0x744] ;  /* 0x0001d10000047ab9 */ /* 0x000fe20000000800 */
[C---:B------:R-:W-:Y:S02]  /*dbd0*/  ISETP.GT.OR P4, PT, R221.reuse, 0x11, !P4 ;  /* 0x00000011dd00780c */ /* 0x040fe40006784670 */
[C---:B------:R-:W-:Y:S02]  /*dbe0*/  ISETP.GT.OR P0, PT, R221.reuse, 0x18, !P0 ;  /* 0x00000018dd00780c */ /* 0x040fe40004704670 */
[----:B------:R-:W-:-:S02]  /*dbf0*/  ISETP.GT.OR P1, PT, R221, 0x19, !P1 ;  /* 0x00000019dd00780c */ /* 0x000fc40004f24670 */
[----:B------:R-:W-:Y:S02]  /*dc00*/  FSEL R222, R235, -INF , !P2 ;  /* 0xff800000ebde7808 */ /* 0x000fe40005000000 */
[----:B------:R-:W-:Y:S02]  /*dc10*/  FSEL R217, R234, -INF , !P3 ;  /* 0xff800000ead97808 */ /* 0x000fe40005800000 */
[----:B------:R-:W-:Y:S02]  /*dc20*/  FSEL R213, R22, -INF , !P5 ;  /* 0xff80000016d57808 */ /* 0x000fe40006800000 */
[----:B------:R-:W-:Y:S02]  /*dc30*/  FSEL R210, R201, -INF , !P4 ;  /* 0xff800000c9d27808 */ /* 0x000fe40006000000 */
[C---:B------:R-:W-:Y:S02]  /*dc40*/  ISETP.GE.AND P2, PT, R126.reuse, 0x20, PT ;  /* 0x000000207e00780c */ /* 0x040fe40003f46270 */
[----:B------:R-:W-:-:S02]  /*dc50*/  ISETP.GE.AND P3, PT, R126, 0x21, PT ;  /* 0x000000217e00780c */ /* 0x000fc40003f66270 */
[C---:B------:R-:W-:Y:S02]  /*dc60*/  ISETP.GE.AND P5, PT, R126.reuse, 0x28, PT ;  /* 0x000000287e00780c */ /* 0x040fe40003fa6270 */
[----:B------:R-:W-:Y:S02]  /*dc70*/  ISETP.GE.AND P4, PT, R126, 0x29, PT ;  /* 0x000000297e00780c */ /* 0x000fe40003f86270 */
[----:B------:R-:W-:Y:S02]  /*dc80*/  FSEL R209, R203, -INF , !P0 ;  /* 0xff800000cbd17808 */ /* 0x000fe40004000000 */
[----:B------:R-:W-:Y:S02]  /*dc90*/  FSEL R207, R136, -INF , !P1 ;  /* 0xff80000088cf7808 */ /* 0x000fe40004800000 */
[C---:B------:R-:W-:Y:S02]  /*dca0*/  ISETP.GE.AND P0, PT, R126.reuse, 0x30, PT ;  /* 0x000000307e00780c */ /* 0x040fe40003f06270 */
[----:B------:R-:W-:-:S02]  /*dcb0*/  ISETP.GE.AND P1, PT, R126, 0x31, PT ;  /* 0x000000317e00780c */ /* 0x000fc40003f26270 */
[C---:B------:R-:W-:Y:S02]  /*dcc0*/  ISETP.GT.OR P2, PT, R218.reuse, 0x20, !P2 ;  /* 0x00000020da00780c */ /* 0x040fe40005744670 */
[C---:B------:R-:W-:Y:S02]  /*dcd0*/  ISETP.GT.OR P3, PT, R218.reuse, 0x21, !P3 ;  /* 0x00000021da00780c */ /* 0x040fe40005f64670 */
[C---:B------:R-:W-:Y:S02]  /*dce0*/  ISETP.GT.OR P5, PT, R218.reuse, 0x28, !P5 ;  /* 0x00000028da00780c */ /* 0x040fe40006fa4670 */
[C---:B------:R-:W-:Y:S02]  /*dcf0*/  ISETP.GT.OR P4, PT, R218.reuse, 0x29, !P4 ;  /* 0x00000029da00780c */ /* 0x040fe40006784670 */
[C---:B------:R-:W-:Y:S02]  /*dd00*/  ISETP.GT.OR P0, PT, R218.reuse, 0x30, !P0 ;  /* 0x00000030da00780c */ /* 0x040fe40004704670 */
[----:B------:R-:W-:-:S02]  /*dd10*/  ISETP.GT.OR P1, PT, R218, 0x31, !P1 ;  /* 0x00000031da00780c */ /* 0x000fc40004f24670 */
[----:B------:R-:W-:Y:S02]  /*dd20*/  FSEL R204, R171, -INF , !P2 ;  /* 0xff800000abcc7808 */ /* 0x000fe40005000000 */
[----:B------:R-:W-:Y:S02]  /*dd30*/  FSEL R122, R170, -INF , !P3 ;  /* 0xff800000aa7a7808 */ /* 0x000fe40005800000 */
[----:B--2---:R-:W-:Y:S02]  /*dd40*/  FSEL R123, R167, -INF , !P5 ;  /* 0xff800000a77b7808 */ /* 0x004fe40006800000 */
[----:B------:R-:W-:Y:S02]  /*dd50*/  FSEL R120, R88, -INF , !P4 ;  /* 0xff80000058787808 */ /* 0x000fe40006000000 */
[C---:B------:R-:W-:Y:S02]  /*dd60*/  ISETP.GE.AND P2, PT, R126.reuse, 0x38, PT ;  /* 0x000000387e00780c */ /* 0x040fe40003f46270 */
[----:B------:R-:W-:-:S02]  /*dd70*/  ISETP.GE.AND P3, PT, R126, 0x39, PT ;  /* 0x000000397e00780c */ /* 0x000fc40003f66270 */
[C---:B------:R-:W-:Y:S02]  /*dd80*/  ISETP.GE.AND P5, PT, R128.reuse, 0x20, PT ;  /* 0x000000208000780c */ /* 0x040fe40003fa6270 */
[----:B------:R-:W-:Y:S02]  /*dd90*/  ISETP.GE.AND P4, PT, R128, 0x21, PT ;  /* 0x000000218000780c */ /* 0x000fe40003f86270 */
[----:B-1----:R-:W-:Y:S02]  /*dda0*/  FSEL R103, R91, -INF , !P0 ;  /* 0xff8000005b677808 */ /* 0x002fe40004000000 */
[----:B------:R-:W-:Y:S02]  /*ddb0*/  FSEL R109, R92, -INF , !P1 ;  /* 0xff8000005c6d7808 */ /* 0x000fe40004800000 */
[C---:B------:R-:W-:Y:S02]  /*ddc0*/  ISETP.GE.AND P0, PT, R128.reuse, 0x28, PT ;  /* 0x000000288000780c */ /* 0x040fe40003f06270 */
[----:B------:R-:W-:-:S02]  /*ddd0*/  ISETP.GE.AND P1, PT, R128, 0x29, PT ;  /* 0x000000298000780c */ /* 0x000fc40003f26270 */
[C---:B------:R-:W-:Y:S02]  /*dde0*/  ISETP.GT.OR P2, PT, R218.reuse, 0x38, !P2 ;  /* 0x00000038da00780c */ /* 0x040fe40005744670 */
[----:B------:R-:W-:Y:S02]  /*ddf0*/  ISETP.GT.OR P3, PT, R218, 0x39, !P3 ;  /* 0x00000039da00780c */ /* 0x000fe40005f64670 */
[C---:B------:R-:W-:Y:S02]  /*de00*/  ISETP.GT.OR P5, PT, R221.reuse, 0x20, !P5 ;  /* 0x00000020dd00780c */ /* 0x040fe40006fa4670 */
        /* <DEDUP_REMOVED lines=18> */
[----:B------:R-:W-:Y:S02]  /*df30*/  ISETP.GT.OR P4, PT, R221, 0x39, !P4 ;  /* 0x00000039dd00780c */ /* 0x000fe40006784670 */
        /* <DEDUP_REMOVED lines=11> */
[----:B---3--:R-:W-:Y:S02]  /*dff0*/  FSEL R119, R160, -INF , !P1 ;  /* 0xff800000a0777808 */ /* 0x008fe40004800000 */
        /* <DEDUP_REMOVED lines=33> */
[C---:B------:R-:W-:Y:S02]  /*e210*/  ISETP.GE.AND P4, PT, R126.reuse, 0x61, PT ;  /* 0x000000617e00780c */ /* 0x040fe40003f86270 */
[----:B------:R-:W-:Y:S02]  /*e220*/  FSEL R100, R151, -INF , !P0 ;  /* 0xff80000097647808 */ /* 0x000fe40004000000 */
        /* <DEDUP_REMOVED lines=34> */
[----:B------:R-:W-:Y:S01]  /*e450*/  ISETP.GT.OR P1, PT, R221, 0x70, !P1 ;  /* 0x00000070dd00780c */ /* 0x000fe20004f24670 */
[----:B------:R1:W-:Y:S01]  /*e460*/  MUFU.TANH R4, R129 ;  /* 0x0000008100047308 */ /* 0x0003e20000002400 */
[----:B------:R-:W-:-:S02]  /*e470*/  R2UR UR8, R137 ;  /* 0x00000000890872ca */ /* 0x000fc400000e0000 */
[----:B--2---:R-:W-:Y:S02]  /*e480*/  FSEL R139, R6, -INF , !P0 ;  /* 0xff800000068b7808 */ /* 0x004fe40004000000 */
[----:B----4-:R-:W-:Y:S02]  /*e490*/  FSEL R137, R2, -INF , !P1 ;  /* 0xff80000002897808 */ /* 0x010fe40004800000 */
[C---:B------:R-:W-:Y:S02]  /*e4a0*/  ISETP.GE.AND P0, PT, R128.reuse, 0x78, PT ;  /* 0x000000788000780c */ /* 0x040fe40003f06270 */
[----:B-1----:R-:W-:Y:S02]  /*e4b0*/  FSEL R129, R9, -INF , !P2 ;  /* 0xff80000009817808 */ /* 0x002fe40005000000 */
        /* <DEDUP_REMOVED lines=8> */
[----:B------:R-:W-:-:S02]  /*e540*/  WARPGROUP.DEPBAR.LE gsb0, 0x0 ;  /* 0x00008000000079c5 */ /* 0x000fc40000010000 */
[----:B------:R-:W-:Y:S01]  /*e550*/  FADD.FTZ R229, R24, -R226 ;  /* 0x800000e218e57221 */ /* 0x000fe20000010000 */
[C---:B------:R-:W-:Y:S01]  /*e560*/  ISETP.GT.OR P2, PT, R221.reuse, 0x71, !P2 ;  /* 0x00000071dd00780c */ /* 0x040fe20005744670 */
[----:B------:R-:W3:Y:S01]  /*e570*/  SHFL.IDX PT, R24, R224, R231, 0x1f ;  /* 0x00001fe7e0187589 */ /* 0x000ee200000e0000 */
[C---:B------:R-:W-:Y:S02]  /*e580*/  ISETP.GT.OR P0, PT, R221.reuse, 0x78, !P0 ;  /* 0x00000078dd00780c */ /* 0x040fe40004704670 */
        /* <DEDUP_REMOVED lines=26> */
[----:B------:R-:W-:Y:S01]  /*e730*/  LDS R15, [R15+0x400] ;  /* 0x000400000f0f7984 */ /* 0x000fe20000000800 */
[----:B--2---:R-:W-:-:S03]  /*e740*/  FADD.FTZ R216, R28, -R24 ;  /* 0x800000181cd87221 */ /* 0x004fc60000010000 */
        /* <DEDUP_REMOVED lines=28> */
[----:B------:R-:W-:-:S02]  /*e910*/  VIADD R34, R10, 0x18 ;  /* 0x000000180a227836 */ /* 0x000fc40000000000 */
[----:B------:R-:W-:Y:S01]  /*e920*/  FMUL.FTZ R213, R213, R229 ;  /* 0x000000e5d5d57220 */ /* 0x000fe20000410000 */
[C---:B------:R-:W-:Y:S01]  /*e930*/  IADD3 R229, R10.reuse, 0x1c, RZ ;  /* 0x0000001c0ae57810 */ /* 0x040fe20007ffe0ff */
[--C-:B------:R-:W-:Y:S02]  /*e940*/  FADD.FTZ R225, R33, -R27.reuse ;  /* 0x8000001b21e17221 */ /* 0x100fe40000010000 */
[----:B------:R-:W2:Y:S04]  /*e950*/  SHFL.IDX PT, R33, R18, R34, 0x1f ;  /* 0x00001f2212217589 */ /* 0x000ea800000e0000 */
[----:B------:R-:W3:Y:S01]  /*e960*/  SHFL.IDX PT, R34, R18, R229, 0x1f ;  /* 0x00001fe512227589 */ /* 0x000ee200000e0000 */
[----:B------:R-:W4:Y:S01]  /*e970*/  MUFU.EX2 R219, R219 ;  /* 0x000000db00db7308 */ /* 0x000f220000000800 */
[----:B------:R-:W-:Y:S01]  /*e980*/  FADD.FTZ R228, R35, -R27 ;  /* 0x8000001b23e47221 */ /* 0x000fe20000010000 */
[----:B------:R-:W-:Y:S01]  /*e990*/  VIADD R215, R10, 0x4 ;  /* 0x000000040ad77836 */ /* 0x000fe20000000000 */
[----:B------:R-:W3:Y:S01]  /*e9a0*/  SHFL.IDX PT, R35, R12, R10, 0x1f ;  /* 0x00001f0a0c237589 */ /* 0x000ee200000e0000 */
[----:B------:R-:W-:Y:S01]  /*e9b0*/  FMUL.FTZ R226, R24, R226 ;  /* 0x000000e218e27220 */ /* 0x000fe20000410000 */
[--C-:B-1----:R-:W-:Y:S01]  /*e9c0*/  FFMA.FTZ R211, R211, UR4, -R32.reuse ;  /* 0x00000004d3d37c23 */ /* 0x102fe20008010820 */
[----:B------:R-:W-:Y:S01]  /*e9d0*/  FFMA.FTZ R32, R210, UR4, -R32 ;  /* 0x00000004d2207c23 */ /* 0x000fe20008010820 */
[----:B------:R-:W-:Y:S01]  /*e9e0*/  FFMA.FTZ R210, -R20, R20, 1 ;  /* 0x3f80000014d27423 */ /* 0x000fe20000010114 */
[----:B------:R2:W-:Y:S01]  /*e9f0*/  MUFU.EX2 R19, R31 ;  /* 0x0000001f00137308 */ /* 0x0005e20000000800 */
[----:B----4-:R-:W-:-:S07]  /*ea00*/  FMUL.FTZ R227, R219, R227 ;  /* 0x000000e3dbe37220 */ /* 0x010fce0000410000 */
[----:B------:R1:W-:Y:S01]  /*ea10*/  MUFU.EX2 R20, R32 ;  /* 0x0000002000147308 */ /* 0x0003e20000000800 */
[--C-:B--2---:R-:W-:Y:S01]  /*ea20*/  FFMA.FTZ R31, R208, UR4, -R33.reuse ;  /* 0x00000004d01f7c23 */ /* 0x104fe20008010821 */
[----:B------:R-:W-:Y:S01]  /*ea30*/  FFMA.FTZ R208, -R230, R230, 1 ;  /* 0x3f800000e6d07423 */ /* 0x000fe200000101e6 */
[----:B------:R-:W-:Y:S01]  /*ea40*/  FMUL.FTZ R210, R210, R226 ;  /* 0x000000e2d2d27220 */ /* 0x000fe20000410000 */
[----:B-1----:R-:W-:Y:S01]  /*ea50*/  FFMA.FTZ R32, R209, UR4, -R33 ;  /* 0x00000004d1207c23 */ /* 0x002fe20008010821 */
[--C-:B---3--:R-:W-:Y:S02]  /*ea60*/  FFMA.FTZ R33, R206, UR4, -R34.reuse ;  /* 0x00000004ce217c23 */ /* 0x108fe40008010822 */
[----:B------:R-:W1:Y:S01]  /*ea70*/  SHFL.IDX PT, R206, R12, R215, 0x1f ;  /* 0x00001fd70cce7589 */ /* 0x000e6200000e0000 */
[C---:B------:R-:W-:Y:S01]  /*ea80*/  VIADD R209, R10.reuse, 0x8 ;  /* 0x000000080ad17836 */ /* 0x040fe20000000000 */
[----:B------:R-:W-:Y:S01]  /*ea90*/  IADD3 R226, R10, 0xc, RZ ;  /* 0x0000000c0ae27810 */ /* 0x000fe20007ffe0ff */
[----:B------:R-:W-:Y:S01]  /*eaa0*/  FMUL.FTZ R208, R208, R227 ;  /* 0x000000e3d0d07220 */ /* 0x000fe20000410000 */
[----:B------:R-:W-:Y:S01]  /*eab0*/  VIADD R227, R10, 0x14 ;  /* 0x000000140ae37836 */ /* 0x000fe20000000000 */
[----:B------:R2:W-:Y:S01]  /*eac0*/  MUFU.EX2 R27, R231 ;  /* 0x000000e7001b7308 */ /* 0x0005e20000000800 */
[----:B------:R-:W-:-:S02]  /*ead0*/  FFMA.FTZ R34, R207, UR4, -R34 ;  /* 0x00000004cf227c23 */ /* 0x000fc40008010822 */
[----:B------:R-:W3:Y:S01]  /*eae0*/  SHFL.IDX PT, R207, R12, R209, 0x1f ;  /* 0x00001fd10ccf7589 */ /* 0x000ee200000e0000 */
[----:B--2---:R-:W-:-:S03]  /*eaf0*/  FADD.FTZ R231, R37, -R232 ;  /* 0x800000e825e77221 */ /* 0x004fc60000010000 */
[----:B------:R-:W2:Y:S04]  /*eb00*/  SHFL.IDX PT, R37, R12, R226, 0x1f ;  /* 0x00001fe20c257589 */ /* 0x000ea800000e0000 */
[----:B------:R-:W4:Y:S01]  /*eb10*/  SHFL.IDX PT, R38, R12, R227, 0x1f ;  /* 0x00001fe30c267589 */ /* 0x000f2200000e0000 */
[--C-:B------:R-:W-:Y:S01]  /*eb20*/  FFMA.FTZ R204, R204, UR4, -R35.reuse ;  /* 0x00000004cccc7c23 */ /* 0x100fe20008010823 */
[----:B------:R-:W-:Y:S01]  /*eb30*/  IADD3 R230, R10, 0x18, RZ ;  /* 0x000000180ae67810 */ /* 0x000fe20007ffe0ff */
[----:B------:R-:W-:Y:S01]  /*eb40*/  FFMA.FTZ R36, R205, UR4, -R35 ;  /* 0x00000004cd247c23 */ /* 0x000fe20008010823 */
[----:B------:R1:W-:Y:S01]  /*eb50*/  MUFU.EX2 R18, R211 ;  /* 0x000000d300127308 */ /* 0x0003e20000000800 */
[----:B------:R-:W-:-:S07]  /*eb60*/  FADD.FTZ R232, R39, -R232 ;  /* 0x800000e827e87221 */ /* 0x000fce0000010000 */
[----:B------:R3:W-:Y:S01]  /*eb70*/  MUFU.EX2 R35, R204 ;  /* 0x000000cc00237308 */ /* 0x0007e20000000800 */
[----:B-1----:R-:W-:Y:S02]  /*eb80*/  VIADD R211, R10, 0x10 ;  /* 0x000000100ad37836 */ /* 0x002fe40000000000 */
[--C-:B---3--:R-:W-:Y:S01]  /*eb90*/  FFMA.FTZ R204, R122, UR4, -R206.reuse ;  /* 0x000000047acc7c23 */ /* 0x108fe200080108ce */
[----:B------:R-:W-:Y:S01]  /*eba0*/  FFMA.FTZ R206, R124, UR4, -R206 ;  /* 0x000000047cce7c23 */ /* 0x000fe200080108ce */
[----:B------:R-:W1:Y:S04]  /*ebb0*/  SHFL.IDX PT, R122, R12, R230, 0x1f ;  /* 0x00001fe60c7a7589 */ /* 0x000e6800000e0000 */
[----:B------:R-:W3:Y:S04]  /*ebc0*/  SHFL.IDX PT, R124, R12, R229, 0x1f ;  /* 0x00001fe50c7c7589 */ /* 0x000ee800000e0000 */
[----:B------:R4:W3:Y:S01]  /*ebd0*/  SHFL.IDX PT, R39, R12, R211, 0x1f ;  /* 0x00001fd30c277589 */ /* 0x0008e200000e0000 */
[--C-:B------:R-:W-:Y:S01]  /*ebe0*/  FFMA.FTZ R123, R123, UR4, -R207.reuse ;  /* 0x000000047b7b7c23 */ /* 0x100fe200080108cf */
[----:B------:R-:W-:Y:S01]  /*ebf0*/  FFMA.FTZ R125, R125, UR4, -R207 ;  /* 0x000000047d7d7c23 */ /* 0x000fe200080108cf */
[--C-:B--2---:R-:W-:Y:S01]  /*ec00*/  FFMA.FTZ R120, R120, UR4, -R37.reuse ;  /* 0x0000000478787c23 */ /* 0x104fe20008010825 */
[----:B------:R-:W-:Y:S01]  /*ec10*/  FFMA.FTZ R121, R121, UR4, -R37 ;  /* 0x0000000479797c23 */ /* 0x000fe20008010825 */
[----:B------:R-:W-:Y:S01]  /*ec20*/  SHFL.IDX PT, R207, R11, R209, 0x1f ;  /* 0x00001fd10bcf7589 */ /* 0x000fe200000e0000 */
[----:B------:R2:W-:Y:S08]  /*ec30*/  MUFU.EX2 R37, R206 ;  /* 0x000000ce00257308 */ /* 0x0005f00000000800 */
[----:B----4-:R4:W-:Y:S01]  /*ec40*/  MUFU.EX2 R12, R204 ;  /* 0x000000cc000c7308 */ /* 0x0109e20000000800 */
[----:B--2---:R-:W-:-:S02]  /*ec50*/  FFMA.FTZ R206, R97, UR4, -R38 ;  /* 0x0000000461ce7c23 */ /* 0x004fc40008010826 */
[----:B------:R-:W2:Y:S04]  /*ec60*/  SHFL.IDX PT, R97, R11, R226, 0x1f ;  /* 0x00001fe20b617589 */ /* 0x000ea800000e0000 */
[----:B----4-:R-:W4:Y:S04]  /*ec70*/  SHFL.IDX PT, R204, R11, R215, 0x1f ;  /* 0x00001fd70bcc7589 */ /* 0x010f2800000e0000 */
[----:B------:R-:W4:Y:S01]  /*ec80*/  SHFL.IDX PT, R205, R11, R10, 0x1f ;  /* 0x00001f0a0bcd7589 */ /* 0x000f2200000e0000 */
[--C-:B-1----:R-:W-:Y:S01]  /*ec90*/  FFMA.FTZ R112, R112, UR4, -R122.reuse ;  /* 0x0000000470707c23 */ /* 0x102fe2000801087a */
[----:B------:R-:W-:Y:S01]  /*eca0*/  FFMA.FTZ R107, R107, UR4, -R122 ;  /* 0x000000046b6b7c23 */ /* 0x000fe2000801087a */
[--C-:B---3--:R-:W-:Y:S01]  /*ecb0*/  FFMA.FTZ R122, R95, UR4, -R124.reuse ;  /* 0x000000045f7a7c23 */ /* 0x108fe2000801087c */
[----:B------:R-:W-:-:S02]  /*ecc0*/  FFMA.FTZ R124, R96, UR4, -R124 ;  /* 0x00000004607c7c23 */ /* 0x000fc4000801087c */
[----:B------:R-:W1:Y:S01]  /*ecd0*/  SHFL.IDX PT, R96, R11, R211, 0x1f ;  /* 0x00001fd30b607589 */ /* 0x000e6200000e0000 */
[----:B------:R-:W-:Y:S01]  /*ece0*/  FFMA.FTZ R109, R109, UR4, -R38 ;  /* 0x000000046d6d7c23 */ /* 0x000fe20008010826 */
[----:B------:R-:W-:Y:S01]  /*ecf0*/  FFMA.FTZ R103, R103, UR4, -R39 ;  /* 0x0000000467677c23 */ /* 0x000fe20008010827 */
[--C-:B--2---:R-:W-:Y:S01]  /*ed00*/  FFMA.FTZ R105, R105, UR4, -R97.reuse ;  /* 0x0000000469697c23 */ /* 0x104fe20008010861 */
[----:B------:R-:W-:Y:S01]  /*ed10*/  FFMA.FTZ R104, R104, UR4, -R97 ;  /* 0x0000000468687c23 */ /* 0x000fe20008010861 */
[--C-:B----4-:R-:W-:Y:S01]  /*ed20*/  FFMA.FTZ R119, R119, UR4, -R204.reuse ;  /* 0x0000000477777c23 */ /* 0x110fe200080108cc */
[----:B------:R-:W-:Y:S02]  /*ed30*/  FFMA.FTZ R204, R94, UR4, -R204 ;  /* 0x000000045ecc7c23 */ /* 0x000fe400080108cc */
[----:B------:R2:W-:Y:S02]  /*ed40*/  MUFU.EX2 R94, R120 ;  /* 0x00000078005e7308 */ /* 0x0005e40000000800 */
[----:B--2---:R-:W-:-:S02]  /*ed50*/  FFMA.FTZ R120, R99, UR4, -R207 ;  /* 0x0000000463787c23 */ /* 0x004fc400080108cf */
[----:B------:R-:W2:Y:S04]  /*ed60*/  SHFL.IDX PT, R99, R14, R10, 0x1f ;  /* 0x00001f0a0e637589 */ /* 0x000ea800000e0000 */
[----:B------:R3:W-:Y:S01]  /*ed70*/  MUFU.EX2 R97, R109 ;  /* 0x0000006d00617308 */ /* 0x0007e20000000800 */
[----:B------:R-:W-:Y:S01]  /*ed80*/  FFMA.FTZ R114, R114, UR4, -R39 ;  /* 0x0000000472727c23 */ /* 0x000fe20008010827 */
[--C-:B------:R-:W-:Y:S01]  /*ed90*/  FFMA.FTZ R117, R117, UR4, -R205.reuse ;  /* 0x0000000475757c23 */ /* 0x100fe200080108cd */
[----:B---3--:R-:W3:Y:S05]  /*eda0*/  SHFL.IDX PT, R109, R14, R211, 0x1f ;  /* 0x00001fd30e6d7589 */ /* 0x008eea00000e0000 */
[----:B------:R4:W-:Y:S01]  /*edb0*/  MUFU.EX2 R95, R103 ;  /* 0x00000067005f7308 */ /* 0x0009e20000000800 */
[----:B------:R-:W-:-:S02]  /*edc0*/  FFMA.FTZ R106, R106, UR4, -R205 ;  /* 0x000000046a6a7c23 */ /* 0x000fc400080108cd */
[----:B------:R-:W-:Y:S04]  /*edd0*/  SHFL.IDX PT, R205, R11, R229, 0x1f ;  /* 0x00001fe50bcd7589 */ /* 0x000fe800000e0000 */
[----:B----4-:R-:W4:Y:S01]  /*ede0*/  SHFL.IDX PT, R103, R14, R226, 0x1f ;  /* 0x00001fe20e677589 */ /* 0x010f2200000e0000 */
[----:B------:R-:W3:Y:S01]  /*edf0*/  MUFU.EX2 R25, R25 ;  /* 0x0000001900197308 */ /* 0x000ee20000000800 */
[----:B-1----:R-:W-:-:S07]  /*ee00*/  FFMA.FTZ R101, R101, UR4, -R96 ;  /* 0x0000000465657c23 */ /* 0x002fce0008010860 */
[----:B------:R1:W-:Y:S01]  /*ee10*/  MUFU.EX2 R38, R123 ;  /* 0x0000007b00267308 */ /* 0x0003e20000000800 */
[----:B------:R-:W-:-:S07]  /*ee20*/  FFMA.FTZ R100, R100, UR4, -R96 ;  /* 0x0000000464647c23 */ /* 0x000fce0008010860 */
[----:B------:R2:W-:Y:S01]  /*ee30*/  MUFU.EX2 R39, R125 ;  /* 0x0000007d00277308 */ /* 0x0005e20000000800 */
[----:B-1----:R-:W-:Y:S04]  /*ee40*/  SHFL.IDX PT, R123, R11, R230, 0x1f ;  /* 0x00001fe60b7b7589 */ /* 0x002fe800000e0000 */
[----:B--2---:R1:W-:Y:S03]  /*ee50*/  SHFL.IDX PT, R125, R11, R227, 0x1f ;  /* 0x00001fe30b7d7589 */ /* 0x0043e600000e0000 */
[----:B------:R2:W-:Y:S08]  /*ee60*/  MUFU.EX2 R96, R114 ;  /* 0x0000007200607308 */ /* 0x0005f00000000800 */
[----:B-1----:R1:W-:Y:S01]  /*ee70*/  MUFU.EX2 R11, R121 ;  /* 0x00000079000b7308 */ /* 0x0023e20000000800 */
[----:B--2---:R-:W-:Y:S04]  /*ee80*/  SHFL.IDX PT, R114, R14, R227, 0x1f ;  /* 0x00001fe30e727589 */ /* 0x004fe800000e0000 */
[----:B-1----:R-:W1:Y:S01]  /*ee90*/  SHFL.IDX PT, R121, R14, R215, 0x1f ;  /* 0x00001fd70e797589 */ /* 0x002e6200000e0000 */
[----:B------:R-:W-:Y:S01]  /*eea0*/  FFMA.FTZ R111, R111, UR4, -R207 ;  /* 0x000000046f6f7c23 */ /* 0x000fe200080108cf */
[--C-:B------:R-:W-:Y:S01]  /*eeb0*/  FFMA.FTZ R113, R113, UR4, -R99.reuse ;  /* 0x0000000471717c23 */ /* 0x100fe20008010863 */
[----:B------:R-:W-:Y:S01]  /*eec0*/  FFMA.FTZ R131, R131, UR4, -R99 ;  /* 0x0000000483837c23 */ /* 0x000fe20008010863 */
[----:B------:R-:W2:Y:S01]  /*eed0*/  SHFL.IDX PT, R207, R14, R209, 0x1f ;  /* 0x00001fd10ecf7589 */ /* 0x000ea200000e0000 */
[----:B------:R4:W-:Y:S01]  /*eee0*/  MUFU.EX2 R99, R112 ;  /* 0x0000007000637308 */ /* 0x0009e20000000800 */
[--C-:B---3--:R-:W-:Y:S01]  /*eef0*/  FFMA.FTZ R130, R130, UR4, -R109.reuse ;  /* 0x0000000482827c23 */ /* 0x108fe2000801086d */
[----:B------:R-:W-:Y:S01]  /*ef00*/  FFMA.FTZ R137, R137, UR4, -R109 ;  /* 0x0000000489897c23 */ /* 0x000fe2000801086d */
[----:B------:R-:W-:Y:S01]  /*ef10*/  FMUL.FTZ R216, R25, R216 ;  /* 0x000000d819d87220 */ /* 0x000fe20000410000 */
[----:B------:R-:W-:Y:S01]  /*ef20*/  FFMA.FTZ R109, -R237, R237, 1 ;  /* 0x3f800000ed6d7423 */ /* 0x000fe200000101ed */
[--C-:B----4-:R-:W-:Y:S01]  /*ef30*/  FFMA.FTZ R127, R127, UR4, -R103.reuse ;  /* 0x000000047f7f7c23 */ /* 0x110fe20008010867 */
[----:B------:R-:W3:Y:S02]  /*ef40*/  SHFL.IDX PT, R112, R14, R230, 0x1f ;  /* 0x00001fe60e707589 */ /* 0x000ee400000e0000 */
[----:B------:R-:W4:Y:S01]  /*ef50*/  MUFU.TANH R132, R132 ;  /* 0x0000008400847308 */ /* 0x000f220000002400 */
[----:B------:R-:W-:Y:S01]  /*ef60*/  FFMA.FTZ R139, R139, UR4, -R103 ;  /* 0x000000048b8b7c23 */ /* 0x000fe20008010867 */
[----:B------:R-:W-:Y:S01]  /*ef70*/  FMUL.FTZ R109, R109, R216 ;  /* 0x000000d86d6d7220 */ /* 0x000fe20000410000 */
[----:B------:R2:W3:Y:S05]  /*ef80*/  SHFL.IDX PT, R103, R14, R229, 0x1f ;  /* 0x00001fe50e677589 */ /* 0x0004ea00000e0000 */
[----:B------:R-:W2:Y:S01]  /*ef90*/  MUFU.TANH R134, R134 ;  /* 0x0000008600867308 */ /* 0x000ea20000002400 */
[----:B------:R-:W3:Y:S01]  /*efa0*/  SHFL.IDX PT, R216, R17, R10, 0x1f ;  /* 0x00001f0a11d87589 */ /* 0x000ee200000e0000 */
[--C-:B-1----:R-:W-:Y:S01]  /*efb0*/  FFMA.FTZ R108, R108, UR4, -R121.reuse ;  /* 0x000000046c6c7c23 */ /* 0x102fe20008010879 */
[----:B------:R-:W-:-:S05]  /*efc0*/  FFMA.FTZ R138, R138, UR4, -R121 ;  /* 0x000000048a8a7c23 */ /* 0x000fca0008010879 */
[----:B------:R-:W-:Y:S01]  /*efd0*/  MUFU.TANH R133, R133 ;  /* 0x0000008500857308 */ /* 0x000fe20000002400 */
[--C-:B------:R-:W-:Y:S01]  /*efe0*/  FFMA.FTZ R102, R102, UR4, -R125.reuse ;  /* 0x0000000466667c23 */ /* 0x100fe2000801087d */
[----:B------:R-:W-:Y:S01]  /*eff0*/  FFMA.FTZ R115, R115, UR4, -R125 ;  /* 0x0000000473737c23 */ /* 0x000fe2000801087d */
[----:B------:R-:W-:-:S05]  /*f000*/  FSEL R121, R4, -INF , !P3 ;  /* 0xff80000004797808 */ /* 0x000fca0005800000 */
[----:B------:R-:W-:Y:S01]  /*f010*/  MUFU.TANH R135, R135 ;  /* 0x0000008700877308 */ /* 0x000fe20000002400 */
[----:B------:R-:W-:-:S07]  /*f020*/  FSEL R125, R128, -INF , !P2 ;  /* 0xff800000807d7808 */ /* 0x000fce0005000000 */
[----:B------:R-:W1:Y:S08]  /*f030*/  MUFU.EX2 R26, R26 ;  /* 0x0000001a001a7308 */ /* 0x000e700000000800 */
[----:B------:R-:W3:Y:S08]  /*f040*/  MUFU.EX2 R28, R28 ;  /* 0x0000001c001c7308 */ /* 0x000ef00000000800 */
[----:B------:R-:W3:Y:S01]  /*f050*/  MUFU.EX2 R29, R29 ;  /* 0x0000001d001d7308 */ /* 0x000ee20000000800 */
[----:B------:R-:W-:-:S07]  /*f060*/  FFMA.FTZ R121, R121, UR4, -R114 ;  /* 0x0000000479797c23 */ /* 0x000fce0008010872 */
[----:B------:R-:W3:Y:S01]  /*f070*/  MUFU.EX2 R32, R32 ;  /* 0x0000002000207308 */ /* 0x000ee20000000800 */
[--C-:B------:R-:W-:Y:S01]  /*f080*/  FFMA.FTZ R110, R110, UR4, -R205.reuse ;  /* 0x000000046e6e7c23 */ /* 0x100fe200080108cd */
[----:B------:R-:W-:Y:S01]  /*f090*/  FFMA.FTZ R118, R118, UR4, -R205 ;  /* 0x0000000476767c23 */ /* 0x000fe200080108cd */
[----:B------:R-:W-:-:S05]  /*f0a0*/  FFMA.FTZ R114, R125, UR4, -R114 ;  /* 0x000000047d727c23 */ /* 0x000fca0008010872 */
[----:B------:R-:W3:Y:S01]  /*f0b0*/  MUFU.EX2 R30, R30 ;  /* 0x0000001e001e7308 */ /* 0x000ee20000000800 */
[----:B----4-:R-:W-:Y:S01]  /*f0c0*/  FSEL R125, R132, -INF , !P5 ;  /* 0xff800000847d7808 */ /* 0x010fe20006800000 */
[----:B------:R-:W-:Y:S01]  /*f0d0*/  FMUL.FTZ R218, R27, R218 ;  /* 0x000000da1bda7220 */ /* 0x000fe20000410000 */
[----:B--2---:R-:W-:-:S05]  /*f0e0*/  FSEL R205, R134, -INF , !P0 ;  /* 0xff80000086cd7808 */ /* 0x004fca0004000000 */
[----:B------:R-:W2:Y:S01]  /*f0f0*/  MUFU.EX2 R31, R31 ;  /* 0x0000001f001f7308 */ /* 0x000ea20000000800 */
[--C-:B------:R-:W-:Y:S01]  /*f100*/  FFMA.FTZ R116, R116, UR4, -R123.reuse ;  /* 0x0000000474747c23 */ /* 0x100fe2000801087b */
[----:B------:R-:W-:Y:S01]  /*f110*/  FFMA.FTZ R123, R98, UR4, -R123 ;  /* 0x00000004627b7c23 */ /* 0x000fe2000801087b */
[--C-:B------:R-:W-:Y:S01]  /*f120*/  FFMA.FTZ R126, R126, UR4, -R207.reuse ;  /* 0x000000047e7e7c23 */ /* 0x100fe200080108cf */
[----:B------:R-:W-:Y:S01]  /*f130*/  FFMA.FTZ R129, R129, UR4, -R207 ;  /* 0x0000000481817c23 */ /* 0x000fe200080108cf */
[----:B------:R-:W-:Y:S01]  /*f140*/  FFMA.FTZ R14, -R200, R200, 1 ;  /* 0x3f800000c80e7423 */ /* 0x000fe200000101c8 */
[----:B-1----:R-:W-:Y:S01]  /*f150*/  FMUL.FTZ R212, R26, R212 ;  /* 0x000000d41ad47220 */ /* 0x002fe20000410000 */
[--C-:B---3--:R-:W-:Y:S01]  /*f160*/  FFMA.FTZ R125, R125, UR4, -R112.reuse ;  /* 0x000000047d7d7c23 */ /* 0x108fe20008010870 */
[----:B------:R1:W-:Y:S01]  /*f170*/  MUFU.EX2 R98, R206 ;  /* 0x000000ce00627308 */ /* 0x0003e20000000800 */
[----:B------:R-:W-:Y:S01]  /*f180*/  FFMA.FTZ R205, R205, UR4, -R112 ;  /* 0x00000004cdcd7c23 */ /* 0x000fe20008010870 */
[----:B------:R-:W-:Y:S01]  /*f190*/  FSEL R207, R135, -INF , !P1 ;  /* 0xff80000087cf7808 */ /* 0x000fe20004800000 */
[----:B------:R-:W-:Y:S01]  /*f1a0*/  FMUL.FTZ R112, R235, R218 ;  /* 0x000000daeb707220 */ /* 0x000fe20000410000 */
[----:B------:R-:W-:Y:S01]  /*f1b0*/  FMUL.FTZ R221, R28, R221 ;  /* 0x000000dd1cdd7220 */ /* 0x000fe20000410000 */
[----:B------:R-:W-:Y:S01]  /*f1c0*/  FFMA.FTZ R211, -R234, R234, 1 ;  /* 0x3f800000ead37423 */ /* 0x000fe200000101ea */
[----:B------:R-:W-:Y:S01]  /*f1d0*/  FFMA.FTZ R209, -R233, R233, 1 ;  /* 0x3f800000e9d17423 */ /* 0x000fe200000101e9 */
[----:B------:R-:W-:Y:S01]  /*f1e0*/  FMUL.FTZ R222, R29, R222 ;  /* 0x000000de1dde7220 */ /* 0x000fe20000410000 */
[----:B------:R-:W-:Y:S01]  /*f1f0*/  FMUL.FTZ R226, R32, R220 ;  /* 0x000000dc20e27220 */ /* 0x000fe20000410000 */
[----:B-1----:R-:W-:Y:S01]  /*f200*/  FSEL R206, R133, -INF , !P4 ;  /* 0xff80000085ce7808 */ /* 0x002fe20006000000 */
[----:B------:R-:W1:Y:S01]  /*f210*/  SHFL.IDX PT, R218, R17, R215, 0x1f ;  /* 0x00001fd711da7589 */ /* 0x000e6200000e0000 */
[----:B------:R-:W-:-:S02]  /*f220*/  VIADD R234, R10, 0x8 ;  /* 0x000000080aea7836 */ /* 0x000fc40000000000 */
[----:B------:R-:W-:Y:S01]  /*f230*/  FMUL.FTZ R14, R14, R212 ;  /* 0x000000d40e0e7220 */ /* 0x000fe20000410000 */
[----:B------:R-:W-:Y:S02]  /*f240*/  VIADD R233, R10, 0xc ;  /* 0x0000000c0ae97836 */ /* 0x000fe40000000000 */
[--C-:B------:R-:W-:Y:S01]  /*f250*/  FFMA.FTZ R206, R206, UR4, -R103.reuse ;  /* 0x00000004cece7c23 */ /* 0x100fe20008010867 */
[----:B------:R-:W-:Y:S01]  /*f260*/  FFMA.FTZ R207, R207, UR4, -R103 ;  /* 0x00000004cfcf7c23 */ /* 0x000fe20008010867 */
[----:B------:R-:W-:Y:S01]  /*f270*/  FFMA.FTZ R212, -R21, R21, 1 ;  /* 0x3f80000015d47423 */ /* 0x000fe20000010115 */
[----:B------:R-:W3:Y:S01]  /*f280*/  SHFL.IDX PT, R220, R17, R229, 0x1f ;  /* 0x00001fe511dc7589 */ /* 0x000ee200000e0000 */
[----:B------:R-:W-:Y:S01]  /*f290*/  FMUL.FTZ R103, R236, R221 ;  /* 0x000000ddec677220 */ /* 0x000fe20000410000 */
[----:B------:R-:W-:Y:S01]  /*f2a0*/  FFMA.FTZ R21, -R22, R22, 1 ;  /* 0x3f80000016157423 */ /* 0x000fe20000010116 */
[----:B------:R-:W-:Y:S01]  /*f2b0*/  FMUL.FTZ R223, R30, R223 ;  /* 0x000000df1edf7220 */ /* 0x000fe20000410000 */
[----:B------:R-:W-:Y:S01]  /*f2c0*/  FMUL.FTZ R209, R209, R222 ;  /* 0x000000ded1d17220 */ /* 0x000fe20000410000 */
[----:B------:R-:W-:Y:S01]  /*f2d0*/  FMUL.FTZ R22, R18, R225 ;  /* 0x000000e112167220 */ /* 0x000fe20000410000 */
[----:B------:R-:W4:Y:S01]  /*f2e0*/  SHFL.IDX PT, R221, R17, R234, 0x1f ;  /* 0x00001fea11dd7589 */ /* 0x000f2200000e0000 */
[----:B--2---:R-:W-:Y:S01]  /*f2f0*/  FMUL.FTZ R222, R31, R217 ;  /* 0x000000d91fde7220 */ /* 0x004fe20000410000 */
[----:B------:R-:W-:Y:S01]  /*f300*/  IADD3 R235, R10, 0x10, RZ ;  /* 0x000000100aeb7810 */ /* 0x000fe20007ffe0ff */
        /* <DEDUP_REMOVED lines=18> */
[--C-:B---3--:R-:W-:Y:S01]  /*f430*/  FADD.FTZ R53, R53, -R220.reuse ;  /* 0x800000dc35357221 */ /* 0x108fe20000010000 */
[----:B------:R-:W-:Y:S01]  /*f440*/  FADD.FTZ R55, R55, -R220 ;  /* 0x800000dc37377221 */ /* 0x000fe20000010000 */
[----:B------:R-:W-:Y:S01]  /*f450*/  FMUL.FTZ R13, R13, R40 ;  /* 0x000000280d0d7220 */ /* 0x000fe20000410000 */
[----:B------:R-:W-:Y:S01]  /*f460*/  FFMA.FTZ R40, -R170, R170, 1 ;  /* 0x3f800000aa287423 */ /* 0x000fe200000101aa */
[----:B------:R-:W-:Y:S01]  /*f470*/  FMUL.FTZ R220, R12, R41 ;  /* 0x000000290cdc7220 */ /* 0x000fe20000410000 */
[--C-:B----4-:R-:W-:Y:S01]  /*f480*/  FADD.FTZ R44, R44, -R221.reuse ;  /* 0x800000dd2c2c7221 */ /* 0x110fe20000010000 */
        /* <DEDUP_REMOVED lines=321> */
[----:B----4-:R-:W-:-:S05]  /*108a0*/  IMAD R13, R0, 0x4000, R221 ;  /* 0x00004000000d7824 */ /* 0x010fca00078e02dd */
        /* <DEDUP_REMOVED lines=147> */
.L_x_2277:
        /* <DEDUP_REMOVED lines=70> */
.L_x_2278:
        /* <DEDUP_REMOVED lines=12> */
.L_x_2268:
        /* <DEDUP_REMOVED lines=34> */
.L_x_2236:
[----:B------:R-:W-:Y:S05]  /*11920*/  @P0 BRA `(.L_x_2230) ;  /* 0x0000005000e80947 */ /* 0x000fea0003800000 */
[----:B------:R-:W-:Y:S01]  /*11930*/  ULDC.64 UR4, c[0x0][0x878] ;  /* 0x00021e0000047ab9 */ /* 0x000fe20000000a00 */
[----:B------:R-:W2:Y:S01]  /*11940*/  LDC R15, c[0x0][0x850] ;  /* 0x00021400ff0f7b82 */ /* 0x000ea20000000800 */
[----:B------:R-:W-:Y:S01]  /*11950*/  UISETP.NE.U32.AND UP0, UPT, UR4, URZ, UPT ;  /* 0x0000003f0400728c */ /* 0x000fe2000bf05070 */
[----:B------:R-:W3:Y:S01]  /*11960*/  S2R R8, SR_CTAID.Y ;  /* 0x0000000000087919 */ /* 0x000ee20000002600 */
[----:B------:R-:W-:Y:S01]  /*11970*/  ULDC.64 UR6, c[0x0][0x818] ;  /* 0x0002060000067ab9 */ /* 0x000fe20000000a00 */
[----:B------:R-:W-:Y:S01]  /*11980*/  ULDC.64 UR8, c[0x0][0x820] ;  /* 0x0002080000087ab9 */ /* 0x000fe20000000a00 */
[----:B------:R-:W-:Y:S01]  /*11990*/  UISETP.NE.AND.EX UP0, UPT, UR5, URZ, UPT, UP0 ;  /* 0x0000003f0500728c */ /* 0x000fe2000bf05300 */
[----:B------:R-:W4:Y:S01]  /*119a0*/  S2R R16, SR_CTAID.X ;  /* 0x0000000000107919 */ /* 0x000f220000002500 */
[----:B------:R-:W-:-:S04]  /*119b0*/  ULDC.64 UR10, c[0x0][0x848] ;  /* 0x00021200000a7ab9 */ /* 0x000fc80000000a00 */
[----:B------:R-:W-:-:S05]  /*119c0*/  PLOP3.LUT P1, PT, PT, PT, UP0, 0x80, 0x0 ;  /* 0x000000000000781c */ /* 0x000fca0003f2f008 */
[----:B------:R-:W-:Y:S02]  /*119d0*/  @UP0 ULDC.64 UR4, c[0x0][0x878] ;  /* 0x00021e0000040ab9 */ /* 0x000fe40000000a00 */
[----:B------:R-:W-:-:S06]  /*119e0*/  @UP0 UIMAD.WIDE UR4, UR37, 0x4, UR4 ;  /* 0x00000004250408a5 */ /* 0x000fcc000f8e0204 */
[----:B------:R-:W-:Y:S01]  /*119f0*/  IMAD.U32 R2, RZ, RZ, UR4 ;  /* 0x00000004ff027e24 */ /* 0x000fe2000f8e00ff */
[----:B------:R-:W-:-:S05]  /*11a00*/  MOV R3, UR5 ;  /* 0x0000000500037c02 */ /* 0x000fca0008000f00 */
[----:B------:R4:W5:Y:S01]  /*11a10*/  @P1 LDG.E R2, desc[UR38][R2.64] ;  /* 0x0000002602021981 */ /* 0x000962000c1e1900 */
[----:B--2---:R-:W-:Y:S01]  /*11a20*/  ISETP.NE.AND P0, PT, R15, 0x1, PT ;  /* 0x000000010f00780c */ /* 0x004fe20003f05270 */
[----:B------:R-:W2:Y:S01]  /*11a30*/  S2R R12, SR_TID.X ;  /* 0x00000000000c7919 */ /* 0x000ea20000002100 */
[----:B---3--:R-:W-:Y:S01]  /*11a40*/  IMAD.MOV.U32 R7, RZ, RZ, R8 ;  /* 0x000000ffff077224 */ /* 0x008fe200078e0008 */
[----:B------:R-:W3:Y:S01]  /*11a50*/  S2R R11, SR_CgaCtaId ;  /* 0x00000000000b7919 */ /* 0x000ee20000008800 */
[----:B----4-:R-:W-:-:S09]  /*11a60*/  IMAD.SHL.U32 R3, R16, 0x2000, RZ ;  /* 0x0000200010037824 */ /* 0x010fd200078e00ff */
[----:B------:R-:W4:Y:S08]  /*11a70*/  @P0 LDC R5, c[0x0][0x854] ;  /* 0x00021500ff050b82 */ /* 0x000f300000000800 */
[----:B------:R-:W1:Y:S01]  /*11a80*/  @P0 LDC R9, c[0x0][0x858] ;  /* 0x00021600ff090b82 */ /* 0x000e620000000800 */
[----:B--2---:R-:W-:Y:S01]  /*11a90*/  IADD3 R19, R12, -0x80, RZ ;  /* 0xffffff800c137810 */ /* 0x004fe20007ffe0ff */
[----:B----4-:R-:W-:-:S05]  /*11aa0*/  @P0 IMAD.HI.U32 R0, R8, R5, RZ ;  /* 0x0000000508000227 */ /* 0x010fca00078e00ff */
[----:B-1----:R-:W-:Y:S02]  /*11ab0*/  @P0 SHF.R.U32.HI R7, RZ, R9, R0 ;  /* 0x00000009ff070219 */ /* 0x002fe40000011600 */
[----:B------:R-:W-:Y:S02]  /*11ac0*/  MOV R0, 0x400 ;  /* 0x0000040000007802 */ /* 0x000fe40000000f00 */
[----:B------:R-:W-:Y:S02]  /*11ad0*/  SHF.R.S32.HI R10, RZ, 0x1f, R7 ;  /* 0x0000001fff0a7819 */ /* 0x000fe40000011407 */
[----:B---3--:R-:W-:-:S03]  /*11ae0*/  LEA R21, R11, R0, 0x18 ;  /* 0x000000000b157211 */ /* 0x008fc600078ec0ff */
[----:B------:R-:W-:-:S04]  /*11af0*/  IMAD R0, R10, UR6, RZ ;  /* 0x000000060a007c24 */ /* 0x000fc8000f8e02ff */
[----:B------:R-:W-:Y:S01]  /*11b00*/  IMAD R11, R7, UR7, R0 ;  /* 0x00000007070b7c24 */ /* 0x000fe2000f8e0200 */
[----:B-----5:R-:W-:Y:S02]  /*11b10*/  @P1 R2UR UR4, R2 ;  /* 0x00000000020412ca */ /* 0x020fe400000e0000 */
[----:B------:R-:W-:-:S04]  /*11b20*/  SHF.R.S32.HI R2, RZ, 0x1f, R19 ;  /* 0x0000001fff027819 */ /* 0x000fc80000011413 */
[----:B------:R-:W-:-:S04]  /*11b30*/  LEA.HI R9, R2, R19, RZ, 0x7 ;  /* 0x0000001302097211 */ /* 0x000fc800078f38ff */
[----:B------:R-:W-:-:S03]  /*11b40*/  LOP3.LUT R0, R9, 0xfffff80, RZ, 0xc0, !PT ;  /* 0x0fffff8009007812 */ /* 0x000fc600078ec0ff */
[----:B------:R-:W-:Y:S02]  /*11b50*/  @UP0 ULEA UR4, UR37, UR4, 0x7 ;  /* 0x0000000425040291 */ /* 0x000fe4000f8e383f */
[----:B------:R-:W-:Y:S02]  /*11b60*/  IMAD.IADD R0, R19, 0x1, -R0 ;  /* 0x0000000113007824 */ /* 0x000fe400078e0a00 */
[----:B------:R-:W-:-:S04]  /*11b70*/  @UP0 USHF.R.S32.HI UR5, URZ, 0x1f, UR4 ;  /* 0x0000001f3f050899 */ /* 0x000fc80008011404 */
[----:B------:R-:W-:-:S04]  /*11b80*/  @UP0 ULEA.HI UR5, UR5, UR4, URZ, 0x7 ;  /* 0x0000000405050291 */ /* 0x000fc8000f8f383f */
[----:B------:R-:W-:-:S04]  /*11b90*/  @UP0 USHF.L.U32 UR5, UR5, 0x6, URZ ;  /* 0x0000000605050899 */ /* 0x000fc8000800063f */
[----:B------:R-:W-:-:S04]  /*11ba0*/  @UP0 ULOP3.LUT UR4, UR5, 0xffffe000, URZ, 0xc0, !UPT ;  /* 0xffffe00005040892 */ /* 0x000fc8000f8ec03f */
[----:B------:R-:W-:-:S03]  /*11bb0*/  @UP0 USHF.R.S32.HI UR5, URZ, 0x1f, UR4 ;  /* 0x0000001f3f050899 */ /* 0x000fc60008011404 */
[----:B------:R-:W-:Y:S02]  /*11bc0*/  @!UP0 UMOV UR4, URZ ;  /* 0x0000003f00048c82 */ /* 0x000fe40008000000 */
[C---:B------:R-:W-:Y:S02]  /*11bd0*/  IADD3 R4, P0, R3.reuse, UR4, RZ ;  /* 0x0000000403047c10 */ /* 0x040fe4000ff1e0ff */
[----:B------:R-:W-:Y:S02]  /*11be0*/  @!UP0 UMOV UR5, URZ ;  /* 0x0000003f00058c82 */ /* 0x000fe40008000000 */
[----:B------:R-:W-:Y:S01]  /*11bf0*/  LEA.HI.X.SX32 R5, R3, UR5, 0x1, P0 ;  /* 0x0000000503057c11 */ /* 0x000fe200080f0eff */
[----:B------:R-:W-:Y:S02]  /*11c00*/  ULDC.64 UR4, c[0x0][0x840] ;  /* 0x0002100000047ab9 */ /* 0x000fe40000000a00 */
[----:B------:R-:W-:Y:S02]  /*11c10*/  IMAD R6, R10, UR4, RZ ;  /* 0x000000040a067c24 */ /* 0x000fe4000f8e02ff */
[----:B------:R-:W-:Y:S01]  /*11c20*/  IMAD.WIDE.U32 R2, R7, UR6, R4 ;  /* 0x0000000607027c25 */ /* 0x000fe2000f8e0004 */
[----:B------:R-:W-:-:S03]  /*11c30*/  USEL UR6, UR37, URZ, !UP0 ;  /* 0x0000003f25067287 */ /* 0x000fc6000c000000 */
[----:B------:R-:W-:Y:S01]  /*11c40*/  IMAD R13, R7, UR5, R6 ;  /* 0x00000005070d7c24 */ /* 0x000fe2000f8e0206 */
[----:B------:R-:W-:Y:S01]  /*11c50*/  IADD3 R3, R3, R11, RZ ;  /* 0x0000000b03037210 */ /* 0x000fe20007ffe0ff */
[----:B------:R-:W-:Y:S01]  /*11c60*/  IMAD.WIDE.U32 R4, R7, UR4, R4 ;  /* 0x0000000407047c25 */ /* 0x000fe2000f8e0004 */
[----:B------:R-:W-:-:S03]  /*11c70*/  USHF.R.S32.HI UR4, URZ, 0x1f, UR37 ;  /* 0x0000001f3f047899 */ /* 0x000fc60008011425 */
[----:B------:R-:W-:Y:S01]  /*11c80*/  IMAD.SHL.U32 R6, R9, 0x20, RZ ;  /* 0x0000002009067824 */ /* 0x000fe200078e00ff */
[----:B------:R-:W-:Y:S01]  /*11c90*/  USEL UR4, UR4, URZ, !UP0 ;  /* 0x0000003f04047287 */ /* 0x000fe2000c000000 */
[----:B------:R-:W-:Y:S02]  /*11ca0*/  IMAD.IADD R5, R5, 0x1, R13 ;  /* 0x0000000105057824 */ /* 0x000fe400078e020d */
[----:B------:R-:W-:Y:S01]  /*11cb0*/  IMAD.U32 R11, RZ, RZ, UR10 ;  /* 0x0000000aff0b7e24 */ /* 0x000fe2000f8e00ff */
[----:B------:R-:W-:Y:S01]  /*11cc0*/  LOP3.LUT R9, R6, 0x3ffff000, RZ, 0xc0, !PT ;  /* 0x3ffff00006097812 */ /* 0x000fe200078ec0ff */
[----:B------:R-:W-:Y:S01]  /*11cd0*/  UIMAD UR5, UR4, UR8, URZ ;  /* 0x00000008040572a4 */ /* 0x000fe2000f8e023f */
[----:B------:R-:W-:Y:S01]  /*11ce0*/  IMAD.MOV R6, RZ, RZ, -R7 ;  /* 0x000000ffff067224 */ /* 0x000fe200078e0a07 */
[----:B------:R-:W-:Y:S01]  /*11cf0*/  UIMAD UR4, UR4, UR10, URZ ;  /* 0x0000000a040472a4 */ /* 0x000fe2000f8e023f */
[----:B------:R-:W-:Y:S01]  /*11d00*/  IMAD.WIDE.U32 R4, R11, UR6, R4 ;  /* 0x000000060b047c25 */ /* 0x000fe2000f8e0004 */
[----:B------:R-:W-:-:S02]  /*11d10*/  UIMAD UR5, UR6, UR9, UR5 ;  /* 0x00000009060572a4 */ /* 0x000fc4000f8e0205 */
[----:B------:R-:W-:Y:S01]  /*11d20*/  UIMAD UR4, UR6, UR11, UR4 ;  /* 0x0000000b060472a4 */ /* 0x000fe2000f8e0204 */
[----:B------:R-:W-:Y:S01]  /*11d30*/  IMAD R0, R0, 0x4, R9 ;  /* 0x0000000400007824 */ /* 0x000fe200078e0209 */
[----:B------:R-:W-:Y:S01]  /*11d40*/  MOV R9, UR8 ;  /* 0x0000000800097c02 */ /* 0x000fe20008000f00 */
[----:B------:R-:W-:-:S03]  /*11d50*/  IMAD R17, R15, R6, R8 ;  /* 0x000000060f117224 */ /* 0x000fc600078e0208 */
[----:B------:R-:W-:Y:S01]  /*11d60*/  LEA R0, R0, R21, 0x2 ;  /* 0x0000001500007211 */ /* 0x000fe200078e10ff */
[----:B------:R-:W-:-:S04]  /*11d70*/  IMAD.WIDE.U32 R2, R9, UR6, R2 ;  /* 0x0000000609027c25 */ /* 0x000fc8000f8e0002 */
[----:B------:R-:W-:Y:S02]  /*11d80*/  VIADD R11, R3, UR5 ;  /* 0x00000005030b7c36 */ /* 0x000fe40008000000 */
[----:B------:R-:W-:Y:S01]  /*11d90*/  VIADD R9, R5, UR4 ;  /* 0x0000000405097c36 */ /* 0x000fe20008000000 */
[----:B------:R-:W-:Y:S05]  /*11da0*/  WARPSYNC.ALL ;  /* 0x0000000000007948 */ /* 0x000fea0003800000 */
[----:B------:R-:W-:Y:S01]  /*11db0*/  BAR.SYNC.DEFER_BLOCKING 0x1, 0x100 ;  /* 0x0044000000007b1d */ /* 0x000fe20000010000 */
[----:B------:R-:W-:Y:S02]  /*11dc0*/  ISETP.NE.AND P1, PT, R12, 0x80, PT ;  /* 0x000000800c00780c */ /* 0x000fe40003f25270 */
[----:B------:R-:W-:-:S03]  /*11dd0*/  ISETP.NE.AND P0, PT, R19, RZ, PT ;  /* 0x000000ff1300720c */ /* 0x000fc60003f05270 */
[----:B------:R-:W-:Y:S02]  /*11de0*/  ULDC UR4, c[0x0][0x870] ;  /* 0x00021c0000047ab9 */ /* 0x000fe40000000800 */
[----:B------:R-:W1:Y:S01]  /*11df0*/  LDC.64 R12, c[0x0][0x800] ;  /* 0x00020000ff0c7b82 */ /* 0x000e620000000a00 */
[----:B------:R-:W-:Y:S01]  /*11e00*/  IMAD R6, R16, UR4, RZ ;  /* 0x0000000410067c24 */ /* 0x000fe2000f8e02ff */
[----:B------:R-:W-:Y:S01]  /*11e10*/  ULDC UR5, c[0x0][0x80c] ;  /* 0x0002030000057ab9 */ /* 0x000fe20000000800 */
[----:B------:R-:W-:Y:S01]  /*11e20*/  BSSY B0, `(.L_x_2280) ;  /* 0x000001d000007945 */ /* 0x000fe20003800000 */
[----:B------:R-:W-:Y:S02]  /*11e30*/  UIMAD UR4, UR37, UR5, URZ ;  /* 0x00000005250472a4 */ /* 0x000fe4000f8e023f */
[----:B------:R-:W-:Y:S02]  /*11e40*/  IMAD R6, R6, UR5, RZ ;  /* 0x0000000506067c24 */ /* 0x000fe4000f8e02ff */
[----:B------:R-:W2:Y:S01]  /*11e50*/  LDC.64 R14, c[0x0][0x828] ;  /* 0x00020a00ff0e7b82 */ /* 0x000ea20000000a00 */
[----:B------:R-:W-:-:S02]  /*11e60*/  USHF.R.S32.HI UR5, URZ, 0x1f, UR4 ;  /* 0x0000001f3f057899 */ /* 0x000fc40008011404 */
[----:B------:R-:W-:Y:S02]  /*11e70*/  IADD3 R8, P2, P3, R6, UR4, R7 ;  /* 0x0000000406087c10 */ /* 0x000fe4000fb5e007 */
[----:B------:R-:W-:Y:S02]  /*11e80*/  SHF.R.S32.HI R7, RZ, 0x1f, R6 ;  /* 0x0000001fff077819 */ /* 0x000fe40000011406 */
[C---:B------:R-:W-:Y:S02]  /*11e90*/  SHF.L.U32 R16, R8.reuse, 0x2, RZ ;  /* 0x0000000208107819 */ /* 0x040fe400000006ff */
[----:B------:R-:W-:Y:S01]  /*11ea0*/  IADD3.X R7, R7, UR5, R10, P2, P3 ;  /* 0x0000000507077c10 */ /* 0x000fe200097e640a */
[----:B------:R3:W-:Y:S01]  /*11eb0*/  STS.128 [R0], R172 ;  /* 0x000000ac00007388 */ /* 0x0007e20000000c00 */
[----:B------:R-:W-:Y:S02]  /*11ec0*/  ULDC.64 UR4, c[0x0][0x868] ;  /* 0x00021a0000047ab9 */ /* 0x000fe40000000a00 */
[----:B------:R-:W-:Y:S01]  /*11ed0*/  SHF.L.U64.HI R10, R8, 0x2, R7 ;  /* 0x00000002080a7819 */ /* 0x000fe20000010207 */
[----:B------:R3:W-:Y:S01]  /*11ee0*/  STS.128 [R0+0x800], R176 ;  /* 0x000800b000007388 */ /* 0x0007e20000000c00 */
[----:B------:R-:W-:-:S02]  /*11ef0*/  IADD3 R6, P4, R16, UR4, RZ ;  /* 0x0000000410067c10 */ /* 0x000fc4000ff9e0ff */
[----:B-1----:R-:W-:Y:S01]  /*11f00*/  LEA R12, P2, R2, R12, 0x2 ;  /* 0x0000000c020c7211 */ /* 0x002fe200078410ff */
[----:B------:R3:W-:Y:S01]  /*11f10*/  STS.128 [R0+0x1000], R180 ;  /* 0x001000b400007388 */ /* 0x0007e20000000c00 */
[----:B------:R-:W-:-:S03]  /*11f20*/  IADD3.X R7, R10, UR5, RZ, P4, !PT ;  /* 0x000000050a077c10 */ /* 0x000fc6000a7fe4ff */
[----:B------:R3:W-:Y:S01]  /*11f30*/  STS.128 [R0+0x1800], R184 ;  /* 0x001800b800007388 */ /* 0x0007e20000000c00 */
[----:B--2---:R-:W-:-:S03]  /*11f40*/  LEA R14, P3, R4, R14, 0x2 ;  /* 0x0000000e040e7211 */ /* 0x004fc600078610ff */
[----:B------:R3:W-:Y:S04]  /*11f50*/  STS.128 [R0+0x2000], R188 ;  /* 0x002000bc00007388 */ /* 0x0007e80000000c00 */
[----:B------:R3:W-:Y:S04]  /*11f60*/  STS.128 [R0+0x2800], R192 ;  /* 0x002800c000007388 */ /* 0x0007e80000000c00 */
[----:B------:R3:W-:Y:S04]  /*11f70*/  STS.128 [R0+0x3000], R196 ;  /* 0x003000c400007388 */ /* 0x0007e80000000c00 */
[----:B------:R3:W-:Y:S01]  /*11f80*/  STS.128 [R0+0x3800], R200 ;  /* 0x003800c800007388 */ /* 0x0007e20000000c00 */
[----:B------:R-:W-:Y:S05]  /*11f90*/  @P0 BRA `(.L_x_2281) ;  /* 0x0000000000140947 */ /* 0x000fea0003800000 */
.L_x_2282:
[----:B------:R-:W2:Y:S04]  /*11fa0*/  LDG.E.STRONG.GPU R8, desc[UR38][R6.64] ;  /* 0x0000002606087981 */ /* 0x000ea8000c1ef900 */
[----:B--2---:R-:W-:Y:S01]  /*11fb0*/  CCTL.IVALL ;  /* 0x00000000ff00798f */ /* 0x004fe20002000000 */
[----:B------:R-:W-:Y:S05]  /*11fc0*/  YIELD ;  /* 0x0000000000007946 */ /* 0x000fea0003800000 */
[----:B------:R-:W-:-:S13]  /*11fd0*/  ISETP.NE.AND P0, PT, R8, R17, PT ;  /* 0x000000110800720c */ /* 0x000fda0003f05270 */
[----:B------:R-:W-:Y:S05]  /*11fe0*/  @P0 BRA `(.L_x_2282) ;  /* 0xfffffffc00ec0947 */ /* 0x000fea000383ffff */
.L_x_2281:
[----:B------:R-:W-:Y:S05]  /*11ff0*/  BSYNC B0 ;  /* 0x0000000000007941 */ /* 0x000fea0003800000 */
.L_x_2280:
[----:B------:R-:W-:Y:S01]  /*12000*/  UMOV UR4, 0xffffffff ;  /* 0xffffffff00047882 */ /* 0x000fe20000000000 */
[----:B------:R-:W-:Y:S02]  /*12010*/  LEA.HI.X R11, R2, R13, R11, 0x2, P2 ;  /* 0x0000000d020b7211 */ /* 0x000fe400010f140b */
[----:B------:R-:W-:Y:S01]  /*12020*/  LEA.HI.X R9, R4, R15, R9, 0x2, P3 ;  /* 0x0000000f04097211 */ /* 0x000fe200018f1409 */
[----:B------:R-:W-:Y:S06]  /*12030*/  BRA.DIV UR4, `(.L_x_2283) ;  /* 0x0000004e04d87947 */ /* 0x000fec000b800000 */
[----:B------:R-:W-:Y:S01]  /*12040*/  NOP ;  /* 0x0000000000007918 */ /* 0x000fe20000000000 */
.L_x_2392:
        /* <DEDUP_REMOVED lines=17> */
.L_x_2286:
[----:B------:R-:W-:Y:S01]  /*12160*/  @P0 ELECT P2, URZ, PT ;  /* 0x00000000003f082f */ /* 0x000fe20003840000 */
[----:B------:R1:W-:-:S12]  /*12170*/  UBLKRED.G.S.ADD.F32.RN [UR4], [UR6], UR7, desc[UR8] ;  /* 0x00000804060073bb */ /* 0x0003d800080a1407 */
[----:B------:R-:W-:Y:S02]  /*12180*/  @P2 PLOP3.LUT P0, PT, P2, PT, PT, 0x8, 0x0 ;  /* 0x000000000000281c */ /* 0x000fe4000170e170 */
[----:B------:R-:W-:-:S11]  /*12190*/  PLOP3.LUT P2, PT, PT, PT, PT, 0x8, 0x0 ;  /* 0x000000000000781c */ /* 0x000fd60003f4e170 */
[----:B-1----:R-:W-:Y:S05]  /*121a0*/  @P0 BRA.U.ANY `(.L_x_2286) ;  /* 0xfffffffd00ec0947 */ /* 0x002fea000393ffff */
[----:B------:R0:W-:Y:S01]  /*121b0*/  UTMACMDFLUSH ;  /* 0x00000000000079b7 */ /* 0x0001e20000000000 */
[----:B------:R-:W-:-:S04]  /*121c0*/  DEPBAR.LE SB0, 0x0 ;  /* 0x000080000000791a */ /* 0x000fc80000000000 */
.L_x_2285:
[----:B------:R-:W-:Y:S05]  /*121d0*/  BSYNC B0 ;  /* 0x0000000000007941 */ /* 0x000fea0003800000 */
.L_x_2284:
        /* <DEDUP_REMOVED lines=14> */
.L_x_2288:
[----:B------:R-:W-:Y:S05]  /*122c0*/  BSYNC B0 ;  /* 0x0000000000007941 */ /* 0x000fea0003800000 */
.L_x_2287:
        /* <DEDUP_REMOVED lines=14> */
.L_x_2291:
[----:B-1-3--:R-:W2:Y:S04]  /*123b0*/  LDG.E.STRONG.GPU R0, desc[UR38][R2.64] ;  /* 0x0000002602007981 */ /* 0x00aea8000c1ef900 */
[----:B--2---:R-:W-:Y:S01]  /*123c0*/  CCTL.IVALL ;  /* 0x00000000ff00798f */ /* 0x004fe20002000000 */
[----:B------:R-:W-:Y:S05]  /*123d0*/  YIELD ;  /* 0x0000000000007946 */ /* 0x000fea0003800000 */
[----:B------:R-:W-:-:S13]  /*123e0*/  ISETP.NE.AND P0, PT, R0, R17, PT ;  /* 0x000000110000720c */ /* 0x000fda0003f05270 */
[----:B------:R-:W-:Y:S05]  /*123f0*/  @P0 BRA `(.L_x_2291) ;  /* 0xfffffffc00ec0947 */ /* 0x000fea000383ffff */
.L_x_2290:
[----:B------:R-:W-:Y:S05]  /*12400*/  BSYNC B0 ;  /* 0x0000000000007941 */ /* 0x000fea0003800000 */
.L_x_2289:
[----:B------:R-:W-:-:S03]  /*12410*/  UMOV UR4, 0xffffffff ;  /* 0xffffffff00047882 */ /* 0x000fc60000000000 */
[----:B------:R-:W-:Y:S05]  /*12420*/  BRA.DIV UR4, `(.L_x_2292) ;  /* 0x0000004a04f87947 */ /* 0x000fea000b800000 */
[----:B------:R-:W-:Y:S01]  /*12430*/  NOP ;  /* 0x0000000000007918 */ /* 0x000fe20000000000 */
.L_x_2395:
        /* <DEDUP_REMOVED lines=17> */
.L_x_2295:
[----:B------:R-:W-:Y:S01]  /*12550*/  @P0 ELECT P2, URZ, PT ;  /* 0x00000000003f082f */ /* 0x000fe20003840000 */
[----:B------:R2:W-:-:S12]  /*12560*/  UBLKRED.G.S.ADD.F32.RN [UR4], [UR6], UR7, desc[UR8] ;  /* 0x00000804060073bb */ /* 0x0005d800080a1407 */
[----:B------:R-:W-:Y:S02]  /*12570*/  @P2 PLOP3.LUT P0, PT, P2, PT, PT, 0x8, 0x0 ;  /* 0x000000000000281c */ /* 0x000fe4000170e170 */
[----:B------:R-:W-:-:S11]  /*12580*/  PLOP3.LUT P2, PT, PT, PT, PT, 0x8, 0x0 ;  /* 0x000000000000781c */ /* 0x000fd60003f4e170 */
[----:B--2---:R-:W-:Y:S05]  /*12590*/  @P0 BRA.U.ANY `(.L_x_2295) ;  /* 0xfffffffd00ec0947 */ /* 0x004fea000393ffff */
[----:B------:R0:W-:Y:S01]  /*125a0*/  UTMACMDFLUSH ;  /* 0x00000000000079b7 */ /* 0x0001e20000000000 */
[----:B------:R-:W-:-:S04]  /*125b0*/  DEPBAR.LE SB0, 0x0 ;  /* 0x000080000000791a */ /* 0x000fc80000000000 */
.L_x_2294:
[----:B------:R-:W-:Y:S05]  /*125c0*/  BSYNC B0 ;  /* 0x0000000000007941 */ /* 0x000fea0003800000 */
.L_x_2293:
        /* <DEDUP_REMOVED lines=14> */
.L_x_2225:
        /* <DEDUP_REMOVED lines=21> */
.L_x_2297:
        /* <DEDUP_REMOVED lines=13> */
.L_x_2299:
[----:B------:R-:W-:-:S05]  /*128d0*/  ULDC UR4, c[0x0][0x8c4] ;  /* 0x0002310000047ab9 */ /* 0x000fca0000000800 */
.L_x_2298:
        /* <DEDUP_REMOVED lines=44> */
.L_x_2300:
        /* <DEDUP_REMOVED lines=13> */
.L_x_2301:
        /* <DEDUP_REMOVED lines=12> */
.L_x_2302:
        /* <DEDUP_REMOVED lines=30> */
.L_x_2303:
        /* <DEDUP_REMOVED lines=35> */
.L_x_2308:
[----:B------:R-:W2:Y:S04]  /*13140*/  LDG.E.STRONG.GPU R0, desc[UR38][R2.64] ;  /* 0x0000002602007981 */ /* 0x000ea8000c1ef900 */
[----:B--2---:R-:W-:Y:S01]  /*13150*/  CCTL.IVALL ;  /* 0x00000000ff00798f */ /* 0x004fe20002000000 */
[----:B------:R-:W-:Y:S05]  /*13160*/  YIELD ;  /* 0x0000000000007946 */ /* 0x000fea0003800000 */
[----:B------:R-:W-:-:S13]  /*13170*/  ISETP.NE.AND P1, PT, R0, UR22, PT ;  /* 0x0000001600007c0c */ /* 0x000fda000bf25270 */
[----:B------:R-:W-:Y:S05]  /*13180*/  @P1 BRA `(.L_x_2308) ;  /* 0xfffffffc00ec1947 */ /* 0x000fea000383ffff */
.L_x_2307:
[----:B------:R-:W-:Y:S05]  /*13190*/  BSYNC B0 ;  /* 0x0000000000007941 */ /* 0x000fea0003800000 */
.L_x_2306:
[----:B------:R-:W-:-:S03]  /*131a0*/  UMOV UR15, 0xffffffff ;  /* 0xffffffff000f7882 */ /* 0x000fc60000000000 */
[----:B------:R-:W-:Y:S05]  /*131b0*/  BRA.DIV UR15, `(.L_x_2309) ;  /* 0x0000003e0fb07947 */ /* 0x000fea000b800000 */
[----:B------:R-:W-:Y:S01]  /*131c0*/  NOP ;  /* 0x0000000000007918 */ /* 0x000fe20000000000 */
.L_x_2398:
        /* <DEDUP_REMOVED lines=22> */
.L_x_2311:
[----:B------:R-:W-:Y:S05]  /*13330*/  BSYNC B0 ;  /* 0x0000000000007941 */ /* 0x000fea0003800000 */
.L_x_2310:
        /* <DEDUP_REMOVED lines=20> */
.L_x_2313:
[----:B------:R-:W-:Y:S05]  /*13480*/  BSYNC B0 ;  /* 0x0000000000007941 */ /* 0x000fea0003800000 */
.L_x_2312:
[----:B------:R-:W-:Y:S06]  /*13490*/  BAR.ARV 0xa, 0xa0 ;  /* 0x0282800000007b1d */ /* 0x000fec0000002000 */
[----:B------:R-:W-:Y:S04]  /*134a0*/  BSSY B0, `(.L_x_2314) ;  /* 0x0000003000007945 */ /* 0x000fe80003800000 */
[----:B------:R-:W-:Y:S05]  /*134b0*/  @!P0 BRA `(.L_x_2315) ;  /* 0x0000000000048947 */ /* 0x000fea0003800000 */
[----:B------:R-:W-:-:S04]  /*134c0*/  DEPBAR.LE SB0, 0x0 ;  /* 0x000080000000791a */ /* 0x000fc80000000000 */
.L_x_2315:
[----:B------:R-:W-:Y:S05]  /*134d0*/  BSYNC B0 ;  /* 0x0000000000007941 */ /* 0x000fea0003800000 */
.L_x_2314:
        /* <DEDUP_REMOVED lines=19> */
.L_x_2317:
[----:B------:R-:W-:Y:S05]  /*13610*/  BSYNC B0 ;  /* 0x0000000000007941 */ /* 0x000fea0003800000 */
.L_x_2316:
[----:B------:R-:W-:Y:S01]  /*13620*/  UIADD3 UR15, UR9, 0x1, URZ ;  /* 0x00000001090f7890 */ /* 0x000fe2000fffe03f */
[----:B------:R-:W-:Y:S11]  /*13630*/  BRA `(.L_x_2318) ;  /* 0x0000000000047947 */ /* 0x000ff60003800000 */
.L_x_2305:
[----:B------:R-:W-:-:S05]  /*13640*/  UMOV UR15, UR9 ;  /* 0x00000009000f7c82 */ /* 0x000fca0008000000 */
.L_x_2318:
        /* <DEDUP_REMOVED lines=15> */
.L_x_2343:
        /* <DEDUP_REMOVED lines=11> */
.L_x_2321:
[----:B------:R-:W2:Y:S04]  /*137f0*/  LDG.E.STRONG.GPU R0, desc[UR38][R2.64] ;  /* 0x0000002602007981 */ /* 0x000ea8000c1ef900 */
[----:B--2---:R-:W-:Y:S01]  /*13800*/  CCTL.IVALL ;  /* 0x00000000ff00798f */ /* 0x004fe20002000000 */
[----:B------:R-:W-:Y:S05]  /*13810*/  YIELD ;  /* 0x0000000000007946 */ /* 0x000fea0003800000 */
[----:B------:R-:W-:-:S13]  /*13820*/  ISETP.NE.AND P1, PT, R0, UR22, PT ;  /* 0x0000001600007c0c */ /* 0x000fda000bf25270 */
[----:B------:R-:W-:Y:S05]  /*13830*/  @P1 BRA `(.L_x_2321) ;  /* 0xfffffffc00ec1947 */ /* 0x000fea000383ffff */
.L_x_2320:
[----:B------:R-:W-:Y:S05]  /*13840*/  BSYNC B0 ;  /* 0x0000000000007941 */ /* 0x000fea0003800000 */
.L_x_2319:
[----:B------:R-:W-:-:S03]  /*13850*/  UMOV UR16, 0xffffffff ;  /* 0xffffffff00107882 */ /* 0x000fc60000000000 */
[----:B------:R-:W-:Y:S05]  /*13860*/  BRA.DIV UR16, `(.L_x_2322) ;  /* 0x0000003a10207947 */ /* 0x000fea000b800000 */
[----:B------:R-:W-:Y:S01]  /*13870*/  NOP ;  /* 0x0000000000007918 */ /* 0x000fe20000000000 */
.L_x_2401:
        /* <DEDUP_REMOVED lines=19> */
.L_x_2324:
[----:B------:R-:W-:Y:S05]  /*139b0*/  BSYNC B0 ;  /* 0x0000000000007941 */ /* 0x000fea0003800000 */
.L_x_2323:
        /* <DEDUP_REMOVED lines=17> */
.L_x_2326:
[----:B------:R-:W-:Y:S05]  /*13ad0*/  BSYNC B0 ;  /* 0x0000000000007941 */ /* 0x000fea0003800000 */
.L_x_2325:
[----:B------:R-:W-:Y:S06]  /*13ae0*/  BAR.ARV 0xa, 0xa0 ;  /* 0x0282800000007b1d */ /* 0x000fec0000002000 */
[----:B------:R-:W-:Y:S04]  /*13af0*/  BSSY B0, `(.L_x_2327) ;  /* 0x0000003000007945 */ /* 0x000fe80003800000 */
[----:B------:R-:W-:Y:S05]  /*13b00*/  @!P0 BRA `(.L_x_2328) ;  /* 0x0000000000048947 */ /* 0x000fea0003800000 */
[----:B------:R-:W-:-:S04]  /*13b10*/  DEPBAR.LE SB0, 0x0 ;  /* 0x000080000000791a */ /* 0x000fc80000000000 */
.L_x_2328:
[----:B------:R-:W-:Y:S05]  /*13b20*/  BSYNC B0 ;  /* 0x0000000000007941 */ /* 0x000fea0003800000 */
.L_x_2327:
        /* <DEDUP_REMOVED lines=19> */
.L_x_2330:
[----:B------:R-:W-:Y:S05]  /*13c60*/  BSYNC B0 ;  /* 0x0000000000007941 */ /* 0x000fea0003800000 */
.L_x_2329:
        /* <DEDUP_REMOVED lines=9> */
.L_x_2333:
[----:B------:R-:W2:Y:S04]  /*13d00*/  LDG.E.STRONG.GPU R0, desc[UR38][R2.64] ;  /* 0x0000002602007981 */ /* 0x000ea8000c1ef900 */
[----:B--2---:R-:W-:Y:S01]  /*13d10*/  CCTL.IVALL ;  /* 0x00000000ff00798f */ /* 0x004fe20002000000 */
[----:B------:R-:W-:Y:S05]  /*13d20*/  YIELD ;  /* 0x0000000000007946 */ /* 0x000fea0003800000 */
[----:B------:R-:W-:-:S13]  /*13d30*/  ISETP.NE.AND P1, PT, R0, UR22, PT ;  /* 0x0000001600007c0c */ /* 0x000fda000bf25270 */
[----:B------:R-:W-:Y:S05]  /*13d40*/  @P1 BRA `(.L_x_2333) ;  /* 0xfffffffc00ec1947 */ /* 0x000fea000383ffff */
.L_x_2332:
[----:B------:R-:W-:Y:S05]  /*13d50*/  BSYNC B0 ;  /* 0x0000000000007941 */ /* 0x000fea0003800000 */
.L_x_2331:
[----:B------:R-:W-:-:S03]  /*13d60*/  UMOV UR12, 0xffffffff ;  /* 0xffffffff000c7882 */ /* 0x000fc60000000000 */
[----:B------:R-:W-:Y:S05]  /*13d70*/  BRA.DIV UR12, `(.L_x_2334) ;  /* 0x000000320cf87947 */ /* 0x000fea000b800000 */
[----:B------:R-:W-:Y:S01]  /*13d80*/  NOP ;  /* 0x0000000000007918 */ /* 0x000fe20000000000 */
.L_x_2404:
        /* <DEDUP_REMOVED lines=15> */
.L_x_2336:
[----:B------:R-:W-:Y:S05]  /*13e80*/  BSYNC B0 ;  /* 0x0000000000007941 */ /* 0x000fea0003800000 */
.L_x_2335:
        /* <DEDUP_REMOVED lines=15> */
.L_x_2338:
[----:B------:R-:W-:Y:S05]  /*13f80*/  BSYNC B0 ;  /* 0x0000000000007941 */ /* 0x000fea0003800000 */
.L_x_2337:
[----:B------:R-:W-:Y:S06]  /*13f90*/  BAR.ARV 0xa, 0xa0 ;  /* 0x0282800000007b1d */ /* 0x000fec0000002000 */
[----:B------:R-:W-:Y:S04]  /*13fa0*/  BSSY B0, `(.L_x_2339) ;  /* 0x0000003000007945 */ /* 0x000fe80003800000 */
[----:B------:R-:W-:Y:S05]  /*13fb0*/  @!P0 BRA `(.L_x_2340) ;  /* 0x0000000000048947 */ /* 0x000fea0003800000 */
[----:B------:R-:W-:-:S04]  /*13fc0*/  DEPBAR.LE SB0, 0x0 ;  /* 0x000080000000791a */ /* 0x000fc80000000000 */
.L_x_2340:
[----:B------:R-:W-:Y:S05]  /*13fd0*/  BSYNC B0 ;  /* 0x0000000000007941 */ /* 0x000fea0003800000 */
.L_x_2339:
        /* <DEDUP_REMOVED lines=19> */
.L_x_2342:
[----:B------:R-:W-:Y:S05]  /*14110*/  BSYNC B0 ;  /* 0x0000000000007941 */ /* 0x000fea0003800000 */
.L_x_2341:
[----:B------:R-:W-:Y:S02]  /*14120*/  UIADD3 UR9, UR9, 0x2, URZ ;  /* 0x0000000209097890 */ /* 0x000fe4000fffe03f */
[----:B------:R-:W-:-:S04]  /*14130*/  UIADD3 UR4, UR4, 0x4000, URZ ;  /* 0x0000400004047890 */ /* 0x000fc8000fffe03f */
[----:B------:R-:W-:-:S13]  /*14140*/  ISETP.LE.AND P1, PT, R9, UR9, PT ;  /* 0x0000000909007c0c */ /* 0x000fda000bf23270 */
[----:B------:R-:W-:Y:S05]  /*14150*/  @!P1 BRA `(.L_x_2343) ;  /* 0xfffffff400789947 */ /* 0x000fea000383ffff */
.L_x_2304:
        /* <DEDUP_REMOVED lines=41> */
.L_x_2346:
[----:B------:R-:W-:Y:S05]  /*143f0*/  BSYNC B0 ;  /* 0x0000000000007941 */ /* 0x000fea0003800000 */
.L_x_2345:
[----:B------:R-:W-:Y:S05]  /*14400*/  BRA `(.L_x_2347) ;  /* 0x0000000000047947 */ /* 0x000fea0003800000 */
.L_x_2344:
[----:B------:R-:W-:-:S05]  /*14410*/  UMOV UR4, UR9 ;  /* 0x0000000900047c82 */ /* 0x000fca0008000000 */
.L_x_2347:
        /* <DEDUP_REMOVED lines=11> */
.L_x_2352:
        /* <DEDUP_REMOVED lines=24> */
.L_x_2349:
[----:B------:R-:W-:Y:S05]  /*14650*/  BSYNC B0 ;  /* 0x0000000000007941 */ /* 0x000fea0003800000 */
.L_x_2348:
        /* <DEDUP_REMOVED lines=24> */
.L_x_2351:
[----:B------:R-:W-:Y:S05]  /*147e0*/  BSYNC B0 ;  /* 0x0000000000007941 */ /* 0x000fea0003800000 */
.L_x_2350:
[----:B------:R-:W-:Y:S02]  /*147f0*/  UIADD3 UR7, UR7, 0x2, URZ ;  /* 0x0000000207077890 */ /* 0x000fe4000fffe03f */
[----:B------:R-:W-:Y:S02]  /*14800*/  ULEA UR5, UR19, UR5, 0x1 ;  /* 0x0000000513057291 */ /* 0x000fe4000f8e083f */
[----:B------:R-:W-:Y:S02]  /*14810*/  ULEA UR6, UR19, UR6, 0x1 ;  /* 0x0000000613067291 */ /* 0x000fe4000f8e083f */
[----:B------:R-:W-:-:S13]  /*14820*/  ISETP.NE.AND P0, PT, RZ, UR7, PT ;  /* 0x00000007ff007c0c */ /* 0x000fda000bf05270 */
[----:B------:R-:W-:Y:S05]  /*14830*/  @!P0 BRA `(.L_x_2230) ;  /* 0x0000002400248947 */ /* 0x000fea0003800000 */
[----:B------:R-:W-:Y:S05]  /*14840*/  BRA `(.L_x_2352) ;  /* 0xfffffffc00207947 */ /* 0x000fea000383ffff */
.L_x_2296:
        /* <DEDUP_REMOVED lines=14> */
.L_x_2353:
        /* <DEDUP_REMOVED lines=14> */
.L_x_2355:
[----:B------:R-:W-:-:S05]  /*14a10*/  ULDC UR4, c[0x0][0x8c4] ;  /* 0x0002310000047ab9 */ /* 0x000fca0000000800 */
.L_x_2354:
        /* <DEDUP_REMOVED lines=59> */
.L_x_2357:
        /* <DEDUP_REMOVED lines=13> */
.L_x_2358:
        /* <DEDUP_REMOVED lines=8> */
.L_x_2359:
        /* <DEDUP_REMOVED lines=21> */
.L_x_2360:
        /* <DEDUP_REMOVED lines=50> */
.L_x_2405:
        /* <DEDUP_REMOVED lines=15> */
.L_x_2363:
        /* <DEDUP_REMOVED lines=49> */
[----:B------:R-:W-:Y:S01]  /*15790*/  R2UR UR47, R0 ;  /* 0x00000000002f72ca */ /* 0x000fe200000e0000 */
[----:B------:R-:W-:-:S04]  /*157a0*/  IMAD.MOV.U32 R0, RZ, RZ, 0x8000 ;  /* 0x00008000ff007424 */ /* 0x000fc800078e00ff */
        /* <DEDUP_REMOVED lines=25> */
[----:B------:R-:W-:-:S07]  /*15940*/  IMAD.U32 R17, RZ, RZ, UR8 ;  /* 0x00000008ff117e24 */ /* 0x000fce000f8e00ff */
.L_x_2374:
[----:B-123--:R-:W-:-:S04]  /*15950*/  SHF.L.U32 R18, R10, 0x1f, RZ ;  /* 0x0000001f0a127819 */ /* 0x00efc800000006ff */
[----:B------:R-:W2:Y:S02]  /*15960*/  SYNCS.PHASECHK.TRANS64.TRYWAIT P1, [R15+URZ+0x30c40], R18 ;  /* 0x030c40120f0075a7 */ /* 0x000ea4000802017f */
[----:B--2---:R-:W-:Y:S05]  /*15970*/  @!P1 BRA `(.L_x_2366) ;  /* 0x0000001800289947 */ /* 0x004fea0003800000 */
.L_x_2406:
        /* <DEDUP_REMOVED lines=8> */
.L_x_2367:
        /* <DEDUP_REMOVED lines=17> */
[----:B------:R-:W-:Y:S01]  /*15b10*/  LEA.HI.X.SX32 R3, R19, R11, 0x1, P1 ;  /* 0x0000000b13037211 */ /* 0x000fe200008f0eff */
[----:B-1----:R-:W-:Y:S01]  /*15b20*/  IMAD.MOV.U32 R7, RZ, RZ, R4 ;  /* 0x000000ffff077224 */ /* 0x002fe200078e0004 */
        /* <DEDUP_REMOVED lines=10> */
[----:B-1-3--:R-:W-:Y:S05]  /*15bd0*/  @!P1 BRA `(.L_x_2368) ;  /* 0x0000001400a49947 */ /* 0x00afea0003800000 */
.L_x_2407:
        /* <DEDUP_REMOVED lines=8> */
.L_x_2369:
[----:B------:R-:W-:Y:S01]  /*15c60*/  IADD3 R19, R19, 0x80, RZ ;  /* 0x0000008013137810 */ /* 0x000fe20007ffe0ff */
[----:B------:R-:W-:Y:S01]  /*15c70*/  ULDC.64 UR8, c[0x0][0x700] ;  /* 0x0001c00000087ab9 */ /* 0x000fe20000000a00 */
[----:B------:R-:W-:Y:S01]  /*15c80*/  R2UR UR26, R15 ;  /* 0x000000000f1a72ca */ /* 0x000fe200000e0000 */
[----:B------:R-:W-:Y:S01]  /*15c90*/  IMAD.U32 R9, RZ, RZ, UR8 ;  /* 0x00000008ff097e24 */ /* 0x000fe2000f8e00ff */
[C---:B------:R-:W-:Y:S01]  /*15ca0*/  IADD3 R2, P1, R19.reuse, UR22, RZ ;  /* 0x0000001613027c10 */ /* 0x040fe2000ff3e0ff */
[----:B------:R-:W-:Y:S01]  /*15cb0*/  IMAD.U32 R8, RZ, RZ, UR9 ;  /* 0x00000009ff087e24 */ /* 0x000fe2000f8e00ff */
[----:B------:R-:W-:Y:S01]  /*15cc0*/  SHF.R.S32.HI R20, RZ, 0x1f, R19 ;  /* 0x0000001fff147819 */ /* 0x000fe20000011413 */
[----:B------:R-:W-:Y:S01]  /*15cd0*/  VIADD R21, R19, UR7 ;  /* 0x0000000713157c36 */ /* 0x000fe20008000000 */
[----:B------:R-:W-:Y:S01]  /*15ce0*/  LEA R3, P2, R2, R9, 0x2 ;  /* 0x0000000902037211 */ /* 0x000fe200078410ff */
[----:B------:R-:W-:Y:S01]  /*15cf0*/  UMOV UR24, 0x0 ;  /* 0x0000000000187882 */ /* 0x000fe20000000000 */
[----:B------:R-:W-:Y:S01]  /*15d00*/  UMOV UR25, 0x14f00000 ;  /* 0x14f0000000197882 */ /* 0x000fe20000000000 */
[----:B------:R-:W-:Y:S01]  /*15d10*/  UMOV UR18, URZ ;  /* 0x0000003f00127c82 */ /* 0x000fe20008000000 */
[----:B------:R-:W-:Y:S01]  /*15d20*/  R2UR UR28, R3 ;  /* 0x00000000031c72ca */ /* 0x000fe200000e0000 */
[----:B------:R-:W-:Y:S01]  /*15d30*/  UMOV UR10, 0x20 ;  /* 0x00000020000a7882 */ /* 0x000fe20000000000 */
[----:B------:R-:W-:Y:S01]  /*15d40*/  IADD3.X R3, R20, R14, RZ, P1, !PT ;  /* 0x0000000e14037210 */ /* 0x000fe20000ffe4ff */
[----:B------:R-:W-:Y:S01]  /*15d50*/  UIADD3 UR16, UR26, 0x14000, URZ ;  /* 0x000140001a107890 */ /* 0x000fe2000fffe03f */
[----:B------:R-:W-:Y:S01]  /*15d60*/  R2UR UR19, R21 ;  /* 0x00000000151372ca */ /* 0x000fe200000e0000 */
[----:B------:R-:W-:Y:S01]  /*15d70*/  UIADD3 UR17, UR26, 0x30c18, URZ ;  /* 0x00030c181a117890 */ /* 0x000fe2000fffe03f */
[----:B------:R-:W-:Y:S01]  /*15d80*/  LEA.HI.X R3, R2, R8, R3, 0x2, P2 ;  /* 0x0000000802037211 */ /* 0x000fe200010f1403 */
[----:B------:R-:W-:Y:S01]  /*15d90*/  UIADD3 UR26, UR26, 0x20200, URZ ;  /* 0x000202001a1a7890 */ /* 0x000fe2000fffe03f */
[----:B------:R-:W-:-:S02]  /*15da0*/  IADD3 R2, P1, R7, 0xf0, RZ ;  /* 0x000000f007027810 */ /* 0x000fc40007f3e0ff */
[----:B------:R-:W-:Y:S02]  /*15db0*/  R2UR UR29, R3 ;  /* 0x00000000031d72ca */ /* 0x000fe400000e0000 */
[----:B------:R-:W-:Y:S01]  /*15dc0*/  R2UR UR8, R2 ;  /* 0x00000000020872ca */ /* 0x000fe200000e0000 */
[----:B------:R-:W-:Y:S01]  /*15dd0*/  IMAD.X R3, RZ, RZ, R6, P1 ;  /* 0x000000ffff037224 */ /* 0x000fe200008e0606 */
[----:B------:R-:W-:-:S04]  /*15de0*/  UMOV UR27, UR17 ;  /* 0x00000011001b7c82 */ /* 0x000fc80008000000 */
[----:B------:R-:W-:-:S13]  /*15df0*/  R2UR UR9, R3 ;  /* 0x00000000030972ca */ /* 0x000fda00000e0000 */
[----:B------:R3:W-:Y:S01]  /*15e00*/  UTMALDG.4D [UR16], [UR8], desc[UR24] ;  /* 0x00001810080075b4 */ /* 0x0007e20008019000 */
[----:B------:R3:W-:Y:S01]  /*15e10*/  UBLKCP.S.G [UR26], [UR28], UR10 ;  /* 0x0000001a1c0073ba */ /* 0x0007e2000800020a */
[----:B------:R-:W4:Y:S02]  /*15e20*/  SYNCS.PHASECHK.TRANS64.TRYWAIT P1, [R15+URZ+0x30c48], R18 ;  /* 0x030c48120f0075a7 */ /* 0x000f24000802017f */
[----:B---34-:R-:W-:Y:S05]  /*15e30*/  @!P1 BRA `(.L_x_2370) ;  /* 0x0000001400209947 */ /* 0x018fea0003800000 */
.L_x_2408:
        /* <DEDUP_REMOVED lines=8> */
.L_x_2371:
        /* <DEDUP_REMOVED lines=24> */
.L_x_2410:
        /* <DEDUP_REMOVED lines=8> */
.L_x_2373:
        /* <DEDUP_REMOVED lines=30> */
.L_x_2365:
[----:B------:R-:W4:Y:S02]  /*162a0*/  LDL.LU R4, [R1+0x4] ;  /* 0x0000040001047983 */ /* 0x000f240000300800 */
[----:B----4-:R-:W-:Y:S02]  /*162b0*/  ISETP.NE.AND P1, PT, R4, RZ, PT ;  /* 0x000000ff0400720c */ /* 0x010fe40003f25270 */
[----:B------:R4:W5:Y:S11]  /*162c0*/  LDL R4, [R1] ;  /* 0x0000000001047983 */ /* 0x0009760000100800 */
[----:B----4-:R-:W-:Y:S05]  /*162d0*/  @!P1 BRA `(.L_x_2364) ;  /* 0x0000000400249947 */ /* 0x010fea0003800000 */
[----:B------:R-:W-:-:S04]  /*162e0*/  SHF.L.U32 R12, R10, 0x1f, RZ ;  /* 0x0000001f0a0c7819 */ /* 0x000fc800000006ff */
[----:B------:R-:W4:Y:S02]  /*162f0*/  SYNCS.PHASECHK.TRANS64.TRYWAIT P1, [R15+URZ+0x30c40], R12 ;  /* 0x030c400c0f0075a7 */ /* 0x000f24000802017f */
[----:B----4-:R-:W-:Y:S05]  /*16300*/  @!P1 BRA `(.L_x_2375) ;  /* 0x0000001000189947 */ /* 0x010fea0003800000 */
.L_x_2411:
        /* <DEDUP_REMOVED lines=8> */
.L_x_2376:
        /* <DEDUP_REMOVED lines=27> */
.L_x_2412:
        /* <DEDUP_REMOVED lines=8> */
.L_x_2378:
        /* <DEDUP_REMOVED lines=27> */
.L_x_2364:
[----:B------:R-:W1:Y:S01]  /*16770*/  S2R R0, SR_TID.X ;  /* 0x0000000000007919 */ /* 0x000e620000002100 */
[----:B------:R-:W-:Y:S01]  /*16780*/  IMAD R3, R16, 0x8, R15 ;  /* 0x0000000810037824 */ /* 0x000fe200078e020f */
[----:B-1----:R-:W-:Y:S02]  /*16790*/  LOP3.LUT R2, R0, 0x7f, RZ, 0xc0, !PT ;  /* 0x0000007f00027812 */ /* 0x002fe400078ec0ff */
[----:B------:R-:W-:Y:S02]  /*167a0*/  SHF.L.U32 R0, R10, 0x1f, RZ ;  /* 0x0000001f0a007819 */ /* 0x000fe400000006ff */
[----:B------:R-:W-:Y:S02]  /*167b0*/  ISETP.NE.AND P1, PT, R2, RZ, PT ;  /* 0x000000ff0200720c */ /* 0x000fe40003f25270 */
[----:B------:R-:W1:Y:S02]  /*167c0*/  SYNCS.PHASECHK.TRANS64.TRYWAIT P0, [R3+URZ+0x30c40], R0 ;  /* 0x030c4000030075a7 */ /* 0x000e64000800017f */
[----:B-1----:R-:W-:Y:S09]  /*167d0*/  @!P0 BRA `(.L_x_2379) ;  /* 0x0000000c000c8947 */ /* 0x002ff20003800000 */
.L_x_2413:
[----:B------:R-:W-:Y:S05]  /*167e0*/  @P1 BRA `(.L_x_2380) ;  /* 0x0000000000181947 */ /* 0x000fea0003800000 */
[----:B------:R-:W1:Y:S01]  /*167f0*/  S2R R2, SR_TID.X ;  /* 0x0000000000027919 */ /* 0x000e620000002100 */
[----:B------:R-:W-:-:S04]  /*16800*/  MOV R0, 0x4200 ;  /* 0x0000420000007802 */ /* 0x000fc80000000f00 */
[----:B------:R1:W-:Y:S02]  /*16810*/  SYNCS.ARRIVE.TRANS64 RZ, [R3+URZ+0x30c30], R0 ;  /* 0x030c300003ff79a7 */ /* 0x0003e4000800003f */
[----:B-1----:R-:W-:-:S13]  /*16820*/  LOP3.LUT P0, RZ, R2, 0x1f, RZ, 0xc0, !PT ;  /* 0x0000001f02ff7812 */ /* 0x002fda000780c0ff */
[----:B------:R-:W-:Y:S05]  /*16830*/  @!P0 BRA `(.L_x_2380) ;  /* 0x0000000000048947 */ /* 0x000fea0003800000 */
[----:B------:R-:W-:Y:S01]  /*16840*/  BPT.TRAP 0x1 ;  /* 0x000000040000795c */ /* 0x000fe20000300000 */
.L_x_2380:
        /* <DEDUP_REMOVED lines=34> */
.L_x_2361:
[----:B------:R-:W-:Y:S05]  /*16a70*/  BSYNC B0 ;  /* 0x0000000000007941 */ /* 0x000fea0003800000 */
.L_x_2356:
[----:B------:R-:W-:-:S03]  /*16a80*/  UMOV UR8, 0xffffffff ;  /* 0xffffffff00087882 */ /* 0x000fc60000000000 */
[----:B------:R-:W-:Y:S05]  /*16a90*/  BRA.DIV UR8, `(.L_x_2381) ;  /* 0x0000000a08707947 */ /* 0x000fea000b800000 */
[----:B------:R-:W-:-:S13]  /*16aa0*/  ELECT P6, URZ, PT ;  /* 0x00000000003f782f */ /* 0x000fda00038c0000 */
.L_x_2416:
[----:B------:R-:W-:Y:S05]  /*16ab0*/  @!P6 BRA `(.L_x_2230) ;  /* 0x000000000084e947 */ /* 0x000fea0003800000 */
[----:B------:R-:W-:-:S06]  /*16ac0*/  ULOP3.LUT UR8, UR36, 0x2, URZ, 0xfc, !UPT ;  /* 0x0000000224087892 */ /* 0x000fcc000f8efc3f */
[----:B------:R-:W-:-:S05]  /*16ad0*/  IMAD.U32 R2, RZ, RZ, UR8 ;  /* 0x00000008ff027e24 */ /* 0x000fca000f8e00ff */
[----:B------:R-:W-:-:S13]  /*16ae0*/  ISETP.NE.AND P2, PT, R2, 0x3, PT ;  /* 0x000000030200780c */ /* 0x000fda0003f45270 */
[----:B------:R-:W-:Y:S05]  /*16af0*/  @!P2 BRA `(.L_x_2382) ;  /* 0x000000000004a947 */ /* 0x000fea0003800000 */
[----:B---3--:R-:W-:Y:S01]  /*16b00*/  BPT.TRAP 0x1 ;  /* 0x000000040000795c */ /* 0x008fe20000300000 */
.L_x_2382:
        /* <DEDUP_REMOVED lines=15> */
.L_x_2417:
[----:B------:R-:W2:Y:S02]  /*16c00*/  SYNCS.PHASECHK.TRANS64.TRYWAIT P0, [R3+URZ], R2 ;  /* 0x00000002030075a7 */ /* 0x000ea4000800017f */
[----:B--2---:R-:W-:Y:S05]  /*16c10*/  @!P0 BRA `(.L_x_2384) ;  /* 0x0000000800448947 */ /* 0x004fea0003800000 */
.L_x_2418:
[----:B------:R-:W-:Y:S05]  /*16c20*/  @!P2 BRA `(.L_x_2385) ;  /* 0x000000000004a947 */ /* 0x000fea0003800000 */
[----:B---3--:R-:W-:Y:S01]  /*16c30*/  BPT.TRAP 0x1 ;  /* 0x000000040000795c */ /* 0x008fe20000300000 */
.L_x_2385:
[----:B--2---:R-:W-:-:S05]  /*16c40*/  IADD3 R3, R8, 0x30c40, RZ ;  /* 0x00030c4008037810 */ /* 0x004fca0007ffe0ff */
[----:B------:R-:W-:-:S04]  /*16c50*/  IMAD R5, R0, 0x8, R3 ;  /* 0x0000000800057824 */ /* 0x000fc800078e0203 */
[----:B------:R-:W2:Y:S02]  /*16c60*/  SYNCS.PHASECHK.TRANS64.TRYWAIT P0, [R5+URZ], R4 ;  /* 0x00000004050075a7 */ /* 0x000ea4000800017f */
[----:B--2---:R-:W-:Y:S05]  /*16c70*/  @!P0 BRA `(.L_x_2386) ;  /* 0x0000000800408947 */ /* 0x004fea0003800000 */
.L_x_2419:
[----:B------:R-:W-:-:S07]  /*16c80*/  LEA R3, R6, R3, 0x3 ;  /* 0x0000000306037211 */ /* 0x000fce00078e18ff */
.L_x_2387:
[----:B----4-:R4:W1:Y:S02]  /*16c90*/  SYNCS.PHASECHK.TRANS64.TRYWAIT P0, [R3+URZ], R2 ;  /* 0x00000002030075a7 */ /* 0x010864000800017f */
[----:B-1----:R-:W-:Y:S05]  /*16ca0*/  @!P0 NANOSLEEP.SYNCS 0x989680 ;  /* 0x009896800000895d */ /* 0x002fea0003900000 */
[----:B------:R-:W1:Y:S02]  /*16cb0*/  @!P0 SYNCS.PHASECHK.TRANS64 P0, [R3+URZ], R2 ;  /* 0x00000002030085a7 */ /* 0x000e64000800007f */
[----:B-1----:R-:W-:Y:S05]  /*16cc0*/  @!P0 BRA `(.L_x_2387) ;  /* 0xfffffffc00f08947 */ /* 0x002fea000383ffff */
.L_x_2230:
[----:B---3--:R-:W-:Y:S05]  /*16cd0*/  BSYNC B6 ;  /* 0x0000000000067941 */ /* 0x008fea0003800000 */
.L_x_2224:
[----:B------:R-:W-:Y:S05]  /*16ce0*/  EXIT ;  /* 0x000000000000794d */ /* 0x000fea0003800000 */
.L_x_2241:
[----:B------:R-:W-:Y:S01]  /*16cf0*/  IMAD.MOV.U32 R13, RZ, RZ, R18 ;  /* 0x000000ffff0d7224 */ /* 0x000fe200078e0012 */
[----:B------:R-:W-:Y:S01]  /*16d00*/  MOV R12, RZ ;  /* 0x000000ff000c7202 */ /* 0x000fe20000000f00 */
[----:B------:R-:W-:Y:S01]  /*16d10*/  IMAD.MOV.U32 R11, RZ, RZ, 0x1f ;  /* 0x0000001fff0b7424 */ /* 0x000fe200078e00ff */
[----:B------:R-:W-:-:S07]  /*16d20*/  MOV R15, 0xffffffff ;  /* 0xffffffff000f7802 */ /* 0x000fce0000000f00 */
[----:B------:R-:W-:Y:S05]  /*16d30*/  WARPSYNC.COLLECTIVE R15, `(.L_x_2388) ;  /* 0x000000000f087348 */ /* 0x000fea0003c00000 */
[----:B------:R1:W2:Y:S02]  /*16d40*/  SHFL.IDX P6, R14, R13, R12, R11 ;  /* 0x0000000c0d0e7389 */ /* 0x0002a400000c000b */
[----:B-12---:R-:W-:Y:S01]  /*16d50*/  ENDCOLLECTIVE ;  /* 0x000000000000791b */ /* 0x006fe20003800000 */
.L_x_2388:
[----:B------:R-:W-:Y:S05]  /*16d60*/  BRA `(.L_x_2389) ;  /* 0xfffffea400ac7947 */ /* 0x000fea000383ffff */
.L_x_2243:
[----:B--2---:R2:W3:Y:S02]  /*16d70*/  SYNCS.PHASECHK.TRANS64.TRYWAIT P0, [R16+URZ+0x30c00], R11 ;  /* 0x030c000b100075a7 */ /* 0x0044e4000800017f */
[----:B---3--:R-:W-:Y:S05]  /*16d80*/  @!P0 NANOSLEEP.SYNCS 0x989680 ;  /* 0x009896800000895d */ /* 0x008fea0003900000 */
[----:B------:R-:W3:Y:S02]  /*16d90*/  @!P0 SYNCS.PHASECHK.TRANS64 P0, [R16+URZ+0x30c00], R11 ;  /* 0x030c000b100085a7 */ /* 0x000ee4000800007f */
[----:B---3--:R-:W-:Y:S05]  /*16da0*/  @!P0 BRA `(.L_x_2243) ;  /* 0xfffffffc00f08947 */ /* 0x008fea000383ffff */
[----:B------:R-:W-:Y:S05]  /*16db0*/  BRA `(.L_x_2242) ;  /* 0xfffffea400f87947 */ /* 0x000fea000383ffff */
.L_x_2248:
[----:B--2---:R2:W3:Y:S02]  /*16dc0*/  SYNCS.PHASECHK.TRANS64.TRYWAIT P0, [R6+URZ+0x30c10], R23 ;  /* 0x030c1017060075a7 */ /* 0x0044e4000800017f */
[----:B---3--:R-:W-:Y:S05]  /*16dd0*/  @!P0 NANOSLEEP.SYNCS 0x989680 ;  /* 0x009896800000895d */ /* 0x008fea0003900000 */
[----:B------:R-:W3:Y:S02]  /*16de0*/  @!P0 SYNCS.PHASECHK.TRANS64 P0, [R6+URZ+0x30c10], R23 ;  /* 0x030c1017060085a7 */ /* 0x000ee4000800007f */
[----:B---3--:R-:W-:Y:S05]  /*16df0*/  @!P0 BRA `(.L_x_2248) ;  /* 0xfffffffc00f08947 */ /* 0x008fea000383ffff */
[----:B------:R-:W-:Y:S05]  /*16e00*/  BRA `(.L_x_2247) ;  /* 0xfffffeb000ac7947 */ /* 0x000fea000383ffff */
.L_x_2252:
[----:B------:R1:W1:Y:S02]  /*16e10*/  SYNCS.PHASECHK.TRANS64.TRYWAIT P0, [R6+URZ+0x30c30], R23 ;  /* 0x030c3017060075a7 */ /* 0x000264000800017f */
[----:B-1----:R-:W-:Y:S05]  /*16e20*/  @!P0 NANOSLEEP.SYNCS 0x989680 ;  /* 0x009896800000895d */ /* 0x002fea0003900000 */
[----:B------:R-:W1:Y:S02]  /*16e30*/  @!P0 SYNCS.PHASECHK.TRANS64 P0, [R6+URZ+0x30c30], R23 ;  /* 0x030c3017060085a7 */ /* 0x000e64000800007f */
[----:B-1----:R-:W-:Y:S05]  /*16e40*/  @!P0 BRA `(.L_x_2252) ;  /* 0xfffffffc00f08947 */ /* 0x002fea000383ffff */
[----:B------:R-:W-:Y:S05]  /*16e50*/  BRA `(.L_x_2251) ;  /* 0xfffffeb400b47947 */ /* 0x000fea000383ffff */
.L_x_2260:
[----:B--2---:R2:W3:Y:S02]  /*16e60*/  SYNCS.PHASECHK.TRANS64.TRYWAIT P1, [R6+URZ+0x30c10], R21 ;  /* 0x030c1015060075a7 */ /* 0x0044e4000802017f */
[----:B---3--:R-:W-:Y:S05]  /*16e70*/  @!P1 NANOSLEEP.SYNCS 0x989680 ;  /* 0x009896800000995d */ /* 0x008fea0003900000 */
[----:B------:R-:W3:Y:S02]  /*16e80*/  @!P1 SYNCS.PHASECHK.TRANS64 P1, [R6+URZ+0x30c10], R21 ;  /* 0x030c1015060095a7 */ /* 0x000ee4000802007f */
[----:B---3--:R-:W-:Y:S05]  /*16e90*/  @!P1 BRA `(.L_x_2260) ;  /* 0xfffffffc00f09947 */ /* 0x008fea000383ffff */
[----:B------:R-:W-:Y:S05]  /*16ea0*/  BRA `(.L_x_2259) ;  /* 0xffffff0800bc7947 */ /* 0x000fea000383ffff */
.L_x_2264:
[----:B------:R1:W1:Y:S02]  /*16eb0*/  SYNCS.PHASECHK.TRANS64.TRYWAIT P1, [R6+URZ+0x30c30], R21 ;  /* 0x030c3015060075a7 */ /* 0x000264000802017f */
[----:B-1----:R-:W-:Y:S05]  /*16ec0*/  @!P1 NANOSLEEP.SYNCS 0x989680 ;  /* 0x009896800000995d */ /* 0x002fea0003900000 */
[----:B------:R-:W1:Y:S02]  /*16ed0*/  @!P1 SYNCS.PHASECHK.TRANS64 P1, [R6+URZ+0x30c30], R21 ;  /* 0x030c3015060095a7 */ /* 0x000e64000802007f */
[----:B-1----:R-:W-:Y:S05]  /*16ee0*/  @!P1 BRA `(.L_x_2264) ;  /* 0xfffffffc00f09947 */ /* 0x002fea000383ffff */
[----:B------:R-:W-:Y:S05]  /*16ef0*/  BRA `(.L_x_2263) ;  /* 0xffffff0c00bc7947 */ /* 0x000fea000383ffff */
.L_x_2272:
[----:B--2---:R2:W4:Y:S02]  /*16f00*/  SYNCS.PHASECHK.TRANS64.TRYWAIT P0, [R6+URZ+0x30c10], R21 ;  /* 0x030c1015060075a7 */ /* 0x004524000800017f */
[----:B----4-:R-:W-:Y:S05]  /*16f10*/  @!P0 NANOSLEEP.SYNCS 0x989680 ;  /* 0x009896800000895d */ /* 0x010fea0003900000 */
[----:B------:R-:W4:Y:S02]  /*16f20*/  @!P0 SYNCS.PHASECHK.TRANS64 P0, [R6+URZ+0x30c10], R21 ;  /* 0x030c1015060085a7 */ /* 0x000f24000800007f */
[----:B----4-:R-:W-:Y:S05]  /*16f30*/  @!P0 BRA `(.L_x_2272) ;  /* 0xfffffffc00f08947 */ /* 0x010fea000383ffff */
[----:B------:R-:W-:Y:S05]  /*16f40*/  BRA `(.L_x_2271) ;  /* 0xffffff5400f47947 */ /* 0x000fea000383ffff */
.L_x_2276:
[----:B------:R1:W1:Y:S02]  /*16f50*/  SYNCS.PHASECHK.TRANS64.TRYWAIT P0, [R6+URZ+0x30c30], R21 ;  /* 0x030c3015060075a7 */ /* 0x000264000800017f */
[----:B-1----:R-:W-:Y:S05]  /*16f60*/  @!P0 NANOSLEEP.SYNCS 0x989680 ;  /* 0x009896800000895d */ /* 0x002fea0003900000 */
[----:B------:R-:W1:Y:S02]  /*16f70*/  @!P0 SYNCS.PHASECHK.TRANS64 P0, [R6+URZ+0x30c30], R21 ;  /* 0x030c3015060085a7 */ /* 0x000e64000800007f */
[----:B-1----:R-:W-:Y:S05]  /*16f80*/  @!P0 BRA `(.L_x_2276) ;  /* 0xfffffffc00f08947 */ /* 0x002fea000383ffff */
[----:B------:R-:W-:Y:S05]  /*16f90*/  BRA `(.L_x_2275) ;  /* 0xffffff5800fc7947 */ /* 0x000fea000383ffff */
.L_x_2283:
[----:B------:R-:W-:Y:S01]  /*16fa0*/  BSSY B0, `(.L_x_2390) ;  /* 0x0000005000007945 */ /* 0x000fe20003800000 */
[----:B------:R-:W-:-:S07]  /*16fb0*/  IMAD.MOV.U32 R15, RZ, RZ, -0x1 ;  /* 0xffffffffff0f7424 */ /* 0x000fce00078e00ff */
[----:B---3--:R-:W-:Y:S05]  /*16fc0*/  WARPSYNC.COLLECTIVE R15, `(.L_x_2391) ;  /* 0x000000000f087348 */ /* 0x008fea0003c00000 */
[----:B------:R-:W-:Y:S01]  /*16fd0*/  NOP ;  /* 0x0000000000007918 */ /* 0x000fe20000000000 */
[----:B---3--:R-:W-:Y:S01]  /*16fe0*/  ENDCOLLECTIVE ;  /* 0x000000000000791b */ /* 0x008fe20003800000 */
.L_x_2391:
[----:B------:R-:W-:Y:S05]  /*16ff0*/  BSYNC B0 ;  /* 0x0000000000007941 */ /* 0x000fea0003800000 */
.L_x_2390:
[----:B------:R-:W-:Y:S05]  /*17000*/  BRA `(.L_x_2392) ;  /* 0xffffffb000107947 */ /* 0x000fea000383ffff */
.L_x_2292:
[----:B------:R-:W-:Y:S01]  /*17010*/  BSSY B0, `(.L_x_2393) ;  /* 0x0000005000007945 */ /* 0x000fe20003800000 */
[----:B------:R-:W-:-:S07]  /*17020*/  MOV R15, 0xffffffff ;  /* 0xffffffff000f7802 */ /* 0x000fce0000000f00 */
[----:B-1-3--:R-:W-:Y:S05]  /*17030*/  WARPSYNC.COLLECTIVE R15, `(.L_x_2394) ;  /* 0x000000000f087348 */ /* 0x00afea0003c00000 */
[----:B------:R-:W-:Y:S01]  /*17040*/  NOP ;  /* 0x0000000000007918 */ /* 0x000fe20000000000 */
[----:B-1-3--:R-:W-:Y:S01]  /*17050*/  ENDCOLLECTIVE ;  /* 0x000000000000791b */ /* 0x00afe20003800000 */
.L_x_2394:
[----:B------:R-:W-:Y:S05]  /*17060*/  BSYNC B0 ;  /* 0x0000000000007941 */ /* 0x000fea0003800000 */
.L_x_2393:
[----:B------:R-:W-:Y:S05]  /*17070*/  BRA `(.L_x_2395) ;  /* 0xffffffb000f07947 */ /* 0x000fea000383ffff */
.L_x_2309:
[----:B------:R-:W-:Y:S01]  /*17080*/  BSSY B0, `(.L_x_2396) ;  /* 0x0000005000007945 */ /* 0x000fe20003800000 */
[----:B------:R-:W-:-:S07]  /*17090*/  IMAD.MOV.U32 R15, RZ, RZ, -0x1 ;  /* 0xffffffffff0f7424 */ /* 0x000fce00078e00ff */
[----:B------:R-:W-:Y:S05]  /*170a0*/  WARPSYNC.COLLECTIVE R15, `(.L_x_2397) ;  /* 0x000000000f087348 */ /* 0x000fea0003c00000 */
[----:B------:R-:W-:Y:S01]  /*170b0*/  NOP ;  /* 0x0000000000007918 */ /* 0x000fe20000000000 */
[----:B------:R-:W-:Y:S01]  /*170c0*/  ENDCOLLECTIVE ;  /* 0x000000000000791b */ /* 0x000fe20003800000 */
.L_x_2397:
[----:B------:R-:W-:Y:S05]  /*170d0*/  BSYNC B0 ;  /* 0x0000000000007941 */ /* 0x000fea0003800000 */
.L_x_2396:
[----:B------:R-:W-:Y:S05]  /*170e0*/  BRA `(.L_x_2398) ;  /* 0xffffffc000387947 */ /* 0x000fea000383ffff */
.L_x_2322:
[----:B------:R-:W-:Y:S01]  /*170f0*/  BSSY B0, `(.L_x_2399) ;  /* 0x0000005000007945 */ /* 0x000fe20003800000 */
[----:B------:R-:W-:-:S07]  /*17100*/  MOV R15, 0xffffffff ;  /* 0xffffffff000f7802 */ /* 0x000fce0000000f00 */
[----:B------:R-:W-:Y:S05]  /*17110*/  WARPSYNC.COLLECTIVE R15, `(.L_x_2400) ;  /* 0x000000000f087348 */ /* 0x000fea0003c00000 */
[----:B------:R-:W-:Y:S01]  /*17120*/  NOP ;  /* 0x0000000000007918 */ /* 0x000fe20000000000 */
[----:B------:R-:W-:Y:S01]  /*17130*/  ENDCOLLECTIVE ;  /* 0x000000000000791b */ /* 0x000fe20003800000 */
.L_x_2400:
[----:B------:R-:W-:Y:S05]  /*17140*/  BSYNC B0 ;  /* 0x0000000000007941 */ /* 0x000fea0003800000 */
.L_x_2399:
[----:B------:R-:W-:Y:S05]  /*17150*/  BRA `(.L_x_2401) ;  /* 0xffffffc400c87947 */ /* 0x000fea000383ffff */
.L_x_2334:
[----:B------:R-:W-:Y:S01]  /*17160*/  BSSY B0, `(.L_x_2402) ;  /* 0x0000005000007945 */ /* 0x000fe20003800000 */
[----:B------:R-:W-:-:S07]  /*17170*/  IMAD.MOV.U32 R15, RZ, RZ, -0x1 ;  /* 0xffffffffff0f7424 */ /* 0x000fce00078e00ff */
[----:B------:R-:W-:Y:S05]  /*17180*/  WARPSYNC.COLLECTIVE R15, `(.L_x_2403) ;  /* 0x000000000f087348 */ /* 0x000fea0003c00000 */
[----:B------:R-:W-:Y:S01]  /*17190*/  NOP ;  /* 0x0000000000007918 */ /* 0x000fe20000000000 */
[----:B------:R-:W-:Y:S01]  /*171a0*/  ENDCOLLECTIVE ;  /* 0x000000000000791b */ /* 0x000fe20003800000 */
.L_x_2403:
[----:B------:R-:W-:Y:S05]  /*171b0*/  BSYNC B0 ;  /* 0x0000000000007941 */ /* 0x000fea0003800000 */
.L_x_2402:
[----:B------:R-:W-:Y:S05]  /*171c0*/  BRA `(.L_x_2404) ;  /* 0xffffffc800f07947 */ /* 0x000fea000383ffff */
.L_x_2362:
[----:B-1----:R1:W2:Y:S02]  /*171d0*/  SYNCS.PHASECHK.TRANS64.TRYWAIT P0, [R15+URZ+0x30c20], R0 ;  /* 0x030c20000f0075a7 */ /* 0x0022a4000800017f */
[----:B--2---:R-:W-:Y:S05]  /*171e0*/  @!P0 NANOSLEEP.SYNCS 0x989680 ;  /* 0x009896800000895d */ /* 0x004fea0003900000 */
[----:B------:R-:W2:Y:S02]  /*171f0*/  @!P0 SYNCS.PHASECHK.TRANS64 P0, [R15+URZ+0x30c20], R0 ;  /* 0x030c20000f0085a7 */ /* 0x000ea4000800007f */
[----:B--2---:R-:W-:Y:S05]  /*17200*/  @!P0 BRA `(.L_x_2362) ;  /* 0xfffffffc00f08947 */ /* 0x004fea000383ffff */
[----:B------:R-:W-:Y:S05]  /*17210*/  BRA `(.L_x_2405) ;  /* 0xffffffe0005c7947 */ /* 0x000fea000383ffff */
.L_x_2366:
[----:B--2---:R2:W3:Y:S02]  /*17220*/  SYNCS.PHASECHK.TRANS64.TRYWAIT P1, [R15+URZ+0x30c40], R18 ;  /* 0x030c40120f0075a7 */ /* 0x0044e4000802017f */
[----:B---3--:R-:W-:Y:S05]  /*17230*/  @!P1 NANOSLEEP.SYNCS 0x989680 ;  /* 0x009896800000995d */ /* 0x008fea0003900000 */
[----:B------:R-:W3:Y:S02]  /*17240*/  @!P1 SYNCS.PHASECHK.TRANS64 P1, [R15+URZ+0x30c40], R18 ;  /* 0x030c40120f0095a7 */ /* 0x000ee4000802007f */
[----:B---3--:R-:W-:Y:S05]  /*17250*/  @!P1 BRA `(.L_x_2366) ;  /* 0xfffffffc00f09947 */ /* 0x008fea000383ffff */
[----:B------:R-:W-:Y:S05]  /*17260*/  BRA `(.L_x_2406) ;  /* 0xffffffe400c47947 */ /* 0x000fea000383ffff */
.L_x_2368:
[----:B-1----:R1:W3:Y:S02]  /*17270*/  SYNCS.PHASECHK.TRANS64.TRYWAIT P1, [R15+URZ+0x30c28], R18 ;  /* 0x030c28120f0075a7 */ /* 0x0022e4000802017f */
[----:B---3--:R-:W-:Y:S05]  /*17280*/  @!P1 NANOSLEEP.SYNCS 0x989680 ;  /* 0x009896800000995d */ /* 0x008fea0003900000 */
[----:B------:R-:W3:Y:S02]  /*17290*/  @!P1 SYNCS.PHASECHK.TRANS64 P1, [R15+URZ+0x30c28], R18 ;  /* 0x030c28120f0095a7 */ /* 0x000ee4000802007f */
[----:B---3--:R-:W-:Y:S05]  /*172a0*/  @!P1 BRA `(.L_x_2368) ;  /* 0xfffffffc00f09947 */ /* 0x008fea000383ffff */
[----:B------:R-:W-:Y:S05]  /*172b0*/  BRA `(.L_x_2407) ;  /* 0xffffffe800487947 */ /* 0x000fea000383ffff */
.L_x_2370:
[----:B---3--:R3:W4:Y:S02]  /*172c0*/  SYNCS.PHASECHK.TRANS64.TRYWAIT P1, [R15+URZ+0x30c48], R18 ;  /* 0x030c48120f0075a7 */ /* 0x008724000802017f */
[----:B----4-:R-:W-:Y:S05]  /*172d0*/  @!P1 NANOSLEEP.SYNCS 0x989680 ;  /* 0x009896800000995d */ /* 0x010fea0003900000 */
[----:B------:R-:W4:Y:S02]  /*172e0*/  @!P1 SYNCS.PHASECHK.TRANS64 P1, [R15+URZ+0x30c48], R18 ;  /* 0x030c48120f0095a7 */ /* 0x000f24000802007f */
[----:B----4-:R-:W-:Y:S05]  /*172f0*/  @!P1 BRA `(.L_x_2370) ;  /* 0xfffffffc00f09947 */ /* 0x010fea000383ffff */
[----:B------:R-:W-:Y:S05]  /*17300*/  BRA `(.L_x_2408) ;  /* 0xffffffe800cc7947 */ /* 0x000fea000383ffff */
.L_x_2372:
[----:B------:R-:W-:-:S07]  /*17310*/  SHF.L.U32 R4, R10, 0x1f, RZ ;  /* 0x0000001f0a047819 */ /* 0x000fce00000006ff */
.L_x_2409:
[----:B----4-:R4:W1:Y:S02]  /*17320*/  SYNCS.PHASECHK.TRANS64.TRYWAIT P1, [R15+URZ+0x30c20], R4 ;  /* 0x030c20040f0075a7 */ /* 0x010864000802017f */
[----:B-1----:R-:W-:Y:S05]  /*17330*/  @!P1 NANOSLEEP.SYNCS 0x989680 ;  /* 0x009896800000995d */ /* 0x002fea0003900000 */
[----:B------:R-:W1:Y:S02]  /*17340*/  @!P1 SYNCS.PHASECHK.TRANS64 P1, [R15+URZ+0x30c20], R4 ;  /* 0x030c20040f0095a7 */ /* 0x000e64000802007f */
[----:B-1----:R-:W-:Y:S05]  /*17350*/  @!P1 BRA `(.L_x_2409) ;  /* 0xfffffffc00f09947 */ /* 0x002fea000383ffff */
[----:B------:R-:W-:Y:S05]  /*17360*/  BRA `(.L_x_2410) ;  /* 0xffffffec00347947 */ /* 0x000fea000383ffff */
.L_x_2375:
[----:B----4-:R4:W1:Y:S02]  /*17370*/  SYNCS.PHASECHK.TRANS64.TRYWAIT P1, [R15+URZ+0x30c40], R12 ;  /* 0x030c400c0f0075a7 */ /* 0x010864000802017f */
[----:B-1----:R-:W-:Y:S05]  /*17380*/  @!P1 NANOSLEEP.SYNCS 0x989680 ;  /* 0x009896800000995d */ /* 0x002fea0003900000 */
[----:B------:R-:W1:Y:S02]  /*17390*/  @!P1 SYNCS.PHASECHK.TRANS64 P1, [R15+URZ+0x30c40], R12 ;  /* 0x030c400c0f0095a7 */ /* 0x000e64000802007f */
[----:B-1----:R-:W-:Y:S05]  /*173a0*/  @!P1 BRA `(.L_x_2375) ;  /* 0xfffffffc00f09947 */ /* 0x002fea000383ffff */
[----:B------:R-:W-:Y:S05]  /*173b0*/  BRA `(.L_x_2411) ;  /* 0xffffffec00d47947 */ /* 0x000fea000383ffff */
.L_x_2377:
[----:B-1----:R1:W2:Y:S02]  /*173c0*/  SYNCS.PHASECHK.TRANS64.TRYWAIT P1, [R15+URZ+0x30c28], R12 ;  /* 0x030c280c0f0075a7 */ /* 0x0022a4000802017f */
[----:B--2---:R-:W-:Y:S05]  /*173d0*/  @!P1 NANOSLEEP.SYNCS 0x989680 ;  /* 0x009896800000995d */ /* 0x004fea0003900000 */
[----:B------:R-:W2:Y:S02]  /*173e0*/  @!P1 SYNCS.PHASECHK.TRANS64 P1, [R15+URZ+0x30c28], R12 ;  /* 0x030c280c0f0095a7 */ /* 0x000ea4000802007f */
[----:B--2---:R-:W-:Y:S05]  /*173f0*/  @!P1 BRA `(.L_x_2377) ;  /* 0xfffffffc00f09947 */ /* 0x004fea000383ffff */
[----:B------:R-:W-:Y:S05]  /*17400*/  BRA `(.L_x_2412) ;  /* 0xfffffff0004c7947 */ /* 0x000fea000383ffff */
.L_x_2379:
[----:B------:R1:W1:Y:S02]  /*17410*/  SYNCS.PHASECHK.TRANS64.TRYWAIT P0, [R3+URZ+0x30c40], R0 ;  /* 0x030c4000030075a7 */ /* 0x000264000800017f */
[----:B-1----:R-:W-:Y:S05]  /*17420*/  @!P0 NANOSLEEP.SYNCS 0x989680 ;  /* 0x009896800000895d */ /* 0x002fea0003900000 */
[----:B------:R-:W1:Y:S02]  /*17430*/  @!P0 SYNCS.PHASECHK.TRANS64 P0, [R3+URZ+0x30c40], R0 ;  /* 0x030c4000030085a7 */ /* 0x000e64000800007f */
[----:B-1----:R-:W-:Y:S05]  /*17440*/  @!P0 BRA `(.L_x_2379) ;  /* 0xfffffffc00f08947 */ /* 0x002fea000383ffff */
[----:B------:R-:W-:Y:S05]  /*17450*/  BRA `(.L_x_2413) ;  /* 0xfffffff000e07947 */ /* 0x000fea000383ffff */
.L_x_2381:
[----:B------:R-:W-:Y:S01]  /*17460*/  BSSY B0, `(.L_x_2414) ;  /* 0x0000006000007945 */ /* 0x000fe20003800000 */
[----:B------:R-:W-:-:S07]  /*17470*/  MOV R15, 0xffffffff ;  /* 0xffffffff000f7802 */ /* 0x000fce0000000f00 */
[----:B---3--:R-:W-:Y:S05]  /*17480*/  WARPSYNC.COLLECTIVE R15, `(.L_x_2415) ;  /* 0x000000000f0c7348 */ /* 0x008fea0003c00000 */
[----:B------:R-:W-:Y:S02]  /*17490*/  ELECT P6, UR62, PT ;  /* 0x00000000003e782f */ /* 0x000fe400038c0000 */
[----:B------:R-:W-:Y:S01]  /*174a0*/  MOV R14, UR62 ;  /* 0x0000003e000e7c02 */ /* 0x000fe20008000f00 */
[----:B---3--:R-:W-:Y:S10]  /*174b0*/  ENDCOLLECTIVE ;  /* 0x000000000000791b */ /* 0x008ff40003800000 */
.L_x_2415:
[----:B------:R-:W-:Y:S05]  /*174c0*/  BSYNC B0 ;  /* 0x0000000000007941 */ /* 0x000fea0003800000 */
.L_x_2414:
[----:B------:R-:W-:Y:S05]  /*174d0*/  BRA `(.L_x_2416) ;  /* 0xfffffff400747947 */ /* 0x000fea000383ffff */
.L_x_2383:
[----:B-1----:R1:W2:Y:S02]  /*174e0*/  SYNCS.PHASECHK.TRANS64.TRYWAIT P0, [R7+URZ], R4 ;  /* 0x00000004070075a7 */ /* 0x0022a4000800017f */
[----:B--2---:R-:W-:Y:S05]  /*174f0*/  @!P0 NANOSLEEP.SYNCS 0x989680 ;  /* 0x009896800000895d */ /* 0x004fea0003900000 */
[----:B------:R-:W2:Y:S02]  /*17500*/  @!P0 SYNCS.PHASECHK.TRANS64 P0, [R7+URZ], R4 ;  /* 0x00000004070085a7 */ /* 0x000ea4000800007f */
[----:B--2---:R-:W-:Y:S05]  /*17510*/  @!P0 BRA `(.L_x_2383) ;  /* 0xfffffffc00f08947 */ /* 0x004fea000383ffff */
[----:B------:R-:W-:Y:S05]  /*17520*/  BRA `(.L_x_2417) ;  /* 0xfffffff400b47947 */ /* 0x000fea000383ffff */
.L_x_2384:
[----:B--2---:R2:W4:Y:S02]  /*17530*/  SYNCS.PHASECHK.TRANS64.TRYWAIT P0, [R3+URZ], R2 ;  /* 0x00000002030075a7 */ /* 0x004524000800017f */
[----:B----4-:R-:W-:Y:S05]  /*17540*/  @!P0 NANOSLEEP.SYNCS 0x989680 ;  /* 0x009896800000895d */ /* 0x010fea0003900000 */
[----:B------:R-:W4:Y:S02]  /*17550*/  @!P0 SYNCS.PHASECHK.TRANS64 P0, [R3+URZ], R2 ;  /* 0x00000002030085a7 */ /* 0x000f24000800007f */
[----:B----4-:R-:W-:Y:S05]  /*17560*/  @!P0 BRA `(.L_x_2384) ;  /* 0xfffffffc00f08947 */ /* 0x010fea000383ffff */
[----:B------:R-:W-:Y:S05]  /*17570*/  BRA `(.L_x_2418) ;  /* 0xfffffff400a87947 */ /* 0x000fea000383ffff */
.L_x_2386:
[----:B--2---:R2:W4:Y:S02]  /*17580*/  SYNCS.PHASECHK.TRANS64.TRYWAIT P0, [R5+URZ], R4 ;  /* 0x00000004050075a7 */ /* 0x004524000800017f */
[----:B----4-:R-:W-:Y:S05]  /*17590*/  @!P0 NANOSLEEP.SYNCS 0x989680 ;  /* 0x009896800000895d */ /* 0x010fea0003900000 */
[----:B------:R-:W4:Y:S02]  /*175a0*/  @!P0 SYNCS.PHASECHK.TRANS64 P0, [R5+URZ], R4 ;  /* 0x00000004050085a7 */ /* 0x000f24000800007f */
[----:B----4-:R-:W-:Y:S05]  /*175b0*/  @!P0 BRA `(.L_x_2386) ;  /* 0xfffffffc00f08947 */ /* 0x010fea000383ffff */
[----:B------:R-:W-:Y:S05]  /*175c0*/  BRA `(.L_x_2419) ;  /* 0xfffffff400ac7947 */ /* 0x000fea000383ffff */
.L_x_2420:
        /* <DEDUP_REMOVED lines=11> */
.L_x_3735:


//--------------------- .text._ZN7cutlass13device_kernelIN5flash22FlashAttnBwdPreprocessIN4cute5tupleIJNS3_1CILi128EEENS5_ILi64EEEEEENS_10bfloat16_tEfNS_4arch4Sm90ELb1ELb1EEEEEvNT_6ParamsE --------------------------
	.section	.text._ZN7cutlass13device_kernelIN5flash22FlashAttnBwdPreprocessIN4cute5tupleIJNS3_1CILi128EEENS5_ILi64EEEEEENS_10bfloat16_tEfNS_4arch4Sm90ELb1ELb1EEEEEvNT_6ParamsE,"ax",@progbits
	.align	128
.text._ZN7cutlass13device_kernelIN5flash22FlashAttnBwdPreprocessIN4cute5tupleIJNS3_1CILi128EEENS5_ILi64EEEEEENS_10bfloat16_tEfNS_4arch4Sm90ELb1ELb1EEEEEvNT_6ParamsE:
        .type           _ZN7cutlass13device_kernelIN5flash22FlashAttnBwdPreprocessIN4cute5tupleIJNS3_1CILi128EEENS5_ILi64EEEEEENS_10bfloat16_tEfNS_4arch4Sm90ELb1ELb1EEEEEvNT_6ParamsE,@function
        .size           _ZN7cutlass13device_kernelIN5flash22FlashAttnBwdPreprocessIN4cute5tupleIJNS3_1CILi128EEENS5_ILi64EEEEEENS_10bfloat16_tEfNS_4arch4Sm90ELb1ELb1EEEEEvNT_6ParamsE,(.L_x_3736 - _ZN7cutlass13device_kernelIN5flash22FlashAttnBwdPreprocessIN4cute5tupleIJNS3_1CILi128EEENS5_ILi64EEEEEENS_10bfloat16_tEfNS_4arch4Sm90ELb1ELb1EEEEEvNT_6ParamsE)
        .other          _ZN7cutlass13device_kernelIN5flash22FlashAttnBwdPreprocessIN4cute5tupleIJNS3_1CILi128EEENS5_ILi64EEEEEENS_10bfloat16_tEfNS_4arch4Sm90ELb1ELb1EEEEEvNT_6ParamsE,@"STO_CUDA_ENTRY STV_DEFAULT"
_ZN7cutlass13device_kernelIN5flash22FlashAttnBwdPreprocessIN4cute5tupleIJNS3_1CILi128EEENS5_ILi64EEEEEENS_10bfloat16_tEfNS_4arch4Sm90ELb1ELb1EEEEEvNT_6ParamsE:
        /* <DEDUP_REMOVED lines=11> */
[----:B------:R-:W-:Y:S01]  /*00b0*/  ISETP.NE.U32.AND P2, PT, R4, RZ, PT ;  /* 0x000000ff0400720c */ /* 0x000fe20003f45070 */
[----:B-1----:R-:W-:-:S04]  /*00c0*/  IMAD.WIDE R6, R0, 0x4, R6 ;  /* 0x0000000400067825 */ /* 0x002fc800078e0206 */
[----:B------:R-:W0:Y:S01]  /*00d0*/  @P1 LDC.64 R8, c[0x0][0x2f8] ;  /* 0x0000be00ff081b82 */ /* 0x000e220000000a00 */
[----:B------:R-:W-:-:S05]  /*00e0*/  IMAD.U32 R4, RZ, RZ, UR6 ;  /* 0x00000006ff047e24 */ /* 0x000fca000f8e00ff */
[----:B------:R1:W5:Y:S01]  /*00f0*/  @P0 LDG.E R48, desc[UR4][R6.64] ;  /* 0x0000000406300981 */ /* 0x000362000c1e1900 */
[----:B------:R-:W-:Y:S01]  /*0100*/  ISETP.NE.AND.EX P2, PT, R5, RZ, PT, P2 ;  /* 0x000000ff0500720c */ /* 0x000fe20003f45320 */
[----:B------:R-:W2:Y:S01]  /*0110*/  S2R R2, SR_CTAID.X ;  /* 0x0000000000027919 */ /* 0x000ea20000002500 */
[----:B------:R-:W3:Y:S01]  /*0120*/  S2R R3, SR_TID.X ;  /* 0x0000000000037919 */ /* 0x000ee20000002100 */
[----:B0-----:R-:W-:-:S05]  /*0130*/  @P1 IMAD.WIDE R8, R0, 0x4, R8 ;  /* 0x0000000400081825 */ /* 0x001fca00078e0208 */
[----:B------:R1:W5:Y:S01]  /*0140*/  @P1 LDG.E R4, desc[UR4][R8.64] ;  /* 0x0000000408041981 */ /* 0x000362000c1e1900 */
[----:B--2---:R-:W-:Y:S01]  /*0150*/  IMAD.SHL.U32 R5, R2, 0x80, RZ ;  /* 0x0000008002057824 */ /* 0x004fe200078e00ff */
[----:B---3--:R-:W-:Y:S06]  /*0160*/  @P1 BRA `(.L_x_2421) ;  /* 0x0000000000101947 */ /* 0x008fec0003800000 */
[----:B------:R-:W-:Y:S05]  /*0170*/  @!P0 BRA `(.L_x_2421) ;  /* 0x00000000000c8947 */ /* 0x000fea0003800000 */
[----:B-1----:R-:W2:Y:S04]  /*0180*/  LDG.E R9, desc[UR4][R6.64] ;  /* 0x0000000406097981 */ /* 0x002ea8000c1e1900 */
[----:B-----5:R-:W2:Y:S02]  /*0190*/  LDG.E R4, desc[UR4][R6.64+0x4] ;  /* 0x0000040406047981 */ /* 0x020ea4000c1e1900 */
[----:B--2---:R-:W-:-:S07]  /*01a0*/  IMAD.IADD R4, R4, 0x1, -R9 ;  /* 0x0000000104047824 */ /* 0x004fce00078e0a09 */
.L_x_2421:
[----:B-----5:R-:W-:-:S13]  /*01b0*/  ISETP.LE.AND P1, PT, R4, R5, PT ;  /* 0x000000050400720c */ /* 0x020fda0003f23270 */
[----:B------:R-:W-:Y:S05]  /*01c0*/  @P2 EXIT P1 ;  /* 0x000000000000294d */ /* 0x000fea0000800000 */
[----:B------:R-:W0:Y:S01]  /*01d0*/  S2UR UR6, SR_CTAID.Y ;  /* 0x00000000000679c3 */ /* 0x000e220000002600 */
[----:B------:R-:W-:Y:S01]  /*01e0*/  ISETP.GT.AND P1, PT, R3, 0x7f, PT ;  /* 0x0000007f0300780c */ /* 0x000fe20003f24270 */
[----:B------:R-:W-:Y:S01]  /*01f0*/  BSSY B0, `(.L_x_2422) ;  /* 0x0000026000007945 */ /* 0x000fe20003800000 */
[----:B------:R-:W-:Y:S02]  /*0200*/  IADD3 R47, -R5, R4, RZ ;  /* 0x00000004052f7210 */ /* 0x000fe40007ffe1ff */
[----:B------:R-:W-:Y:S02]  /*0210*/  CS2R R14, SRZ ;  /* 0x00000000000e7805 */ /* 0x000fe4000001ff00 */
[----:B-1----:R-:W-:Y:S01]  /*0220*/  SHF.R.S32.HI R6, RZ, 0x1f, R3 ;  /* 0x0000001fff067819 */ /* 0x002fe20000011403 */
[----:B------:R-:W-:Y:S01]  /*0230*/  @P0 IMAD.MOV.U32 R14, RZ, RZ, R48 ;  /* 0x000000ffff0e0224 */ /* 0x000fe200078e0030 */
[----:B------:R-:W-:Y:S01]  /*0240*/  ISETP.GE.OR P4, PT, R3, R47, P1 ;  /* 0x0000002f0300720c */ /* 0x000fe20000f86670 */
[----:B------:R-:W1:Y:S01]  /*0250*/  LDC.64 R10, c[0x0][0x230] ;  /* 0x00008c00ff0a7b82 */ /* 0x000e620000000a00 */
[----:B------:R-:W-:Y:S01]  /*0260*/  LEA.HI R7, R6, R3, RZ, 0x3 ;  /* 0x0000000306077211 */ /* 0x000fe200078f18ff */
[----:B------:R-:W-:Y:S01]  /*0270*/  IMAD.MOV.U32 R40, RZ, RZ, 0x7f800000 ;  /* 0x7f800000ff287424 */ /* 0x000fe200078e00ff */
[----:B------:R-:W-:-:S02]  /*0280*/  SHF.R.S32.HI R41, RZ, 0x1f, R0 ;  /* 0x0000001fff297819 */ /* 0x000fc40000011400 */
[----:B------:R-:W-:Y:S02]  /*0290*/  LOP3.LUT R8, R7, 0xfffffff8, RZ, 0xc0, !PT ;  /* 0xfffffff807087812 */ /* 0x000fe400078ec0ff */
[----:B------:R-:W-:Y:S02]  /*02a0*/  SHF.R.S32.HI R6, RZ, 0x3, R7 ;  /* 0x00000003ff067819 */ /* 0x000fe40000011407 */
[----:B------:R-:W-:Y:S01]  /*02b0*/  @P0 SHF.R.S32.HI R15, RZ, 0x1f, R48 ;  /* 0x0000001fff0f0819 */ /* 0x000fe20000011430 */
[----:B------:R-:W-:Y:S01]  /*02c0*/  IMAD.IADD R45, R3, 0x1, -R8 ;  /* 0x00000001032d7824 */ /* 0x000fe200078e0a08 */
[----:B------:R-:W-:Y:S02]  /*02d0*/  ISETP.GE.AND P3, PT, R6, R47, PT ;  /* 0x0000002f0600720c */ /* 0x000fe40003f66270 */
[----:B------:R-:W-:Y:S02]  /*02e0*/  SEL R7, R0, RZ, !P2 ;  /* 0x000000ff00077207 */ /* 0x000fe40005000000 */
[----:B------:R-:W-:Y:S01]  /*02f0*/  SHF.L.U32 R8, R45, 0x3, RZ ;  /* 0x000000032d087819 */ /* 0x000fe200000006ff */
[----:B0-----:R-:W-:Y:S01]  /*0300*/  USHF.R.S32.HI UR7, URZ, 0x1f, UR6 ;  /* 0x0000001f3f077899 */ /* 0x001fe20008011406 */
[----:B------:R-:W-:Y:S01]  /*0310*/  SEL R41, R41, RZ, !P2 ;  /* 0x000000ff29297207 */ /* 0x000fe20005000000 */
[----:B------:R-:W-:Y:S10]  /*0320*/  @P4 BRA `(.L_x_2423) ;  /* 0x0000000000484947 */ /* 0x000ff40003800000 */
[----:B------:R-:W0:Y:S01]  /*0330*/  LDC.64 R18, c[0x0][0x290] ;  /* 0x0000a400ff127b82 */ /* 0x000e220000000a00 */
[----:B------:R-:W-:Y:S01]  /*0340*/  SHF.R.S32.HI R13, RZ, 0x1f, R5 ;  /* 0x0000001fff0d7819 */ /* 0x000fe20000011405 */
[----:B------:R-:W-:Y:S01]  /*0350*/  ULDC.64 UR8, c[0x0][0x298] ;  /* 0x0000a60000087ab9 */ /* 0x000fe20000000a00 */
[--C-:B------:R-:W-:Y:S02]  /*0360*/  SHF.R.S32.HI R16, RZ, 0x1f, R3.reuse ;  /* 0x0000001fff107819 */ /* 0x100fe40000011403 */
[----:B------:R-:W-:-:S04]  /*0370*/  IADD3 R12, P2, P4, R14, R5, R3 ;  /* 0x000000050e0c7210 */ /* 0x000fc80007c5e003 */
[----:B------:R-:W-:Y:S01]  /*0380*/  IADD3.X R13, R15, R13, R16, P2, P4 ;  /* 0x0000000d0f0d7210 */ /* 0x000fe200017e8410 */
[C---:B0-----:R-:W-:Y:S02]  /*0390*/  IMAD R16, R18.reuse, UR7, RZ ;  /* 0x0000000712107c24 */ /* 0x041fe4000f8e02ff */
[----:B------:R-:W-:-:S04]  /*03a0*/  IMAD.WIDE.U32 R12, R18, UR6, R12 ;  /* 0x00000006120c7c25 */ /* 0x000fc8000f8e000c */
[----:B------:R-:W-:Y:S02]  /*03b0*/  IMAD R17, R19, UR6, R16 ;  /* 0x0000000613117c24 */ /* 0x000fe4000f8e0210 */
[----:B------:R-:W-:Y:S02]  /*03c0*/  IMAD R16, R41, UR8, RZ ;  /* 0x0000000829107c24 */ /* 0x000fe4000f8e02ff */
[----:B------:R-:W-:Y:S02]  /*03d0*/  IMAD.IADD R13, R13, 0x1, R17 ;  /* 0x000000010d0d7824 */ /* 0x000fe400078e0211 */
[C---:B------:R-:W-:Y:S02]  /*03e0*/  IMAD R17, R7.reuse, UR9, R16 ;  /* 0x0000000907117c24 */ /* 0x040fe4000f8e0210 */
[----:B------:R-:W-:Y:S01]  /*03f0*/  IMAD.WIDE.U32 R12, R7, UR8, R12 ;  /* 0x00000008070c7c25 */ /* 0x000fe2000f8e000c */
[----:B------:R-:W-:-:S03]  /*0400*/  ULDC.64 UR8, c[0x0][0x288] ;  /* 0x0000a20000087ab9 */ /* 0x000fc60000000a00 */
[----:B------:R-:W-:Y:S01]  /*0410*/  IMAD.IADD R13, R13, 0x1, R17 ;  /* 0x000000010d0d7824 */ /* 0x000fe200078e0211 */
[----:B------:R-:W-:-:S04]  /*0420*/  LEA R16, P2, R12, UR8, 0x2 ;  /* 0x000000080c107c11 */ /* 0x000fc8000f8410ff */
[----:B------:R-:W-:-:S05]  /*0430*/  LEA.HI.X R17, R12, UR9, R13, 0x2, P2 ;  /* 0x000000090c117c11 */ /* 0x000fca00090f140d */
[----:B------:R0:W5:Y:S04]  /*0440*/  LDG.E R40, desc[UR4][R16.64] ;  /* 0x0000000410287981 */ /* 0x000168000c1e1900 */
.L_x_2423:
[----:B------:R-:W-:Y:S05]  /*0450*/  BSYNC B0 ;  /* 0x0000000000007941 */ /* 0x000fea0003800000 */
.L_x_2422:
[----:B------:R-:W-:Y:S01]  /*0460*/  ULDC UR8, c[0x0][0x21c] ;  /* 0x0000870000087ab9 */ /* 0x000fe20000000800 */
[----:B0-----:R-:W0:Y:S01]  /*0470*/  LDC.64 R16, c[0x0][0x250] ;  /* 0x00009400ff107b82 */ /* 0x001e220000000a00 */
[----:B------:R-:W-:Y:S01]  /*0480*/  ISETP.LT.AND P6, PT, R8, UR8, !P3 ;  /* 0x0000000808007c0c */ /* 0x000fe2000dfc1270 */
[C---:B------:R-:W-:Y:S01]  /*0490*/  VIADD R44, R6.reuse, 0x20 ;  /* 0x00000020062c7836 */ /* 0x040fe20000000000 */
[----:B------:R-:W-:Y:S01]  /*04a0*/  SHF.R.S32.HI R42, RZ, 0x1f, R6 ;  /* 0x0000001fff2a7819 */ /* 0x000fe20000011406 */
[C---:B------:R-:W-:Y:S01]  /*04b0*/  VIADD R43, R6.reuse, 0x40 ;  /* 0x00000040062b7836 */ /* 0x040fe20000000000 */
[----:B------:R-:W-:Y:S01]  /*04c0*/  IADD3 R36, P2, R6, R14, RZ ;  /* 0x0000000e06247210 */ /* 0x000fe20007f5e0ff */
[----:B-1----:R-:W-:Y:S01]  /*04d0*/  IMAD R14, R10, UR7, RZ ;  /* 0x000000070a0e7c24 */ /* 0x002fe2000f8e02ff */
[----:B------:R-:W-:Y:S02]  /*04e0*/  SHF.R.S32.HI R9, RZ, 0x1f, R8 ;  /* 0x0000001fff097819 */ /* 0x000fe40000011408 */
[----:B------:R-:W-:Y:S01]  /*04f0*/  IADD3.X R37, R42, R15, RZ, P2, !PT ;  /* 0x0000000f2a257210 */ /* 0x000fe200017fe4ff */
[----:B------:R-:W-:Y:S01]  /*0500*/  IMAD R11, R11, UR6, R14 ;  /* 0x000000060b0b7c24 */ /* 0x000fe2000f8e020e */
[----:B------:R-:W-:Y:S01]  /*0510*/  ISETP.GE.AND P2, PT, R8, UR8, PT ;  /* 0x0000000808007c0c */ /* 0x000fe2000bf46270 */
[----:B------:R-:W-:Y:S01]  /*0520*/  IMAD.WIDE.U32 R14, R10, UR6, R8 ;  /* 0x000000060a0e7c25 */ /* 0x000fe2000f8e0008 */
[----:B------:R-:W-:Y:S01]  /*0530*/  ULDC.64 UR8, c[0x0][0x238] ;  /* 0x00008e0000087ab9 */ /* 0x000fe20000000a00 */
[----:B------:R-:W1:Y:S01]  /*0540*/  @P6 LDC.64 R12, c[0x0][0x228] ;  /* 0x00008a00ff0c6b82 */ /* 0x000e620000000a00 */
[----:B------:R-:W-:Y:S01]  /*0550*/  ISETP.LT.AND P4, PT, R44, R47, !P2 ;  /* 0x0000002f2c00720c */ /* 0x000fe20005781270 */
[----:B------:R-:W-:-:S02]  /*0560*/  IMAD.IADD R15, R15, 0x1, R11 ;  /* 0x000000010f0f7824 */ /* 0x000fc400078e020b */
[----:B------:R-:W-:Y:S02]  /*0570*/  IMAD R18, R41, UR8, RZ ;  /* 0x0000000829127c24 */ /* 0x000fe4000f8e02ff */
[----:B------:R-:W-:Y:S02]  /*0580*/  IMAD.WIDE R36, R2, 0x80, R36 ;  /* 0x0000008002247825 */ /* 0x000fe400078e0224 */
[----:B------:R-:W2:Y:S02]  /*0590*/  @P6 LDC.64 R20, c[0x0][0x210] ;  /* 0x00008400ff146b82 */ /* 0x000ea40000000a00 */
[C---:B------:R-:W-:Y:S02]  /*05a0*/  IMAD R19, R7.reuse, UR9, R18 ;  /* 0x0000000907137c24 */ /* 0x040fe4000f8e0212 */
[C---:B0-----:R-:W-:Y:S02]  /*05b0*/  IMAD R22, R16.reuse, UR7, RZ ;  /* 0x0000000710167c24 */ /* 0x041fe4000f8e02ff */
[----:B------:R-:W-:Y:S01]  /*05c0*/  IMAD.WIDE.U32 R38, R7, UR8, R14 ;  /* 0x0000000807267c25 */ /* 0x000fe2000f8e000e */
[----:B------:R-:W-:Y:S01]  /*05d0*/  ULDC.64 UR8, c[0x0][0x258] ;  /* 0x0000960000087ab9 */ /* 0x000fe20000000a00 */
[----:B------:R-:W0:Y:S02]  /*05e0*/  @P6 LDC.64 R10, c[0x0][0x248] ;  /* 0x00009200ff0a6b82 */ /* 0x000e240000000a00 */
[----:B------:R-:W-:Y:S01]  /*05f0*/  IMAD R17, R17, UR6, R22 ;  /* 0x0000000611117c24 */ /* 0x000fe2000f8e0216 */
[----:B------:R-:W-:Y:S01]  /*0600*/  IADD3 R39, R39, R19, RZ ;  /* 0x0000001327277210 */ /* 0x000fe20007ffe0ff */
[----:B------:R-:W-:-:S03]  /*0610*/  IMAD.WIDE.U32 R8, R16, UR6, R8 ;  /* 0x0000000610087c25 */ /* 0x000fc6000f8e0008 */
[----:B------:R-:W-:Y:S01]  /*0620*/  @P4 MOV R25, R39 ;  /* 0x0000002700194202 */ /* 0x000fe20000000f00 */
[-C--:B-1----:R-:W-:Y:S01]  /*0630*/  @P6 IMAD R18, R37, R12.reuse, RZ ;  /* 0x0000000c25126224 */ /* 0x082fe200078e02ff */
[----:B------:R-:W1:Y:S01]  /*0640*/  @P6 LDC.64 R22, c[0x0][0x240] ;  /* 0x00009000ff166b82 */ /* 0x000e620000000a00 */
[----:B------:R-:W-:Y:S02]  /*0650*/  IMAD.IADD R9, R9, 0x1, R17 ;  /* 0x0000000109097824 */ /* 0x000fe400078e0211 */
[C---:B------:R-:W-:Y:S02]  /*0660*/  @P6 IMAD R15, R36.reuse, R13, R18 ;  /* 0x0000000d240f6224 */ /* 0x040fe400078e0212 */
[----:B------:R-:W-:Y:S02]  /*0670*/  IMAD R14, R41, UR8, RZ ;  /* 0x00000008290e7c24 */ /* 0x000fe4000f8e02ff */
[----:B------:R-:W-:Y:S01]  /*0680*/  @P6 IMAD.WIDE.U32 R12, R36, R12, R38 ;  /* 0x0000000c240c6225 */ /* 0x000fe200078e0026 */
[----:B------:R-:W3:Y:S03]  /*0690*/  @P4 LDC.64 R18, c[0x0][0x228] ;  /* 0x00008a00ff124b82 */ /* 0x000ee60000000a00 */
[----:B------:R-:W-:Y:S01]  /*06a0*/  IMAD.WIDE.U32 R58, R7, UR8, R8 ;  /* 0x00000008073a7c25 */ /* 0x000fe2000f8e0008 */
[----:B--2---:R-:W-:-:S03]  /*06b0*/  @P6 LEA R20, P5, R12, R20, 0x1 ;  /* 0x000000140c146211 */ /* 0x004fc600078a08ff */
[----:B------:R-:W-:Y:S01]  /*06c0*/  IMAD R53, R7, UR9, R14 ;  /* 0x0000000907357c24 */ /* 0x000fe2000f8e020e */
[----:B------:R-:W2:Y:S01]  /*06d0*/  @P4 LDC.64 R60, c[0x0][0x210] ;  /* 0x00008400ff3c4b82 */ /* 0x000ea20000000a00 */
[----:B------:R-:W-:Y:S01]  /*06e0*/  @P6 IMAD.IADD R8, R13, 0x1, R15 ;  /* 0x000000010d086824 */ /* 0x000fe200078e020f */
[----:B------:R-:W-:Y:S01]  /*06f0*/  CS2R R14, SRZ ;  /* 0x00000000000e7805 */ /* 0x000fe2000001ff00 */
[-C--:B0-----:R-:W-:Y:S01]  /*0700*/  @P6 IMAD R9, R37, R10.reuse, RZ ;  /* 0x0000000a25096224 */ /* 0x081fe200078e02ff */
[----:B------:R-:W-:Y:S01]  /*0710*/  IADD3 R53, R59, R53, RZ ;  /* 0x000000353b357210 */ /* 0x000fe20007ffe0ff */
[----:B------:R-:W-:Y:S01]  /*0720*/  @P6 IMAD.MOV.U32 R52, RZ, RZ, R58 ;  /* 0x000000ffff346224 */ /* 0x000fe200078e003a */
[----:B------:R-:W-:Y:S01]  /*0730*/  @P6 LEA.HI.X R21, R12, R21, R8, 0x1, P5 ;  /* 0x000000150c156211 */ /* 0x000fe200028f0c08 */
[C---:B------:R-:W-:Y:S01]  /*0740*/  @P6 IMAD R13, R36.reuse, R11, R9 ;  /* 0x0000000b240d6224 */ /* 0x040fe200078e0209 */
[C---:B------:R-:W-:Y:S01]  /*0750*/  @P4 IADD3 R27, P5, R36.reuse, 0x20, RZ ;  /* 0x00000020241b4810 */ /* 0x040fe20007fbe0ff */
[----:B------:R-:W-:Y:S01]  /*0760*/  @P6 IMAD.WIDE.U32 R10, R36, R10, R52 ;  /* 0x0000000a240a6225 */ /* 0x000fe200078e0034 */
[----:B------:R-:W0:Y:S03]  /*0770*/  @P4 LDC.64 R16, c[0x0][0x248] ;  /* 0x00009200ff104b82 */ /* 0x000e260000000a00 */
[----:B------:R-:W-:Y:S01]  /*0780*/  @P4 IMAD.X R9, RZ, RZ, R37, P5 ;  /* 0x000000ffff094224 */ /* 0x000fe200028e0625 */
[----:B------:R-:W-:Y:S01]  /*0790*/  @P6 IADD3 R8, R11, R13, RZ ;  /* 0x0000000d0b086210 */ /* 0x000fe20007ffe0ff */
[----:B------:R-:W-:Y:S01]  /*07a0*/  @P4 IMAD.MOV.U32 R24, RZ, RZ, R38 ;  /* 0x000000ffff184224 */ /* 0x000fe200078e0026 */
[C---:B-1----:R-:W-:Y:S01]  /*07b0*/  @P6 LEA R22, P5, R10.reuse, R22, 0x1 ;  /* 0x000000160a166211 */ /* 0x042fe200078a08ff */
[----:B---3--:R-:W-:Y:S01]  /*07c0*/  @P4 IMAD R12, R9, R18, RZ ;  /* 0x00000012090c4224 */ /* 0x008fe200078e02ff */
[----:B------:R-:W1:Y:S02]  /*07d0*/  @P4 LDC.64 R32, c[0x0][0x240] ;  /* 0x00009000ff204b82 */ /* 0x000e640000000a00 */
[----:B------:R-:W-:Y:S01]  /*07e0*/  @P6 LEA.HI.X R23, R10, R23, R8, 0x1, P5 ;  /* 0x000000170a176211 */ /* 0x000fe200028f0c08 */
[----:B------:R-:W-:Y:S01]  /*07f0*/  @P4 IMAD R29, R27, R19, R12 ;  /* 0x000000131b1d4224 */ /* 0x000fe200078e020c */
[----:B------:R-:W-:-:S02]  /*0800*/  CS2R R8, SRZ ;  /* 0x0000000000087805 */ /* 0x000fc4000001ff00 */
[----:B------:R-:W-:Y:S02]  /*0810*/  CS2R R10, SRZ ;  /* 0x00000000000a7805 */ /* 0x000fe4000001ff00 */
[----:B------:R-:W-:Y:S01]  /*0820*/  CS2R R12, SRZ ;  /* 0x00000000000c7805 */ /* 0x000fe2000001ff00 */
[----:B------:R-:W-:Y:S01]  /*0830*/  @P4 IMAD.WIDE.U32 R18, R27, R18, R24 ;  /* 0x000000121b124225 */ /* 0x000fe200078e0018 */
[----:B------:R-:W-:Y:S02]  /*0840*/  ISETP.LT.AND P5, PT, R43, R47, !P2 ;  /* 0x0000002f2b00720c */ /* 0x000fe400057a1270 */
[----:B------:R3:W4:Y:S01]  /*0850*/  @P6 LDG.E.128 R8, desc[UR4][R20.64] ;  /* 0x0000000414086981 */ /* 0x000722000c1e1d00 */
[----:B------:R-:W-:Y:S02]  /*0860*/  @P4 IMAD.IADD R19, R19, 0x1, R29 ;  /* 0x0000000113134824 */ /* 0x000fe400078e021d */
[----:B------:R-:W-:Y:S01]  /*0870*/  VIADD R46, R6, 0x60 ;  /* 0x00000060062e7836 */ /* 0x000fe20000000000 */
[----:B------:R0:W4:Y:S01]  /*0880*/  @P6 LDG.E.128 R12, desc[UR4][R22.64] ;  /* 0x00000004160c6981 */ /* 0x000122000c1e1d00 */
[----:B--2---:R-:W-:-:S03]  /*0890*/  @P4 LEA R60, P6, R18, R60, 0x1 ;  /* 0x0000003c123c4211 */ /* 0x004fc600078c08ff */
[----:B------:R-:W-:Y:S02]  /*08a0*/  ISETP.LT.AND P2, PT, R46, R47, !P2 ;  /* 0x0000002f2e00720c */ /* 0x000fe40005741270 */
[----:B------:R-:W-:Y:S01]  /*08b0*/  @P4 LEA.HI.X R61, R18, R61, R19, 0x1, P6 ;  /* 0x0000003d123d4211 */ /* 0x000fe200030f0c13 */
[----:B------:R-:W2:Y:S01]  /*08c0*/  @P5 LDC.64 R56, c[0x0][0x228] ;  /* 0x00008a00ff385b82 */ /* 0x000ea20000000a00 */
[C---:B------:R-:W-:Y:S01]  /*08d0*/  @P4 IADD3 R27, P6, R36.reuse, 0x20, RZ ;  /* 0x00000020241b4810 */ /* 0x040fe20007fde0ff */
[----:B---3--:R-:W-:Y:S01]  /*08e0*/  @P4 IMAD.MOV.U32 R20, RZ, RZ, R58 ;  /* 0x000000ffff144224 */ /* 0x008fe200078e003a */
[----:B------:R-:W-:Y:S01]  /*08f0*/  @P4 MOV R21, R53 ;  /* 0x0000003500154202 */ /* 0x000fe20000000f00 */
[----:B------:R-:W-:Y:S01]  /*0900*/  @P5 IMAD.MOV.U32 R55, RZ, RZ, R39 ;  /* 0x000000ffff375224 */ /* 0x000fe200078e0027 */
[----:B------:R-:W-:Y:S02]  /*0910*/  @P4 IADD3.X R19, RZ, R37, RZ, P6, !PT ;  /* 0x00000025ff134210 */ /* 0x000fe400037fe4ff */
[----:B------:R-:W-:Y:S01]  /*0920*/  @P5 MOV R54, R38 ;  /* 0x0000002600365202 */ /* 0x000fe20000000f00 */
[----:B------:R-:W3:Y:S02]  /*0930*/  @P5 LDC.64 R50, c[0x0][0x248] ;  /* 0x00009200ff325b82 */ /* 0x000ee40000000a00 */
[----:B0-----:R-:W-:Y:S01]  /*0940*/  @P4 IMAD R18, R19, R16, RZ ;  /* 0x0000001013124224 */ /* 0x001fe200078e02ff */
[----:B------:R-:W-:-:S03]  /*0950*/  @P5 IADD3 R19, P6, R36, 0x40, RZ ;  /* 0x0000004024135810 */ /* 0x000fc60007fde0ff */
[C---:B------:R-:W-:Y:S02]  /*0960*/  @P4 IMAD R25, R27.reuse, R17, R18 ;  /* 0x000000111b194224 */ /* 0x040fe400078e0212 */
[----:B------:R-:W0:Y:S01]  /*0970*/  @P2 LDC.64 R34, c[0x0][0x228] ;  /* 0x00008a00ff222b82 */ /* 0x000e220000000a00 */
[----:B------:R-:W-:Y:S01]  /*0980*/  @P5 IMAD.X R23, RZ, RZ, R37, P6 ;  /* 0x000000ffff175224 */ /* 0x000fe200030e0625 */
[----:B------:R-:W-:Y:S01]  /*0990*/  @P5 IADD3 R18, P6, R36, 0x40, RZ ;  /* 0x0000004024125810 */ /* 0x000fe20007fde0ff */
[----:B------:R-:W-:-:S04]  /*09a0*/  @P4 IMAD.WIDE.U32 R16, R27, R16, R20 ;  /* 0x000000101b104225 */ /* 0x000fc800078e0014 */
[----:B------:R-:W-:Y:S01]  /*09b0*/  @P5 IMAD.X R49, RZ, RZ, R37, P6 ;  /* 0x000000ffff315224 */ /* 0x000fe200030e0625 */
[C---:B-1----:R-:W-:Y:S01]  /*09c0*/  @P4 LEA R32, P6, R16.reuse, R32, 0x1 ;  /* 0x0000002010204211 */ /* 0x042fe200078c08ff */
[----:B------:R-:W-:Y:S01]  /*09d0*/  @P4 IMAD.IADD R17, R17, 0x1, R25 ;  /* 0x0000000111114824 */ /* 0x000fe200078e0219 */
[----:B------:R-:W1:Y:S01]  /*09e0*/  @P5 LDC.64 R30, c[0x0][0x210] ;  /* 0x00008400ff1e5b82 */ /* 0x000e620000000a00 */
[-C--:B--2---:R-:W-:Y:S01]  /*09f0*/  @P5 IMAD R20, R23, R56.reuse, RZ ;  /* 0x0000003817145224 */ /* 0x084fe200078e02ff */
[----:B------:R-:W-:Y:S01]  /*0a00*/  CS2R R22, SRZ ;  /* 0x0000000000167805 */ /* 0x000fe2000001ff00 */
[C---:B------:R-:W-:Y:S01]  /*0a10*/  @P5 IMAD.WIDE.U32 R54, R19.reuse, R56, R54 ;  /* 0x0000003813365225 */ /* 0x040fe200078e0036 */
[----:B------:R-:W-:Y:S02]  /*0a20*/  @P4 LEA.HI.X R33, R16, R33, R17, 0x1, P6 ;  /* 0x0000002110214211 */ /* 0x000fe400030f0c11 */
[----:B------:R-:W-:Y:S01]  /*0a30*/  @P2 IADD3 R52, P6, R36, 0x60, RZ ;  /* 0x0000006024342810 */ /* 0x000fe20007fde0ff */
[----:B------:R-:W-:Y:S01]  /*0a40*/  @P5 IMAD R57, R19, R57, R20 ;  /* 0x0000003913395224 */ /* 0x000fe200078e0214 */
[----:B------:R-:W2:Y:S01]  /*0a50*/  @P2 LDC.64 R24, c[0x0][0x248] ;  /* 0x00009200ff182b82 */ /* 0x000ea20000000a00 */
[----:B---3--:R-:W-:Y:S01]  /*0a60*/  @P5 IMAD R49, R49, R50, RZ ;  /* 0x0000003231315224 */ /* 0x008fe200078e02ff */
[----:B------:R-:W-:Y:S01]  /*0a70*/  @P5 MOV R17, R53 ;  /* 0x0000003500115202 */ /* 0x000fe20000000f00 */
[----:B------:R-:W-:-:S02]  /*0a80*/  @P2 IMAD.X R21, RZ, RZ, R37, P6 ;  /* 0x000000ffff152224 */ /* 0x000fc400030e0625 */
[----:B------:R-:W-:Y:S02]  /*0a90*/  @P5 IMAD.MOV.U32 R16, RZ, RZ, R58 ;  /* 0x000000ffff105224 */ /* 0x000fe400078e003a */
[----:B0-----:R-:W-:Y:S01]  /*0aa0*/  @P2 IMAD R56, R21, R34, RZ ;  /* 0x0000002215382224 */ /* 0x001fe200078e02ff */
[----:B------:R-:W0:Y:S01]  /*0ab0*/  @P2 LDC.64 R28, c[0x0][0x210] ;  /* 0x00008400ff1c2b82 */ /* 0x000e220000000a00 */
[----:B------:R-:W-:Y:S01]  /*0ac0*/  CS2R R20, SRZ ;  /* 0x0000000000147805 */ /* 0x000fe2000001ff00 */
[C---:B------:R-:W-:Y:S02]  /*0ad0*/  @P5 IMAD R49, R18.reuse, R51, R49 ;  /* 0x0000003312315224 */ /* 0x040fe400078e0231 */
[----:B------:R-:W-:Y:S01]  /*0ae0*/  @P5 IMAD.WIDE.U32 R50, R18, R50, R16 ;  /* 0x0000003212325225 */ /* 0x000fe200078e0010 */
[----:B------:R-:W-:Y:S02]  /*0af0*/  CS2R R16, SRZ ;  /* 0x0000000000107805 */ /* 0x000fe4000001ff00 */
[----:B------:R-:W-:Y:S01]  /*0b00*/  CS2R R18, SRZ ;  /* 0x0000000000127805 */ /* 0x000fe2000001ff00 */
[----:B------:R3:W4:Y:S01]  /*0b10*/  @P4 LDG.E.128 R20, desc[UR4][R32.64] ;  /* 0x0000000420144981 */ /* 0x000722000c1e1d00 */
[----:B------:R-:W0:Y:S01]  /*0b20*/  @P5 LDC.64 R26, c[0x0][0x240] ;  /* 0x00009000ff1a5b82 */ /* 0x000e220000000a00 */
[----:B------:R-:W-:Y:S01]  /*0b30*/  @P2 IMAD R35, R52, R35, R56 ;  /* 0x0000002334232224 */ /* 0x000fe200078e0238 */
[----:B------:R-:W-:-:S02]  /*0b40*/  @P2 IADD3 R56, P6, R36, 0x60, RZ ;  /* 0x0000006024382810 */ /* 0x000fc40007fde0ff */
[----:B------:R-:W4:Y:S04]  /*0b50*/  @P4 LDG.E.128 R16, desc[UR4][R60.64] ;  /* 0x000000043c104981 */ /* 0x000f28000c1e1d00 */
[----:B---3--:R-:W3:Y:S01]  /*0b60*/  @P2 LDC.64 R32, c[0x0][0x240] ;  /* 0x00009000ff202b82 */ /* 0x008ee20000000a00 */
[----:B-1----:R-:W-:Y:S02]  /*0b70*/  @P5 LEA R36, P4, R54, R30, 0x1 ;  /* 0x0000001e36245211 */ /* 0x002fe400078808ff */
[----:B------:R-:W-:Y:S01]  /*0b80*/  @P2 IADD3.X R30, RZ, R37, RZ, P6, !PT ;  /* 0x00000025ff1e2210 */ /* 0x000fe200037fe4ff */
[----:B------:R-:W-:Y:S01]  /*0b90*/  @P5 IMAD.IADD R55, R55, 0x1, R57 ;  /* 0x0000000137375824 */ /* 0x000fe200078e0239 */
[----:B------:R-:W-:Y:S01]  /*0ba0*/  @P2 MOV R59, R53 ;  /* 0x00000035003b2202 */ /* 0x000fe20000000f00 */
[----:B------:R-:W-:-:S04]  /*0bb0*/  @P2 IMAD.WIDE.U32 R38, R52, R34, R38 ;  /* 0x0000002234262225 */ /* 0x000fc800078e0026 */
[----:B--2---:R-:W-:Y:S01]  /*0bc0*/  @P2 IMAD R30, R30, R24, RZ ;  /* 0x000000181e1e2224 */ /* 0x004fe200078e02ff */
[----:B------:R-:W-:Y:S01]  /*0bd0*/  @P5 LEA.HI.X R37, R54, R31, R55, 0x1, P4 ;  /* 0x0000001f36255211 */ /* 0x000fe200020f0c37 */
[----:B------:R-:W-:Y:S01]  /*0be0*/  @P2 IMAD.IADD R35, R39, 0x1, R35 ;  /* 0x0000000127232824 */ /* 0x000fe200078e0223 */
[----:B0-----:R-:W-:Y:S01]  /*0bf0*/  @P2 LEA R52, P4, R38, R28, 0x1 ;  /* 0x0000001c26342211 */ /* 0x001fe200078808ff */
[----:B------:R-:W-:Y:S01]  /*0c00*/  @P5 IMAD.IADD R49, R51, 0x1, R49 ;  /* 0x0000000133315824 */ /* 0x000fe200078e0231 */
[----:B------:R-:W-:Y:S01]  /*0c10*/  @P5 LEA R34, P6, R50, R26, 0x1 ;  /* 0x0000001a32225211 */ /* 0x000fe200078c08ff */
[C---:B------:R-:W-:Y:S02]  /*0c20*/  @P2 IMAD R31, R56.reuse, R25, R30 ;  /* 0x00000019381f2224 */ /* 0x040fe400078e021e */
[----:B------:R-:W-:Y:S01]  /*0c30*/  @P2 IMAD.WIDE.U32 R58, R56, R24, R58 ;  /* 0x00000018383a2225 */ /* 0x000fe200078e003a */
[----:B------:R-:W-:Y:S02]  /*0c40*/  @P2 LEA.HI.X R53, R38, R29, R35, 0x1, P4 ;  /* 0x0000001d26352211 */ /* 0x000fe400020f0c23 */
[----:B------:R-:W-:-:S02]  /*0c50*/  CS2R R24, SRZ ;  /* 0x0000000000187805 */ /* 0x000fc4000001ff00 */
[----:B------:R-:W-:Y:S01]  /*0c60*/  @P5 LEA.HI.X R35, R50, R27, R49, 0x1, P6 ;  /* 0x0000001b32235211 */ /* 0x000fe200030f0c31 */
[----:B------:R-:W-:Y:S01]  /*0c70*/  @P2 IMAD.IADD R38, R59, 0x1, R31 ;  /* 0x000000013b262824 */ /* 0x000fe200078e021f */
[----:B------:R-:W-:Y:S02]  /*0c80*/  CS2R R26, SRZ ;  /* 0x00000000001a7805 */ /* 0x000fe4000001ff00 */
[----:B------:R-:W-:Y:S02]  /*0c90*/  CS2R R28, SRZ ;  /* 0x00000000001c7805 */ /* 0x000fe4000001ff00 */
[----:B------:R-:W-:Y:S02]  /*0ca0*/  CS2R R30, SRZ ;  /* 0x00000000001e7805 */ /* 0x000fe4000001ff00 */
[C---:B---3--:R-:W-:Y:S01]  /*0cb0*/  @P2 LEA R50, P4, R58.reuse, R32, 0x1 ;  /* 0x000000203a322211 */ /* 0x048fe200078808ff */
[----:B------:R0:W2:Y:S03]  /*0cc0*/  @P5 LDG.E.128 R24, desc[UR4][R36.64] ;  /* 0x0000000424185981 */ /* 0x0000a6000c1e1d00 */
[----:B------:R-:W-:-:S02]  /*0cd0*/  @P2 LEA.HI.X R51, R58, R33, R38, 0x1, P4 ;  /* 0x000000213a332211 */ /* 0x000fc400020f0c26 */
[----:B------:R-:W-:Y:S02]  /*0ce0*/  CS2R R32, SRZ ;  /* 0x0000000000207805 */ /* 0x000fe4000001ff00 */
[----:B------:R-:W-:Y:S01]  /*0cf0*/  CS2R R38, SRZ ;  /* 0x0000000000267805 */ /* 0x000fe2000001ff00 */
[----:B------:R1:W3:Y:S01]  /*0d00*/  @P5 LDG.E.128 R28, desc[UR4][R34.64] ;  /* 0x00000004221c5981 */ /* 0x0002e2000c1e1d00 */
[----:B0-----:R-:W-:Y:S02]  /*0d10*/  CS2R R36, SRZ ;  /* 0x0000000000247805 */ /* 0x001fe4000001ff00 */
[----:B-1----:R-:W-:-:S04]  /*0d20*/  CS2R R34, SRZ ;  /* 0x0000000000227805 */ /* 0x002fc8000001ff00 */
[----:B------:R0:W3:Y:S04]  /*0d30*/  @P2 LDG.E.128 R36, desc[UR4][R50.64] ;  /* 0x0000000432242981 */ /* 0x0000e8000c1e1d00 */
[----:B------:R1:W3:Y:S01]  /*0d40*/  @P2 LDG.E.128 R32, desc[UR4][R52.64] ;  /* 0x0000000434202981 */ /* 0x0002e2000c1e1d00 */
[----:B------:R-:W-:Y:S01]  /*0d50*/  ISETP.NE.AND P5, PT, R45, RZ, PT ;  /* 0x000000ff2d00720c */ /* 0x000fe20003fa5270 */
[----:B------:R-:W-:Y:S01]  /*0d60*/  @P0 IMAD R48, R0, 0x80, R48 ;  /* 0x0000008000300824 */ /* 0x000fe200078e0230 */
[----:B------:R-:W-:Y:S01]  /*0d70*/  BSSY B0, `(.L_x_2424) ;  /* 0x000009b000007945 */ /* 0x000fe20003800000 */
[-C--:B------:R-:W-:Y:S02]  /*0d80*/  ISETP.GE.AND P4, PT, R44, R47.reuse, PT ;  /* 0x0000002f2c00720c */ /* 0x080fe40003f86270 */
[----:B------:R-:W-:Y:S01]  /*0d90*/  ISETP.GE.AND P2, PT, R43, R47, PT ;  /* 0x0000002f2b00720c */ /* 0x000fe20003f46270 */
[C---:B----4-:R-:W-:Y:S01]  /*0da0*/  IMAD.U32 R49, R8.reuse, 0x10000, RZ ;  /* 0x0001000008317824 */ /* 0x050fe200078e00ff */
[----:B------:R-:W-:-:S02]  /*0db0*/  LOP3.LUT R8, R8, 0xffff0000, RZ, 0xc0, !PT ;  /* 0xffff000008087812 */ /* 0x000fc400078ec0ff */
[----:B------:R-:W-:Y:S01]  /*0dc0*/  LOP3.LUT R59, R12, 0xffff0000, RZ, 0xc0, !PT ;  /* 0xffff00000c3b7812 */ /* 0x000fe200078ec0ff */
[----:B0-----:R-:W-:Y:S01]  /*0dd0*/  IMAD.U32 R51, R13, 0x10000, RZ ;  /* 0x000100000d337824 */ /* 0x001fe200078e00ff */
[C---:B------:R-:W-:Y:S02]  /*0de0*/  SHF.L.U32 R54, R9.reuse, 0x10, RZ ;  /* 0x0000001009367819 */ /* 0x040fe400000006ff */
[----:B------:R-:W-:Y:S01]  /*0df0*/  LOP3.LUT R55, R9, 0xffff0000, RZ, 0xc0, !PT ;  /* 0xffff000009377812 */ /* 0x000fe200078ec0ff */
[----:B------:R-:W-:Y:S01]  /*0e00*/  IMAD.U32 R9, R10, 0x10000, RZ ;  /* 0x000100000a097824 */ /* 0x000fe200078e00ff */
[----:B------:R-:W-:Y:S01]  /*0e10*/  SHF.L.U32 R58, R12, 0x10, RZ ;  /* 0x000000100c3a7819 */ /* 0x000fe200000006ff */
[----:B------:R-:W-:Y:S01]  /*0e20*/  FMUL.FTZ R8, R8, R59 ;  /* 0x0000003b08087220 */ /* 0x000fe20000410000 */
[----:B------:R-:W-:Y:S02]  /*0e30*/  LOP3.LUT R57, R10, 0xffff0000, RZ, 0xc0, !PT ;  /* 0xffff00000a397812 */ /* 0x000fe400078ec0ff */
[----:B------:R-:W-:-:S02]  /*0e40*/  LOP3.LUT R50, R13, 0xffff0000, RZ, 0xc0, !PT ;  /* 0xffff00000d327812 */ /* 0x000fc400078ec0ff */
[C---:B------:R-:W-:Y:S02]  /*0e50*/  SHF.L.U32 R13, R15.reuse, 0x10, RZ ;  /* 0x000000100f0d7819 */ /* 0x040fe400000006ff */
[----:B------:R-:W-:Y:S01]  /*0e60*/  LOP3.LUT R10, R15, 0xffff0000, RZ, 0xc0, !PT ;  /* 0xffff00000f0a7812 */ /* 0x000fe200078ec0ff */
[C---:B------:R-:W-:Y:S01]  /*0e70*/  IMAD.U32 R12, R14.reuse, 0x10000, RZ ;  /* 0x000100000e0c7824 */ /* 0x040fe200078e00ff */
[----:B------:R-:W-:Y:S01]  /*0e80*/  LOP3.LUT R14, R14, 0xffff0000, RZ, 0xc0, !PT ;  /* 0xffff00000e0e7812 */ /* 0x000fe200078ec0ff */
[----:B------:R-:W-:Y:S01]  /*0e90*/  IMAD.U32 R56, R11, 0x10000, RZ ;  /* 0x000100000b387824 */ /* 0x000fe200078e00ff */
[----:B-1----:R-:W-:Y:S02]  /*0ea0*/  LOP3.LUT R52, R20, 0xffff0000, RZ, 0xc0, !PT ;  /* 0xffff000014347812 */ /* 0x002fe400078ec0ff */
[C---:B------:R-:W-:Y:S01]  /*0eb0*/  LOP3.LUT R53, R16.reuse, 0xffff0000, RZ, 0xc0, !PT ;  /* 0xffff000010357812 */ /* 0x040fe200078ec0ff */
[----:B------:R-:W-:Y:S02]  /*0ec0*/  IMAD.U32 R16, R16, 0x10000, RZ ;  /* 0x0001000010107824 */ /* 0x000fe400078e00ff */
[----:B------:R-:W-:-:S02]  /*0ed0*/  IMAD.U32 R15, R20, 0x10000, RZ ;  /* 0x00010000140f7824 */ /* 0x000fc400078e00ff */
[----:B------:R-:W-:Y:S01]  /*0ee0*/  FMUL.FTZ R59, R53, R52 ;  /* 0x00000034353b7220 */ /* 0x000fe20000410000 */
[----:B------:R-:W-:Y:S01]  /*0ef0*/  FFMA.FTZ R53, R49, R58, R8 ;  /* 0x0000003a31357223 */ /* 0x000fe20000010008 */
[----:B------:R-:W-:Y:S01]  /*0f00*/  SHF.L.U32 R8, R17, 0x10, RZ ;  /* 0x0000001011087819 */ /* 0x000fe200000006ff */
[----:B------:R-:W-:Y:S02]  /*0f10*/  IMAD.U32 R49, R21, 0x10000, RZ ;  /* 0x0001000015317824 */ /* 0x000fe400078e00ff */
[----:B------:R-:W-:Y:S01]  /*0f20*/  FFMA.FTZ R15, R16, R15, R59 ;  /* 0x0000000f100f7223 */ /* 0x000fe2000001003b */
[----:B------:R-:W-:Y:S02]  /*0f30*/  LOP3.LUT R17, R17, 0xffff0000, RZ, 0xc0, !PT ;  /* 0xffff000011117812 */ /* 0x000fe400078ec0ff */
[----:B------:R-:W-:Y:S01]  /*0f40*/  LOP3.LUT R16, R21, 0xffff0000, RZ, 0xc0, !PT ;  /* 0xffff000015107812 */ /* 0x000fe200078ec0ff */
[----:B------:R-:W-:Y:S01]  /*0f50*/  FFMA.FTZ R20, R8, R49, R15 ;  /* 0x0000003108147223 */ /* 0x000fe2000001000f */
[----:B------:R-:W-:Y:S01]  /*0f60*/  FFMA.FTZ R54, R54, R51, R53 ;  /* 0x0000003336367223 */ /* 0x000fe20000010035 */
[----:B------:R-:W-:Y:S01]  /*0f70*/  SHF.L.U32 R15, R22, 0x10, RZ ;  /* 0x00000010160f7819 */ /* 0x000fe200000006ff */
[----:B------:R-:W-:-:S02]  /*0f80*/  IMAD.U32 R8, R18, 0x10000, RZ ;  /* 0x0001000012087824 */ /* 0x000fc400078e00ff */
[----:B------:R-:W-:Y:S01]  /*0f90*/  FFMA.FTZ R17, R17, R16, R20 ;  /* 0x0000001011117223 */ /* 0x000fe20000010014 */
[----:B------:R-:W-:-:S03]  /*0fa0*/  FFMA.FTZ R50, R55, R50, R54 ;  /* 0x0000003237327223 */ /* 0x000fc60000010036 */
[----:B------:R-:W-:Y:S01]  /*0fb0*/  FFMA.FTZ R17, R8, R15, R17 ;  /* 0x0000000f08117223 */ /* 0x000fe20000010011 */
[----:B------:R-:W-:Y:S01]  /*0fc0*/  FFMA.FTZ R12, R9, R12, R50 ;  /* 0x0000000c090c7223 */ /* 0x000fe20000010032 */
[C---:B------:R-:W-:Y:S01]  /*0fd0*/  IMAD.U32 R15, R23.reuse, 0x10000, RZ ;  /* 0x00010000170f7824 */ /* 0x040fe200078e00ff */
[----:B------:R-:W-:Y:S02]  /*0fe0*/  LOP3.LUT R8, R23, 0xffff0000, RZ, 0xc0, !PT ;  /* 0xffff000017087812 */ /* 0x000fe400078ec0ff */
[----:B------:R-:W-:Y:S02]  /*0ff0*/  LOP3.LUT R9, R22, 0xffff0000, RZ, 0xc0, !PT ;  /* 0xffff000016097812 */ /* 0x000fe400078ec0ff */
[----:B------:R-:W-:Y:S02]  /*1000*/  LOP3.LUT R18, R18, 0xffff0000, RZ, 0xc0, !PT ;  /* 0xffff000012127812 */ /* 0x000fe400078ec0ff */
[C---:B--2---:R-:W-:Y:S02]  /*1010*/  SHF.L.U32 R21, R24.reuse, 0x10, RZ ;  /* 0x0000001018157819 */ /* 0x044fe400000006ff */
[----:B------:R-:W-:Y:S01]  /*1020*/  LOP3.LUT R24, R24, 0xffff0000, RZ, 0xc0, !PT ;  /* 0xffff000018187812 */ /* 0x000fe200078ec0ff */
[C---:B---3--:R-:W-:Y:S01]  /*1030*/  IMAD.U32 R50, R28.reuse, 0x10000, RZ ;  /* 0x000100001c327824 */ /* 0x048fe200078e00ff */
[----:B------:R-:W-:Y:S01]  /*1040*/  LOP3.LUT R23, R28, 0xffff0000, RZ, 0xc0, !PT ;  /* 0xffff00001c177812 */ /* 0x000fe200078ec0ff */
[C---:B------:R-:W-:Y:S01]  /*1050*/  IMAD.U32 R28, R29.reuse, 0x10000, RZ ;  /* 0x000100001d1c7824 */ /* 0x040fe200078e00ff */
[----:B------:R-:W-:-:S03]  /*1060*/  LOP3.LUT R20, R29, 0xffff0000, RZ, 0xc0, !PT ;  /* 0xffff00001d147812 */ /* 0x000fc600078ec0ff */
[----:B------:R-:W-:Y:S01]  /*1070*/  FMUL.FTZ R24, R24, R23 ;  /* 0x0000001718187220 */ /* 0x000fe20000410000 */
[----:B------:R-:W-:Y:S02]  /*1080*/  LOP3.LUT R29, R36, 0xffff0000, RZ, 0xc0, !PT ;  /* 0xffff0000241d7812 */ /* 0x000fe400078ec0ff */
[C---:B------:R-:W-:Y:S01]  /*1090*/  LOP3.LUT R22, R32.reuse, 0xffff0000, RZ, 0xc0, !PT ;  /* 0xffff000020167812 */ /* 0x040fe200078ec0ff */
[----:B------:R-:W-:Y:S01]  /*10a0*/  IMAD.U32 R32, R32, 0x10000, RZ ;  /* 0x0001000020207824 */ /* 0x000fe200078e00ff */
[----:B------:R-:W-:Y:S01]  /*10b0*/  SHF.L.U32 R23, R36, 0x10, RZ ;  /* 0x0000001024177819 */ /* 0x000fe200000006ff */
[----:B------:R-:W-:Y:S02]  /*10c0*/  FFMA.FTZ R9, R18, R9, R17 ;  /* 0x0000000912097223 */ /* 0x000fe40000010011 */
[----:B------:R-:W-:Y:S01]  /*10d0*/  FMUL.FTZ R29, R22, R29 ;  /* 0x0000001d161d7220 */ /* 0x000fe20000410000 */
[----:B------:R-:W-:Y:S02]  /*10e0*/  IMAD.U32 R17, R25, 0x10000, RZ ;  /* 0x0001000019117824 */ /* 0x000fe400078e00ff */
[----:B------:R-:W-:Y:S01]  /*10f0*/  FFMA.FTZ R24, R21, R50, R24 ;  /* 0x0000003215187223 */ /* 0x000fe20000010018 */
[----:B------:R-:W-:-:S02]  /*1100*/  IMAD.U32 R21, R33, 0x10000, RZ ;  /* 0x0001000021157824 */ /* 0x000fc400078e00ff */
[----:B------:R-:W-:Y:S01]  /*1110*/  FFMA.FTZ R32, R32, R23, R29 ;  /* 0x0000001720207223 */ /* 0x000fe2000001001d */
[----:B------:R-:W-:Y:S02]  /*1120*/  IMAD.U32 R22, R37, 0x10000, RZ ;  /* 0x0001000025167824 */ /* 0x000fe400078e00ff */
[----:B------:R-:W-:Y:S01]  /*1130*/  FFMA.FTZ R57, R57, R14, R12 ;  /* 0x0000000e39397223 */ /* 0x000fe2000001000c */
[----:B------:R-:W-:Y:S01]  /*1140*/  LOP3.LUT R25, R25, 0xffff0000, RZ, 0xc0, !PT ;  /* 0xffff000019197812 */ /* 0x000fe200078ec0ff */
[----:B------:R-:W-:Y:S01]  /*1150*/  FFMA.FTZ R28, R17, R28, R24 ;  /* 0x0000001c111c7223 */ /* 0x000fe20000010018 */
[----:B------:R-:W-:Y:S01]  /*1160*/  LOP3.LUT R33, R33, 0xffff0000, RZ, 0xc0, !PT ;  /* 0xffff000021217812 */ /* 0x000fe200078ec0ff */
[----:B------:R-:W-:Y:S01]  /*1170*/  IMAD.U32 R12, R19, 0x10000, RZ ;  /* 0x00010000130c7824 */ /* 0x000fe200078e00ff */
[----:B------:R-:W-:Y:S01]  /*1180*/  LOP3.LUT R24, R37, 0xffff0000, RZ, 0xc0, !PT ;  /* 0xffff000025187812 */ /* 0x000fe200078ec0ff */
[----:B------:R-:W-:Y:S01]  /*1190*/  FFMA.FTZ R22, R21, R22, R32 ;  /* 0x0000001615167223 */ /* 0x000fe20000010020 */
[----:B------:R-:W-:Y:S01]  /*11a0*/  FFMA.FTZ R56, R56, R13, R57 ;  /* 0x0000000d38387223 */ /* 0x000fe20000010039 */
[----:B------:R-:W-:Y:S01]  /*11b0*/  SHF.L.U32 R18, R30, 0x10, RZ ;  /* 0x000000101e127819 */ /* 0x000fe200000006ff */
[----:B------:R-:W-:-:S02]  /*11c0*/  IMAD.U32 R13, R26, 0x10000, RZ ;  /* 0x000100001a0d7824 */ /* 0x000fc400078e00ff */
[----:B------:R-:W-:Y:S01]  /*11d0*/  FFMA.FTZ R28, R25, R20, R28 ;  /* 0x00000014191c7223 */ /* 0x000fe2000001001c */
[----:B------:R-:W-:Y:S01]  /*11e0*/  SHF.L.U32 R17, R34, 0x10, RZ ;  /* 0x0000001022117819 */ /* 0x000fe200000006ff */
[----:B------:R-:W-:Y:S01]  /*11f0*/  FFMA.FTZ R12, R12, R15, R9 ;  /* 0x0000000f0c0c7223 */ /* 0x000fe20000010009 */
[----:B------:R-:W-:Y:S02]  /*1200*/  IMAD.U32 R20, R38, 0x10000, RZ ;  /* 0x0001000026147824 */ /* 0x000fe400078e00ff */
[----:B------:R-:W-:Y:S01]  /*1210*/  FFMA.FTZ R22, R33, R24, R22 ;  /* 0x0000001821167223 */ /* 0x000fe20000010016 */
[----:B------:R-:W-:Y:S01]  /*1220*/  LOP3.LUT R26, R26, 0xffff0000, RZ, 0xc0, !PT ;  /* 0xffff00001a1a7812 */ /* 0x000fe200078ec0ff */
[----:B------:R-:W-:Y:S01]  /*1230*/  FFMA.FTZ R13, R13, R18, R28 ;  /* 0x000000120d0d7223 */ /* 0x000fe2000001001c */
[----:B------:R-:W-:Y:S01]  /*1240*/  LOP3.LUT R15, R30, 0xffff0000, RZ, 0xc0, !PT ;  /* 0xffff00001e0f7812 */ /* 0x000fe200078ec0ff */
[----:B------:R-:W-:Y:S01]  /*1250*/  FFMA.FTZ R17, R17, R20, R22 ;  /* 0x0000001411117223 */ /* 0x000fe20000010016 */
[----:B------:R-:W-:-:S02]  /*1260*/  LOP3.LUT R34, R34, 0xffff0000, RZ, 0xc0, !PT ;  /* 0xffff000022227812 */ /* 0x000fc400078ec0ff */
[----:B------:R-:W-:Y:S01]  /*1270*/  LOP3.LUT R21, R38, 0xffff0000, RZ, 0xc0, !PT ;  /* 0xffff000026157812 */ /* 0x000fe200078ec0ff */
[----:B------:R-:W-:Y:S01]  /*1280*/  IMAD.U32 R16, R31, 0x10000, RZ ;  /* 0x000100001f107824 */ /* 0x000fe200078e00ff */
[----:B------:R-:W-:Y:S01]  /*1290*/  SHF.L.U32 R9, R27, 0x10, RZ ;  /* 0x000000101b097819 */ /* 0x000fe200000006ff */
[----:B------:R-:W-:Y:S01]  /*12a0*/  FFMA.FTZ R26, R26, R15, R13 ;  /* 0x0000000f1a1a7223 */ /* 0x000fe2000001000d */
[----:B------:R-:W-:Y:S01]  /*12b0*/  SHF.L.U32 R18, R39, 0x10, RZ ;  /* 0x0000001027127819 */ /* 0x000fe200000006ff */
[----:B------:R-:W-:Y:S02]  /*12c0*/  IMAD.U32 R13, R35, 0x10000, RZ ;  /* 0x00010000230d7824 */ /* 0x000fe400078e00ff */
[----:B------:R-:W-:Y:S01]  /*12d0*/  FFMA.FTZ R34, R34, R21, R17 ;  /* 0x0000001522227223 */ /* 0x000fe20000010011 */
[----:B------:R-:W-:Y:S01]  /*12e0*/  FFMA.FTZ R26, R9, R16, R26 ;  /* 0x00000010091a7223 */ /* 0x000fe2000001001a */
[----:B------:R-:W-:Y:S02]  /*12f0*/  LOP3.LUT R11, R11, 0xffff0000, RZ, 0xc0, !PT ;  /* 0xffff00000b0b7812 */ /* 0x000fe400078ec0ff */
[----:B------:R-:W-:Y:S01]  /*1300*/  LOP3.LUT R19, R19, 0xffff0000, RZ, 0xc0, !PT ;  /* 0xffff000013137812 */ /* 0x000fe200078ec0ff */
[----:B------:R-:W-:Y:S01]  /*1310*/  FFMA.FTZ R18, R13, R18, R34 ;  /* 0x000000120d127223 */ /* 0x000fe20000010022 */
[----:B------:R-:W-:-:S02]  /*1320*/  LOP3.LUT R27, R27, 0xffff0000, RZ, 0xc0, !PT ;  /* 0xffff00001b1b7812 */ /* 0x000fc400078ec0ff */
[----:B------:R-:W-:Y:S02]  /*1330*/  LOP3.LUT R14, R31, 0xffff0000, RZ, 0xc0, !PT ;  /* 0xffff00001f0e7812 */ /* 0x000fe400078ec0ff */
[----:B------:R-:W-:Y:S02]  /*1340*/  LOP3.LUT R35, R35, 0xffff0000, RZ, 0xc0, !PT ;  /* 0xffff000023237812 */ /* 0x000fe400078ec0ff */
[----:B------:R-:W-:Y:S01]  /*1350*/  LOP3.LUT R16, R39, 0xffff0000, RZ, 0xc0, !PT ;  /* 0xffff000027107812 */ /* 0x000fe200078ec0ff */
[----:B------:R-:W-:Y:S01]  /*1360*/  FFMA.FTZ R10, R11, R10, R56 ;  /* 0x0000000a0b0a7223 */ /* 0x000fe20000010038 */
[----:B------:R-:W-:Y:S01]  /*1370*/  FFMA.FTZ R12, R19, R8, R12 ;  /* 0x00000008130c7223 */ /* 0x000fe2000001000c */
[----:B------:R-:W-:Y:S02]  /*1380*/  FFMA.FTZ R26, R27, R14, R26 ;  /* 0x0000000e1b1a7223 */ /* 0x000fe4000001001a */
        /* <DEDUP_REMOVED lines=13> */
[----:B0-----:R-:W-:-:S02]  /*1460*/  FADD.FTZ R12, R9, R8 ;  /* 0x00000008090c7221 */ /* 0x001fc40000010000 */
[----:B------:R-:W0:Y:S01]  /*1470*/  LDC.64 R8, c[0x0][0x2d0] ;  /* 0x0000b400ff087b82 */ /* 0x000e220000000a00 */
[----:B-1----:R-:W-:Y:S01]  /*1480*/  FADD.FTZ R14, R11, R14 ;  /* 0x0000000e0b0e7221 */ /* 0x002fe20000010000 */
[----:B--2---:R-:W-:Y:S01]  /*1490*/  FADD.FTZ R17, R16, R13 ;  /* 0x0000000d10117221 */ /* 0x004fe20000010000 */
[----:B---3--:R-:W-:Y:S01]  /*14a0*/  FADD.FTZ R20, R19, R10 ;  /* 0x0000000a13147221 */ /* 0x008fe20000010000 */
[----:B------:R-:W1:Y:S04]  /*14b0*/  SHFL.BFLY PT, R13, R12, 0x1, 0x1f ;  /* 0x0c201f000c0d7f89 */ /* 0x000e6800000e0000 */
[----:B------:R-:W2:Y:S04]  /*14c0*/  SHFL.BFLY PT, R15, R14, 0x1, 0x1f ;  /* 0x0c201f000e0f7f89 */ /* 0x000ea800000e0000 */
[----:B------:R-:W3:Y:S04]  /*14d0*/  SHFL.BFLY PT, R18, R17, 0x1, 0x1f ;  /* 0x0c201f0011127f89 */ /* 0x000ee800000e0000 */
[----:B------:R-:W4:Y:S01]  /*14e0*/  SHFL.BFLY PT, R21, R20, 0x1, 0x1f ;  /* 0x0c201f0014157f89 */ /* 0x000f2200000e0000 */
[----:B------:R-:W-:Y:S01]  /*14f0*/  @P0 SHF.R.S32.HI R11, RZ, 0x1f, R48 ;  /* 0x0000001fff0b0819 */ /* 0x000fe20000011430 */
[----:B------:R-:W-:-:S03]  /*1500*/  IMAD.MOV.U32 R10, RZ, RZ, RZ ;  /* 0x000000ffff0a7224 */ /* 0x000fc600078e00ff */
[----:B------:R-:W-:-:S04]  /*1510*/  @P0 LEA.HI R11, R11, R48, RZ, 0x7 ;  /* 0x000000300b0b0211 */ /* 0x000fc800078f38ff */
[----:B------:R-:W-:Y:S02]  /*1520*/  @P0 LOP3.LUT R10, R11, 0xffffff80, RZ, 0xc0, !PT ;  /* 0xffffff800b0a0812 */ /* 0x000fe400078ec0ff */
[----:B------:R-:W-:Y:S01]  /*1530*/  ISETP.GE.AND P0, PT, R46, R47, PT ;  /* 0x0000002f2e00720c */ /* 0x000fe20003f06270 */
[----:B-1----:R-:W-:Y:S01]  /*1540*/  FADD.FTZ R19, R12, R13 ;  /* 0x0000000d0c137221 */ /* 0x002fe20000010000 */
[----:B--2---:R-:W-:Y:S01]  /*1550*/  FADD.FTZ R15, R14, R15 ;  /* 0x0000000f0e0f7221 */ /* 0x004fe20000010000 */
[----:B---3--:R-:W-:Y:S01]  /*1560*/  FADD.FTZ R18, R17, R18 ;  /* 0x0000001211127221 */ /* 0x008fe20000010000 */
[----:B----4-:R-:W-:Y:S01]  /*1570*/  FADD.FTZ R21, R20, R21 ;  /* 0x0000001514157221 */ /* 0x010fe20000010000 */
[----:B0-----:R-:W-:Y:S08]  /*1580*/  @P5 BRA `(.L_x_2425) ;  /* 0x0000000000645947 */ /* 0x001ff00003800000 */
[----:B------:R-:W0:Y:S01]  /*1590*/  LDC.64 R16, c[0x0][0x278] ;  /* 0x00009e00ff107b82 */ /* 0x000e220000000a00 */
[----:B------:R-:W-:Y:S01]  /*15a0*/  SHF.R.S32.HI R14, RZ, 0x1f, R10 ;  /* 0x0000001fff0e7819 */ /* 0x000fe2000001140a */
[----:B------:R-:W-:Y:S01]  /*15b0*/  ULDC.64 UR8, c[0x0][0x280] ;  /* 0x0000a00000087ab9 */ /* 0x000fe20000000a00 */
[----:B------:R-:W-:Y:S02]  /*15c0*/  IADD3 R12, P5, R5, R10, RZ ;  /* 0x0000000a050c7210 */ /* 0x000fe40007fbe0ff */
[----:B------:R-:W-:Y:S02]  /*15d0*/  FSEL R15, R15, RZ, !P4 ;  /* 0x000000ff0f0f7208 */ /* 0x000fe40006000000 */
[----:B------:R-:W-:Y:S01]  /*15e0*/  LEA.HI.X.SX32 R13, R5, R14, 0x1, P5 ;  /* 0x0000000e050d7211 */ /* 0x000fe200028f0eff */
[C---:B0-----:R-:W-:Y:S02]  /*15f0*/  IMAD R14, R16.reuse, UR7, RZ ;  /* 0x00000007100e7c24 */ /* 0x041fe4000f8e02ff */
[----:B------:R-:W-:-:S04]  /*1600*/  IMAD.WIDE.U32 R12, R16, UR6, R12 ;  /* 0x00000006100c7c25 */ /* 0x000fc8000f8e000c */
[----:B------:R-:W-:Y:S01]  /*1610*/  IMAD R11, R17, UR6, R14 ;  /* 0x00000006110b7c24 */ /* 0x000fe2000f8e020e */
[----:B------:R-:W-:Y:S01]  /*1620*/  FSEL R17, R18, RZ, !P2 ;  /* 0x000000ff12117208 */ /* 0x000fe20005000000 */
[----:B------:R-:W-:-:S03]  /*1630*/  IMAD R14, R41, UR8, RZ ;  /* 0x00000008290e7c24 */ /* 0x000fc6000f8e02ff */
[----:B------:R-:W-:Y:S01]  /*1640*/  IADD3 R13, R13, R11, RZ ;  /* 0x0000000b0d0d7210 */ /* 0x000fe20007ffe0ff */
[C---:B------:R-:W-:Y:S02]  /*1650*/  IMAD R11, R7.reuse, UR9, R14 ;  /* 0x00000009070b7c24 */ /* 0x040fe4000f8e020e */
[----:B------:R-:W-:Y:S01]  /*1660*/  IMAD.WIDE.U32 R12, R7, UR8, R12 ;  /* 0x00000008070c7c25 */ /* 0x000fe2000f8e000c */
[----:B------:R-:W-:Y:S02]  /*1670*/  ULDC.64 UR8, c[0x0][0x260] ;  /* 0x0000980000087ab9 */ /* 0x000fe40000000a00 */
[----:B------:R-:W-:-:S04]  /*1680*/  IADD3 R6, P5, R6, R12, RZ ;  /* 0x0000000c06067210 */ /* 0x000fc80007fbe0ff */
[----:B------:R-:W-:Y:S02]  /*1690*/  IADD3.X R13, R42, R13, R11, P5, !PT ;  /* 0x0000000d2a0d7210 */ /* 0x000fe40002ffe40b */
[C---:B------:R-:W-:Y:S02]  /*16a0*/  LEA R12, P5, R6.reuse, UR8, 0x2 ;  /* 0x00000008060c7c11 */ /* 0x040fe4000f8a10ff */
[----:B------:R-:W-:Y:S02]  /*16b0*/  FSEL R11, R19, RZ, !P3 ;  /* 0x000000ff130b7208 */ /* 0x000fe40005800000 */
[----:B------:R-:W-:Y:S02]  /*16c0*/  LEA.HI.X R13, R6, UR9, R13, 0x2, P5 ;  /* 0x00000009060d7c11 */ /* 0x000fe4000a8f140d */
[----:B------:R-:W-:-:S03]  /*16d0*/  FSEL R19, R21, RZ, !P0 ;  /* 0x000000ff15137208 */ /* 0x000fc60004000000 */
[----:B------:R0:W-:Y:S04]  /*16e0*/  STG.E desc[UR4][R12.64], R11 ;  /* 0x0000000b0c007986 */ /* 0x0001e8000c101904 */
[----:B------:R0:W-:Y:S04]  /*16f0*/  STG.E desc[UR4][R12.64+0x80], R15 ;  /* 0x0000800f0c007986 */ /* 0x0001e8000c101904 */
[----:B------:R0:W-:Y:S04]  /*1700*/  STG.E desc[UR4][R12.64+0x100], R17 ;  /* 0x000100110c007986 */ /* 0x0001e8000c101904 */
[----:B------:R0:W-:Y:S02]  /*1710*/  STG.E desc[UR4][R12.64+0x180], R19 ;  /* 0x000180130c007986 */ /* 0x0001e4000c101904 */
.L_x_2425:
[----:B------:R-:W-:Y:S05]  /*1720*/  BSYNC B0 ;  /* 0x0000000000007941 */ /* 0x000fea0003800000 */
.L_x_2424:
[----:B------:R-:W-:Y:S01]  /*1730*/  VIADD R4, R4, 0x7f ;  /* 0x0000007f04047836 */ /* 0x000fe20000000000 */
[----:B0-----:R-:W-:Y:S01]  /*1740*/  SHF.L.U32 R13, R2, 0xd, RZ ;  /* 0x0000000d020d7819 */ /* 0x001fe200000006ff */
[----:B------:R-:W-:Y:S01]  /*1750*/  IMAD.SHL.U32 R12, R10, 0x40, RZ ;  /* 0x000000400a0c7824 */ /* 0x000fe200078e00ff */
[----:B------:R-:W-:Y:S01]  /*1760*/  BSSY B0, `(.L_x_2426) ;  /* 0x0000027000007945 */ /* 0x000fe20003800000 */
[----:B------:R-:W-:Y:S01]  /*1770*/  IMAD.SHL.U32 R6, R3, 0x4, RZ ;  /* 0x0000000403067824 */ /* 0x000fe200078e00ff */
[----:B------:R-:W-:Y:S02]  /*1780*/  SHF.R.S32.HI R11, RZ, 0x1f, R4 ;  /* 0x0000001fff0b7819 */ /* 0x000fe40000011404 */
[----:B------:R-:W-:Y:S02]  /*1790*/  SHF.R.S32.HI R14, RZ, 0x1f, R12 ;  /* 0x0000001fff0e7819 */ /* 0x000fe4000001140c */
[----:B------:R-:W-:Y:S02]  /*17a0*/  LEA.HI R11, R11, R4, RZ, 0x7 ;  /* 0x000000040b0b7211 */ /* 0x000fe400078f38ff */
[----:B------:R-:W-:-:S02]  /*17b0*/  IADD3 R12, P0, P2, R12, R6, R13 ;  /* 0x000000060c0c7210 */ /* 0x000fc40007a1e00d */
[----:B------:R-:W-:Y:S02]  /*17c0*/  LOP3.LUT R4, R11, 0xffffff80, RZ, 0xc0, !PT ;  /* 0xffffff800b047812 */ /* 0x000fe400078ec0ff */
[----:B------:R-:W-:Y:S02]  /*17d0*/  SHF.R.S32.HI R13, RZ, 0x1f, R13 ;  /* 0x0000001fff0d7819 */ /* 0x000fe4000001140d */
[----:B------:R-:W-:Y:S01]  /*17e0*/  SHF.R.S32.HI R6, RZ, 0x1f, R6 ;  /* 0x0000001fff067819 */ /* 0x000fe20000011406 */
[----:B------:R-:W-:-:S03]  /*17f0*/  IMAD.IADD R4, R4, 0x1, -R5 ;  /* 0x0000000104047824 */ /* 0x000fc600078e0a05 */
[----:B------:R-:W-:Y:S01]  /*1800*/  IADD3.X R13, R14, R6, R13, P0, P2 ;  /* 0x000000060e0d7210 */ /* 0x000fe200007e440d */
[----:B------:R-:W-:Y:S01]  /*1810*/  IMAD R6, R8, UR7, RZ ;  /* 0x0000000708067c24 */ /* 0x000fe2000f8e02ff */
[----:B------:R-:W-:-:S03]  /*1820*/  ISETP.GE.OR P1, PT, R3, R4, P1 ;  /* 0x000000040300720c */ /* 0x000fc60000f26670 */
[----:B------:R-:W-:Y:S02]  /*1830*/  IMAD R9, R9, UR6, R6 ;  /* 0x0000000609097c24 */ /* 0x000fe4000f8e0206 */
[----:B------:R-:W-:-:S05]  /*1840*/  IMAD.WIDE.U32 R12, R8, UR6, R12 ;  /* 0x00000006080c7c25 */ /* 0x000fca000f8e000c */
[----:B------:R-:W-:-:S03]  /*1850*/  IADD3 R11, R13, R9, RZ ;  /* 0x000000090d0b7210 */ /* 0x000fc60007ffe0ff */
[----:B------:R-:W-:Y:S05]  /*1860*/  @P1 BRA `(.L_x_2427) ;  /* 0x0000000000581947 */ /* 0x000fea0003800000 */
[----:B------:R-:W0:Y:S01]  /*1870*/  LDC.64 R8, c[0x0][0x2a8] ;  /* 0x0000aa00ff087b82 */ /* 0x000e220000000a00 */
[----:B------:R-:W-:Y:S01]  /*1880*/  SHF.R.S32.HI R6, RZ, 0x1f, R5 ;  /* 0x0000001fff067819 */ /* 0x000fe20000011405 */
[----:B------:R-:W-:Y:S01]  /*1890*/  ULDC.64 UR8, c[0x0][0x2b0] ;  /* 0x0000ac0000087ab9 */ /* 0x000fe20000000a00 */
[--C-:B------:R-:W-:Y:S02]  /*18a0*/  IADD3 R4, P0, P1, R10, R5, R3.reuse ;  /* 0x000000050a047210 */ /* 0x100fe4000791e003 */
[----:B------:R-:W-:Y:S02]  /*18b0*/  SHF.R.S32.HI R14, RZ, 0x1f, R10 ;  /* 0x0000001fff0e7819 */ /* 0x000fe4000001140a */
[----:B------:R-:W-:-:S04]  /*18c0*/  SHF.R.S32.HI R5, RZ, 0x1f, R3 ;  /* 0x0000001fff057819 */ /* 0x000fc80000011403 */
[----:B------:R-:W-:Y:S02]  /*18d0*/  IADD3.X R5, R14, R6, R5, P0, P1 ;  /* 0x000000060e057210 */ /* 0x000fe400007e2405 */
[----:B-----5:R-:W-:Y:S01]  /*18e0*/  FSETP.NEU.FTZ.AND P0, PT, R40, -INF , PT ;  /* 0xff8000002800780b */ /* 0x020fe20003f1d000 */
[C---:B0-----:R-:W-:Y:S02]  /*18f0*/  IMAD R6, R8.reuse, UR7, RZ ;  /* 0x0000000708067c24 */ /* 0x041fe4000f8e02ff */
[----:B------:R-:W-:-:S04]  /*1900*/  IMAD.WIDE.U32 R4, R8, UR6, R4 ;  /* 0x0000000608047c25 */ /* 0x000fc8000f8e0004 */
[----:B------:R-:W-:Y:S02]  /*1910*/  IMAD R9, R9, UR6, R6 ;  /* 0x0000000609097c24 */ /* 0x000fe4000f8e0206 */
[----:B------:R-:W-:Y:S02]  /*1920*/  IMAD R6, R41, UR8, RZ ;  /* 0x0000000829067c24 */ /* 0x000fe4000f8e02ff */
[----:B------:R-:W-:Y:S02]  /*1930*/  IMAD.IADD R5, R5, 0x1, R9 ;  /* 0x0000000105057824 */ /* 0x000fe400078e0209 */
[C---:B------:R-:W-:Y:S02]  /*1940*/  IMAD R9, R7.reuse, UR9, R6 ;  /* 0x0000000907097c24 */ /* 0x040fe4000f8e0206 */
[----:B------:R-:W-:Y:S01]  /*1950*/  FMUL.FTZ R6, R40, 1.4426950216293334961 ;  /* 0x3fb8aa3b28067820 */ /* 0x000fe20000410000 */
[----:B------:R-:W-:Y:S01]  /*1960*/  IMAD.WIDE.U32 R4, R7, UR8, R4 ;  /* 0x0000000807047c25 */ /* 0x000fe2000f8e0004 */
[----:B------:R-:W-:-:S03]  /*1970*/  ULDC.64 UR8, c[0x0][0x2a0] ;  /* 0x0000a80000087ab9 */ /* 0x000fc60000000a00 */
[----:B------:R-:W-:Y:S01]  /*1980*/  IMAD.IADD R5, R5, 0x1, R9 ;  /* 0x0000000105057824 */ /* 0x000fe200078e0209 */
[----:B------:R-:W-:-:S04]  /*1990*/  LEA R8, P1, R4, UR8, 0x2 ;  /* 0x0000000804087c11 */ /* 0x000fc8000f8210ff */
[----:B------:R-:W-:Y:S02]  /*19a0*/  LEA.HI.X R9, R4, UR9, R5, 0x2, P1 ;  /* 0x0000000904097c11 */ /* 0x000fe400088f1405 */
[----:B------:R-:W-:-:S05]  /*19b0*/  FSEL R5, R6, RZ, P0 ;  /* 0x000000ff06057208 */ /* 0x000fca0000000000 */
[----:B------:R0:W-:Y:S02]  /*19c0*/  STG.E desc[UR4][R8.64], R5 ;  /* 0x0000000508007986 */ /* 0x0001e4000c101904 */
.L_x_2427:
[----:B------:R-:W-:Y:S05]  /*19d0*/  BSYNC B0 ;  /* 0x0000000000007941 */ /* 0x000fea0003800000 */
.L_x_2426:
[----:B------:R-:W-:Y:S01]  /*19e0*/  ULDC.64 UR10, c[0x0][0x2e8] ;  /* 0x0000ba00000a7ab9 */ /* 0x000fe20000000a00 */
[----:B------:R-:W-:Y:S01]  /*19f0*/  ULDC.64 UR8, c[0x0][0x2d8] ;  /* 0x0000b60000087ab9 */ /* 0x000fe20000000a00 */
[----:B------:R-:W-:Y:S01]  /*1a00*/  MOV R10, R12 ;  /* 0x0000000c000a7202 */ /* 0x000fe20000000f00 */
[----:B------:R-:W-:Y:S01]  /*1a10*/  IMAD R6, R41, UR8, RZ ;  /* 0x0000000829067c24 */ /* 0x000fe2000f8e02ff */
[----:B------:R-:W-:-:S03]  /*1a20*/  ISETP.NE.U32.AND P0, PT, RZ, UR10, PT ;  /* 0x0000000aff007c0c */ /* 0x000fc6000bf05070 */
[----:B0-----:R-:W-:Y:S01]  /*1a30*/  IMAD.WIDE.U32 R4, R7, UR8, R10 ;  /* 0x0000000807047c25 */ /* 0x001fe2000f8e000a */
[----:B------:R-:W-:-:S03]  /*1a40*/  ISETP.NE.AND.EX P0, PT, RZ, UR11, PT, P0 ;  /* 0x0000000bff007c0c */ /* 0x000fc6000bf05300 */
[----:B------:R-:W-:Y:S01]  /*1a50*/  IMAD R7, R7, UR9, R6 ;  /* 0x0000000907077c24 */ /* 0x000fe2000f8e0206 */
[----:B------:R-:W-:Y:S01]  /*1a60*/  ISETP.NE.OR P0, PT, R3, RZ, !P0 ;  /* 0x000000ff0300720c */ /* 0x000fe20004705670 */
[----:B------:R-:W-:Y:S02]  /*1a70*/  ULDC.64 UR8, c[0x0][0x2b8] ;  /* 0x0000ae0000087ab9 */ /* 0x000fe40000000a00 */
[----:B------:R-:W-:Y:S01]  /*1a80*/  IMAD.IADD R5, R5, 0x1, R7 ;  /* 0x0000000105057824 */ /* 0x000fe200078e0207 */
[----:B------:R-:W-:-:S04]  /*1a90*/  LEA R6, P1, R4, UR8, 0x2 ;  /* 0x0000000804067c11 */ /* 0x000fc8000f8210ff */
[----:B------:R-:W-:-:S05]  /*1aa0*/  LEA.HI.X R7, R4, UR9, R5, 0x2, P1 ;  /* 0x0000000904077c11 */ /* 0x000fca00088f1405 */
        /* <DEDUP_REMOVED lines=9> */
[----:B------:R-:W1:Y:S08]  /*1b40*/  LDC R3, c[0x0][0x2e0] ;  /* 0x0000b800ff037b82 */ /* 0x000e700000000800 */
[----:B0-----:R-:W0:Y:S08]  /*1b50*/  LDC R7, c[0x0][0x220] ;  /* 0x00008800ff077b82 */ /* 0x001e300000000800 */
[----:B------:R-:W2:Y:S01]  /*1b60*/  LDC.64 R4, c[0x0][0x2e8] ;  /* 0x0000ba00ff047b82 */ /* 0x000ea20000000a00 */
[----:B-1----:R-:W-:-:S04]  /*1b70*/  IMAD R0, R2, R3, R0 ;  /* 0x0000000302007224 */ /* 0x002fc800078e0200 */
[----:B0-----:R-:W-:-:S04]  /*1b80*/  IMAD R3, R0, R7, UR6 ;  /* 0x0000000600037e24 */ /* 0x001fc8000f8e0207 */
[----:B--2---:R-:W-:-:S05]  /*1b90*/  IMAD.WIDE R2, R3, 0x4, R4 ;  /* 0x0000000403027825 */ /* 0x004fca00078e0204 */
[----:B------:R-:W-:Y:S01]  /*1ba0*/  STG.E desc[UR4][R2.64], RZ ;  /* 0x000000ff02007986 */ /* 0x000fe2000c101904 */
[----:B------:R-:W-:Y:S05]  /*1bb0*/  EXIT ;  /* 0x000000000000794d */ /* 0x000fea0003800000 */
.L_x_2428:
        /* <DEDUP_REMOVED lines=12> */
.L_x_3736:


//--------------------- .text._ZN7cutlass13device_kernelIN5flash11enable_sm90INS1_16FlashAttnBwdSm90INS1_25CollectiveMainloopBwdSm90ILi2ELi2ELi2EN4cute5tupleIJNS5_1CILi1EEES8_S8_EEENS6_IJNS7_ILi96EEENS7_ILi128EEENS7_ILi64EEEEEENS_10bfloat16_tEfNS_4arch4Sm90ELb1ELb0ELb1ELb0ELb0ELb1ELb0ELb1ELi2ELi1ELi2ELi2ELb0EEENS1_21CollectiveEpilogueBwdISD_SE_SG_Li256ELb0ELb0ELi1EEENS1_25SingleTileBwdLPTSchedulerILb0ELi128ELb0EEEEEEEEEvNT_6ParamsE --------------------------
	.section	.text._ZN7cutlass13device_kernelIN5flash11enable_sm90INS1_16FlashAttnBwdSm90INS1_25CollectiveMainloopBwdSm90ILi2ELi2ELi2EN4cute5tupleIJNS5_1CILi1EEES8_S8_EEENS6_IJNS7_ILi96EEENS7_ILi128EEENS7_ILi64EEEEEENS_10bfloat16_tEfNS_4arch4Sm90ELb1ELb0ELb1ELb0ELb0ELb1ELb0ELb1ELi2ELi1ELi2ELi2ELb0EEENS1_21CollectiveEpilogueBwdISD_SE_SG_Li256ELb0ELb0ELi1EEENS1_25SingleTileBwdLPTSchedulerILb0ELi128ELb0EEEEEEEEEvNT_6ParamsE,"ax",@progbits
	.align	128
.text._ZN7cutlass13device_kernelIN5flash11enable_sm90INS1_16FlashAttnBwdSm90INS1_25CollectiveMainloopBwdSm90ILi2ELi2ELi2EN4cute5tupleIJNS5_1CILi1EEES8_S8_EEENS6_IJNS7_ILi96EEENS7_ILi128EEENS7_ILi64EEEEEENS_10bfloat16_tEfNS_4arch4Sm90ELb1ELb0ELb1ELb0ELb0ELb1ELb0ELb1ELi2ELi1ELi2ELi2ELb0EEENS1_21CollectiveEpilogueBwdISD_SE_SG_Li256ELb0ELb0ELi1EEENS1_25SingleTileBwdLPTSchedulerILb0ELi128ELb0EEEEEEEEEvNT_6ParamsE:
        .type           _ZN7cutlass13device_kernelIN5flash11enable_sm90INS1_16FlashAttnBwdSm90INS1_25CollectiveMainloopBwdSm90ILi2ELi2ELi2EN4cute5tupleIJNS5_1CILi1EEES8_S8_EEENS6_IJNS7_ILi96EEENS7_ILi128EEENS7_ILi64EEEEEENS_10bfloat16_tEfNS_4arch4Sm90ELb1ELb0ELb1ELb0ELb0ELb1ELb0ELb1ELi2ELi1ELi2ELi2ELb0EEENS1_21CollectiveEpilogueBwdISD_SE_SG_Li256ELb0ELb0ELi1EEENS1_25SingleTileBwdLPTSchedulerILb0ELi128ELb0EEEEEEEEEvNT_6ParamsE,@function
        .size           _ZN7cutlass13device_kernelIN5flash11enable_sm90INS1_16FlashAttnBwdSm90INS1_25CollectiveMainloopBwdSm90ILi2ELi2ELi2EN4cute5tupleIJNS5_1CILi1EEES8_S8_EEENS6_IJNS7_ILi96EEENS7_ILi128EEENS7_ILi64EEEEEENS_10bfloat16_tEfNS_4arch4Sm90ELb1ELb0ELb1ELb0ELb0ELb1ELb0ELb1ELi2ELi1ELi2ELi2ELb0EEENS1_21CollectiveEpilogueBwdISD_SE_SG_Li256ELb0ELb0ELi1EEENS1_25SingleTileBwdLPTSchedulerILb0ELi128ELb0EEEEEEEEEvNT_6ParamsE,(.L_x_3737 - _ZN7cutlass13device_kernelIN5flash11enable_sm90INS1_16FlashAttnBwdSm90INS1_25CollectiveMainloopBwdSm90ILi2ELi2ELi2EN4cute5tupleIJNS5_1CILi1EEES8_S8_EEENS6_IJNS7_ILi96EEENS7_ILi128EEENS7_ILi64EEEEEENS_10bfloat16_tEfNS_4arch4Sm90ELb1ELb0ELb1ELb0ELb0ELb1ELb0ELb1ELi2ELi1ELi2ELi2ELb0EEENS1_21CollectiveEpilogueBwdISD_SE_SG_Li256ELb0ELb0ELi1EEENS1_25SingleTileBwdLPTSchedulerILb0ELi128ELb0EEEEEEEEEvNT_6ParamsE)
        .other          _ZN7cutlass13device_kernelIN5flash11enable_sm90INS1_16FlashAttnBwdSm90INS1_25CollectiveMainloopBwdSm90ILi2ELi2ELi2EN4cute5tupleIJNS5_1CILi1EEES8_S8_EEENS6_IJNS7_ILi96EEENS7_ILi128EEENS7_ILi64EEEEEENS_10bfloat16_tEfNS_4arch4Sm90ELb1ELb0ELb1ELb0ELb0ELb1ELb0ELb1ELi2ELi1ELi2ELi2ELb0EEENS1_21CollectiveEpilogueBwdISD_SE_SG_Li256ELb0ELb0ELi1EEENS1_25SingleTileBwdLPTSchedulerILb0ELi128ELb0EEEEEEEEEvNT_6ParamsE,@"STO_CUDA_ENTRY STV_DEFAULT"
_ZN7cutlass13device_kernelIN5flash11enable_sm90INS1_16FlashAttnBwdSm90INS1_25CollectiveMainloopBwdSm90ILi2ELi2ELi2EN4cute5tupleIJNS5_1CILi1EEES8_S8_EEENS6_IJNS7_ILi96EEENS7_ILi128EEENS7_ILi64EEEEEENS_10bfloat16_tEfNS_4arch4Sm90ELb1ELb0ELb1ELb0ELb0ELb1ELb0ELb1ELi2ELi1ELi2ELi2ELb0EEENS1_21CollectiveEpilogueBwdISD_SE_SG_Li256ELb0ELb0ELi1EEENS1_25SingleTileBwdLPTSchedulerILb0ELi128ELb0EEEEEEEEEvNT_6ParamsE:
        /* <DEDUP_REMOVED lines=29> */
.L_x_2430:
[----:B------:R-:W-:Y:S05]  /*01d0*/  BSYNC B0 ;  /* 0x0000000000007941 */ /* 0x000fea0003800000 */
.L_x_2429:
        /* <DEDUP_REMOVED lines=34> */
.L_x_2431:
        /* <DEDUP_REMOVED lines=22> */
.L_x_2432:
[----:B---3--:R-:W-:Y:S01]  /*0560*/  ISETP.NE.AND P0, PT, R2, RZ, PT ;  /* 0x000000ff0200720c */ /* 0x008fe20003f05270 */
[----:B------:R-:W-:Y:S01]  /*0570*/  IMAD.MOV.U32 R2, RZ, RZ, 0x1 ;  /* 0x00000001ff027424 */ /* 0x000fe200078e00ff */
[----:B------:R-:W-:Y:S01]  /*0580*/  NOP ;  /* 0x0000000000007918 */ /* 0x000fe20000000000 */
[----:B------:R-:W-:Y:S03]  /*0590*/  BSSY B6, `(.L_x_2433) ;  /* 0x0000db8000067945 */ /* 0x000fe60003800000 */
[----:B------:R-:W-:-:S05]  /*05a0*/  SEL R2, R2, 0x2, !P0 ;  /* 0x0000000202027807 */ /* 0x000fca0004000000 */
[----:B------:R3:W-:Y:S01]  /*05b0*/  STL [R1+0xc], R2 ;  /* 0x00000c0201007387 */ /* 0x0007e20000100800 */
[----:B-12-4-:R-:W-:Y:S06]  /*05c0*/  BAR.SYNC.DEFER_BLOCKING 0x0 ;  /* 0x0000000000007b1d */ /* 0x016fec0000010000 */
[----:B------:R-:W-:Y:S05]  /*05d0*/  @!P0 BRA `(.L_x_2434) ;  /* 0x000000ac00608947 */ /* 0x000fea0003800000 */
.L_x_2435:
[----:B------:R-:W-:-:S08]  /*05e0*/  NOP ;  /* 0x0000000000007918 */ /* 0x000fd00000000000 */
[----:B------:R-:W1:Y:S02]  /*05f0*/  USETMAXREG.TRY_ALLOC.CTAPOOL UP0, 0xf0 ;  /* 0x000000f0000079c8 */ /* 0x000e640008000600 */
[----:B-1----:R-:W-:-:S13]  /*0600*/  PLOP3.LUT P0, PT, PT, PT, UP0, 0x80, 0x0 ;  /* 0x000000000000781c */ /* 0x002fda0003f0f008 */
[----:B------:R-:W-:Y:S05]  /*0610*/  @!P0 BRA `(.L_x_2435) ;  /* 0xfffffffc00f08947 */ /* 0x000fea000383ffff */
[----:B------:R-:W-:Y:S01]  /*0620*/  LOP3.LUT R0, R0, 0x3, RZ, 0xc0, !PT ;  /* 0x0000000300007812 */ /* 0x000fe200078ec0ff */
[----:B---3--:R-:W1:Y:S01]  /*0630*/  S2R R2, SR_TID.X ;  /* 0x0000000000027919 */ /* 0x008e620000002100 */
[----:B------:R-:W2:Y:S01]  /*0640*/  S2UR UR7, SR_CTAID.X ;  /* 0x00000000000779c3 */ /* 0x000ea20000002500 */
[----:B------:R-:W-:Y:S02]  /*0650*/  ULDC UR8, c[0x0][0xb50] ;  /* 0x0002d40000087ab9 */ /* 0x000fe40000000800 */
[----:B------:R-:W-:Y:S01]  /*0660*/  UISETP.NE.AND UP0, UPT, UR8, 0x1, UPT ;  /* 0x000000010800788c */ /* 0x000fe2000bf05270 */
[----:B------:R-:W3:Y:S04]  /*0670*/  SHFL.IDX PT, R0, R0, RZ, 0x1f ;  /* 0x00001fff00007589 */ /* 0x000ee800000e0000 */
[----:B------:R-:W4:Y:S06]  /*0680*/  LDC R3, c[0x0][0xb68] ;  /* 0x0002da00ff037b82 */ /* 0x000f2c0000000800 */
[----:B------:R-:W-:Y:S01]  /*0690*/  @UP0 ULDC UR4, c[0x0][0xb54] ;  /* 0x0002d50000040ab9 */ /* 0x000fe20000000800 */
[----:B------:R-:W-:Y:S01]  /*06a0*/  @UP0 ULDC UR9, c[0x0][0xb58] ;  /* 0x0002d60000090ab9 */ /* 0x000fe20000000800 */
[----:B--2---:R-:W-:-:S02]  /*06b0*/  UIMAD.WIDE.U32 UR4, UR7, UR4, URZ ;  /* 0x00000004070472a5 */ /* 0x004fc4000f8e003f */
[----:B------:R-:W-:Y:S01]  /*06c0*/  UMOV UR6, UR7 ;  /* 0x0000000700067c82 */ /* 0x000fe20008000000 */
[----:B---3--:R-:W-:Y:S01]  /*06d0*/  ISETP.NE.AND P0, PT, R0, RZ, PT ;  /* 0x000000ff0000720c */ /* 0x008fe20003f05270 */
[----:B------:R-:W-:Y:S01]  /*06e0*/  @UP0 USHF.R.U32.HI UR6, URZ, UR9, UR5 ;  /* 0x000000093f060299 */ /* 0x000fe20008011605 */
[----:B-1----:R-:W-:-:S03]  /*06f0*/  SHF.R.U32.HI R2, RZ, 0x7, R2 ;  /* 0x00000007ff027819 */ /* 0x002fc60000011602 */
[----:B------:R-:W-:-:S04]  /*0700*/  UIADD3 UR4, -UR6, URZ, URZ ;  /* 0x0000003f06047290 */ /* 0x000fc8000fffe13f */
[----:B------:R-:W-:-:S04]  /*0710*/  UIMAD UR10, UR8, UR4, UR7 ;  /* 0x00000004080a72a4 */ /* 0x000fc8000f8e0207 */
[----:B------:R-:W-:-:S05]  /*0720*/  @!P0 IADD3 R2, R2, 0x9, RZ ;  /* 0x0000000902028810 */ /* 0x000fca0007ffe0ff */
[----:B------:R1:W-:Y:S06]  /*0730*/  @!P0 BAR.ARV R2, 0xa0 ;  /* 0x000280020000851d */ /* 0x0003ec0000002000 */
[----:B----4-:R-:W-:-:S13]  /*0740*/  ISETP.LE.AND P0, PT, R3, UR6, PT ;  /* 0x0000000603007c0c */ /* 0x010fda000bf03270 */
[----:B-1----:R-:W-:Y:S05]  /*0750*/  @!P0 BRA `(.L_x_2436) ;  /* 0x0000000000208947 */ /* 0x002fea0003800000 */
[----:B------:R-:W-:Y:S01]  /*0760*/  ULDC UR7, c[0x0][0xb5c] ;  /* 0x0002d70000077ab9 */ /* 0x000fe20000000800 */
[----:B------:R-:W-:Y:S01]  /*0770*/  UMOV UR36, UR10 ;  /* 0x0000000a00247c82 */ /* 0x000fe20008000000 */
[----:B------:R-:W-:-:S11]  /*0780*/  UISETP.NE.AND UP0, UPT, UR7, 0x1, UPT ;  /* 0x000000010700788c */ /* 0x000fd6000bf05270 */
[----:B------:R-:W-:Y:S02]  /*0790*/  @UP0 ULDC.64 UR8, c[0x0][0xb60] ;  /* 0x0002d80000080ab9 */ /* 0x000fe40000000a00 */
[----:B------:R-:W-:-:S04]  /*07a0*/  UIMAD.WIDE.U32 UR4, UR10, UR8, URZ ;  /* 0x000000080a0472a5 */ /* 0x000fc8000f8e003f */
[----:B------:R-:W-:-:S04]  /*07b0*/  @UP0 USHF.R.U32.HI UR36, URZ, UR9, UR5 ;  /* 0x000000093f240299 */ /* 0x000fc80008011605 */
[----:B------:R-:W-:Y:S01]  /*07c0*/  UIMAD UR4, UR36, UR7, URZ ;  /* 0x00000007240472a4 */ /* 0x000fe2000f8e023f */
[----:B------:R-:W-:Y:S11]  /*07d0*/  BRA `(.L_x_2437) ;  /* 0x00000000001c7947 */ /* 0x000ff60003800000 */
.L_x_2436:
[----:B------:R-:W-:Y:S01]  /*07e0*/  ULDC UR7, c[0x0][0xb44] ;  /* 0x0002d10000077ab9 */ /* 0x000fe20000000800 */
[----:B------:R-:W-:Y:S01]  /*07f0*/  UMOV UR36, UR10 ;  /* 0x0000000a00247c82 */ /* 0x000fe20008000000 */
[----:B------:R-:W-:-:S11]  /*0800*/  UISETP.NE.AND UP0, UPT, UR7, 0x1, UPT ;  /* 0x000000010700788c */ /* 0x000fd6000bf05270 */
[----:B------:R-:W-:Y:S02]  /*0810*/  @UP0 ULDC.64 UR8, c[0x0][0xb48] ;  /* 0x0002d20000080ab9 */ /* 0x000fe40000000a00 */
[----:B------:R-:W-:-:S04]  /*0820*/  UIMAD.WIDE.U32 UR4, UR10, UR8, URZ ;  /* 0x000000080a0472a5 */ /* 0x000fc8000f8e003f */
[----:B------:R-:W-:-:S04]  /*0830*/  @UP0 USHF.R.U32.HI UR36, URZ, UR9, UR5 ;  /* 0x000000093f240299 */ /* 0x000fc80008011605 */
[----:B------:R-:W-:-:S12]  /*0840*/  UIMAD UR4, UR36, UR7, URZ ;  /* 0x00000007240472a4 */ /* 0x000fd8000f8e023f */
.L_x_2437:
[----:B------:R-:W-:Y:S01]  /*0850*/  ULDC UR43, c[0x0][0xb38] ;  /* 0x0002ce00002b7ab9 */ /* 0x000fe20000000800 */
[----:B------:R-:W-:Y:S02]  /*0860*/  UIADD3 UR4, UR10, -UR4, URZ ;  /* 0x800000040a047290 */ /* 0x000fe4000fffe03f */
[----:B------:R-:W-:Y:S01]  /*0870*/  UISETP.NE.AND UP0, UPT, UR43, 0x1, UPT ;  /* 0x000000012b00788c */ /* 0x000fe2000bf05270 */
[----:B------:R-:W-:Y:S02]  /*0880*/  ULDC UR5, c[0x0][0xb44] ;  /* 0x0002d10000057ab9 */ /* 0x000fe40000000800 */
[----:B------:R-:W-:-:S08]  /*0890*/  UIMAD UR6, UR6, UR5, UR4 ;  /* 0x00000005060672a4 */ /* 0x000fd0000f8e0204 */
[----:B------:R-:W-:Y:S01]  /*08a0*/  @UP0 ULDC UR4, c[0x0][0xb3c] ;  /* 0x0002cf0000040ab9 */ /* 0x000fe20000000800 */
[----:B------:R-:W-:Y:S01]  /*08b0*/  @UP0 ULDC UR7, c[0x0][0xb40] ;  /* 0x0002d00000070ab9 */ /* 0x000fe20000000800 */
[----:B------:R-:W-:Y:S02]  /*08c0*/  UIMAD.WIDE.U32 UR4, UR6, UR4, URZ ;  /* 0x00000004060472a5 */ /* 0x000fe4000f8e003f */
[----:B------:R-:W-:Y:S02]  /*08d0*/  UMOV UR44, UR6 ;  /* 0x00000006002c7c82 */ /* 0x000fe40008000000 */
[----:B------:R-:W-:-:S04]  /*08e0*/  @UP0 USHF.R.U32.HI UR44, URZ, UR7, UR5 ;  /* 0x000000073f2c0299 */ /* 0x000fc80008011605 */
[----:B------:R-:W-:Y:S02]  /*08f0*/  UIADD3 UR4, -UR44, URZ, URZ ;  /* 0x0000003f2c047290 */ /* 0x000fe4000fffe13f */
[----:B------:R-:W-:Y:S02]  /*0900*/  ISETP.LE.AND P0, PT, RZ, UR44, PT ;  /* 0x0000002cff007c0c */ /* 0x000fe4000bf03270 */
[----:B------:R-:W-:-:S11]  /*0910*/  UIMAD UR43, UR43, UR4, UR6 ;  /* 0x000000042b2b72a4 */ /* 0x000fd6000f8e0206 */
[----:B------:R-:W-:Y:S05]  /*0920*/  @!P0 BRA `(.L_x_2438) ;  /* 0x000000d400f88947 */ /* 0x000fea0003800000 */
[----:B------:R-:W-:Y:S01]  /*0930*/  ULDC UR5, c[0x0][0x280] ;  /* 0x0000a00000057ab9 */ /* 0x000fe20000000800 */
[----:B------:R-:W-:Y:S01]  /*0940*/  ULDC UR6, c[0x0][0x290] ;  /* 0x0000a40000067ab9 */ /* 0x000fe20000000800 */
[----:B------:R-:W-:Y:S01]  /*0950*/  ULEA UR4, UR36, UR5, 0x7 ;  /* 0x0000000524047291 */ /* 0x000fe2000f8e383f */
[----:B------:R-:W-:Y:S01]  /*0960*/  PLOP3.LUT P0, PT, PT, PT, PT, 0x80, 0x0 ;  /* 0x000000000000781c */ /* 0x000fe20003f0f070 */
[----:B------:R-:W-:Y:S01]  /*0970*/  ULDC UR7, c[0x0][0x74c] ;  /* 0x0001d30000077ab9 */ /* 0x000fe20000000800 */
[----:B------:R-:W-:Y:S01]  /*0980*/  CS2R R150, SRZ ;  /* 0x0000000000967805 */ /* 0x000fe2000001ff00 */
[----:B------:R-:W-:Y:S01]  /*0990*/  UIADD3 UR6, -UR7, UR4, -UR6 ;  /* 0x0000000407067290 */ /* 0x000fe2000fffe906 */
[----:B------:R-:W-:Y:S01]  /*09a0*/  CS2R R148, SRZ ;  /* 0x0000000000947805 */ /* 0x000fe2000001ff00 */
[----:B------:R-:W-:Y:S01]  /*09b0*/  UIADD3 UR4, UR5, 0x5f, URZ ;  /* 0x0000005f05047890 */ /* 0x000fe2000fffe03f */
[----:B------:R-:W-:Y:S01]  /*09c0*/  CS2R R146, SRZ ;  /* 0x0000000000927805 */ /* 0x000fe2000001ff00 */
[----:B------:R-:W-:Y:S01]  /*09d0*/  UIMAD.WIDE UR6, UR6, 0x2aaaaaab, URZ ;  /* 0x2aaaaaab060678a5 */ /* 0x000fe2000f8e023f */
[----:B------:R-:W-:Y:S01]  /*09e0*/  CS2R R144, SRZ ;  /* 0x0000000000907805 */ /* 0x000fe2000001ff00 */
[----:B------:R-:W-:Y:S01]  /*09f0*/  UIMAD.WIDE UR4, UR4, 0x2aaaaaab, URZ ;  /* 0x2aaaaaab040478a5 */ /* 0x000fe2000f8e023f */
[----:B------:R-:W-:Y:S01]  /*0a00*/  CS2R R142, SRZ ;  /* 0x00000000008e7805 */ /* 0x000fe2000001ff00 */
[----:B------:R-:W-:Y:S01]  /*0a10*/  USHF.R.U32.HI UR6, URZ, 0x1f, UR7 ;  /* 0x0000001f3f067899 */ /* 0x000fe20008011607 */
[----:B------:R-:W-:Y:S01]  /*0a20*/  CS2R R140, SRZ ;  /* 0x00000000008c7805 */ /* 0x000fe2000001ff00 */
[----:B------:R-:W-:Y:S01]  /*0a30*/  USHF.R.U32.HI UR37, URZ, 0x1f, UR5 ;  /* 0x0000001f3f257899 */ /* 0x000fe20008011605 */
[----:B------:R-:W-:Y:S01]  /*0a40*/  CS2R R138, SRZ ;  /* 0x00000000008a7805 */ /* 0x000fe2000001ff00 */
[----:B------:R-:W-:Y:S01]  /*0a50*/  ULEA.HI.SX32 UR6, UR7, UR6, 0x1c ;  /* 0x0000000607067291 */ /* 0x000fe2000f8fe23f */
[----:B------:R-:W-:Y:S01]  /*0a60*/  CS2R R136, SRZ ;  /* 0x0000000000887805 */ /* 0x000fe2000001ff00 */
[----:B------:R-:W-:Y:S01]  /*0a70*/  ULEA.HI.SX32 UR37, UR5, UR37, 0x1c ;  /* 0x0000002505257291 */ /* 0x000fe2000f8fe23f */
[----:B------:R-:W-:-:S02]  /*0a80*/  CS2R R134, SRZ ;  /* 0x0000000000867805 */ /* 0x000fc4000001ff00 */
[----:B------:R-:W-:Y:S02]  /*0a90*/  CS2R R132, SRZ ;  /* 0x0000000000847805 */ /* 0x000fe4000001ff00 */
[----:B------:R-:W-:Y:S02]  /*0aa0*/  CS2R R130, SRZ ;  /* 0x0000000000827805 */ /* 0x000fe4000001ff00 */
[----:B------:R-:W-:Y:S02]  /*0ab0*/  VIMNMX R16, RZ, UR6, !PT ;  /* 0x00000006ff107c48 */ /* 0x000fe4000ffe0100 */
[----:B------:R-:W-:Y:S02]  /*0ac0*/  CS2R R128, SRZ ;  /* 0x0000000000807805 */ /* 0x000fe4000001ff00 */
[----:B------:R-:W-:Y:S02]  /*0ad0*/  CS2R R126, SRZ ;  /* 0x00000000007e7805 */ /* 0x000fe4000001ff00 */
[----:B------:R-:W-:-:S02]  /*0ae0*/  CS2R R124, SRZ ;  /* 0x00000000007c7805 */ /* 0x000fc4000001ff00 */
[----:B------:R-:W-:Y:S02]  /*0af0*/  ISETP.LT.AND P1, PT, R16, UR37, PT ;  /* 0x0000002510007c0c */ /* 0x000fe4000bf21270 */
        /* <DEDUP_REMOVED lines=18> */
[----:B------:R-:W-:Y:S06]  /*0c20*/  @!P1 BRA `(.L_x_2439) ;  /* 0x0000009000009947 */ /* 0x000fec0003800000 */
        /* <DEDUP_REMOVED lines=21> */
.L_x_2441:
        /* <DEDUP_REMOVED lines=15> */
.L_x_2440:
        /* <DEDUP_REMOVED lines=22> */
.L_x_2443:
        /* <DEDUP_REMOVED lines=15> */
.L_x_2442:
[----:B------:R-:W-:Y:S01]  /*10c0*/  SHF.R.S32.HI R7, RZ, 0x1f, R18 ;  /* 0x0000001fff077819 */ /* 0x000fe20000011412 */
[----:B------:R-:W-:-:S03]  /*10d0*/  UMOV UR4, 0xffffffff ;  /* 0xffffffff00047882 */ /* 0x000fc60000000000 */
[----:B------:R-:W-:-:S04]  /*10e0*/  LEA.HI R0, R7, R18, RZ, 0x7 ;  /* 0x0000001207007211 */ /* 0x000fc800078f38ff */
[----:B------:R-:W-:Y:S01]  /*10f0*/  SHF.R.S32.HI R13, RZ, 0x7, R0 ;  /* 0x00000007ff0d7819 */ /* 0x000fe20000011400 */
[----:B------:R-:W-:Y:S06]  /*1100*/  BRA.DIV UR4, `(.L_x_2444) ;  /* 0x000000d204087947 */ /* 0x000fec000b800000 */
[----:B------:R1:W2:Y:S02]  /*1110*/  SHFL.IDX PT, R14, R13, RZ, 0x1f ;  /* 0x00001fff0d0e7589 */ /* 0x0002a400000e0000 */
.L_x_2547:
[----:B------:R-:W-:Y:S01]  /*1120*/  SHF.L.U32 R2, RZ, 0x1f, RZ ;  /* 0x0000001fff027819 */ /* 0x000fe200000006ff */
[----:B------:R-:W3:Y:S01]  /*1130*/  LDC R10, c[0x0][0x74c] ;  /* 0x0001d300ff0a7b82 */ /* 0x000ee20000000800 */
[----:B------:R-:W-:Y:S02]  /*1140*/  SHF.L.U32 R3, R18, 0x6, RZ ;  /* 0x0000000612037819 */ /* 0x000fe400000006ff */
[----:B------:R-:W4:Y:S02]  /*1150*/  SYNCS.PHASECHK.TRANS64.TRYWAIT P0, [R17+URZ+0x26800], R2 ;  /* 0x02680002110075a7 */ /* 0x000f24000800017f */
[----:B----4-:R-:W-:Y:S05]  /*1160*/  @P0 BRA `(.L_x_2445) ;  /* 0x0000000000080947 */ /* 0x010fea0003800000 */
[----:B------:R-:W4:Y:S02]  /*1170*/  SYNCS.PHASECHK.TRANS64.TRYWAIT P0, [R17+URZ+0x26800], R2 ;  /* 0x02680002110075a7 */ /* 0x000f24000800017f */
[----:B----4-:R-:W-:Y:S05]  /*1180*/  @!P0 BRA `(.L_x_2446) ;  /* 0x000000d000048947 */ /* 0x010fea0003800000 */
.L_x_2445:
[CC--:B------:R-:W-:Y:S01]  /*1190*/  LEA.HI R8, R7.reuse, R18.reuse, RZ, 0x5 ;  /* 0x0000001207087211 */ /* 0x0c0fe200078f28ff */
[----:B------:R-:W-:Y:S01]  /*11a0*/  ULDC UR4, c[0x0][0x280] ;  /* 0x0000a00000047ab9 */ /* 0x000fe20000000800 */
[----:B------:R-:W-:Y:S01]  /*11b0*/  ULDC UR5, c[0x0][0x290] ;  /* 0x0000a40000057ab9 */ /* 0x000fe20000000800 */
[----:B------:R-:W-:Y:S01]  /*11c0*/  LEA.HI R5, R7, R18, RZ, 0x4 ;  /* 0x0000001207057211 */ /* 0x000fe200078f20ff */
[----:B------:R-:W-:Y:S01]  /*11d0*/  UIADD3 UR4, -UR5, 0x7f, UR4 ;  /* 0x0000007f05047890 */ /* 0x000fe2000fffe104 */
[----:B----4-:R-:W-:Y:S02]  /*11e0*/  SHF.R.S32.HI R2, RZ, 0x5, R8 ;  /* 0x00000005ff027819 */ /* 0x010fe40000011408 */
[----:B------:R-:W-:Y:S02]  /*11f0*/  CS2R R150, SRZ ;  /* 0x0000000000967805 */ /* 0x000fe4000001ff00 */
[----:B------:R-:W-:Y:S01]  /*1200*/  SHF.R.S32.HI R6, RZ, 0x4, R5 ;  /* 0x00000004ff067819 */ /* 0x000fe20000011405 */
[----:B------:R-:W-:Y:S01]  /*1210*/  ULEA UR4, UR36, UR4, 0x7 ;  /* 0x0000000424047291 */ /* 0x000fe2000f8e383f */
[----:B------:R-:W-:Y:S01]  /*1220*/  LOP3.LUT R3, R3, 0x1c0, RZ, 0xc0, !PT ;  /* 0x000001c003037812 */ /* 0x000fe200078ec0ff */
[----:B------:R-:W-:Y:S01]  /*1230*/  IMAD.SHL.U32 R4, R2, 0x10, RZ ;  /* 0x0000001002047824 */ /* 0x000fe200078e00ff */
[----:B------:R-:W-:-:S02]  /*1240*/  LEA.HI R9, R5, R6, RZ, 0x1 ;  /* 0x0000000605097211 */ /* 0x000fc400078f08ff */
[----:B------:R-:W-:Y:S02]  /*1250*/  CS2R R148, SRZ ;  /* 0x0000000000947805 */ /* 0x000fe4000001ff00 */
[----:B------:R-:W-:Y:S02]  /*1260*/  LEA.HI R2, R7, R18, RZ, 0x3 ;  /* 0x0000001207027211 */ /* 0x000fe400078f18ff */
[----:B------:R-:W-:Y:S02]  /*1270*/  CS2R R146, SRZ ;  /* 0x0000000000927805 */ /* 0x000fe4000001ff00 */
[----:B------:R-:W-:Y:S02]  /*1280*/  LOP3.LUT R5, R3, 0x30, R4, 0xf8, !PT ;  /* 0x0000003003057812 */ /* 0x000fe400078ef804 */
[----:B------:R-:W-:Y:S02]  /*1290*/  CS2R R144, SRZ ;  /* 0x0000000000907805 */ /* 0x000fe4000001ff00 */
[----:B---3--:R-:W-:-:S02]  /*12a0*/  IADD3 R4, -R10, UR4, RZ ;  /* 0x000000040a047c10 */ /* 0x008fc4000fffe1ff */
[----:B------:R-:W-:Y:S02]  /*12b0*/  CS2R R142, SRZ ;  /* 0x00000000008e7805 */ /* 0x000fe4000001ff00 */
[----:B------:R-:W-:Y:S02]  /*12c0*/  LOP3.LUT R5, R5, 0x8, R2, 0xf8, !PT ;  /* 0x0000000805057812 */ /* 0x000fe400078ef802 */
[----:B------:R-:W-:Y:S02]  /*12d0*/  CS2R R140, SRZ ;  /* 0x00000000008c7805 */ /* 0x000fe4000001ff00 */
[----:B--2---:R-:W-:Y:S01]  /*12e0*/  LEA.HI R2, R14, R14, RZ, 0x1 ;  /* 0x0000000e0e027211 */ /* 0x004fe200078f08ff */
[----:B------:R-:W-:Y:S01]  /*12f0*/  IMAD.HI R10, R4, 0x2aaaaaab, RZ ;  /* 0x2aaaaaab040a7827 */ /* 0x000fe200078e02ff */
[----:B------:R-:W-:Y:S02]  /*1300*/  SHF.R.U32.HI R4, RZ, 0x3, R3 ;  /* 0x00000003ff047819 */ /* 0x000fe40000011603 */
[----:B------:R-:W-:-:S02]  /*1310*/  CS2R R138, SRZ ;  /* 0x00000000008a7805 */ /* 0x000fc4000001ff00 */
[----:B------:R-:W-:Y:S02]  /*1320*/  LOP3.LUT R9, R9, 0x7ffffe, RZ, 0xc0, !PT ;  /* 0x007ffffe09097812 */ /* 0x000fe400078ec0ff */
[----:B------:R-:W-:Y:S02]  /*1330*/  CS2R R136, SRZ ;  /* 0x0000000000887805 */ /* 0x000fe4000001ff00 */
[----:B------:R-:W-:Y:S02]  /*1340*/  SHF.R.U32.HI R3, RZ, 0x1f, R10 ;  /* 0x0000001fff037819 */ /* 0x000fe4000001160a */
[----:B------:R-:W-:Y:S02]  /*1350*/  CS2R R134, SRZ ;  /* 0x0000000000867805 */ /* 0x000fe4000001ff00 */
[----:B------:R-:W-:Y:S01]  /*1360*/  LOP3.LUT R4, R5, R4, RZ, 0x3c, !PT ;  /* 0x0000000405047212 */ /* 0x000fe200078e3cff */
[----:B------:R-:W-:Y:S01]  /*1370*/  IMAD.IADD R6, R6, 0x1, -R9 ;  /* 0x0000000106067824 */ /* 0x000fe200078e0a09 */
[----:B------:R-:W-:-:S02]  /*1380*/  LOP3.LUT R5, R2, 0xfffffffe, RZ, 0xc0, !PT ;  /* 0xfffffffe02057812 */ /* 0x000fc400078ec0ff */
[----:B------:R-:W-:Y:S02]  /*1390*/  CS2R R132, SRZ ;  /* 0x0000000000847805 */ /* 0x000fe4000001ff00 */
[----:B------:R-:W-:Y:S01]  /*13a0*/  LEA.HI.SX32 R3, R10, R3, 0x1c ;  /* 0x000000030a037211 */ /* 0x000fe200078fe2ff */
[----:B------:R-:W-:Y:S01]  /*13b0*/  IMAD R9, R13, 0xc, R6 ;  /* 0x0000000c0d097824 */ /* 0x000fe200078e0206 */
[----:B------:R-:W-:Y:S01]  /*13c0*/  MOV R2, UR37 ;  /* 0x0000002500027c02 */ /* 0x000fe20008000f00 */
[----:B------:R-:W-:Y:S01]  /*13d0*/  IMAD.IADD R5, R14, 0x1, -R5 ;  /* 0x000000010e057824 */ /* 0x000fe200078e0a05 */
[----:B------:R-:W-:Y:S01]  /*13e0*/  CS2R R130, SRZ ;  /* 0x0000000000827805 */ /* 0x000fe2000001ff00 */
[----:B------:R-:W-:Y:S01]  /*13f0*/  IMAD.U32 R4, R9, 0x200, R4 ;  /* 0x0000020009047824 */ /* 0x000fe200078e0004 */
[----:B------:R-:W-:Y:S02]  /*1400*/  VIADDMNMX R237, R3, 0x1, R2, PT ;  /* 0x0000000103ed7846 */ /* 0x000fe40003800102 */
[----:B------:R-:W-:-:S02]  /*1410*/  CS2R R128, SRZ ;  /* 0x0000000000807805 */ /* 0x000fc4000001ff00 */
[----:B------:R-:W-:Y:S02]  /*1420*/  LOP3.LUT R3, R0, 0xffffff80, RZ, 0xc0, !PT ;  /* 0xffffff8000037812 */ /* 0x000fe400078ec0ff */
[----:B------:R-:W-:Y:S01]  /*1430*/  CS2R R126, SRZ ;  /* 0x00000000007e7805 */ /* 0x000fe2000001ff00 */
[----:B------:R2:W-:Y:S01]  /*1440*/  STL [R1+0x18], R4 ;  /* 0x0000180401007387 */ /* 0x0005e20000100800 */
[----:B------:R-:W-:Y:S02]  /*1450*/  ISETP.GE.AND P0, PT, R16, R237, PT ;  /* 0x000000ed1000720c */ /* 0x000fe40003f06270 */
[----:B------:R-:W-:Y:S01]  /*1460*/  CS2R R124, SRZ ;  /* 0x00000000007c7805 */ /* 0x000fe2000001ff00 */
[----:B------:R-:W-:Y:S01]  /*1470*/  IMAD.IADD R6, R18, 0x1, -R3 ;  /* 0x0000000112067824 */ /* 0x000fe200078e0a03 */
[----:B------:R-:W-:Y:S02]  /*1480*/  MOV R0, RZ ;  /* 0x000000ff00007202 */ /* 0x000fe40000000f00 */
[----:B------:R-:W-:-:S02]  /*1490*/  CS2R R122, SRZ ;  /* 0x00000000007a7805 */ /* 0x000fc4000001ff00 */
[----:B------:R-:W-:Y:S01]  /*14a0*/  CS2R R120, SRZ ;  /* 0x0000000000787805 */ /* 0x000fe2000001ff00 */
[--C-:B------:R-:W-:Y:S01]  /*14b0*/  IMAD R2, R13, 0x300, R6.reuse ;  /* 0x000003000d027824 */ /* 0x100fe200078e0206 */
[----:B------:R-:W-:Y:S02]  /*14c0*/  SHF.R.S32.HI R11, RZ, 0x1f, R6 ;  /* 0x0000001fff0b7819 */ /* 0x000fe40000011406 */
[----:B------:R-:W-:Y:S01]  /*14d0*/  CS2R R182, SRZ ;  /* 0x0000000000b67805 */ /* 0x000fe2000001ff00 */
[----:B--2---:R-:W-:Y:S01]  /*14e0*/  IMAD.MOV.U32 R4, RZ, RZ, RZ ;  /* 0x000000ffff047224 */ /* 0x004fe200078e00ff */
[----:B------:R-:W-:Y:S02]  /*14f0*/  CS2R R180, SRZ ;  /* 0x0000000000b47805 */ /* 0x000fe4000001ff00 */
[----:B------:R-:W-:Y:S01]  /*1500*/  LEA.HI R10, R11, R6, RZ, 0x2 ;  /* 0x000000060b0a7211 */ /* 0x000fe200078f10ff */
[----:B------:R2:W-:Y:S01]  /*1510*/  STL [R1+0x1c], R11 ;  /* 0x00001c0b01007387 */ /* 0x0005e20000100800 */
[----:B------:R-:W-:-:S02]  /*1520*/  SHF.L.U32 R2, R2, 0x2, RZ ;  /* 0x0000000202027819 */ /* 0x000fc400000006ff */
[----:B------:R-:W-:Y:S02]  /*1530*/  CS2R R178, SRZ ;  /* 0x0000000000b27805 */ /* 0x000fe4000001ff00 */
[----:B------:R-:W-:Y:S01]  /*1540*/  LOP3.LUT R3, R10, 0xfffffffc, RZ, 0xc0, !PT ;  /* 0xfffffffc0a037812 */ /* 0x000fe200078ec0ff */
[----:B------:R2:W-:Y:S01]  /*1550*/  STL [R1+0x10], R10 ;  /* 0x0000100a01007387 */ /* 0x0005e20000100800 */
        /* <DEDUP_REMOVED lines=13> */
[----:B------:R-:W-:Y:S02]  /*1630*/  IMAD R2, R2, 0x4, R17 ;  /* 0x0000000402027824 */ /* 0x000fe400078e0211 */
[----:B------:R-:W-:Y:S01]  /*1640*/  IMAD.IADD R3, R6, 0x1, -R3 ;  /* 0x0000000106037824 */ /* 0x000fe200078e0a03 */
[----:B--2---:R-:W-:Y:S06]  /*1650*/  @P0 BRA `(.L_x_2447) ;  /* 0x0000004000780947 */ /* 0x004fec0003800000 */
[----:B------:R-:W-:Y:S01]  /*1660*/  LOP3.LUT R9, R8, 0xffffffe0, RZ, 0xc0, !PT ;  /* 0xffffffe008097812 */ /* 0x000fe200078ec0ff */
[----:B------:R-:W-:Y:S01]  /*1670*/  UIMAD UR4, UR36, -0x80, UR5 ;  /* 0xffffff80240478a4 */ /* 0x000fe2000f8e0205 */
[----:B------:R-:W-:Y:S01]  /*1680*/  LEA.HI R6, R11, R6, RZ, 0x5 ;  /* 0x000000060b067211 */ /* 0x000fe200078f28ff */
[----:B------:R-:W-:Y:S01]  /*1690*/  IMAD.MOV.U32 R151, RZ, RZ, RZ ;  /* 0x000000ffff977224 */ /* 0x000fe200078e00ff */
[----:B------:R-:W-:Y:S02]  /*16a0*/  IADD3 R9, R18, -R9, RZ ;  /* 0x8000000912097210 */ /* 0x000fe40007ffe0ff */
[----:B------:R-:W-:Y:S01]  /*16b0*/  LEA.HI R4, R13, R13, RZ, 0x1 ;  /* 0x0000000d0d047211 */ /* 0x000fe200078f08ff */
[----:B------:R-:W-:Y:S01]  /*16c0*/  IMAD.U32 R23, RZ, RZ, UR4 ;  /* 0x00000004ff177e24 */ /* 0x000fe2000f8e00ff */
[----:B------:R-:W-:Y:S02]  /*16d0*/  SHF.R.S32.HI R0, RZ, 0x1f, R9 ;  /* 0x0000001fff007819 */ /* 0x000fe40000011409 */
[----:B------:R-:W-:-:S02]  /*16e0*/  SHF.R.S32.HI R8, RZ, 0x5, R6 ;  /* 0x00000005ff087819 */ /* 0x000fc40000011406 */
[----:B------:R-:W-:Y:S02]  /*16f0*/  LOP3.LUT R6, R4, 0xfffffffe, RZ, 0xc0, !PT ;  /* 0xfffffffe04067812 */ /* 0x000fe400078ec0ff */
[-C--:B------:R-:W-:Y:S01]  /*1700*/  LEA.HI R4, R0, R9.reuse, RZ, 0x2 ;  /* 0x0000000900047211 */ /* 0x080fe200078f10ff */
[----:B------:R-:W-:Y:S01]  /*1710*/  IMAD R23, R8, -0x10, R23 ;  /* 0xfffffff008177824 */ /* 0x000fe200078e0217 */
[----:B------:R-:W-:Y:S01]  /*1720*/  LEA.HI R0, R0, R9, RZ, 0x3 ;  /* 0x0000000900007211 */ /* 0x000fe200078f18ff */
[----:B------:R-:W-:Y:S01]  /*1730*/  IMAD.IADD R22, R13, 0x1, -R6 ;  /* 0x000000010d167824 */ /* 0x000fe200078e0a06 */
[----:B------:R-:W-:Y:S02]  /*1740*/  SHF.R.S32.HI R9, RZ, 0x2, R4 ;  /* 0x00000002ff097819 */ /* 0x000fe40000011404 */
[----:B------:R-:W-:Y:S02]  /*1750*/  LEA.HI R6, R7, R18, RZ, 0x2 ;  /* 0x0000001207067211 */ /* 0x000fe400078f10ff */
[--C-:B------:R-:W-:Y:S01]  /*1760*/  SHF.R.S32.HI R14, RZ, 0x2, R10.reuse ;  /* 0x00000002ff0e7819 */ /* 0x100fe2000001140a */
[----:B------:R-:W-:Y:S01]  /*1770*/  VIADD R15, R9, 0x10 ;  /* 0x00000010090f7836 */ /* 0x000fe20000000000 */
[----:B------:R-:W-:-:S02]  /*1780*/  SHF.R.S32.HI R7, RZ, 0x1f, R10 ;  /* 0x0000001fff077819 */ /* 0x000fc4000001140a */
[----:B-1----:R-:W-:Y:S02]  /*1790*/  LOP3.LUT R13, R6, 0xfffffffc, RZ, 0xc0, !PT ;  /* 0xfffffffc060d7812 */ /* 0x002fe400078ec0ff */
[----:B------:R-:W-:Y:S02]  /*17a0*/  IADD3 R10, R9, 0x8, RZ ;  /* 0x00000008090a7810 */ /* 0x000fe40007ffe0ff */
[----:B------:R-:W-:Y:S01]  /*17b0*/  SHF.R.S32.HI R0, RZ, 0x3, R0 ;  /* 0x00000003ff007819 */ /* 0x000fe20000011400 */
[----:B------:R-:W-:Y:S01]  /*17c0*/  IMAD.IADD R6, R18, 0x1, -R13 ;  /* 0x0000000112067824 */ /* 0x000fe200078e0a0d */
[----:B------:R-:W-:Y:S02]  /*17d0*/  LEA.HI R11, R10, R10, RZ, 0x1 ;  /* 0x0000000a0a0b7211 */ /* 0x000fe400078f08ff */
[----:B------:R-:W-:Y:S02]  /*17e0*/  LEA.HI R18, R15, R15, RZ, 0x1 ;  /* 0x0000000f0f127211 */ /* 0x000fe400078f08ff */
[----:B------:R-:W-:-:S02]  /*17f0*/  SHF.R.S32.HI R12, RZ, 0x1, R11 ;  /* 0x00000001ff0c7819 */ /* 0x000fc4000001140b */
[----:B------:R-:W-:Y:S01]  /*1800*/  LEA.HI R8, R7, R14, RZ, 0x3 ;  /* 0x0000000e07087211 */ /* 0x000fe200078f18ff */
[----:B------:R-:W-:Y:S01]  /*1810*/  IMAD.HI R7, R0, 0x2aaaaaab, RZ ;  /* 0x2aaaaaab00077827 */ /* 0x000fe200078e02ff */
[----:B------:R-:W-:Y:S02]  /*1820*/  SHF.R.S32.HI R19, RZ, 0x1, R18 ;  /* 0x00000001ff137819 */ /* 0x000fe40000011412 */
[----:B------:R-:W-:Y:S01]  /*1830*/  LOP3.LUT R21, R8, 0xfffffff8, RZ, 0xc0, !PT ;  /* 0xfffffff808157812 */ /* 0x000fe200078ec0ff */
[----:B------:R-:W-:Y:S01]  /*1840*/  IMAD.HI R13, R12, 0x2aaaaaab, RZ ;  /* 0x2aaaaaab0c0d7827 */ /* 0x000fe200078e02ff */
[----:B------:R-:W-:Y:S02]  /*1850*/  LEA.HI R4, R4, R9, RZ, 0x1 ;  /* 0x0000000904047211 */ /* 0x000fe400078f08ff */
[----:B------:R-:W-:Y:S01]  /*1860*/  SHF.R.U32.HI R8, RZ, 0x1, R7 ;  /* 0x00000001ff087819 */ /* 0x000fe20000011607 */
[----:B------:R-:W-:Y:S01]  /*1870*/  IMAD.HI R20, R19, 0x2aaaaaab, RZ ;  /* 0x2aaaaaab13147827 */ /* 0x000fe200078e02ff */
[----:B------:R-:W-:-:S02]  /*1880*/  IADD3 R23, R23, R21, -R14 ;  /* 0x0000001517177210 */ /* 0x000fc40007ffe80e */
[----:B------:R-:W-:Y:S02]  /*1890*/  SHF.R.U32.HI R14, RZ, 0x1, R13 ;  /* 0x00000001ff0e7819 */ /* 0x000fe4000001160d */
[----:B------:R-:W-:Y:S02]  /*18a0*/  SHF.R.U32.HI R21, RZ, 0x1, R20 ;  /* 0x00000001ff157819 */ /* 0x000fe40000011614 */
[----:B------:R-:W-:Y:S02]  /*18b0*/  LOP3.LUT R4, R4, 0xfffffffe, RZ, 0xc0, !PT ;  /* 0xfffffffe04047812 */ /* 0x000fe400078ec0ff */
[----:B------:R-:W-:Y:S02]  /*18c0*/  LEA.HI R7, R7, R8, RZ, 0x1 ;  /* 0x0000000807077211 */ /* 0x000fe400078f08ff */
[----:B------:R-:W-:Y:S02]  /*18d0*/  LEA.HI R13, R13, R14, RZ, 0x1 ;  /* 0x0000000e0d0d7211 */ /* 0x000fe400078f08ff */
[----:B------:R-:W-:-:S02]  /*18e0*/  LOP3.LUT R11, R11, 0xfffffffe, RZ, 0xc0, !PT ;  /* 0xfffffffe0b0b7812 */ /* 0x000fc400078ec0ff */
[----:B------:R-:W-:Y:S01]  /*18f0*/  LEA.HI R20, R20, R21, RZ, 0x1 ;  /* 0x0000001514147211 */ /* 0x000fe200078f08ff */
[----:B------:R-:W-:Y:S01]  /*1900*/  IMAD R12, R13, -0xc, R12 ;  /* 0xfffffff40d0c7824 */ /* 0x000fe200078e020c */
[----:B------:R-:W-:Y:S01]  /*1910*/  LOP3.LUT R18, R18, 0xfffffffe, RZ, 0xc0, !PT ;  /* 0xfffffffe12127812 */ /* 0x000fe200078ec0ff */
[----:B------:R-:W-:Y:S01]  /*1920*/  IMAD.IADD R11, R10, 0x1, -R11 ;  /* 0x000000010a0b7824 */ /* 0x000fe200078e0a0b */
[----:B------:R-:W-:Y:S01]  /*1930*/  IADD3 R4, R9, -R4, RZ ;  /* 0x8000000409047210 */ /* 0x000fe20007ffe0ff */
[----:B------:R-:W-:Y:S02]  /*1940*/  IMAD R9, R7, -0xc, R0 ;  /* 0xfffffff407097824 */ /* 0x000fe400078e0200 */
[----:B------:R-:W-:Y:S02]  /*1950*/  IMAD R19, R20, -0xc, R19 ;  /* 0xfffffff414137824 */ /* 0x000fe400078e0213 */
[----:B------:R-:W-:Y:S01]  /*1960*/  IMAD.IADD R18, R15, 0x1, -R18 ;  /* 0x000000010f127824 */ /* 0x000fe200078e0a12 */
[----:B------:R-:W-:Y:S01]  /*1970*/  LEA R4, R9, R4, 0x3 ;  /* 0x0000000409047211 */ /* 0x000fe200078e18ff */
[----:B------:R-:W-:-:S02]  /*1980*/  IMAD R0, R12, 0x8, R11 ;  /* 0x000000080c007824 */ /* 0x000fc400078e020b */
[----:B------:R-:W-:Y:S02]  /*1990*/  IMAD R8, R19, 0x8, R18 ;  /* 0x0000000813087824 */ /* 0x000fe400078e0212 */
[----:B------:R1:W-:Y:S01]  /*19a0*/  STL [R1+0x8], R4 ;  /* 0x0000080401007387 */ /* 0x0003e20000100800 */
[----:B------:R-:W-:-:S03]  /*19b0*/  IMAD R7, R22, -0x40, R23 ;  /* 0xffffffc016077824 */ /* 0x000fc600078e0217 */
[----:B------:R2:W-:Y:S04]  /*19c0*/  STL [R1+0x4], R0 ;  /* 0x0000040001007387 */ /* 0x0005e80000100800 */
[----:B------:R3:W-:Y:S01]  /*19d0*/  STL [R1], R8 ;  /* 0x0000000801007387 */ /* 0x0007e20000100800 */
[----:B-1----:R-:W-:Y:S01]  /*19e0*/  MOV R4, RZ ;  /* 0x000000ff00047202 */ /* 0x002fe20000000f00 */
[----:B--2---:R-:W-:-:S07]  /*19f0*/  IMAD.MOV.U32 R0, RZ, RZ, RZ ;  /* 0x000000ffff007224 */ /* 0x004fce00078e00ff */
.L_x_2458:
[----:B--23--:R-:W2:Y:S01]  /*1a00*/  LDL R8, [R1+0xc] ;  /* 0x00000c0001087983 */ /* 0x00cea20000100800 */
[----:B------:R-:W-:Y:S05]  /*1a10*/  YIELD ;  /* 0x0000000000007946 */ /* 0x000fea0003800000 */
[----:B--2---:R-:W-:-:S04]  /*1a20*/  LOP3.LUT R8, R8, 0x1, RZ, 0xfc, !PT ;  /* 0x0000000108087812 */ /* 0x004fc800078efcff */
[----:B------:R-:W-:-:S13]  /*1a30*/  ISETP.NE.AND P0, PT, R8, 0x3, PT ;  /* 0x000000030800780c */ /* 0x000fda0003f05270 */
[----:B------:R-:W-:Y:S05]  /*1a40*/  @!P0 BRA `(.L_x_2448) ;  /* 0x0000000000048947 */ /* 0x000fea0003800000 */
[----:B------:R-:W-:Y:S01]  /*1a50*/  BPT.TRAP 0x1 ;  /* 0x000000040000795c */ /* 0x000fe20000300000 */
.L_x_2448:
[----:B------:R-:W-:Y:S02]  /*1a60*/  LEA R8, R0, R17, 0x3 ;  /* 0x0000001100087211 */ /* 0x000fe400078e18ff */
[----:B------:R-:W-:-:S04]  /*1a70*/  SHF.L.U32 R21, R4, 0x1f, RZ ;  /* 0x0000001f04157819 */ /* 0x000fc800000006ff */
[----:B------:R1:W2:Y:S01]  /*1a80*/  SYNCS.PHASECHK.TRANS64.TRYWAIT P1, [R8+URZ+0x26810], R21 ;  /* 0x02681015080075a7 */ /* 0x0002a2000802017f */
[----:B------:R-:W-:Y:S05]  /*1a90*/  @!P0 BRA `(.L_x_2449) ;  /* 0x0000000000048947 */ /* 0x000fea0003800000 */
[----:B------:R-:W-:Y:S01]  /*1aa0*/  BPT.TRAP 0x1 ;  /* 0x000000040000795c */ /* 0x000fe20000300000 */
.L_x_2449:
[----:B------:R-:W-:-:S05]  /*1ab0*/  VIADD R9, R17, 0xe000 ;  /* 0x0000e00011097836 */ /* 0x000fca0000000000 */
[----:B------:R-:W-:-:S04]  /*1ac0*/  SHF.R.U32.HI R9, RZ, 0x4, R9 ;  /* 0x00000004ff097819 */ /* 0x000fc80000011609 */
[----:B------:R-:W-:Y:S01]  /*1ad0*/  LOP3.LUT R9, R9, 0x3fff, RZ, 0xc0, !PT ;  /* 0x00003fff09097812 */ /* 0x000fe200078ec0ff */
[----:B--2---:R-:W-:Y:S06]  /*1ae0*/  @P1 BRA `(.L_x_2450) ;  /* 0x0000000000081947 */ /* 0x004fec0003800000 */
[----:B------:R-:W2:Y:S02]  /*1af0*/  SYNCS.PHASECHK.TRANS64.TRYWAIT P1, [R8+URZ+0x26810], R21 ;  /* 0x02681015080075a7 */ /* 0x000ea4000802017f */
[----:B--2---:R-:W-:Y:S05]  /*1b00*/  @!P1 BRA `(.L_x_2451) ;  /* 0x000000c400b89947 */ /* 0x004fea0003800000 */
.L_x_2450:
        /* <DEDUP_REMOVED lines=8> */
[----:B------:R-:W5:Y:S01]  /*1b90*/  LDL R13, [R1] ;  /* 0x00000000010d7983 */ /* 0x000f620000100800 */
[----:B------:R-:W-:Y:S01]  /*1ba0*/  WARPGROUP.ARRIVE ;  /* 0x00000000000079c5 */ /* 0x000fe20000000000 */
[----:B------:R-:W-:Y:S01]  /*1bb0*/  UMOV UR7, 0x40000040 ;  /* 0x4000004000077882 */ /* 0x000fe20000000000 */
[----:B------:R-:W-:Y:S01]  /*1bc0*/  UMOV UR5, 0x40000040 ;  /* 0x4000004000057882 */ /* 0x000fe20000000000 */
[----:B------:R-:W-:-:S02]  /*1bd0*/  IADD3 R19, R17, 0x1a000, RZ ;  /* 0x0001a00011137810 */ /* 0x000fc40007ffe0ff */
[----:B------:R-:W-:-:S04]  /*1be0*/  USHF.R.U32.HI UR4, URZ, 0x4, UR9 ;  /* 0x000000043f047899 */ /* 0x000fc80008011609 */
[----:B------:R-:W-:Y:S02]  /*1bf0*/  ULOP3.LUT UR4, UR4, 0x3fff, URZ, 0xc0, !UPT ;  /* 0x00003fff04047892 */ /* 0x000fe4000f8ec03f */
[----:B------:R-:W-:Y:S02]  /*1c00*/  UMOV UR6, UR8 ;  /* 0x0000000800067c82 */ /* 0x000fe40008000000 */
[----:B------:R-:W-:-:S07]  /*1c10*/  ULOP3.LUT UR10, UR4, 0x10000, URZ, 0xfc, !UPT ;  /* 0x00010000040a7892 */ /* 0x000fce000f8efc3f */
[----:B------:R-:W-:Y:S02]  /*1c20*/  UMOV UR4, UR10 ;  /* 0x0000000a00047c82 */ /* 0x000fe40008000000 */
[----:B------:R-:W-:Y:S01]  /*1c30*/  HGMMA.64x96x16.F32.BF16 R72, gdesc[UR4], RZ, !UPT, gsb0 ;  /* 0x01600000044879f0 */ /* 0x000fe2000c0018ff */
[----:B------:R-:W-:Y:S02]  /*1c40*/  UIADD3 UR6, UR8, 0x2, URZ ;  /* 0x0000000208067890 */ /* 0x000fe4000fffe03f */
[----:B------:R-:W-:Y:S01]  /*1c50*/  UIADD3 UR4, UR10, 0x2, URZ ;  /* 0x000000020a047890 */ /* 0x000fe2000fffe03f */
[----:B------:R-:W-:Y:S01]  /*1c60*/  UMOV UR7, 0x40000040 ;  /* 0x4000004000077882 */ /* 0x000fe20000000000 */
[----:B------:R-:W-:Y:S01]  /*1c70*/  UMOV UR5, 0x40000040 ;  /* 0x4000004000057882 */ /* 0x000fe20000000000 */
[----:B------:R-:W-:Y:S02]  /*1c80*/  WARPGROUP.DEPBAR.LE gsb0, 0x0 ;  /* 0x00008000000079c5 */ /* 0x000fe40000010000 */
[----:B------:R-:W-:-:S06]  /*1c90*/  WARPGROUP.ARRIVE ;  /* 0x00000000000079c5 */ /* 0x000fcc0000000000 */
[----:B------:R-:W-:Y:S01]  /*1ca0*/  HGMMA.64x96x16.F32.BF16 R72, gdesc[UR4], R72, gsb0 ;  /* 0x01600000044879f0 */ /* 0x000fe20008001848 */
        /* <DEDUP_REMOVED lines=11> */
[----:B---3--:R-:W-:-:S04]  /*1d60*/  LEA R10, R0, R14, 0x7 ;  /* 0x0000000e000a7211 */ /* 0x008fc800078e38ff */
[----:B------:R-:W-:Y:S01]  /*1d70*/  LEA R10, R3, R10, 0x1 ;  /* 0x0000000a030a7211 */ /* 0x000fe200078e08ff */
[----:B----4-:R-:W-:-:S03]  /*1d80*/  IMAD R12, R0, 0x80, R12 ;  /* 0x00000080000c7824 */ /* 0x010fc600078e020c */
[C---:B------:R-:W-:Y:S01]  /*1d90*/  LEA R15, R10.reuse, R17, 0x2 ;  /* 0x000000110a0f7211 */ /* 0x040fe200078e10ff */
[----:B------:R-:W-:Y:S02]  /*1da0*/  IMAD R190, R10, 0x4, R19 ;  /* 0x000000040abe7824 */ /* 0x000fe400078e0213 */
[----:B-----5:R-:W-:Y:S02]  /*1db0*/  IMAD R14, R0, 0x80, R13 ;  /* 0x00000080000e7824 */ /* 0x020fe400078e020d */
[C---:B------:R-:W-:Y:S02]  /*1dc0*/  IMAD R12, R3.reuse, 0x2, R12 ;  /* 0x00000002030c7824 */ /* 0x040fe400078e020c */
[----:B------:R-:W-:Y:S02]  /*1dd0*/  IMAD R18, R3, 0x2, R14 ;  /* 0x0000000203127824 */ /* 0x000fe400078e020e */
[--C-:B------:R-:W-:Y:S02]  /*1de0*/  IMAD R14, R12, 0x4, R17.reuse ;  /* 0x000000040c0e7824 */ /* 0x100fe400078e0211 */
[C---:B------:R-:W-:Y:S01]  /*1df0*/  IMAD R13, R18.reuse, 0x4, R17 ;  /* 0x00000004120d7824 */ /* 0x040fe200078e0211 */
[----:B------:R-:W-:Y:S01]  /*1e00*/  LEA R10, R18, R19, 0x2 ;  /* 0x00000013120a7211 */ /* 0x000fe200078e10ff */
[----:B------:R-:W-:Y:S01]  /*1e10*/  IMAD R11, R12, 0x4, R19 ;  /* 0x000000040c0b7824 */ /* 0x000fe200078e0213 */
[----:B------:R-:W-:-:S02]  /*1e20*/  WARPGROUP.DEPBAR.LE gsb0, 0x0 ;  /* 0x00008000000079c5 */ /* 0x000fc40000010000 */
[----:B------:R-:W-:-:S06]  /*1e30*/  WARPGROUP.ARRIVE ;  /* 0x00000000000079c5 */ /* 0x000fcc0000000000 */
[----:B------:R-:W-:Y:S03]  /*1e40*/  HGMMA.64x96x16.F32.BF16 R72, gdesc[UR4], R72, gsb0 ;  /* 0x01600000044879f0 */ /* 0x000fe60008001848 */
[----:B------:R-:W-:Y:S02]  /*1e50*/  WARPGROUP.DEPBAR.LE gsb0, 0x0 ;  /* 0x00008000000079c5 */ /* 0x000fe40000010000 */
[----:B------:R-:W3:Y:S04]  /*1e60*/  LDS R15, [R15+0x1a000] ;  /* 0x01a000000f0f7984 */ /* 0x000ee80000000800 */
[----:B------:R-:W4:Y:S04]  /*1e70*/  LDS R14, [R14+0x1a000] ;  /* 0x01a000000e0e7984 */ /* 0x000f280000000800 */
[----:B------:R-:W1:Y:S01]  /*1e80*/  LDS R13, [R13+0x1a000] ;  /* 0x01a000000d0d7984 */ /* 0x000e620000000800 */
[----:B------:R-:W-:Y:S05]  /*1e90*/  @!P0 BRA `(.L_x_2452) ;  /* 0x0000000000048947 */ /* 0x000fea0003800000 */
[----:B------:R-:W-:Y:S01]  /*1ea0*/  BPT.TRAP 0x1 ;  /* 0x000000040000795c */ /* 0x000fe20000300000 */
.L_x_2452:
[----:B------:R1:W1:Y:S01]  /*1eb0*/  SYNCS.PHASECHK.TRANS64.TRYWAIT P1, [R8+URZ+0x26830], R21 ;  /* 0x02683015080075a7 */ /* 0x000262000802017f */
[----:B------:R-:W-:Y:S05]  /*1ec0*/  @!P0 BRA `(.L_x_2453) ;  /* 0x0000000000048947 */ /* 0x000fea0003800000 */
[----:B------:R-:W-:Y:S01]  /*1ed0*/  BPT.TRAP 0x1 ;  /* 0x000000040000795c */ /* 0x000fe20000300000 */
.L_x_2453:
[----:B------:R-:W-:-:S05]  /*1ee0*/  VIADD R12, R17, 0x14000 ;  /* 0x00014000110c7836 */ /* 0x000fca0000000000 */
[----:B------:R-:W-:-:S04]  /*1ef0*/  SHF.R.U32.HI R12, RZ, 0x4, R12 ;  /* 0x00000004ff0c7819 */ /* 0x000fc8000001160c */
[----:B------:R-:W-:-:S04]  /*1f00*/  LOP3.LUT R12, R12, 0x3fff, RZ, 0xc0, !PT ;  /* 0x00003fff0c0c7812 */ /* 0x000fc800078ec0ff */
[----:B------:R-:W-:Y:S01]  /*1f10*/  LOP3.LUT R19, R12, 0x10000, RZ, 0xfc, !PT ;  /* 0x000100000c137812 */ /* 0x000fe200078efcff */
[----:B-1----:R-:W-:Y:S06]  /*1f20*/  @P1 BRA `(.L_x_2454) ;  /* 0x0000000000081947 */ /* 0x002fec0003800000 */
[----:B------:R-:W1:Y:S02]  /*1f30*/  SYNCS.PHASECHK.TRANS64.TRYWAIT P1, [R8+URZ+0x26830], R21 ;  /* 0x02683015080075a7 */ /* 0x000e64000802017f */
[----:B-1----:R-:W-:Y:S05]  /*1f40*/  @!P1 BRA `(.L_x_2455) ;  /* 0x000000c000bc9947 */ /* 0x002fea0003800000 */
.L_x_2454:
[----:B------:R-:W-:Y:S01]  /*1f50*/  UIADD3 UR9, UR9, 0x4000, URZ ;  /* 0x0000400009097890 */ /* 0x000fe2000fffe03f */
[C---:B------:R-:W-:Y:S01]  /*1f60*/  IMAD R19, R0.reuse, 0x300, R19 ;  /* 0x0000030000137824 */ /* 0x040fe200078e0213 */
[----:B------:R-:W-:Y:S01]  /*1f70*/  WARPGROUP.ARRIVE ;  /* 0x00000000000079c5 */ /* 0x000fe20000000000 */
[----:B------:R-:W-:Y:S01]  /*1f80*/  UMOV UR7, 0x40000040 ;  /* 0x4000004000077882 */ /* 0x000fe20000000000 */
[----:B------:R-:W-:Y:S01]  /*1f90*/  USHF.R.U32.HI UR9, URZ, 0x4, UR9 ;  /* 0x000000043f097899 */ /* 0x000fe20008011609 */
[----:B------:R-:W-:Y:S01]  /*1fa0*/  ISETP.GT.AND P2, PT, R7, RZ, PT ;  /* 0x000000ff0700720c */ /* 0x000fe20003f44270 */
[----:B------:R-:W-:Y:S01]  /*1fb0*/  UMOV UR5, 0x40000040 ;  /* 0x4000004000057882 */ /* 0x000fe20000000000 */
[----:B------:R-:W-:Y:S01]  /*1fc0*/  R2UR UR8, R19 ;  /* 0x00000000130872ca */ /* 0x000fe200000e0000 */
[----:B------:R-:W-:Y:S01]  /*1fd0*/  ULOP3.LUT UR9, UR9, 0x3fff, URZ, 0xc0, !UPT ;  /* 0x00003fff09097892 */ /* 0x000fe2000f8ec03f */
[----:B------:R-:W-:Y:S01]  /*1fe0*/  ISETP.GT.AND P1, PT, R7, 0x8, PT ;  /* 0x000000080700780c */ /* 0x000fe20003f24270 */
[----:B------:R-:W-:Y:S01]  /*1ff0*/  ULDC UR10, c[0x0][0x75c] ;  /* 0x0001d700000a7ab9 */ /* 0x000fe20000000800 */
[----:B------:R-:W-:Y:S01]  /*2000*/  IMAD R236, R0, 0x300, R12 ;  /* 0x0000030000ec7824 */ /* 0x000fe200078e020c */
[----:B------:R-:W-:Y:S01]  /*2010*/  ULOP3.LUT UR9, UR9, 0x10000, URZ, 0xfc, !UPT ;  /* 0x0001000009097892 */ /* 0x000fe2000f8efc3f */
[----:B------:R-:W-:Y:S01]  /*2020*/  FMUL.FTZ R192, R72, UR10 ;  /* 0x0000000a48c07c20 */ /* 0x000fe20008410000 */
[----:B------:R-:W-:Y:S01]  /*2030*/  FMUL.FTZ R72, R79, UR10 ;  /* 0x0000000a4f487c20 */ /* 0x000fe20008410000 */
[----:B------:R-:W-:Y:S01]  /*2040*/  FMUL.FTZ R79, R86, UR10 ;  /* 0x0000000a564f7c20 */ /* 0x000fe20008410000 */
[----:B------:R-:W-:Y:S01]  /*2050*/  FMUL.FTZ R86, R93, UR10 ;  /* 0x0000000a5d567c20 */ /* 0x000fe20008410000 */
[----:B------:R-:W-:Y:S01]  /*2060*/  FMUL.FTZ R23, R78, UR10 ;  /* 0x0000000a4e177c20 */ /* 0x000fe20008410000 */
[----:B------:R-:W1:Y:S01]  /*2070*/  LDC R93, c[0x0][0x280] ;  /* 0x0000a000ff5d7b82 */ /* 0x000e620000000800 */
[----:B------:R-:W-:Y:S01]  /*2080*/  UMOV UR4, UR9 ;  /* 0x0000000900047c82 */ /* 0x000fe20008000000 */
[----:B------:R-:W-:Y:S01]  /*2090*/  UMOV UR6, UR8 ;  /* 0x0000000800067c82 */ /* 0x000fe20008000000 */
[----:B------:R-:W-:Y:S01]  /*20a0*/  FMUL.FTZ R18, R73, UR10 ;  /* 0x0000000a49127c20 */ /* 0x000fe20008410000 */
[----:B------:R-:W-:Y:S01]  /*20b0*/  HGMMA.64x96x16.F32.BF16 R24, gdesc[UR4], RZ, !UPT, gsb0 ;  /* 0x01600000041879f0 */ /* 0x000fe2000c0018ff */
        /* <DEDUP_REMOVED lines=9> */
[----:B------:R-:W-:Y:S01]  /*2150*/  FMUL.FTZ R20, R75, UR10 ;  /* 0x0000000a4b147c20 */ /* 0x000fe20008410000 */
[----:B------:R-:W-:Y:S01]  /*2160*/  FMUL.FTZ R74, R81, UR10 ;  /* 0x0000000a514a7c20 */ /* 0x000fe20008410000 */
[----:B------:R-:W-:Y:S01]  /*2170*/  FMUL.FTZ R77, R84, UR10 ;  /* 0x0000000a544d7c20 */ /* 0x000fe20008410000 */
[----:B------:R-:W5:Y:S01]  /*2180*/  MUFU.TANH R192, R192 ;  /* 0x000000c000c07308 */ /* 0x000f620000002400 */
[----:B------:R-:W-:Y:S01]  /*2190*/  FMUL.FTZ R75, R82, UR10 ;  /* 0x0000000a524b7c20 */ /* 0x000fe20008410000 */
[----:B------:R-:W-:Y:S01]  /*21a0*/  FMUL.FTZ R82, R89, UR10 ;  /* 0x0000000a59527c20 */ /* 0x000fe20008410000 */
[----:B------:R-:W-:Y:S01]  /*21b0*/  FMUL.FTZ R185, R100, UR10 ;  /* 0x0000000a64b97c20 */ /* 0x000fe20008410000 */
[----:B------:R-:W-:Y:S01]  /*21c0*/  FMUL.FTZ R188, R103, UR10 ;  /* 0x0000000a67bc7c20 */ /* 0x000fe20008410000 */
[----:B------:R-:W-:Y:S01]  /*21d0*/  FMUL.FTZ R186, R101, UR10 ;  /* 0x0000000a65ba7c20 */ /* 0x000fe20008410000 */
[----:B--2---:R-:W-:Y:S01]  /*21e0*/  FMUL.FTZ R21, R76, UR10 ;  /* 0x0000000a4c157c20 */ /* 0x004fe20008410000 */
[----:B-1----:R-:W-:Y:S01]  /*21f0*/  IMAD R92, R16, -0x60, R93 ;  /* 0xffffffa0105c7824 */ /* 0x002fe200078e025d */
[----:B------:R-:W1:Y:S01]  /*2200*/  MUFU.TANH R18, R18 ;  /* 0x0000001200127308 */ /* 0x000e620000002400 */
[----:B------:R-:W-:Y:S01]  /*2210*/  FMUL.FTZ R191, R113, UR10 ;  /* 0x0000000a71bf7c20 */ /* 0x000fe20008410000 */
[----:B------:R-:W-:Y:S01]  /*2220*/  FMUL.FTZ R76, R83, UR10 ;  /* 0x0000000a534c7c20 */ /* 0x000fe20008410000 */
[----:B------:R-:W-:-:S02]  /*2230*/  IMAD R92, R3, -0x2, R92 ;  /* 0xfffffffe035c7824 */ /* 0x000fc400078e025c */
[----:B------:R-:W-:Y:S01]  /*2240*/  FMUL.FTZ R80, R87, UR10 ;  /* 0x0000000a57507c20 */ /* 0x000fe20008410000 */
[----:B------:R-:W-:Y:S01]  /*2250*/  FMUL.FTZ R83, R90, UR10 ;  /* 0x0000000a5a537c20 */ /* 0x000fe20008410000 */
[----:B------:R-:W-:Y:S01]  /*2260*/  FMUL.FTZ R87, R94, UR10 ;  /* 0x0000000a5e577c20 */ /* 0x000fe20008410000 */
[----:B------:R-:W-:Y:S01]  /*2270*/  IMAD.IADD R92, R92, 0x1, -R7 ;  /* 0x000000015c5c7824 */ /* 0x000fe200078e0a07 */
[----:B------:R-:W2:Y:S01]  /*2280*/  MUFU.TANH R73, R73 ;  /* 0x0000004900497308 */ /* 0x000ea20000002400 */
[----:B------:R-:W-:Y:S01]  /*2290*/  FMUL.FTZ R90, R97, UR10 ;  /* 0x0000000a615a7c20 */ /* 0x000fe20008410000 */
[----:B------:R-:W-:Y:S01]  /*22a0*/  FMUL.FTZ R81, R88, UR10 ;  /* 0x0000000a58517c20 */ /* 0x000fe20008410000 */
[----:B------:R-:W-:Y:S01]  /*22b0*/  FMUL.FTZ R189, R104, UR10 ;  /* 0x0000000a68bd7c20 */ /* 0x000fe20008410000 */
[C---:B------:R-:W-:Y:S01]  /*22c0*/  SEL R103, R92.reuse, 0x60, P2 ;  /* 0x000000605c677807 */ /* 0x040fe20001000000 */
[----:B------:R-:W-:Y:S01]  /*22d0*/  FMUL.FTZ R88, R95, UR10 ;  /* 0x0000000a5f587c20 */ /* 0x000fe20008410000 */
[----:B------:R-:W-:Y:S01]  /*22e0*/  IADD3 R97, R92, 0x8, RZ ;  /* 0x000000085c617810 */ /* 0x000fe20007ffe0ff */
[----:B---3--:R-:W3:Y:S01]  /*22f0*/  SHFL.IDX PT, R104, R15, R6, 0x1f ;  /* 0x00001f060f687589 */ /* 0x008ee200000e0000 */
[----:B------:R-:W4:Y:S01]  /*2300*/  MUFU.TANH R74, R74 ;  /* 0x0000004a004a7308 */ /* 0x000f220000002400 */
[----:B------:R-:W-:Y:S01]  /*2310*/  ISETP.GT.AND P6, PT, R103, RZ, PT ;  /* 0x000000ff6700720c */ /* 0x000fe20003fc4270 */
[----:B------:R-:W-:Y:S01]  /*2320*/  FMUL.FTZ R84, R91, UR10 ;  /* 0x0000000a5b547c20 */ /* 0x000fe20008410000 */
[C---:B------:R-:W-:Y:S01]  /*2330*/  ISETP.GT.AND P5, PT, R103.reuse, 0x1, PT ;  /* 0x000000016700780c */ /* 0x040fe20003fa4270 */
[----:B------:R-:W-:Y:S01]  /*2340*/  FMUL.FTZ R91, R98, UR10 ;  /* 0x0000000a625b7c20 */ /* 0x000fe20008410000 */
[----:B------:R-:W-:Y:S01]  /*2350*/  ISETP.GT.AND P4, PT, R103, 0x10, PT ;  /* 0x000000106700780c */ /* 0x000fe20003f84270 */
[----:B------:R-:W-:Y:S01]  /*2360*/  FMUL.FTZ R89, R96, UR10 ;  /* 0x0000000a60597c20 */ /* 0x000fe20008410000 */
[----:B-----5:R-:W-:Y:S01]  /*2370*/  FSEL R113, R192, -INF , !P6 ;  /* 0xff800000c0717808 */ /* 0x020fe20007000000 */
[----:B------:R-:W5:Y:S01]  /*2380*/  MUFU.TANH R77, R77 ;  /* 0x0000004d004d7308 */ /* 0x000f620000002400 */
[----:B-1----:R-:W-:Y:S01]  /*2390*/  FSEL R197, R18, -INF , !P5 ;  /* 0xff80000012c57808 */ /* 0x002fe20006800000 */
[----:B------:R-:W-:Y:S01]  /*23a0*/  FMUL.FTZ R184, R99, UR10 ;  /* 0x0000000a63b87c20 */ /* 0x000fe20008410000 */
[C---:B------:R-:W-:Y:S01]  /*23b0*/  ISETP.GT.AND P6, PT, R103.reuse, 0x11, PT ;  /* 0x000000116700780c */ /* 0x040fe20003fc4270 */
[----:B------:R-:W-:Y:S01]  /*23c0*/  FMUL.FTZ R187, R102, UR10 ;  /* 0x0000000a66bb7c20 */ /* 0x000fe20008410000 */
[----:B------:R-:W-:Y:S01]  /*23d0*/  ISETP.GT.AND P5, PT, R103, 0x18, PT ;  /* 0x000000186700780c */ /* 0x000fe20003fa4270 */
[----:B------:R-:W-:Y:S01]  /*23e0*/  FMUL.FTZ R105, R105, UR10 ;  /* 0x0000000a69697c20 */ /* 0x000fe20008410000 */
[----:B--2---:R-:W-:Y:S01]  /*23f0*/  FSEL R94, R73, -INF , !P4 ;  /* 0xff800000495e7808 */ /* 0x004fe20006000000 */
[----:B------:R-:W1:Y:S01]  /*2400*/  MUFU.TANH R82, R82 ;  /* 0x0000005200527308 */ /* 0x000e620000002400 */
[----:B------:R-:W-:Y:S01]  /*2410*/  ISETP.GT.AND P4, PT, R103, 0x21, PT ;  /* 0x000000216700780c */ /* 0x000fe20003f84270 */
[----:B------:R-:W-:Y:S01]  /*2420*/  FMUL.FTZ R108, R108, UR10 ;  /* 0x0000000a6c6c7c20 */ /* 0x000fe20008410000 */
[----:B----4-:R-:W-:Y:S01]  /*2430*/  FSEL R93, R74, -INF , !P6 ;  /* 0xff8000004a5d7808 */ /* 0x010fe20007000000 */
[----:B------:R-:W-:Y:S01]  /*2440*/  FMUL.FTZ R109, R109, UR10 ;  /* 0x0000000a6d6d7c20 */ /* 0x000fe20008410000 */
[----:B------:R-:W-:Y:S01]  /*2450*/  ISETP.GT.AND P6, PT, R103, 0x28, PT ;  /* 0x000000286700780c */ /* 0x000fe20003fc4270 */
[----:B------:R-:W-:Y:S01]  /*2460*/  FMUL.FTZ R106, R106, UR10 ;  /* 0x0000000a6a6a7c20 */ /* 0x000fe20008410000 */
[----:B------:R-:W-:Y:S01]  /*2470*/  SEL R193, R97, 0x60, P1 ;  /* 0x0000006061c17807 */ /* 0x000fe20000800000 */
[----:B------:R-:W2:Y:S01]  /*2480*/  MUFU.TANH R85, R85 ;  /* 0x0000005500557308 */ /* 0x000ea20000002400 */
[----:B-----5:R-:W-:Y:S01]  /*2490*/  FSEL R95, R77, -INF , !P5 ;  /* 0xff8000004d5f7808 */ /* 0x020fe20006800000 */
[----:B------:R-:W-:Y:S01]  /*24a0*/  FMUL.FTZ R107, R107, UR10 ;  /* 0x0000000a6b6b7c20 */ /* 0x000fe20008410000 */
[C---:B------:R-:W-:Y:S01]  /*24b0*/  ISETP.GT.AND P5, PT, R103.reuse, 0x29, PT ;  /* 0x000000296700780c */ /* 0x040fe20003fa4270 */
[----:B------:R-:W-:Y:S01]  /*24c0*/  FMUL.FTZ R112, R112, UR10 ;  /* 0x0000000a70707c20 */ /* 0x000fe20008410000 */
[C---:B------:R-:W-:Y:S01]  /*24d0*/  ISETP.GT.AND P3, PT, R103.reuse, 0x8, PT ;  /* 0x000000086700780c */ /* 0x040fe20003f64270 */
[----:B------:R-:W-:Y:S01]  /*24e0*/  FMUL.FTZ R110, R110, UR10 ;  /* 0x0000000a6e6e7c20 */ /* 0x000fe20008410000 */
[----:B------:R-:W-:Y:S01]  /*24f0*/  ISETP.GT.AND P2, PT, R103, 0x9, PT ;  /* 0x000000096700780c */ /* 0x000fe20003f44270 */
[----:B------:R-:W4:Y:S01]  /*2500*/  MUFU.TANH R86, R86 ;  /* 0x0000005600567308 */ /* 0x000f220000002400 */
[----:B-1----:R-:W-:Y:S01]  /*2510*/  FSEL R98, R82, -INF , !P4 ;  /* 0xff80000052627808 */ /* 0x002fe20006000000 */
[----:B------:R-:W-:Y:S01]  /*2520*/  FMUL.FTZ R111, R111, UR10 ;  /* 0x0000000a6f6f7c20 */ /* 0x000fe20008410000 */
[C---:B------:R-:W-:Y:S01]  /*2530*/  ISETP.GT.AND P4, PT, R103.reuse, 0x38, PT ;  /* 0x000000386700780c */ /* 0x040fe20003f84270 */
[----:B------:R-:W-:Y:S01]  /*2540*/  FMUL.FTZ R114, R114, UR10 ;  /* 0x0000000a72727c20 */ /* 0x000fe20008410000 */
[----:B------:R-:W-:Y:S01]  /*2550*/  ISETP.GT.AND P1, PT, R103, 0x40, PT ;  /* 0x000000406700780c */ /* 0x000fe20003f24270 */
[----:B------:R-:W-:Y:S01]  /*2560*/  FFMA.FTZ R192, -R192, R192, 1 ;  /* 0x3f800000c0c07423 */ /* 0x000fe200000101c0 */
[----:B------:R-:W-:Y:S01]  /*2570*/  FMUL.FTZ R194, R117, UR10 ;  /* 0x0000000a75c27c20 */ /* 0x000fe20008410000 */
[----:B------:R-:W1:Y:S01]  /*2580*/  MUFU.TANH R185, R185 ;  /* 0x000000b900b97308 */ /* 0x000e620000002400 */
[----:B--2---:R-:W-:Y:S01]  /*2590*/  FSEL R96, R85, -INF , !P6 ;  /* 0xff80000055607808 */ /* 0x004fe20007000000 */
[----:B------:R-:W-:Y:S01]  /*25a0*/  VIADD R117, R6, 0x8 ;  /* 0x0000000806757836 */ /* 0x000fe20000000000 */
[----:B------:R-:W-:Y:S01]  /*25b0*/  ISETP.GT.AND P6, PT, R103, 0x39, PT ;  /* 0x000000396700780c */ /* 0x000fe20003fc4270 */
[----:B------:R-:W-:Y:S01]  /*25c0*/  FMUL.FTZ R201, R119, UR10 ;  /* 0x0000000a77c97c20 */ /* 0x000fe20008410000 */
[----:B------:R-:W-:Y:S01]  /*25d0*/  FMUL.FTZ R196, R118, UR10 ;  /* 0x0000000a76c47c20 */ /* 0x000fe20008410000 */
[----:B------:R-:W-:Y:S01]  /*25e0*/  IADD3 R118, R6, 0xc, RZ ;  /* 0x0000000c06767810 */ /* 0x000fe20007ffe0ff */
[----:B------:R-:W2:Y:S01]  /*25f0*/  SHFL.IDX PT, R228, R15, R117, 0x1f ;  /* 0x00001f750fe47589 */ /* 0x000ea200000e0000 */
[----:B------:R-:W5:Y:S01]  /*2600*/  MUFU.TANH R19, R19 ;  /* 0x0000001300137308 */ /* 0x000f620000002400 */
[----:B----4-:R-:W-:Y:S01]  /*2610*/  FSEL R97, R86, -INF , !P5 ;  /* 0xff80000056617808 */ /* 0x010fe20006800000 */
[----:B------:R-:W-:Y:S01]  /*2620*/  FMUL.FTZ R115, R115, UR10 ;  /* 0x0000000a73737c20 */ /* 0x000fe20008410000 */
[----:B------:R-:W-:Y:S01]  /*2630*/  ISETP.GT.AND P5, PT, R193, RZ, PT ;  /* 0x000000ffc100720c */ /* 0x000fe20003fa4270 */
[----:B------:R-:W4:Y:S04]  /*2640*/  SHFL.IDX PT, R225, R15, R118, 0x1f ;  /* 0x00001f760fe17589 */ /* 0x000f2800000e0000 */
[----:B------:R-:W3:Y:S01]  /*2650*/  MUFU.TANH R186, R186 ;  /* 0x000000ba00ba7308 */ /* 0x000ee20000002400 */
[----:B-1----:R-:W-:-:S02]  /*2660*/  FSEL R100, R185, -INF , !P4 ;  /* 0xff800000b9647808 */ /* 0x002fc40006000000 */
[----:B------:R-:W-:-:S05]  /*2670*/  ISETP.GT.AND P4, PT, R193, 0x1, PT ;  /* 0x00000001c100780c */ /* 0x000fca0003f84270 */
[----:B------:R-:W1:Y:S01]  /*2680*/  MUFU.TANH R20, R20 ;  /* 0x0000001400147308 */ /* 0x000e620000002400 */
[----:B------:R-:W-:Y:S02]  /*2690*/  WARPGROUP.DEPBAR.LE gsb0, 0x0 ;  /* 0x00008000000079c5 */ /* 0x000fe40000010000 */
[----:B------:R-:W-:Y:S01]  /*26a0*/  WARPGROUP.ARRIVE ;  /* 0x00000000000079c5 */ /* 0x000fe20000000000 */
[C---:B-----5:R-:W-:Y:S01]  /*26b0*/  FSEL R226, R19.reuse, -INF , !P5 ;  /* 0xff80000013e27808 */ /* 0x060fe20006800000 */
[----:B------:R-:W-:Y:S01]  /*26c0*/  FFMA.FTZ R19, -R19, R19, 1 ;  /* 0x3f80000013137423 */ /* 0x000fe20000010113 */
[C---:B------:R-:W-:Y:S02]  /*26d0*/  ISETP.GT.AND P5, PT, R193.reuse, 0x9, PT ;  /* 0x00000009c100780c */ /* 0x040fe40003fa4270 */
[----:B------:R-:W5:Y:S01]  /*26e0*/  MUFU.TANH R23, R23 ;  /* 0x0000001700177308 */ /* 0x000f620000002400 */
[----:B------:R-:W-:Y:S01]  /*26f0*/  HGMMA.64x96x16.F32.BF16 R24, gdesc[UR4], R24, gsb0 ;  /* 0x01600000041879f0 */ /* 0x000fe20008001818 */
[----:B------:R-:W-:Y:S01]  /*2700*/  UIADD3 UR6, UR8, 0x4, URZ ;  /* 0x0000000408067890 */ /* 0x000fe2000fffe03f */
[----:B---3--:R-:W-:Y:S01]  /*2710*/  FSEL R222, R186, -INF , !P6 ;  /* 0xff800000bade7808 */ /* 0x008fe20007000000 */
[----:B------:R-:W-:Y:S01]  /*2720*/  UIADD3 UR4, UR9, 0x4, URZ ;  /* 0x0000000409047890 */ /* 0x000fe2000fffe03f */
[----:B------:R-:W-:Y:S01]  /*2730*/  ISETP.GT.AND P6, PT, R193, 0x8, PT ;  /* 0x00000008c100780c */ /* 0x000fe20003fc4270 */
[----:B------:R-:W-:Y:S01]  /*2740*/  UMOV UR7, 0x40000040 ;  /* 0x4000004000077882 */ /* 0x000fe20000000000 */
[----:B------:R-:W-:Y:S01]  /*2750*/  UMOV UR5, 0x40000040 ;  /* 0x4000004000057882 */ /* 0x000fe20000000000 */
[----:B------:R-:W3:Y:S01]  /*2760*/  MUFU.TANH R72, R72 ;  /* 0x0000004800487308 */ /* 0x000ee20000002400 */
[----:B-1----:R-:W-:-:S02]  /*2770*/  FSEL R224, R20, -INF , !P4 ;  /* 0xff80000014e07808 */ /* 0x002fc40006000000 */
[----:B------:R-:W-:-:S05]  /*2780*/  ISETP.GT.AND P4, PT, R193, 0x10, PT ;  /* 0x00000010c100780c */ /* 0x000fca0003f84270 */
[----:B------:R-:W1:Y:S01]  /*2790*/  MUFU.TANH R75, R75 ;  /* 0x0000004b004b7308 */ /* 0x000e620000002400 */
[----:B-----5:R-:W-:Y:S02]  /*27a0*/  FSEL R219, R23, -INF , !P6 ;  /* 0xff80000017db7808 */ /* 0x020fe40007000000 */
[----:B------:R-:W-:-:S05]  /*27b0*/  ISETP.GT.AND P6, PT, R193, 0x11, PT ;  /* 0x00000011c100780c */ /* 0x000fca0003fc4270 */
[----:B------:R-:W5:Y:S01]  /*27c0*/  MUFU.TANH R21, R21 ;  /* 0x0000001500157308 */ /* 0x000f620000002400 */
[----:B---3--:R-:W-:Y:S02]  /*27d0*/  FSEL R221, R72, -INF , !P5 ;  /* 0xff80000048dd7808 */ /* 0x008fe40006800000 */
[----:B------:R-:W-:-:S05]  /*27e0*/  ISETP.GT.AND P5, PT, R193, 0x18, PT ;  /* 0x00000018c100780c */ /* 0x000fca0003fa4270 */
[----:B------:R-:W3:Y:S01]  /*27f0*/  MUFU.TANH R76, R76 ;  /* 0x0000004c004c7308 */ /* 0x000ee20000002400 */
[----:B-1----:R-:W-:Y:S02]  /*2800*/  FSEL R209, R75, -INF , !P4 ;  /* 0xff8000004bd17808 */ /* 0x002fe40006000000 */
        /* <DEDUP_REMOVED lines=24> */
[----:B------:R-:W-:Y:S01]  /*2990*/  ISETP.GT.AND P5, PT, R193, 0x30, PT ;  /* 0x00000030c100780c */ /* 0x000fe20003fa4270 */
[----:B------:R-:W-:Y:S02]  /*29a0*/  WARPGROUP.DEPBAR.LE gsb0, 0x0 ;  /* 0x00008000000079c5 */ /* 0x000fe40000010000 */
[----:B------:R-:W-:Y:S02]  /*29b0*/  WARPGROUP.ARRIVE ;  /* 0x00000000000079c5 */ /* 0x000fe40000000000 */
[----:B------:R-:W3:Y:S01]  /*29c0*/  MUFU.TANH R88, R88 ;  /* 0x0000005800587308 */ /* 0x000ee20000002400 */
[----:B-1----:R-:W-:Y:S02]  /*29d0*/  FSEL R206, R81, -INF , !P2 ;  /* 0xff80000051ce7808 */ /* 0x002fe40005000000 */
[----:B------:R-:W-:Y:S01]  /*29e0*/  ISETP.GT.AND P2, PT, R103, 0x31, PT ;  /* 0x000000316700780c */ /* 0x000fe20003f44270 */
[----:B------:R-:W-:Y:S01]  /*29f0*/  HGMMA.64x96x16.F32.BF16 R24, gdesc[UR4], R24, gsb0 ;  /* 0x01600000041879f0 */ /* 0x000fe20008001818 */
[----:B------:R-:W-:Y:S01]  /*2a00*/  UIADD3 UR6, UR8, 0x6, URZ ;  /* 0x0000000608067890 */ /* 0x000fe2000fffe03f */
[----:B-----5:R-:W-:Y:S01]  /*2a10*/  FSEL R204, R87, -INF , !P4 ;  /* 0xff80000057cc7808 */ /* 0x020fe20006000000 */
[----:B------:R-:W-:Y:S01]  /*2a20*/  UIADD3 UR4, UR9, 0x6, URZ ;  /* 0x0000000609047890 */ /* 0x000fe2000fffe03f */
[----:B------:R-:W1:Y:S01]  /*2a30*/  MUFU.TANH R89, R89 ;  /* 0x0000005900597308 */ /* 0x000e620000002400 */
[----:B------:R-:W-:Y:S01]  /*2a40*/  UMOV UR7, 0x40000040 ;  /* 0x4000004000077882 */ /* 0x000fe20000000000 */
[----:B------:R-:W-:Y:S01]  /*2a50*/  UMOV UR5, 0x40000040 ;  /* 0x4000004000057882 */ /* 0x000fe20000000000 */
        /* <DEDUP_REMOVED lines=35> */
[----:B-----5:R-:W-:Y:S01]  /*2c90*/  FSEL R214, R106, -INF , !P2 ;  /* 0xff8000006ad67808 */ /* 0x020fe20005000000 */
[----:B------:R-:W-:Y:S02]  /*2ca0*/  WARPGROUP.DEPBAR.LE gsb0, 0x0 ;  /* 0x00008000000079c5 */ /* 0x000fe40000010000 */
[----:B------:R-:W5:Y:S01]  /*2cb0*/  LDS R190, [R190+0x380] ;  /* 0x00038000bebe7984 */ /* 0x000f620000000800 */
[----:B------:R-:W-:Y:S01]  /*2cc0*/  WARPGROUP.ARRIVE ;  /* 0x00000000000079c5 */ /* 0x000fe20000000000 */
[----:B------:R-:W-:Y:S02]  /*2cd0*/  ISETP.GT.AND P2, PT, R193, 0x49, PT ;  /* 0x00000049c100780c */ /* 0x000fe40003f44270 */
[----:B------:R-:W4:Y:S01]  /*2ce0*/  MUFU.TANH R110, R110 ;  /* 0x0000006e006e7308 */ /* 0x000f220000002400 */
[----:B---3--:R-:W-:Y:S02]  /*2cf0*/  FSEL R216, R107, -INF , !P4 ;  /* 0xff8000006bd87808 */ /* 0x008fe40006000000 */
[----:B------:R-:W-:Y:S01]  /*2d00*/  HGMMA.64x96x16.F32.BF16 R24, gdesc[UR4], R24, gsb0 ;  /* 0x01600000041879f0 */ /* 0x000fe20008001818 */
[----:B------:R-:W-:Y:S01]  /*2d10*/  ULDC UR4, c[0x0][0x744] ;  /* 0x0001d10000047ab9 */ /* 0x000fe20000000800 */
[----:B------:R-:W-:Y:S01]  /*2d20*/  ISETP.GT.AND P4, PT, R193, 0x50, PT ;  /* 0x00000050c100780c */ /* 0x000fe20003f84270 */
[----:B------:R-:W-:Y:S01]  /*2d30*/  FFMA.FTZ R113, R113, UR4, -R104 ;  /* 0x0000000471717c23 */ /* 0x000fe20008010868 */
[----:B--2---:R-:W-:Y:S01]  /*2d40*/  FFMA.FTZ R198, R198, UR4, -R228 ;  /* 0x00000004c6c67c23 */ /* 0x004fe200080108e4 */
[----:B------:R-:W2:Y:S01]  /*2d50*/  MUFU.TANH R111, R111 ;  /* 0x0000006f006f7308 */ /* 0x000ea20000002400 */
[----:B-1----:R-:W-:Y:S01]  /*2d60*/  FSEL R220, R112, -INF , !P6 ;  /* 0xff80000070dc7808 */ /* 0x002fe20007000000 */
[----:B------:R-:W-:Y:S01]  /*2d70*/  FFMA.FTZ R104, R226, UR4, -R104 ;  /* 0x00000004e2687c23 */ /* 0x000fe20008010868 */
[----:B------:R-:W-:Y:S01]  /*2d80*/  ISETP.GT.AND P6, PT, R193, 0x48, PT ;  /* 0x00000048c100780c */ /* 0x000fe20003fc4270 */
[----:B----4-:R-:W-:Y:S01]  /*2d90*/  FFMA.FTZ R221, R221, UR4, -R225 ;  /* 0x00000004dddd7c23 */ /* 0x010fe200080108e1 */
[----:B------:R-:W-:-:S02]  /*2da0*/  FFMA.FTZ R219, R219, UR4, -R228 ;  /* 0x00000004dbdb7c23 */ /* 0x000fc400080108e4 */
[----:B------:R-:W1:Y:S01]  /*2db0*/  SHFL.IDX PT, R228, R14, R117, 0x1f ;  /* 0x00001f750ee47589 */ /* 0x000e6200000e0000 */
[----:B------:R-:W-:Y:S01]  /*2dc0*/  MUFU.EX2 R113, R113 ;  /* 0x0000007100717308 */ /* 0x000fe20000000800 */
[----:B------:R-:W-:Y:S02]  /*2dd0*/  FSEL R215, R110, -INF , !P6 ;  /* 0xff8000006ed77808 */ /* 0x000fe40007000000 */
[----:B------:R-:W-:-:S05]  /*2de0*/  ISETP.GT.AND P6, PT, R193, 0x51, PT ;  /* 0x00000051c100780c */ /* 0x000fca0003fc4270 */
[----:B------:R-:W3:Y:S01]  /*2df0*/  MUFU.TANH R114, R114 ;  /* 0x0000007200727308 */ /* 0x000ee20000002400 */
[----:B--2---:R-:W-:Y:S02]  /*2e00*/  FSEL R211, R111, -INF , !P2 ;  /* 0xff8000006fd37808 */ /* 0x004fe40005000000 */
[----:B------:R-:W-:-:S05]  /*2e10*/  ISETP.GT.AND P2, PT, R193, 0x58, PT ;  /* 0x00000058c100780c */ /* 0x000fca0003f44270 */
[----:B------:R-:W-:Y:S01]  /*2e20*/  MUFU.TANH R191, R191 ;  /* 0x000000bf00bf7308 */ /* 0x000fe20000002400 */
[----:B-----5:R-:W2:Y:S01]  /*2e30*/  SHFL.IDX PT, R195, R190, R6, 0x1f ;  /* 0x00001f06bec37589 */ /* 0x020ea200000e0000 */
[----:B-1----:R-:W-:-:S06]  /*2e40*/  FFMA.FTZ R204, R204, UR4, -R228 ;  /* 0x00000004cccc7c23 */ /* 0x002fcc00080108e4 */
[----:B------:R-:W-:Y:S01]  /*2e50*/  MUFU.TANH R115, R115 ;  /* 0x0000007300737308 */ /* 0x000fe20000002400 */
[----:B---3--:R-:W-:Y:S01]  /*2e60*/  FSEL R212, R114, -INF , !P4 ;  /* 0xff80000072d47808 */ /* 0x008fe20006000000 */
[----:B------:R-:W1:Y:S01]  /*2e70*/  SHFL.IDX PT, R232, R190, R118, 0x1f ;  /* 0x00001f76bee87589 */ /* 0x000e6200000e0000 */
[----:B------:R-:W-:Y:S01]  /*2e80*/  ISETP.GT.AND P4, PT, R193, 0x59, PT ;  /* 0x00000059c100780c */ /* 0x000fe20003f84270 */
[----:B------:R-:W-:-:S04]  /*2e90*/  FMUL.FTZ R193, R116, UR10 ;  /* 0x0000000a74c17c20 */ /* 0x000fc80008410000 */
[----:B------:R-:W-:Y:S08]  /*2ea0*/  MUFU.TANH R196, R196 ;  /* 0x000000c400c47308 */ /* 0x000ff00000002400 */
[----:B------:R-:W-:Y:S08]  /*2eb0*/  MUFU.TANH R193, R193 ;  /* 0x000000c100c17308 */ /* 0x000ff00000002400 */
[----:B------:R-:W-:Y:S08]  /*2ec0*/  MUFU.TANH R194, R194 ;  /* 0x000000c200c27308 */ /* 0x000ff00000002400 */
[----:B------:R-:W-:Y:S08]  /*2ed0*/  MUFU.TANH R201, R201 ;  /* 0x000000c900c97308 */ /* 0x000ff00000002400 */
[----:B------:R-:W3:Y:S01]  /*2ee0*/  MUFU.EX2 R104, R104 ;  /* 0x0000006800687308 */ /* 0x000ee20000000800 */
[----:B------:R-:W-:-:S02]  /*2ef0*/  WARPGROUP.DEPBAR.LE gsb0, 0x0 ;  /* 0x00008000000079c5 */ /* 0x000fc40000010000 */
[--C-:B--2---:R-:W-:Y:S01]  /*2f00*/  FADD.FTZ R24, R24, -R195.reuse ;  /* 0x800000c318187221 */ /* 0x104fe20000010000 */
[----:B------:R-:W-:Y:S01]  /*2f10*/  FADD.FTZ R195, R26, -R195 ;  /* 0x800000c31ac37221 */ /* 0x000fe20000010000 */
[----:B------:R-:W-:Y:S01]  /*2f20*/  FFMA.FTZ R26, R200, UR4, -R225 ;  /* 0x00000004c81a7c23 */ /* 0x000fe200080108e1 */
[----:B------:R-:W-:Y:S02]  /*2f30*/  VIADD R200, R6, 0x1c ;  /* 0x0000001c06c87836 */ /* 0x000fe40000000000 */
[----:B------:R-:W-:Y:S01]  /*2f40*/  FMUL.FTZ R199, R113, R24 ;  /* 0x0000001871c77220 */ /* 0x000fe20000410000 */
[----:B------:R-:W-:Y:S03]  /*2f50*/  SHFL.IDX PT, R225, R14, R6, 0x1f ;  /* 0x00001f060ee17589 */ /* 0x000fe600000e0000 */
[----:B------:R-:W-:Y:S01]  /*2f60*/  FMUL.FTZ R116, R192, R199 ;  /* 0x000000c7c0747220 */ /* 0x000fe20000410000 */
[C---:B------:R-:W-:Y:S01]  /*2f70*/  VIADD R192, R6.reuse, 0x4 ;  /* 0x0000000406c07836 */ /* 0x040fe20000000000 */
[----:B------:R-:W2:Y:S01]  /*2f80*/  SHFL.IDX PT, R229, R15, R200, 0x1f ;  /* 0x00001fc80fe57589 */ /* 0x000ea200000e0000 */
[----:B------:R-:W-:-:S03]  /*2f90*/  VIADD R199, R6, 0x10 ;  /* 0x0000001006c77836 */ /* 0x000fc60000000000 */
[----:B------:R-:W-:Y:S01]  /*2fa0*/  LDS R11, [R11+0x380] ;  /* 0x000380000b0b7984 */ /* 0x000fe20000000800 */
[----:B---3--:R-:W-:Y:S01]  /*2fb0*/  FMUL.FTZ R195, R104, R195 ;  /* 0x000000c368c37220 */ /* 0x008fe20000410000 */
[--C-:B-1----:R-:W-:Y:S01]  /*2fc0*/  FADD.FTZ R29, R29, -R232.reuse ;  /* 0x800000e81d1d7221 */ /* 0x102fe20000010000 */
[----:B------:R-:W-:Y:S01]  /*2fd0*/  MUFU.EX2 R26, R26 ;  /* 0x0000001a001a7308 */ /* 0x000fe20000000800 */
[----:B------:R-:W1:Y:S04]  /*2fe0*/  SHFL.IDX PT, R24, R15, R192, 0x1f ;  /* 0x00001fc00f187589 */ /* 0x000e6800000e0000 */
[----:B------:R-:W3:Y:S04]  /*2ff0*/  SHFL.IDX PT, R227, R15, R199, 0x1f ;  /* 0x00001fc70fe37589 */ /* 0x000ee800000e0000 */
[----:B------:R-:W4:Y:S04]  /*3000*/  SHFL.IDX PT, R234, R190, R192, 0x1f ;  /* 0x00001fc0beea7589 */ /* 0x000f2800000e0000 */
[----:B------:R-:W-:Y:S01]  /*3010*/  SHFL.IDX PT, R233, R190, R199, 0x1f ;  /* 0x00001fc7bee97589 */ /* 0x000fe200000e0000 */
[--C-:B--2---:R-:W-:Y:S01]  /*3020*/  FFMA.FTZ R92, R92, UR4, -R229.reuse ;  /* 0x000000045c5c7c23 */ /* 0x104fe200080108e5 */
[----:B------:R-:W-:Y:S01]  /*3030*/  FFMA.FTZ R207, R207, UR4, -R229 ;  /* 0x00000004cfcf7c23 */ /* 0x000fe200080108e5 */
[--C-:B------:R-:W-:Y:S01]  /*3040*/  FFMA.FTZ R229, R206, UR4, -R225.reuse ;  /* 0x00000004cee57c23 */ /* 0x100fe200080108e1 */
[----:B------:R-:W-:Y:S01]  /*3050*/  FFMA.FTZ R206, R223, UR4, -R225 ;  /* 0x00000004dfce7c23 */ /* 0x000fe200080108e1 */
[----:B------:R-:W-:Y:S01]  /*3060*/  FMUL.FTZ R195, R19, R195 ;  /* 0x000000c313c37220 */ /* 0x000fe20000410000 */
[----:B------:R-:W-:Y:S01]  /*3070*/  FADD.FTZ R232, R31, -R232 ;  /* 0x800000e81fe87221 */ /* 0x000fe20000010000 */
[----:B------:R-:W-:Y:S01]  /*3080*/  FFMA.FTZ R76, -R76, R76, 1 ;  /* 0x3f8000004c4c7423 */ /* 0x000fe2000001014c */
[--C-:B-1----:R-:W-:Y:S01]  /*3090*/  FFMA.FTZ R119, R197, UR4, -R24.reuse ;  /* 0x00000004c5777c23 */ /* 0x102fe20008010818 */
[----:B------:R-:W-:Y:S01]  /*30a0*/  FFMA.FTZ R224, R224, UR4, -R24 ;  /* 0x00000004e0e07c23 */ /* 0x000fe20008010818 */
[----:B------:R-:W-:Y:S01]  /*30b0*/  VIADD R197, R6, 0x14 ;  /* 0x0000001406c57836 */ /* 0x000fe20000000000 */
[----:B------:R1:W-:Y:S01]  /*30c0*/  MUFU.EX2 R24, R198 ;  /* 0x000000c600187308 */ /* 0x0003e20000000800 */
[--C-:B---3--:R-:W-:Y:S01]  /*30d0*/  FFMA.FTZ R94, R94, UR4, -R227.reuse ;  /* 0x000000045e5e7c23 */ /* 0x108fe200080108e3 */
[----:B------:R-:W-:-:S02]  /*30e0*/  FFMA.FTZ R209, R209, UR4, -R227 ;  /* 0x00000004d1d17c23 */ /* 0x000fc400080108e3 */
[----:B------:R-:W2:Y:S04]  /*30f0*/  SHFL.IDX PT, R231, R15, R197, 0x1f ;  /* 0x00001fc50fe77589 */ /* 0x000ea800000e0000 */
[----:B------:R-:W3:Y:S01]  /*3100*/  SHFL.IDX PT, R227, R14, R118, 0x1f ;  /* 0x00001f760ee37589 */ /* 0x000ee200000e0000 */
[----:B-1----:R-:W-:Y:S01]  /*3110*/  IADD3 R198, R6, 0x18, RZ ;  /* 0x0000001806c67810 */ /* 0x002fe20007ffe0ff */
[----:B------:R-:W1:Y:S02]  /*3120*/  MUFU.EX2 R19, R224 ;  /* 0x000000e000137308 */ /* 0x000e640000000800 */
[----:B------:R-:W5:Y:S04]  /*3130*/  SHFL.IDX PT, R225, R14, R197, 0x1f ;  /* 0x00001fc50ee17589 */ /* 0x000f6800000e0000 */
[----:B------:R-:W1:Y:S02]  /*3140*/  SHFL.IDX PT, R226, R15, R198, 0x1f ;  /* 0x00001fc60fe27589 */ /* 0x000e6400000e0000 */
[----:B------:R-:W1:Y:S02]  /*3150*/  MUFU.EX2 R31, R219 ;  /* 0x000000db001f7308 */ /* 0x000e640000000800 */
[----:B------:R-:W1:Y:S01]  /*3160*/  SHFL.IDX PT, R15, R14, R192, 0x1f ;  /* 0x00001fc00e0f7589 */ /* 0x000e6200000e0000 */
[----:B----4-:R-:W-:-:S05]  /*3170*/  FADD.FTZ R27, R27, -R234 ;  /* 0x800000ea1b1b7221 */ /* 0x010fca0000010000 */
[----:B------:R-:W4:Y:S01]  /*3180*/  MUFU.EX2 R94, R94 ;  /* 0x0000005e005e7308 */ /* 0x000f220000000800 */
[--C-:B--2---:R-:W-:Y:S01]  /*3190*/  FFMA.FTZ R93, R93, UR4, -R231.reuse ;  /* 0x000000045d5d7c23 */ /* 0x104fe200080108e7 */
[----:B------:R-:W-:Y:S01]  /*31a0*/  FFMA.FTZ R208, R208, UR4, -R231 ;  /* 0x00000004d0d07c23 */ /* 0x000fe200080108e7 */
[----:B------:R-:W-:Y:S01]  /*31b0*/  FFMA.FTZ R231, R96, UR4, -R228 ;  /* 0x0000000460e77c23 */ /* 0x000fe200080108e4 */
[--C-:B---3--:R-:W-:Y:S01]  /*31c0*/  FFMA.FTZ R97, R97, UR4, -R227.reuse ;  /* 0x0000000461617c23 */ /* 0x108fe200080108e3 */
[----:B------:R-:W-:Y:S01]  /*31d0*/  FFMA.FTZ R203, R203, UR4, -R227 ;  /* 0x00000004cbcb7c23 */ /* 0x000fe200080108e3 */
[----:B------:R-:W2:Y:S02]  /*31e0*/  SHFL.IDX PT, R228, R13, R192, 0x1f ;  /* 0x00001fc00de47589 */ /* 0x000ea400000e0000 */
[----:B------:R-:W3:Y:S01]  /*31f0*/  MUFU.EX2 R209, R209 ;  /* 0x000000d100d17308 */ /* 0x000ee20000000800 */
[--C-:B-----5:R-:W-:Y:S01]  /*3200*/  FFMA.FTZ R99, R99, UR4, -R225.reuse ;  /* 0x0000000463637c23 */ /* 0x120fe200080108e1 */
[----:B------:R-:W-:Y:S01]  /*3210*/  FFMA.FTZ R217, R217, UR4, -R225 ;  /* 0x00000004d9d97c23 */ /* 0x000fe200080108e1 */
[----:B------:R-:W5:Y:S01]  /*3220*/  SHFL.IDX PT, R227, R13, R117, 0x1f ;  /* 0x00001f750de37589 */ /* 0x000f6200000e0000 */
[--C-:B-1----:R-:W-:Y:S01]  /*3230*/  FFMA.FTZ R95, R95, UR4, -R226.reuse ;  /* 0x000000045f5f7c23 */ /* 0x102fe200080108e2 */
[----:B------:R-:W-:-:S02]  /*3240*/  FFMA.FTZ R205, R205, UR4, -R226 ;  /* 0x00000004cdcd7c23 */ /* 0x000fc400080108e2 */
[----:B------:R-:W1:Y:S01]  /*3250*/  SHFL.IDX PT, R225, R13, R199, 0x1f ;  /* 0x00001fc70de17589 */ /* 0x000e6200000e0000 */
[----:B------:R-:W3:Y:S01]  /*3260*/  MUFU.EX2 R93, R93 ;  /* 0x0000005d005d7308 */ /* 0x000ee20000000800 */
[--C-:B------:R-:W-:Y:S01]  /*3270*/  FFMA.FTZ R223, R98, UR4, -R15.reuse ;  /* 0x0000000462df7c23 */ /* 0x100fe2000801080f */
[----:B------:R-:W-:Y:S01]  /*3280*/  FFMA.FTZ R202, R202, UR4, -R15 ;  /* 0x00000004caca7c23 */ /* 0x000fe2000801080f */
[----:B------:R-:W4:Y:S04]  /*3290*/  SHFL.IDX PT, R226, R14, R199, 0x1f ;  /* 0x00001fc70ee27589 */ /* 0x000f2800000e0000 */
[----:B------:R-:W3:Y:S01]  /*32a0*/  SHFL.IDX PT, R98, R14, R198, 0x1f ;  /* 0x00001fc60e627589 */ /* 0x000ee200000e0000 */
[----:B------:R5:W-:Y:S01]  /*32b0*/  MUFU.EX2 R96, R223 ;  /* 0x000000df00607308 */ /* 0x000be20000000800 */
[----:B--2---:R-:W-:-:S07]  /*32c0*/  FFMA.FTZ R102, R102, UR4, -R228 ;  /* 0x0000000466667c23 */ /* 0x004fce00080108e4 */
[----:B------:R2:W-:Y:S01]  /*32d0*/  MUFU.EX2 R15, R229 ;  /* 0x000000e5000f7308 */ /* 0x0005e20000000800 */
[----:B-----5:R-:W5:Y:S01]  /*32e0*/  SHFL.IDX PT, R223, R13, R6, 0x1f ;  /* 0x00001f060ddf7589 */ /* 0x020f6200000e0000 */
[----:B------:R-:W-:Y:S01]  /*32f0*/  FFMA.FTZ R216, R216, UR4, -R228 ;  /* 0x00000004d8d87c23 */ /* 0x000fe200080108e4 */
[--C-:B------:R-:W-:Y:S01]  /*3300*/  FFMA.FTZ R103, R103, UR4, -R227.reuse ;  /* 0x0000000467677c23 */ /* 0x100fe200080108e3 */
[----:B------:R-:W-:Y:S01]  /*3310*/  FFMA.FTZ R215, R215, UR4, -R227 ;  /* 0x00000004d7d77c23 */ /* 0x000fe200080108e3 */
[----:B------:R-:W-:Y:S01]  /*3320*/  FSEL R228, R193, -INF , !P1 ;  /* 0xff800000c1e47808 */ /* 0x000fe20004800000 */
[----:B------:R-:W5:Y:S01]  /*3330*/  SHFL.IDX PT, R227, R13, R198, 0x1f ;  /* 0x00001fc60de37589 */ /* 0x000f6200000e0000 */
[--C-:B-1----:R-:W-:Y:S01]  /*3340*/  FFMA.FTZ R220, R220, UR4, -R225.reuse ;  /* 0x00000004dcdc7c23 */ /* 0x102fe200080108e1 */
[----:B------:R-:W-:Y:S01]  /*3350*/  FFMA.FTZ R212, R212, UR4, -R225 ;  /* 0x00000004d4d47c23 */ /* 0x000fe200080108e1 */
[----:B------:R-:W-:Y:S01]  /*3360*/  FSEL R225, R115, -INF , !P6 ;  /* 0xff80000073e17808 */ /* 0x000fe20007000000 */
[----:B--2---:R1:W2:Y:S01]  /*3370*/  SHFL.IDX PT, R229, R14, R200, 0x1f ;  /* 0x00001fc80ee57589 */ /* 0x0042a200000e0000 */
[--C-:B----4-:R-:W-:Y:S01]  /*3380*/  FFMA.FTZ R230, R230, UR4, -R226.reuse ;  /* 0x00000004e6e67c23 */ /* 0x110fe200080108e2 */
[----:B------:R-:W-:Y:S01]  /*3390*/  FFMA.FTZ R218, R218, UR4, -R226 ;  /* 0x00000004dada7c23 */ /* 0x000fe200080108e2 */
[----:B------:R-:W4:Y:S01]  /*33a0*/  MUFU.EX2 R208, R208 ;  /* 0x000000d000d07308 */ /* 0x000f220000000800 */
[----:B------:R-:W4:Y:S01]  /*33b0*/  SHFL.IDX PT, R226, R13, R118, 0x1f ;  /* 0x00001f760de27589 */ /* 0x000f2200000e0000 */
[--C-:B---3--:R-:W-:Y:S01]  /*33c0*/  FFMA.FTZ R100, R100, UR4, -R98.reuse ;  /* 0x0000000464647c23 */ /* 0x108fe20008010862 */
[----:B------:R-:W-:-:S05]  /*33d0*/  FFMA.FTZ R213, R213, UR4, -R98 ;  /* 0x00000004d5d57c23 */ /* 0x000fca0008010862 */
[----:B-1----:R1:W-:Y:S01]  /*33e0*/  MUFU.EX2 R14, R231 ;  /* 0x000000e7000e7308 */ /* 0x0023e20000000800 */
[--C-:B-----5:R-:W-:Y:S01]  /*33f0*/  FFMA.FTZ R101, R101, UR4, -R223.reuse ;  /* 0x0000000465657c23 */ /* 0x120fe200080108df */
[----:B------:R-:W-:Y:S02]  /*3400*/  FFMA.FTZ R214, R214, UR4, -R223 ;  /* 0x00000004d6d67c23 */ /* 0x000fe400080108df */
[----:B------:R-:W3:Y:S04]  /*3410*/  SHFL.IDX PT, R223, R13, R197, 0x1f ;  /* 0x00001fc50ddf7589 */ /* 0x000ee800000e0000 */
[----:B------:R5:W-:Y:S01]  /*3420*/  MUFU.EX2 R98, R230 ;  /* 0x000000e600627308 */ /* 0x000be20000000800 */
[----:B------:R-:W-:Y:S01]  /*3430*/  FFMA.FTZ R228, R228, UR4, -R227 ;  /* 0x00000004e4e47c23 */ /* 0x000fe200080108e3 */
[----:B-1----:R-:W-:Y:S01]  /*3440*/  SHFL.IDX PT, R231, R190, R117, 0x1f ;  /* 0x00001f75bee77589 */ /* 0x002fe200000e0000 */
[--C-:B--2---:R-:W-:Y:S01]  /*3450*/  FFMA.FTZ R222, R222, UR4, -R229.reuse ;  /* 0x00000004dede7c23 */ /* 0x104fe200080108e5 */
[----:B------:R-:W-:Y:S01]  /*3460*/  FFMA.FTZ R210, R210, UR4, -R229 ;  /* 0x00000004d2d27c23 */ /* 0x000fe200080108e5 */
[----:B------:R-:W-:Y:S01]  /*3470*/  FSEL R229, R201, -INF , !P4 ;  /* 0xff800000c9e57808 */ /* 0x000fe20006000000 */
[----:B------:R-:W-:Y:S01]  /*3480*/  FFMA.FTZ R219, -R18, R18, 1 ;  /* 0x3f80000012db7423 */ /* 0x000fe20000010112 */
[--C-:B----4-:R-:W-:Y:S01]  /*3490*/  FFMA.FTZ R235, R235, UR4, -R226.reuse ;  /* 0x00000004ebeb7c23 */ /* 0x110fe200080108e2 */
[----:B------:R-:W-:Y:S01]  /*34a0*/  FFMA.FTZ R211, R211, UR4, -R226 ;  /* 0x00000004d3d37c23 */ /* 0x000fe200080108e2 */
[----:B-----5:R-:W-:Y:S01]  /*34b0*/  SHFL.IDX PT, R230, R190, R197, 0x1f ;  /* 0x00001fc5bee67589 */ /* 0x020fe200000e0000 */
[--C-:B------:R-:W-:Y:S01]  /*34c0*/  FADD.FTZ R32, R32, -R233.reuse ;  /* 0x800000e920207221 */ /* 0x100fe20000010000 */
[----:B------:R1:W-:Y:S02]  /*34d0*/  MUFU.EX2 R12, R235 ;  /* 0x000000eb000c7308 */ /* 0x0003e40000000800 */
[----:B------:R2:W4:Y:S01]  /*34e0*/  SHFL.IDX PT, R226, R13, R200, 0x1f ;  /* 0x00001fc80de27589 */ /* 0x00052200000e0000 */
[----:B------:R-:W-:-:S05]  /*34f0*/  FADD.FTZ R34, R34, -R233 ;  /* 0x800000e922227221 */ /* 0x000fca0000010000 */
[----:B------:R-:W-:Y:S01]  /*3500*/  MUFU.EX2 R95, R95 ;  /* 0x0000005f005f7308 */ /* 0x000fe20000000800 */
[----:B-1----:R-:W5:Y:S07]  /*3510*/  LDL R235, [R1+0x18] ;  /* 0x0000180001eb7983 */ /* 0x002f6e0000100800 */
[----:B--2---:R1:W-:Y:S01]  /*3520*/  MUFU.EX2 R13, R222 ;  /* 0x000000de000d7308 */ /* 0x0043e20000000800 */
[----:B------:R-:W-:-:S07]  /*3530*/  FFMA.FTZ R77, -R77, R77, 1 ;  /* 0x3f8000004d4d7423 */ /* 0x000fce000001014d */
[----:B------:R-:W-:Y:S01]  /*3540*/  MUFU.EX2 R207, R207 ;  /* 0x000000cf00cf7308 */ /* 0x000fe20000000800 */
[----:B-1----:R-:W-:-:S05]  /*3550*/  FSEL R222, R191, -INF , !P5 ;  /* 0xff800000bfde7808 */ /* 0x002fca0006800000 */
[--C-:B---3--:R-:W-:Y:S01]  /*3560*/  FFMA.FTZ R222, R222, UR4, -R223.reuse ;  /* 0x00000004dede7c23 */ /* 0x108fe200080108df */
[----:B------:R-:W-:Y:S01]  /*3570*/  FFMA.FTZ R223, R225, UR4, -R223 ;  /* 0x00000004e1df7c23 */ /* 0x000fe200080108df */
[----:B------:R-:W-:Y:S01]  /*3580*/  FSEL R225, R196, -INF , !P2 ;  /* 0xff800000c4e17808 */ /* 0x000fe20005000000 */
[----:B------:R-:W-:Y:S04]  /*3590*/  MUFU.EX2 R202, R202 ;  /* 0x000000ca00ca7308 */ /* 0x000fe80000000800 */
[----:B------:R-:W-:Y:S01]  /*35a0*/  FFMA.FTZ R227, R225, UR4, -R227 ;  /* 0x00000004e1e37c23 */ /* 0x000fe200080108e3 */
[----:B------:R-:W-:-:S03]  /*35b0*/  FSEL R225, R194, -INF , !P3 ;  /* 0xff800000c2e17808 */ /* 0x000fc60005800000 */
[----:B------:R-:W-:Y:S02]  /*35c0*/  MUFU.EX2 R97, R97 ;  /* 0x0000006100617308 */ /* 0x000fe40000000800 */
[--C-:B----4-:R-:W-:Y:S01]  /*35d0*/  FFMA.FTZ R225, R225, UR4, -R226.reuse ;  /* 0x00000004e1e17c23 */ /* 0x110fe200080108e2 */
[----:B------:R-:W-:Y:S02]  /*35e0*/  FFMA.FTZ R226, R229, UR4, -R226 ;  /* 0x00000004e5e27c23 */ /* 0x000fe400080108e2 */
[----:B------:R-:W-:Y:S03]  /*35f0*/  SHFL.IDX PT, R229, R190, R198, 0x1f ;  /* 0x00001fc6bee57589 */ /* 0x000fe600000e0000 */
[----:B------:R-:W-:Y:S01]  /*3600*/  MUFU.EX2 R218, R218 ;  /* 0x000000da00da7308 */ /* 0x000fe20000000800 */
[----:B------:R-:W1:Y:S01]  /*3610*/  SHFL.IDX PT, R190, R190, R200, 0x1f ;  /* 0x00001fc8bebe7589 */ /* 0x000e6200000e0000 */
[--C-:B------:R-:W-:Y:S01]  /*3620*/  FADD.FTZ R28, R28, -R231.reuse ;  /* 0x800000e71c1c7221 */ /* 0x100fe20000010000 */
[----:B------:R-:W-:Y:S01]  /*3630*/  FADD.FTZ R30, R30, -R231 ;  /* 0x800000e71e1e7221 */ /* 0x000fe20000010000 */
[----:B------:R-:W-:Y:S01]  /*3640*/  FFMA.FTZ R81, -R81, R81, 1 ;  /* 0x3f80000051517423 */ /* 0x000fe20000010151 */
[----:B------:R-:W-:-:S03]  /*3650*/  FFMA.FTZ R82, -R82, R82, 1 ;  /* 0x3f80000052527423 */ /* 0x000fc60000010152 */
[----:B------:R-:W-:Y:S01]  /*3660*/  MUFU.EX2 R206, R206 ;  /* 0x000000ce00ce7308 */ /* 0x000fe20000000800 */
[----:B------:R-:W-:-:S07]  /*3670*/  FFMA.FTZ R91, -R91, R91, 1 ;  /* 0x3f8000005b5b7423 */ /* 0x000fce000001015b */
[----:B------:R-:W-:Y:S08]  /*3680*/  MUFU.EX2 R99, R99 ;  /* 0x0000006300637308 */ /* 0x000ff00000000800 */
[----:B------:R-:W-:Y:S01]  /*3690*/  MUFU.EX2 R217, R217 ;  /* 0x000000d900d97308 */ /* 0x000fe20000000800 */
[--C-:B-1----:R-:W-:Y:S01]  /*36a0*/  FADD.FTZ R37, R37, -R190.reuse ;  /* 0x800000be25257221 */ /* 0x102fe20000010000 */
[----:B------:R-:W-:Y:S01]  /*36b0*/  FADD.FTZ R39, R39, -R190 ;  /* 0x800000be27277221 */ /* 0x000fe20000010000 */
[----:B------:R-:W-:Y:S01]  /*36c0*/  FFMA.FTZ R190, -R21, R21, 1 ;  /* 0x3f80000015be7423 */ /* 0x000fe20000010115 */
[----:B------:R-:W-:Y:S01]  /*36d0*/  FFMA.FTZ R21, -R20, R20, 1 ;  /* 0x3f80000014157423 */ /* 0x000fe20000010114 */
[----:B------:R-:W-:Y:S01]  /*36e0*/  FMUL.FTZ R20, R19, R27 ;  /* 0x0000001b13147220 */ /* 0x000fe20000410000 */
[----:B------:R-:W-:-:S02]  /*36f0*/  FMUL.FTZ R27, R24, R28 ;  /* 0x0000001c181b7220 */ /* 0x000fc40000410000 */
[----:B------:R-:W-:Y:S01]  /*3700*/  MUFU.EX2 R203, R203 ;  /* 0x000000cb00cb7308 */ /* 0x000fe20000000800 */
[----:B------:R-:W-:Y:S01]  /*3710*/  FMUL.FTZ R21, R21, R20 ;  /* 0x0000001415157220 */ /* 0x000fe20000410000 */
[----:B------:R-:W-:Y:S01]  /*3720*/  FMUL.FTZ R20, R190, R27 ;  /* 0x0000001bbe147220 */ /* 0x000fe20000410000 */
[----:B------:R-:W-:Y:S01]  /*3730*/  FFMA.FTZ R27, -R22, R22, 1 ;  /* 0x3f800000161b7423 */ /* 0x000fe20000010116 */
[----:B------:R-:W-:Y:S01]  /*3740*/  FFMA.FTZ R22, -R23, R23, 1 ;  /* 0x3f80000017167423 */ /* 0x000fe20000010117 */
[----:B------:R-:W-:Y:S01]  /*3750*/  FMUL.FTZ R23, R31, R30 ;  /* 0x0000001e1f177220 */ /* 0x000fe20000410000 */
[----:B------:R-:W-:Y:S01]  /*3760*/  FMUL.FTZ R28, R26, R29 ;  /* 0x0000001d1a1c7220 */ /* 0x000fe20000410000 */
[----:B------:R-:W-:Y:S01]  /*3770*/  FFMA.FTZ R30, -R72, R72, 1 ;  /* 0x3f800000481e7423 */ /* 0x000fe20000010148 */
[----:B------:R-:W-:Y:S01]  /*3780*/  MUFU.EX2 R100, R100 ;  /* 0x0000006400647308 */ /* 0x000fe20000000800 */
[----:B------:R-:W-:Y:S01]  /*3790*/  FMUL.FTZ R22, R22, R23 ;  /* 0x0000001716167220 */ /* 0x000fe20000410000 */
[----:B------:R-:W-:Y:S01]  /*37a0*/  FMUL.FTZ R23, R27, R28 ;  /* 0x0000001c1b177220 */ /* 0x000fe20000410000 */
[----:B------:R-:W-:Y:S04]  /*37b0*/  SHFL.IDX PT, R72, R11, R118, 0x1f ;  /* 0x00001f760b487589 */ /* 0x000fe800000e0000 */
[----:B------:R-:W1:Y:S01]  /*37c0*/  SHFL.IDX PT, R28, R11, R192, 0x1f ;  /* 0x00001fc00b1c7589 */ /* 0x000e6200000e0000 */
[----:B------:R-:W2:Y:S01]  /*37d0*/  MUFU.EX2 R18, R221 ;  /* 0x000000dd00127308 */ /* 0x000ea20000000800 */
[----:B------:R-:W-:Y:S01]  /*37e0*/  FFMA.FTZ R29, -R73, R73, 1 ;  /* 0x3f800000491d7423 */ /* 0x000fe20000010149 */
[----:B------:R-:W-:Y:S01]  /*37f0*/  FMUL.FTZ R32, R94, R32 ;  /* 0x000000205e207220 */ /* 0x000fe20000410000 */
[--C-:B------:R-:W-:Y:S01]  /*3800*/  FADD.FTZ R33, R33, -R230.reuse ;  /* 0x800000e621217221 */ /* 0x100fe20000010000 */
[----:B------:R-:W-:Y:S01]  /*3810*/  FMUL.FTZ R73, R209, R34 ;  /* 0x00000022d1497220 */ /* 0x000fe20000410000 */
[----:B------:R-:W-:Y:S01]  /*3820*/  FADD.FTZ R35, R35, -R230 ;  /* 0x800000e623237221 */ /* 0x000fe20000010000 */
[----:B------:R-:W-:Y:S01]  /*3830*/  FMUL.FTZ R29, R29, R32 ;  /* 0x000000201d1d7220 */ /* 0x000fe20000410000 */
[----:B------:R-:W-:Y:S01]  /*3840*/  FFMA.FTZ R32, -R75, R75, 1 ;  /* 0x3f8000004b207423 */ /* 0x000fe2000001014b */
[----:B------:R-:W-:Y:S01]  /*3850*/  FFMA.FTZ R34, -R74, R74, 1 ;  /* 0x3f8000004a227423 */ /* 0x000fe2000001014a */
[----:B------:R-:W-:Y:S01]  /*3860*/  FMUL.FTZ R33, R93, R33 ;  /* 0x000000215d217220 */ /* 0x000fe20000410000 */
[----:B------:R-:W-:Y:S01]  /*3870*/  FMUL.FTZ R35, R208, R35 ;  /* 0x00000023d0237220 */ /* 0x000fe20000410000 */
[----:B------:R-:W-:Y:S01]  /*3880*/  FMUL.FTZ R32, R32, R73 ;  /* 0x0000004920207220 */ /* 0x000fe20000410000 */
[----:B------:R-:W-:Y:S01]  /*3890*/  FADD.FTZ R36, R36, -R229 ;  /* 0x800000e524247221 */ /* 0x000fe20000010000 */
[----:B------:R-:W3:Y:S01]  /*38a0*/  SHFL.IDX PT, R73, R11, R6, 0x1f ;  /* 0x00001f060b497589 */ /* 0x000ee200000e0000 */
[----:B------:R-:W-:Y:S01]  /*38b0*/  FMUL.FTZ R34, R34, R33 ;  /* 0x0000002122227220 */ /* 0x000fe20000410000 */
[----:B------:R-:W-:Y:S01]  /*38c0*/  FMUL.FTZ R33, R76, R35 ;  /* 0x000000234c217220 */ /* 0x000fe20000410000 */
[----:B------:R-:W-:Y:S01]  /*38d0*/  MUFU.EX2 R204, R204 ;  /* 0x000000cc00cc7308 */ /* 0x000fe20000000800 */
[----:B--2---:R-:W-:Y:S01]  /*38e0*/  FMUL.FTZ R27, R18, R232 ;  /* 0x000000e8121b7220 */ /* 0x004fe20000410000 */
[----:B------:R-:W2:Y:S01]  /*38f0*/  SHFL.IDX PT, R76, R11, R197, 0x1f ;  /* 0x00001fc50b4c7589 */ /* 0x000ea200000e0000 */
[----:B------:R-:W-:Y:S01]  /*3900*/  FMUL.FTZ R36, R95, R36 ;  /* 0x000000245f247220 */ /* 0x000fe20000410000 */
[--C-:B-1----:R-:W-:Y:S01]  /*3910*/  FADD.FTZ R41, R41, -R28.reuse ;  /* 0x8000001c29297221 */ /* 0x102fe20000010000 */
[----:B------:R-:W-:Y:S01]  /*3920*/  FADD.FTZ R43, R43, -R28 ;  /* 0x8000001c2b2b7221 */ /* 0x000fe20000010000 */
[--C-:B------:R-:W-:Y:S01]  /*3930*/  FADD.FTZ R28, R45, -R72.reuse ;  /* 0x800000482d1c7221 */ /* 0x100fe20000010000 */
[----:B------:R-:W-:Y:S01]  /*3940*/  FADD.FTZ R72, R47, -R72 ;  /* 0x800000482f487221 */ /* 0x000fe20000010000 */
[----:B------:R-:W-:Y:S01]  /*3950*/  MUFU.EX2 R213, R213 ;  /* 0x000000d500d57308 */ /* 0x000fe20000000800 */
[----:B------:R-:W-:Y:S01]  /*3960*/  LDS R47, [R10+0x380] ;  /* 0x000380000a2f7984 */ /* 0x000fe20000000800 */
[----:B------:R-:W-:Y:S01]  /*3970*/  FMUL.FTZ R30, R30, R27 ;  /* 0x0000001b1e1e7220 */ /* 0x000fe20000410000 */
[----:B------:R-:W-:-:S02]  /*3980*/  FMUL.FTZ R36, R77, R36 ;  /* 0x000000244d247220 */ /* 0x000fc40000410000 */
[----:B------:R-:W1:Y:S03]  /*3990*/  SHFL.IDX PT, R77, R11, R199, 0x1f ;  /* 0x00001fc70b4d7589 */ /* 0x000e6600000e0000 */
[----:B------:R-:W4:Y:S01]  /*39a0*/  MUFU.EX2 R27, R205 ;  /* 0x000000cd001b7308 */ /* 0x000f220000000800 */
[----:B------:R-:W-:Y:S01]  /*39b0*/  FADD.FTZ R38, R38, -R229 ;  /* 0x800000e526267221 */ /* 0x000fe20000010000 */
[----:B------:R-:W-:Y:S01]  /*39c0*/  FFMA.FTZ R35, -R79, R79, 1 ;  /* 0x3f8000004f237423 */ /* 0x000fe2000001014f */
[--C-:B---3--:R-:W-:Y:S01]  /*39d0*/  FADD.FTZ R40, R40, -R73.reuse ;  /* 0x8000004928287221 */ /* 0x108fe20000010000 */
[----:B------:R-:W3:Y:S01]  /*39e0*/  SHFL.IDX PT, R79, R11, R117, 0x1f ;  /* 0x00001f750b4f7589 */ /* 0x000ee200000e0000 */
[----:B------:R-:W-:Y:S01]  /*39f0*/  FADD.FTZ R73, R42, -R73 ;  /* 0x800000492a497221 */ /* 0x000fe20000010000 */
[----:B------:R-:W-:Y:S01]  /*3a00*/  FMUL.FTZ R39, R207, R39 ;  /* 0x00000027cf277220 */ /* 0x000fe20000410000 */
[--C-:B--2---:R-:W-:Y:S01]  /*3a10*/  FADD.FTZ R42, R49, -R76.reuse ;  /* 0x8000004c312a7221 */ /* 0x104fe20000010000 */
[----:B------:R-:W-:Y:S01]  /*3a20*/  FMUL.FTZ R40, R15, R40 ;  /* 0x000000280f287220 */ /* 0x000fe20000410000 */
[----:B------:R-:W-:Y:S01]  /*3a30*/  FMUL.FTZ R49, R96, R41 ;  /* 0x0000002960317220 */ /* 0x000fe20000410000 */
[----:B------:R-:W-:Y:S01]  /*3a40*/  FADD.FTZ R76, R51, -R76 ;  /* 0x8000004c334c7221 */ /* 0x000fe20000010000 */
[----:B------:R-:W-:Y:S01]  /*3a50*/  FFMA.FTZ R84, -R84, R84, 1 ;  /* 0x3f80000054547423 */ /* 0x000fe20000010154 */
[----:B------:R-:W-:Y:S01]  /*3a60*/  MUFU.EX2 R92, R92 ;  /* 0x0000005c005c7308 */ /* 0x000fe20000000800 */
[----:B----4-:R-:W-:Y:S01]  /*3a70*/  FMUL.FTZ R38, R27, R38 ;  /* 0x000000261b267220 */ /* 0x010fe20000410000 */
[----:B------:R-:W2:Y:S01]  /*3a80*/  SHFL.IDX PT, R74, R11, R200, 0x1f ;  /* 0x00001fc80b4a7589 */ /* 0x000ea200000e0000 */
[----:B------:R-:W-:-:S05]  /*3a90*/  FFMA.FTZ R184, -R184, R184, 1 ;  /* 0x3f800000b8b87423 */ /* 0x000fca00000101b8 */
[----:B------:R-:W-:Y:S01]  /*3aa0*/  MUFU.EX2 R101, R101 ;  /* 0x0000006500657308 */ /* 0x000fe20000000800 */
[----:B------:R-:W-:Y:S01]  /*3ab0*/  FMUL.FTZ R35, R35, R38 ;  /* 0x0000002623237220 */ /* 0x000fe20000410000 */
[----:B------:R-:W-:Y:S01]  /*3ac0*/  FFMA.FTZ R38, -R80, R80, 1 ;  /* 0x3f80000050267423 */ /* 0x000fe20000010150 */
[----:B------:R-:W-:Y:S01]  /*3ad0*/  FMUL.FTZ R51, R202, R43 ;  /* 0x0000002bca337220 */ /* 0x000fe20000410000 */
[----:B------:R-:W-:Y:S01]  /*3ae0*/  FMUL.FTZ R43, R81, R40 ;  /* 0x00000028512b7220 */ /* 0x000fe20000410000 */
[----:B------:R-:W-:Y:S01]  /*3af0*/  FMUL.FTZ R40, R82, R49 ;  /* 0x0000003152287220 */ /* 0x000fe20000410000 */
[----:B------:R-:W-:Y:S01]  /*3b00*/  FMUL.FTZ R38, R38, R39 ;  /* 0x0000002726267220 */ /* 0x000fe20000410000 */
[--C-:B-1----:R-:W-:Y:S01]  /*3b10*/  FADD.FTZ R39, R48, -R77.reuse ;  /* 0x8000004d30277221 */ /* 0x102fe20000010000 */
[----:B------:R-:W-:Y:S01]  /*3b20*/  FFMA.FTZ R49, -R86, R86, 1 ;  /* 0x3f80000056317423 */ /* 0x000fe20000010156 */
[----:B------:R-:W-:Y:S01]  /*3b30*/  FMUL.FTZ R28, R97, R28 ;  /* 0x0000001c611c7220 */ /* 0x000fe20000410000 */
[----:B------:R3:W1:Y:S01]  /*3b40*/  SHFL.IDX PT, R75, R11, R198, 0x1f ;  /* 0x00001fc60b4b7589 */ /* 0x00066200000e0000 */
[----:B------:R-:W-:Y:S01]  /*3b50*/  FADD.FTZ R77, R50, -R77 ;  /* 0x8000004d324d7221 */ /* 0x000fe20000010000 */
[----:B------:R-:W-:Y:S01]  /*3b60*/  FFMA.FTZ R50, -R89, R89, 1 ;  /* 0x3f80000059327423 */ /* 0x000fe20000010159 */
[----:B------:R-:W-:Y:S01]  /*3b70*/  FMUL.FTZ R49, R49, R28 ;  /* 0x0000001c31317220 */ /* 0x000fe20000410000 */
[----:B------:R-:W-:Y:S01]  /*3b80*/  FMUL.FTZ R39, R98, R39 ;  /* 0x0000002762277220 */ /* 0x000fe20000410000 */
[----:B------:R-:W-:Y:S01]  /*3b90*/  FMUL.FTZ R28, R218, R77 ;  /* 0x0000004dda1c7220 */ /* 0x000fe20000410000 */
[----:B------:R-:W-:Y:S01]  /*3ba0*/  SHFL.IDX PT, R192, R47, R192, 0x1f ;  /* 0x00001fc02fc07589 */ /* 0x000fe200000e0000 */
[----:B------:R-:W-:Y:S01]  /*3bb0*/  MUFU.EX2 R102, R102 ;  /* 0x0000006600667308 */ /* 0x000fe20000000800 */
[----:B------:R-:W-:Y:S01]  /*3bc0*/  FMUL.FTZ R50, R50, R39 ;  /* 0x0000002732327220 */ /* 0x000fe20000410000 */
[----:B------:R-:W-:Y:S01]  /*3bd0*/  FMUL.FTZ R39, R91, R28 ;  /* 0x0000001c5b277220 */ /* 0x000fe20000410000 */
[----:B------:R-:W4:Y:S01]  /*3be0*/  SHFL.IDX PT, R77, R47, R6, 0x1f ;  /* 0x00001f062f4d7589 */ /* 0x000f2200000e0000 */
[----:B---3--:R-:W-:-:S03]  /*3bf0*/  FADD.FTZ R11, R44, -R79 ;  /* 0x8000004f2c0b7221 */ /* 0x008fc60000010000 */
[----:B------:R-:W3:Y:S01]  /*3c00*/  SHFL.IDX PT, R28, R47, R197, 0x1f ;  /* 0x00001fc52f1c7589 */ /* 0x000ee200000e0000 */
[----:B------:R-:W-:Y:S01]  /*3c10*/  FADD.FTZ R79, R46, -R79 ;  /* 0x8000004f2e4f7221 */ /* 0x000fe20000010000 */
[----:B------:R-:W-:Y:S02]  /*3c20*/  MUFU.EX2 R119, R119 ;  /* 0x0000007700777308 */ /* 0x000fe40000000800 */
[----:B------:R-:W3:Y:S01]  /*3c30*/  SHFL.IDX PT, R199, R47, R199, 0x1f ;  /* 0x00001fc72fc77589 */ /* 0x000ee200000e0000 */
[----:B------:R-:W-:-:S03]  /*3c40*/  FMUL.FTZ R46, R206, R73 ;  /* 0x00000049ce2e7220 */ /* 0x000fc60000410000 */
[----:B------:R-:W3:Y:S01]  /*3c50*/  SHFL.IDX PT, R118, R47, R118, 0x1f ;  /* 0x00001f762f767589 */ /* 0x000ee200000e0000 */
[----:B------:R-:W-:Y:S01]  /*3c60*/  FFMA.FTZ R48, -R85, R85, 1 ;  /* 0x3f80000055307423 */ /* 0x000fe20000010155 */
[----:B------:R-:W-:Y:S01]  /*3c70*/  FMUL.FTZ R11, R14, R11 ;  /* 0x0000000b0e0b7220 */ /* 0x000fe20000410000 */
[----:B------:R-:W-:Y:S01]  /*3c80*/  FFMA.FTZ R83, -R83, R83, 1 ;  /* 0x3f80000053537423 */ /* 0x000fe20000010153 */
[----:B------:R-:W3:Y:S01]  /*3c90*/  SHFL.IDX PT, R117, R47, R117, 0x1f ;  /* 0x00001f752f757589 */ /* 0x000ee200000e0000 */
[----:B------:R-:W3:Y:S03]  /*3ca0*/  MUFU.EX2 R210, R210 ;  /* 0x000000d200d27308 */ /* 0x000ee60000000800 */
[----:B------:R-:W3:Y:S04]  /*3cb0*/  SHFL.IDX PT, R73, R47, R198, 0x1f ;  /* 0x00001fc62f497589 */ /* 0x000ee800000e0000 */
[----:B------:R4:W3:Y:S01]  /*3cc0*/  SHFL.IDX PT, R200, R47, R200, 0x1f ;  /* 0x00001fc82fc87589 */ /* 0x0008e200000e0000 */
[----:B--2---:R-:W-:Y:S01]  /*3cd0*/  FADD.FTZ R44, R53, -R74 ;  /* 0x8000004a352c7221 */ /* 0x004fe20000010000 */
[----:B------:R-:W-:Y:S01]  /*3ce0*/  FMUL.FTZ R48, R48, R11 ;  /* 0x0000000b30307220 */ /* 0x000fe20000410000 */
[----:B------:R-:W-:Y:S01]  /*3cf0*/  FFMA.FTZ R53, -R90, R90, 1 ;  /* 0x3f8000005a357423 */ /* 0x000fe2000001015a */
[----:B------:R-:W-:Y:S01]  /*3d00*/  FMUL.FTZ R42, R99, R42 ;  /* 0x0000002a632a7220 */ /* 0x000fe20000410000 */
[----:B------:R-:W-:Y:S01]  /*3d10*/  FMUL.FTZ R11, R217, R76 ;  /* 0x0000004cd90b7220 */ /* 0x000fe20000410000 */
[----:B------:R-:W2:Y:S01]  /*3d20*/  MUFU.EX2 R223, R223 ;  /* 0x000000df00df7308 */ /* 0x000ea20000000800 */
[----:B------:R-:W-:Y:S01]  /*3d30*/  FMUL.FTZ R10, R84, R51 ;  /* 0x00000033540a7220 */ /* 0x000fe20000410000 */
[----:B------:R-:W-:Y:S01]  /*3d40*/  FFMA.FTZ R51, -R88, R88, 1 ;  /* 0x3f80000058337423 */ /* 0x000fe20000010158 */
[----:B------:R-:W-:Y:S01]  /*3d50*/  FMUL.FTZ R72, R203, R72 ;  /* 0x00000048cb487220 */ /* 0x000fe20000410000 */
[--C-:B-1----:R-:W-:Y:S01]  /*3d60*/  FADD.FTZ R45, R52, -R75.reuse ;  /* 0x8000004b342d7221 */ /* 0x102fe20000010000 */
[----:B------:R-:W-:-:S03]  /*3d70*/  FADD.FTZ R54, R54, -R75 ;  /* 0x8000004b36367221 */ /* 0x000fc60000010000 */
[----:B------:R-:W1:Y:S01]  /*3d80*/  MUFU.EX2 R212, R212 ;  /* 0x000000d400d47308 */ /* 0x000e620000000800 */
[----:B------:R-:W-:Y:S01]  /*3d90*/  FMUL.FTZ R53, R53, R42 ;  /* 0x0000002a35357220 */ /* 0x000fe20000410000 */
[----:B------:R-:W-:Y:S01]  /*3da0*/  FMUL.FTZ R42, R184, R11 ;  /* 0x0000000bb82a7220 */ /* 0x000fe20000410000 */
[----:B------:R-:W-:Y:S01]  /*3db0*/  FMUL.FTZ R75, R13, R44 ;  /* 0x0000002c0d4b7220 */ /* 0x000fe20000410000 */
[----:B------:R-:W-:-:S04]  /*3dc0*/  FMUL.FTZ R51, R51, R72 ;  /* 0x0000004833337220 */ /* 0x000fc80000410000 */
[----:B------:R-:W1:Y:S01]  /*3dd0*/  MUFU.EX2 R220, R220 ;  /* 0x000000dc00dc7308 */ /* 0x000e620000000800 */
[----:B------:R-:W-:Y:S01]  /*3de0*/  FFMA.FTZ R185, -R185, R185, 1 ;  /* 0x3f800000b9b97423 */ /* 0x000fe200000101b9 */
[----:B------:R-:W-:Y:S01]  /*3df0*/  FFMA.FTZ R186, -R186, R186, 1 ;  /* 0x3f800000baba7423 */ /* 0x000fe200000101ba */
[----:B------:R-:W-:Y:S01]  /*3e00*/  FMUL.FTZ R72, R100, R45 ;  /* 0x0000002d64487220 */ /* 0x000fe20000410000 */
[----:B------:R-:W-:-:S04]  /*3e10*/  FADD.FTZ R55, R55, -R74 ;  /* 0x8000004a37377221 */ /* 0x000fc80000010000 */
[----:B------:R-:W-:Y:S01]  /*3e20*/  MUFU.EX2 R228, R228 ;  /* 0x000000e400e47308 */ /* 0x000fe20000000800 */
[----:B------:R-:W-:Y:S01]  /*3e30*/  FMUL.FTZ R41, R83, R46 ;  /* 0x0000002e53297220 */ /* 0x000fe20000410000 */
[----:B------:R-:W-:Y:S01]  /*3e40*/  FFMA.FTZ R46, -R87, R87, 1 ;  /* 0x3f800000572e7423 */ /* 0x000fe20000010157 */
[----:B------:R-:W-:-:S05]  /*3e50*/  FMUL.FTZ R79, R204, R79 ;  /* 0x0000004fcc4f7220 */ /* 0x000fca0000410000 */
[----:B------:R-:W1:Y:S01]  /*3e60*/  MUFU.EX2 R215, R215 ;  /* 0x000000d700d77308 */ /* 0x000e620000000800 */
[----:B------:R-:W-:Y:S01]  /*3e70*/  FMUL.FTZ R74, R213, R54 ;  /* 0x00000036d54a7220 */ /* 0x000fe20000410000 */
[----:B------:R-:W-:Y:S01]  /*3e80*/  FMUL.FTZ R54, R185, R72 ;  /* 0x00000048b9367220 */ /* 0x000fe20000410000 */
[----:B----4-:R-:W-:-:S05]  /*3e90*/  FMUL.FTZ R47, R186, R75 ;  /* 0x0000004bba2f7220 */ /* 0x010fca0000410000 */
[----:B------:R-:W-:Y:S01]  /*3ea0*/  MUFU.EX2 R103, R103 ;  /* 0x0000006700677308 */ /* 0x000fe20000000800 */
[----:B------:R-:W-:Y:S01]  /*3eb0*/  FADD.FTZ R72, R56, -R77 ;  /* 0x8000004d38487221 */ /* 0x000fe20000010000 */
[----:B------:R-:W-:-:S06]  /*3ec0*/  FADD.FTZ R75, R57, -R192 ;  /* 0x800000c0394b7221 */ /* 0x000fcc0000010000 */
[----:B------:R-:W-:Y:S01]  /*3ed0*/  MUFU.EX2 R225, R225 ;  /* 0x000000e100e17308 */ /* 0x000fe20000000800 */
[----:B------:R-:W-:-:S07]  /*3ee0*/  FFMA.FTZ R187, -R187, R187, 1 ;  /* 0x3f800000bbbb7423 */ /* 0x000fce00000101bb */
[----:B------:R-:W4:Y:S01]  /*3ef0*/  MUFU.EX2 R214, R214 ;  /* 0x000000d600d67308 */ /* 0x000f220000000800 */
[----:B------:R-:W-:-:S07]  /*3f00*/  FFMA.FTZ R52, -R188, R188, 1 ;  /* 0x3f800000bc347423 */ /* 0x000fce00000101bc */
[----:B------:R-:W4:Y:S01]  /*3f10*/  MUFU.EX2 R11, R216 ;  /* 0x000000d8000b7308 */ /* 0x000f220000000800 */
[----:B---3--:R-:W-:-:S07]  /*3f20*/  FMUL.FTZ R55, R210, R55 ;  /* 0x00000037d2377220 */ /* 0x008fce0000410000 */
[----:B------:R-:W3:Y:S01]  /*3f30*/  MUFU.EX2 R44, R211 ;  /* 0x000000d3002c7308 */ /* 0x000ee20000000800 */
[----:B------:R-:W-:Y:S01]  /*3f40*/  FADD.FTZ R192, R59, -R192 ;  /* 0x800000c03bc07221 */ /* 0x000fe20000010000 */
[----:B------:R-:W-:-:S06]  /*3f50*/  FADD.FTZ R56, R67, -R28 ;  /* 0x8000001c43387221 */ /* 0x000fcc0000010000 */
[----:B------:R-:W3:Y:S01]  /*3f60*/  MUFU.EX2 R222, R222 ;  /* 0x000000de00de7308 */ /* 0x000ee20000000800 */
[----:B------:R-:W-:-:S07]  /*3f70*/  FMUL.FTZ R46, R46, R79 ;  /* 0x0000004f2e2e7220 */ /* 0x000fce0000410000 */
[----:B------:R-:W5:Y:S01]  /*3f80*/  MUFU.EX2 R227, R227 ;  /* 0x000000e300e37308 */ /* 0x000f620000000800 */
[----:B------:R-:W-:-:S07]  /*3f90*/  FADD.FTZ R59, R66, -R199 ;  /* 0x800000c7423b7221 */ /* 0x000fce0000010000 */
[----:B------:R-:W5:Y:S01]  /*3fa0*/  MUFU.EX2 R226, R226 ;  /* 0x000000e200e27308 */ /* 0x000f620000000800 */
[----:B------:R-:W-:Y:S01]  /*3fb0*/  FADD.FTZ R25, R25, -R234 ;  /* 0x800000ea19197221 */ /* 0x000fe20000010000 */
[----:B------:R-:W-:Y:S01]  /*3fc0*/  FADD.FTZ R79, R61, -R118 ;  /* 0x800000763d4f7221 */ /* 0x000fe20000010000 */
[----:B------:R-:W-:Y:S01]  /*3fd0*/  FADD.FTZ R57, R64, -R199 ;  /* 0x800000c740397221 */ /* 0x000fe20000010000 */
[----:B------:R-:W-:Y:S01]  /*3fe0*/  FMUL.FTZ R45, R187, R74 ;  /* 0x0000004abb2d7220 */ /* 0x000fe20000410000 */
[----:B------:R-:W-:Y:S01]  /*3ff0*/  FMUL.FTZ R52, R52, R55 ;  /* 0x0000003734347220 */ /* 0x000fe20000410000 */
[----:B------:R-:W-:Y:S01]  /*4000*/  FFMA.FTZ R115, -R115, R115, 1 ;  /* 0x3f80000073737423 */ /* 0x000fe20000010173 */
[----:B--2---:R-:W-:Y:S01]  /*4010*/  FMUL.FTZ R56, R223, R56 ;  /* 0x00000038df387220 */ /* 0x004fe20000410000 */
[----:B------:R-:W-:Y:S01]  /*4020*/  FFMA.FTZ R78, -R78, R78, 1 ;  /* 0x3f8000004e4e7423 */ /* 0x000fe2000001014e */
[----:B------:R-:W-:Y:S01]  /*4030*/  FMUL.FTZ R37, R92, R37 ;  /* 0x000000255c257220 */ /* 0x000fe20000410000 */
[----:B------:R-:W-:Y:S01]  /*4040*/  FADD.FTZ R77, R58, -R77 ;  /* 0x8000004d3a4d7221 */ /* 0x000fe20000010000 */
[----:B------:R-:W-:Y:S01]  /*4050*/  FADD.FTZ R62, R62, -R117 ;  /* 0x800000753e3e7221 */ /* 0x000fe20000010000 */
[----:B------:R-:W-:Y:S01]  /*4060*/  FADD.FTZ R65, R65, -R28 ;  /* 0x8000001c41417221 */ /* 0x000fe20000010000 */
[----:B------:R-:W-:Y:S01]  /*4070*/  FADD.FTZ R61, R68, -R73 ;  /* 0x80000049443d7221 */ /* 0x000fe20000010000 */
[----:B------:R-:W-:Y:S01]  /*4080*/  FFMA.FTZ R55, -R189, R189, 1 ;  /* 0x3f800000bd377423 */ /* 0x000fe200000101bd */
[----:B------:R-:W-:Y:S01]  /*4090*/  FMUL.FTZ R72, R101, R72 ;  /* 0x0000004865487220 */ /* 0x000fe20000410000 */
[----:B------:R-:W-:Y:S01]  /*40a0*/  FFMA.FTZ R74, -R105, R105, 1 ;  /* 0x3f800000694a7423 */ /* 0x000fe20000010169 */
[----:B------:R-:W-:Y:S01]  /*40b0*/  FMUL.FTZ R75, R102, R75 ;  /* 0x0000004b664b7220 */ /* 0x000fe20000410000 */
[----:B------:R-:W-:Y:S01]  /*40c0*/  FFMA.FTZ R114, -R114, R114, 1 ;  /* 0x3f80000072727423 */ /* 0x000fe20000010172 */
[----:B-1----:R-:W-:Y:S01]  /*40d0*/  FMUL.FTZ R59, R212, R59 ;  /* 0x0000003bd43b7220 */ /* 0x002fe20000410000 */
[----:B------:R-:W-:Y:S01]  /*40e0*/  FMUL.FTZ R25, R119, R25 ;  /* 0x0000001977197220 */ /* 0x000fe20000410000 */
[----:B------:R-:W-:Y:S01]  /*40f0*/  FADD.FTZ R60, R60, -R117 ;  /* 0x800000753c3c7221 */ /* 0x000fe20000010000 */
[----:B------:R-:W-:Y:S01]  /*4100*/  FADD.FTZ R81, R63, -R118 ;  /* 0x800000763f517221 */ /* 0x000fe20000010000 */
[--C-:B------:R-:W-:Y:S01]  /*4110*/  FADD.FTZ R28, R69, -R200.reuse ;  /* 0x800000c8451c7221 */ /* 0x100fe20000010000 */
[----:B------:R-:W-:Y:S01]  /*4120*/  FFMA.FTZ R109, -R109, R109, 1 ;  /* 0x3f8000006d6d7423 */ /* 0x000fe2000001016d */
[----:B------:R-:W-:Y:S01]  /*4130*/  FMUL.FTZ R58, R12, R79 ;  /* 0x0000004f0c3a7220 */ /* 0x000fe20000410000 */
[----:B------:R-:W-:Y:S01]  /*4140*/  FFMA.FTZ R112, -R112, R112, 1 ;  /* 0x3f80000070707423 */ /* 0x000fe20000010170 */
[----:B------:R-:W-:Y:S01]  /*4150*/  FMUL.FTZ R57, R220, R57 ;  /* 0x00000039dc397220 */ /* 0x000fe20000410000 */
[----:B------:R-:W-:Y:S01]  /*4160*/  FADD.FTZ R70, R70, -R73 ;  /* 0x8000004946467221 */ /* 0x000fe20000010000 */
[----:B------:R-:W-:Y:S01]  /*4170*/  FADD.FTZ R71, R71, -R200 ;  /* 0x800000c847477221 */ /* 0x000fe20000010000 */
        /* <DEDUP_REMOVED lines=12> */
[----:B------:R-:W-:Y:S01]  /*4240*/  FFMA.FTZ R75, -R108, R108, 1 ;  /* 0x3f8000006c4b7423 */ /* 0x000fe2000001016c */
[----:B------:R-:W-:Y:S01]  /*4250*/  FFMA.FTZ R76, -R110, R110, 1 ;  /* 0x3f8000006e4c7423 */ /* 0x000fe2000001016e */
[----:B------:R-:W-:Y:S01]  /*4260*/  FFMA.FTZ R111, -R111, R111, 1 ;  /* 0x3f8000006f6f7423 */ /* 0x000fe2000001016f */
[----:B------:R-:W-:Y:S01]  /*4270*/  FMUL.FTZ R60, R103, R60 ;  /* 0x0000003c673c7220 */ /* 0x000fe20000410000 */
[----:B---3--:R-:W-:Y:S01]  /*4280*/  FMUL.FTZ R62, R44, R81 ;  /* 0x000000512c3e7220 */ /* 0x008fe20000410000 */
[----:B------:R-:W-:Y:S01]  /*4290*/  FMUL.FTZ R78, R109, R58 ;  /* 0x0000003a6d4e7220 */ /* 0x000fe20000410000 */
[----:B------:R-:W-:Y:S01]  /*42a0*/  FMUL.FTZ R112, R112, R57 ;  /* 0x0000003970707220 */ /* 0x000fe20000410000 */
[----:B------:R-:W-:Y:S01]  /*42b0*/  FMUL.FTZ R59, R225, R28 ;  /* 0x0000001ce13b7220 */ /* 0x000fe20000410000 */
[----:B------:R-:W-:Y:S01]  /*42c0*/  F2FP.BF16.F32.PACK_AB R61, R10, R41 ;  /* 0x000000290a3d723e */ /* 0x000fe200000010ff */
[----:B------:R-:W-:Y:S01]  /*42d0*/  FFMA.FTZ R191, -R191, R191, 1 ;  /* 0x3f800000bfbf7423 */ /* 0x000fe200000101bf */
[----:B------:R-:W-:Y:S01]  /*42e0*/  FMUL.FTZ R58, R222, R65 ;  /* 0x00000041de3a7220 */ /* 0x000fe20000410000 */
[----:B------:R-:W-:Y:S01]  /*42f0*/  FFMA.FTZ R193, -R193, R193, 1 ;  /* 0x3f800000c1c17423 */ /* 0x000fe200000101c1 */
[----:B------:R-:W-:Y:S01]  /*4300*/  FFMA.FTZ R194, -R194, R194, 1 ;  /* 0x3f800000c2c27423 */ /* 0x000fe200000101c2 */
[----:B------:R-:W-:Y:S01]  /*4310*/  FFMA.FTZ R196, -R196, R196, 1 ;  /* 0x3f800000c4c47423 */ /* 0x000fe200000101c4 */
[----:B------:R-:W-:Y:S01]  /*4320*/  FFMA.FTZ R201, -R201, R201, 1 ;  /* 0x3f800000c9c97423 */ /* 0x000fe200000101c9 */
[----:B-----5:R-:W-:Y:S01]  /*4330*/  FMUL.FTZ R57, R227, R70 ;  /* 0x00000046e3397220 */ /* 0x020fe20000410000 */
[----:B------:R-:W-:Y:S01]  /*4340*/  FMUL.FTZ R28, R226, R71 ;  /* 0x00000047e21c7220 */ /* 0x000fe20000410000 */
[----:B------:R-:W-:-:S02]  /*4350*/  IMAD R10, R0, 0x3000, R235 ;  /* 0x00003000000a7824 */ /* 0x000fc400078e02eb */
        /* <DEDUP_REMOVED lines=11> */
[----:B------:R-:W-:Y:S01]  /*4410*/  IMAD R10, R10, 0x2, R17 ;  /* 0x000000020a0a7824 */ /* 0x000fe200078e0211 */
        /* <DEDUP_REMOVED lines=15> */
[----:B------:R-:W-:Y:S01]  /*4510*/  STSM.16.MT88.4 [R10+0x1a800], R68 ;  /* 0x01a800440a007844 */ /* 0x000fe20000004200 */
[----:B------:R-:W-:Y:S02]  /*4520*/  R2UR UR6, R236 ;  /* 0x00000000ec0672ca */ /* 0x000fe400000e0000 */
[----:B------:R-:W-:Y:S02]  /*4530*/  F2FP.BF16.F32.PACK_AB R53, R73, R72 ;  /* 0x000000484935723e */ /* 0x000fe400000010ff */
[----:B------:R-:W-:Y:S02]  /*4540*/  F2FP.BF16.F32.PACK_AB R54, R78, R75 ;  /* 0x0000004b4e36723e */ /* 0x000fe400000010ff */
[----:B------:R-:W-:Y:S01]  /*4550*/  F2FP.BF16.F32.PACK_AB R55, R111, R76 ;  /* 0x0000004c6f37723e */ /* 0x000fe200000010ff */
[----:B------:R-:W-:Y:S01]  /*4560*/  STSM.16.MT88.4 [R10+0x1b000], R64 ;  /* 0x01b000400a007844 */ /* 0x000fe20000004200 */
[----:B------:R-:W-:-:S02]  /*4570*/  F2FP.BF16.F32.PACK_AB R48, R191, R112 ;  /* 0x00000070bf30723e */ /* 0x000fc400000010ff */
[----:B------:R-:W-:Y:S02]  /*4580*/  F2FP.BF16.F32.PACK_AB R49, R115, R114 ;  /* 0x000000727331723e */ /* 0x000fe400000010ff */
[----:B------:R-:W-:Y:S02]  /*4590*/  F2FP.BF16.F32.PACK_AB R50, R194, R193 ;  /* 0x000000c1c232723e */ /* 0x000fe400000010ff */
[----:B------:R-:W-:Y:S01]  /*45a0*/  F2FP.BF16.F32.PACK_AB R51, R201, R196 ;  /* 0x000000c4c933723e */ /* 0x000fe200000010ff */
[----:B------:R-:W-:Y:S01]  /*45b0*/  STSM.16.MT88.4 [R10+0x1b800], R60 ;  /* 0x01b8003c0a007844 */ /* 0x000fe20000004200 */
[----:B------:R-:W-:Y:S02]  /*45c0*/  F2FP.BF16.F32.PACK_AB R28, R119, R113 ;  /* 0x00000071771c723e */ /* 0x000fe400000010ff */
[----:B------:R-:W-:Y:S01]  /*45d0*/  F2FP.BF16.F32.PACK_AB R30, R26, R24 ;  /* 0x000000181a1e723e */ /* 0x000fe200000010ff */
[----:B------:R-:W-:Y:S01]  /*45e0*/  STSM.16.MT88.4 [R10+0x1c000], R56 ;  /* 0x01c000380a007844 */ /* 0x000fe20000004200 */
[----:B------:R-:W-:-:S02]  /*45f0*/  F2FP.BF16.F32.PACK_AB R29, R19, R104 ;  /* 0x00000068131d723e */ /* 0x000fc400000010ff */
[----:B------:R-:W-:Y:S01]  /*4600*/  F2FP.BF16.F32.PACK_AB R31, R18, R31 ;  /* 0x0000001f121f723e */ /* 0x000fe200000010ff */
[----:B------:R-:W-:Y:S04]  /*4610*/  STSM.16.MT88.4 [R10+0x1c800], R52 ;  /* 0x01c800340a007844 */ /* 0x000fe80000004200 */
[----:B------:R1:W-:Y:S01]  /*4620*/  STSM.16.MT88.4 [R10+0x1d000], R48 ;  /* 0x01d000300a007844 */ /* 0x0003e20000004200 */
[----:B------:R-:W-:Y:S01]  /*4630*/  WARPGROUP.ARRIVE ;  /* 0x00000000000079c5 */ /* 0x000fe20000000000 */
[----:B------:R-:W-:-:S05]  /*4640*/  UMOV UR7, 0x40000040 ;  /* 0x4000004000077882 */ /* 0x000fca0000000000 */
        /* <DEDUP_REMOVED lines=51> */
[----:B------:R-:W-:-:S05]  /*4980*/  IADD3 R20, R17, 0x1a800, RZ ;  /* 0x0001a80011147810 */ /* 0x000fca0007ffe0ff */
[----:B-1----:R-:W-:-:S05]  /*4990*/  IMAD R10, R5, 0x800, R20 ;  /* 0x00000800050a7824 */ /* 0x002fca00078e0214 */
        /* <DEDUP_REMOVED lines=17> */
[----:B------:R-:W-:Y:S01]  /*4ab0*/  HGMMA.64x16x16.F32.BF16 R40, gdesc[UR8].tnspA, RZ, !UPT, gsb0 ;  /* 0x20200000082879f0 */ /* 0x000fe2000c0018ff */
[----:B------:R-:W-:Y:S01]  /*4ac0*/  UIADD3 UR5, UR4, 0x100, URZ ;  /* 0x0000010004057890 */ /* 0x000fe2000fffe03f */
[----:B------:R-:W-:-:S06]  /*4ad0*/  UMOV UR11, 0x40000040 ;  /* 0x40000040000b7882 */ /* 0x000fcc0000000000 */
[----:B------:R-:W-:Y:S01]  /*4ae0*/  UMOV UR10, UR5 ;  /* 0x00000005000a7c82 */ /* 0x000fe20008000000 */
[----:B------:R-:W-:Y:S02]  /*4af0*/  WARPGROUP.DEPBAR.LE gsb0, 0x0 ;  /* 0x00008000000079c5 */ /* 0x000fe40000010000 */
        /* <DEDUP_REMOVED lines=8> */
[----:B------:R-:W-:Y:S02]  /*4b80*/  UIADD3 UR10, UR4, 0x2, URZ ;  /* 0x00000002040a7890 */ /* 0x000fe4000fffe03f */
[----:B------:R-:W-:Y:S01]  /*4b90*/  UIADD3 UR8, UR6, 0x80, URZ ;  /* 0x0000008006087890 */ /* 0x000fe2000fffe03f */
[----:B------:R-:W-:Y:S01]  /*4ba0*/  UMOV UR11, 0x40000040 ;  /* 0x40000040000b7882 */ /* 0x000fe20000000000 */
[----:B------:R-:W-:Y:S01]  /*4bb0*/  UMOV UR9, 0x40000040 ;  /* 0x4000004000097882 */ /* 0x000fe20000000000 */
[----:B------:R-:W-:Y:S02]  /*4bc0*/  WARPGROUP.DEPBAR.LE gsb0, 0x0 ;  /* 0x00008000000079c5 */ /* 0x000fe40000010000 */
[----:B------:R-:W-:-:S06]  /*4bd0*/  WARPGROUP.ARRIVE ;  /* 0x00000000000079c5 */ /* 0x000fcc0000000000 */
[----:B------:R-:W-:Y:S01]  /*4be0*/  HGMMA.64x16x16.F32.BF16 R40, gdesc[UR8].tnspA, R40, gsb0 ;  /* 0x20200000082879f0 */ /* 0x000fe20008001828 */
[----:B------:R-:W-:Y:S01]  /*4bf0*/  UIADD3 UR5, UR4, 0x102, URZ ;  /* 0x0000010204057890 */ /* 0x000fe2000fffe03f */
[----:B------:R-:W-:-:S06]  /*4c00*/  UMOV UR11, 0x40000040 ;  /* 0x40000040000b7882 */ /* 0x000fcc0000000000 */
[----:B------:R-:W-:Y:S01]  /*4c10*/  UMOV UR10, UR5 ;  /* 0x00000005000a7c82 */ /* 0x000fe20008000000 */
        /* <DEDUP_REMOVED lines=105> */
[----:B------:R-:W-:Y:S02]  /*52b0*/  UIADD3 UR6, UR4, 0x306, URZ ;  /* 0x0000030604067890 */ /* 0x000fe4000fffe03f */
[----:B------:R-:W-:Y:S02]  /*52c0*/  UIADD3 UR8, UR4, 0x406, URZ ;  /* 0x0000040604087890 */ /* 0x000fe4000fffe03f */
[----:B------:R-:W-:Y:S01]  /*52d0*/  UIADD3 UR9, UR4, 0x506, URZ ;  /* 0x0000050604097890 */ /* 0x000fe2000fffe03f */
[----:B------:R-:W-:Y:S02]  /*52e0*/  UMOV UR5, 0x40000040 ;  /* 0x4000004000057882 */ /* 0x000fe40000000000 */
[----:B------:R-:W-:Y:S01]  /*52f0*/  UMOV UR4, UR7 ;  /* 0x0000000700047c82 */ /* 0x000fe20008000000 */
[----:B------:R-:W-:Y:S01]  /*5300*/  UMOV UR7, 0x40000040 ;  /* 0x4000004000077882 */ /* 0x000fe20000000000 */
[----:B------:R-:W-:-:S02]  /*5310*/  WARPGROUP.DEPBAR.LE gsb0, 0x0 ;  /* 0x00008000000079c5 */ /* 0x000fc40000010000 */
[----:B------:R-:W-:-:S06]  /*5320*/  WARPGROUP.ARRIVE ;  /* 0x00000000000079c5 */ /* 0x000fcc0000000000 */
[----:B------:R-:W-:Y:S01]  /*5330*/  HGMMA.64x16x16.F32.BF16 R40, gdesc[UR4].tnspA, R40, gsb0 ;  /* 0x20200000042879f0 */ /* 0x000fe20008001828 */
[----:B------:R-:W-:Y:S01]  /*5340*/  UMOV UR6, UR8 ;  /* 0x0000000800067c82 */ /* 0x000fe20008000000 */
[----:B------:R-:W-:Y:S01]  /*5350*/  UMOV UR7, 0x40000040 ;  /* 0x4000004000077882 */ /* 0x000fe20000000000 */
[----:B------:R-:W-:Y:S02]  /*5360*/  WARPGROUP.DEPBAR.LE gsb0, 0x0 ;  /* 0x00008000000079c5 */ /* 0x000fe40000010000 */
[----:B------:R-:W-:-:S06]  /*5370*/  WARPGROUP.ARRIVE ;  /* 0x00000000000079c5 */ /* 0x000fcc0000000000 */
[----:B------:R-:W-:Y:S01]  /*5380*/  HGMMA.64x16x16.F32.BF16 R32, gdesc[UR4].tnspA, R32, gsb0 ;  /* 0x20200000042079f0 */ /* 0x000fe20008001820 */
[----:B------:R-:W-:Y:S01]  /*5390*/  UMOV UR6, UR9 ;  /* 0x0000000900067c82 */ /* 0x000fe20008000000 */
[----:B------:R-:W-:Y:S01]  /*53a0*/  UMOV UR7, 0x40000040 ;  /* 0x4000004000077882 */ /* 0x000fe20000000000 */
[----:B------:R-:W-:Y:S02]  /*53b0*/  WARPGROUP.DEPBAR.LE gsb0, 0x0 ;  /* 0x00008000000079c5 */ /* 0x000fe40000010000 */
[----:B------:R-:W-:-:S06]  /*53c0*/  WARPGROUP.ARRIVE ;  /* 0x00000000000079c5 */ /* 0x000fcc0000000000 */
[----:B------:R-:W-:Y:S03]  /*53d0*/  HGMMA.64x16x16.F32.BF16 R24, gdesc[UR4].tnspA, R24, gsb0 ;  /* 0x20200000041879f0 */ /* 0x000fe60008001818 */
[----:B------:R-:W-:Y:S02]  /*53e0*/  WARPGROUP.DEPBAR.LE gsb0, 0x0 ;  /* 0x00008000000079c5 */ /* 0x000fe40000010000 */
[----:B------:R-:W-:Y:S05]  /*53f0*/  @!P0 BRA `(.L_x_2456) ;  /* 0x0000000000048947 */ /* 0x000fea0003800000 */
[----:B------:R-:W-:Y:S01]  /*5400*/  BPT.TRAP 0x1 ;  /* 0x000000040000795c */ /* 0x000fe20000300000 */
.L_x_2456:
[----:B------:R-:W-:Y:S01]  /*5410*/  IMAD R9, R0, 0x300, R9 ;  /* 0x0000030000097824 */ /* 0x000fe200078e0209 */
        /* <DEDUP_REMOVED lines=55> */
.L_x_2457:
[----:B------:R-:W-:Y:S01]  /*5790*/  VIADD R16, R16, 0x1 ;  /* 0x0000000110107836 */ /* 0x000fe20000000000 */
[----:B------:R-:W-:Y:S01]  /*57a0*/  IADD3 R0, R0, 0x1, RZ ;  /* 0x0000000100007810 */ /* 0x000fe20007ffe0ff */
[----:B------:R-:W-:-:S03]  /*57b0*/  VIADD R8, R8, 0x26820 ;  /* 0x0002682008087836 */ /* 0x000fc60000000000 */
[----:B------:R-:W-:Y:S02]  /*57c0*/  ISETP.GE.AND P1, PT, R16, R237, PT ;  /* 0x000000ed1000720c */ /* 0x000fe40003f26270 */
[C---:B------:R-:W-:Y:S02]  /*57d0*/  ISETP.NE.AND P0, PT, R0.reuse, 0x2, PT ;  /* 0x000000020000780c */ /* 0x040fe40003f05270 */
[----:B------:R-:W-:Y:S02]  /*57e0*/  PRMT R8, RZ, 0x654, R8 ;  /* 0x00000654ff087816 */ /* 0x000fe40000000008 */
[----:B-1----:R-:W-:Y:S02]  /*57f0*/  SEL R9, RZ, 0x1, P0 ;  /* 0x00000001ff097807 */ /* 0x002fe40000000000 */
[----:B------:R2:W-:Y:S01]  /*5800*/  SYNCS.ARRIVE.TRANS64.RED.A1T0 RZ, [R8+URZ], RZ ;  /* 0x000000ff08ff79a7 */ /* 0x0005e2000810043f */
[----:B------:R-:W-:Y:S02]  /*5810*/  SEL R0, R0, RZ, P0 ;  /* 0x000000ff00007207 */ /* 0x000fe40000000000 */
[----:B------:R-:W-:-:S02]  /*5820*/  LOP3.LUT R4, R4, R9, RZ, 0x3c, !PT ;  /* 0x0000000904047212 */ /* 0x000fc400078e3cff */
[----:B------:R-:W-:Y:S05]  /*5830*/  @!P1 BRA `(.L_x_2458) ;  /* 0xffffffc000709947 */ /* 0x000fea000383ffff */
.L_x_2447:
[----:B------:R-:W-:-:S13]  /*5840*/  ISETP.GE.AND P0, PT, R16, UR37, PT ;  /* 0x0000002510007c0c */ /* 0x000fda000bf06270 */
[----:B------:R-:W-:Y:S05]  /*5850*/  @P0 BRA `(.L_x_2459) ;  /* 0x00000040006c0947 */ /* 0x000fea0003800000 */
[----:B------:R-:W3:Y:S01]  /*5860*/  LDL.LU R12, [R1+0x1c] ;  /* 0x00001c00010c7983 */ /* 0x000ee20000300800 */
[----:B------:R-:W-:-:S03]  /*5870*/  ULDC UR4, c[0x0][0x290] ;  /* 0x0000a40000047ab9 */ /* 0x000fc60000000800 */
[----:B------:R-:W4:Y:S01]  /*5880*/  LDL.LU R14, [R1+0x10] ;  /* 0x00001000010e7983 */ /* 0x000f220000300800 */
[----:B------:R-:W-:-:S03]  /*5890*/  UIMAD UR4, UR36, -0x80, UR4 ;  /* 0xffffff80240478a4 */ /* 0x000fc6000f8e0204 */
[----:B------:R-:W5:Y:S03]  /*58a0*/  LDL.LU R25, [R1+0xc] ;  /* 0x00000c0001197983 */ /* 0x000f660000300800 */
[----:B------:R-:W-:Y:S01]  /*58b0*/  IMAD.U32 R19, RZ, RZ, UR4 ;  /* 0x00000004ff137e24 */ /* 0x000fe2000f8e00ff */
[----:B------:R-:W1:Y:S02]  /*58c0*/  S2R R6, SR_TID.X ;  /* 0x0000000000067919 */ /* 0x000e640000002100 */
[----:B-1----:R-:W-:-:S05]  /*58d0*/  VIADD R6, R6, 0xffffff80 ;  /* 0xffffff8006067836 */ /* 0x002fca0000000000 */
[----:B------:R-:W-:-:S04]  /*58e0*/  SHF.R.S32.HI R7, RZ, 0x1f, R6 ;  /* 0x0000001fff077819 */ /* 0x000fc80000011406 */
[CC--:B------:R-:W-:Y:S02]  /*58f0*/  LEA.HI R9, R7.reuse, R6.reuse, RZ, 0x5 ;  /* 0x0000000607097211 */ /* 0x0c0fe400078f28ff */
[-C--:B--2---:R-:W-:Y:S02]  /*5900*/  LEA.HI R8, R7, R6.reuse, RZ, 0x7 ;  /* 0x0000000607087211 */ /* 0x084fe400078f38ff */
[----:B------:R-:W-:Y:S02]  /*5910*/  LOP3.LUT R9, R9, 0xffffffe0, RZ, 0xc0, !PT ;  /* 0xffffffe009097812 */ /* 0x000fe400078ec0ff */
[----:B------:R-:W-:Y:S02]  /*5920*/  LEA.HI R11, R7, R6, RZ, 0x2 ;  /* 0x00000006070b7211 */ /* 0x000fe400078f10ff */
[----:B------:R-:W-:Y:S02]  /*5930*/  SHF.R.S32.HI R10, RZ, 0x7, R8 ;  /* 0x00000007ff0a7819 */ /* 0x000fe40000011408 */
[----:B------:R-:W-:-:S02]  /*5940*/  LOP3.LUT R7, R8, 0xffffff80, RZ, 0xc0, !PT ;  /* 0xffffff8008077812 */ /* 0x000fc400078ec0ff */
[----:B------:R-:W-:Y:S02]  /*5950*/  IADD3 R8, R6, -R9, RZ ;  /* 0x8000000906087210 */ /* 0x000fe40007ffe0ff */
[----:B------:R-:W-:Y:S01]  /*5960*/  LEA.HI R9, R10, R10, RZ, 0x1 ;  /* 0x0000000a0a097211 */ /* 0x000fe200078f08ff */
[C---:B------:R-:W-:Y:S01]  /*5970*/  IMAD.IADD R7, R6.reuse, 0x1, -R7 ;  /* 0x0000000106077824 */ /* 0x040fe200078e0a07 */
[----:B------:R-:W-:Y:S02]  /*5980*/  LOP3.LUT R15, R11, 0xfffffffc, RZ, 0xc0, !PT ;  /* 0xfffffffc0b0f7812 */ /* 0x000fe400078ec0ff */
[----:B------:R-:W-:Y:S02]  /*5990*/  SHF.R.S32.HI R11, RZ, 0x1f, R8 ;  /* 0x0000001fff0b7819 */ /* 0x000fe40000011408 */
[----:B------:R-:W-:Y:S01]  /*59a0*/  LOP3.LUT R13, R9, 0xfffffffe, RZ, 0xc0, !PT ;  /* 0xfffffffe090d7812 */ /* 0x000fe200078ec0ff */
[----:B------:R-:W-:-:S03]  /*59b0*/  IMAD.IADD R9, R6, 0x1, -R15 ;  /* 0x0000000106097824 */ /* 0x000fc600078e0a0f */
[----:B------:R-:W-:Y:S01]  /*59c0*/  IADD3 R24, R10, -R13, RZ ;  /* 0x8000000d0a187210 */ /* 0x000fe20007ffe0ff */
[----:B------:R-:W-:Y:S01]  /*59d0*/  IMAD.MOV.U32 R185, RZ, RZ, 0x40000040 ;  /* 0x40000040ffb97424 */ /* 0x000fe200078e00ff */
[----:B------:R-:W-:Y:S01]  /*59e0*/  MOV R189, 0x40000040 ;  /* 0x4000004000bd7802 */ /* 0x000fe20000000f00 */
[----:B------:R-:W-:Y:S02]  /*59f0*/  IMAD.MOV.U32 R187, RZ, RZ, 0x40000040 ;  /* 0x40000040ffbb7424 */ /* 0x000fe400078e00ff */
[----:B------:R-:W-:Y:S02]  /*5a00*/  IMAD.MOV.U32 R191, RZ, RZ, 0x40000040 ;  /* 0x40000040ffbf7424 */ /* 0x000fe400078e00ff */
[----:B------:R-:W-:Y:S01]  /*5a10*/  IMAD.MOV.U32 R193, RZ, RZ, 0x40000040 ;  /* 0x40000040ffc17424 */ /* 0x000fe200078e00ff */
[----:B---3--:R-:W-:Y:S02]  /*5a20*/  LEA.HI R6, R12, R7, RZ, 0x5 ;  /* 0x000000070c067211 */ /* 0x008fe400078f28ff */
[----:B------:R-:W-:-:S02]  /*5a30*/  LEA.HI R7, R11, R8, RZ, 0x2 ;  /* 0x000000080b077211 */ /* 0x000fc400078f10ff */
[--C-:B----4-:R-:W-:Y:S02]  /*5a40*/  SHF.R.S32.HI R12, RZ, 0x2, R14.reuse ;  /* 0x00000002ff0c7819 */ /* 0x110fe4000001140e */
[----:B------:R-:W-:Y:S02]  /*5a50*/  SHF.R.S32.HI R10, RZ, 0x2, R7 ;  /* 0x00000002ff0a7819 */ /* 0x000fe40000011407 */
[----:B------:R-:W-:Y:S02]  /*5a60*/  SHF.R.S32.HI R15, RZ, 0x1f, R14 ;  /* 0x0000001fff0f7819 */ /* 0x000fe4000001140e */
[----:B------:R-:W-:Y:S01]  /*5a70*/  SHF.R.S32.HI R6, RZ, 0x5, R6 ;  /* 0x00000005ff067819 */ /* 0x000fe20000011406 */
[----:B------:R-:W-:Y:S01]  /*5a80*/  VIADD R13, R10, 0x8 ;  /* 0x000000080a0d7836 */ /* 0x000fe20000000000 */
[----:B------:R-:W-:Y:S02]  /*5a90*/  LEA.HI R8, R11, R8, RZ, 0x3 ;  /* 0x000000080b087211 */ /* 0x000fe400078f18ff */
[----:B------:R-:W-:-:S02]  /*5aa0*/  LEA.HI R15, R15, R12, RZ, 0x3 ;  /* 0x0000000c0f0f7211 */ /* 0x000fc400078f18ff */
[----:B------:R-:W-:Y:S01]  /*5ab0*/  LEA.HI R14, R13, R13, RZ, 0x1 ;  /* 0x0000000d0d0e7211 */ /* 0x000fe200078f08ff */
[----:B------:R-:W-:Y:S01]  /*5ac0*/  IMAD R18, R6, -0x10, R19 ;  /* 0xfffffff006127824 */ /* 0x000fe200078e0213 */
[----:B------:R-:W-:Y:S02]  /*5ad0*/  SHF.R.S32.HI R6, RZ, 0x3, R8 ;  /* 0x00000003ff067819 */ /* 0x000fe40000011408 */
[----:B------:R-:W-:Y:S02]  /*5ae0*/  LOP3.LUT R19, R15, 0xfffffff8, RZ, 0xc0, !PT ;  /* 0xfffffff80f137812 */ /* 0x000fe400078ec0ff */
[----:B------:R-:W-:Y:S02]  /*5af0*/  IADD3 R20, R10, 0x10, RZ ;  /* 0x000000100a147810 */ /* 0x000fe40007ffe0ff */
[----:B------:R-:W-:Y:S01]  /*5b00*/  SHF.R.S32.HI R15, RZ, 0x1, R14 ;  /* 0x00000001ff0f7819 */ /* 0x000fe2000001140e */
[----:B------:R-:W-:Y:S01]  /*5b10*/  IMAD.HI R11, R6, 0x2aaaaaab, RZ ;  /* 0x2aaaaaab060b7827 */ /* 0x000fe200078e02ff */
[----:B------:R-:W-:-:S02]  /*5b20*/  LEA.HI R21, R20, R20, RZ, 0x1 ;  /* 0x0000001414157211 */ /* 0x000fc400078f08ff */
[----:B------:R-:W-:Y:S01]  /*5b30*/  IADD3 R19, R18, R19, -R12 ;  /* 0x0000001312137210 */ /* 0x000fe20007ffe80c */
[----:B------:R-:W-:Y:S01]  /*5b40*/  IMAD.HI R18, R15, 0x2aaaaaab, RZ ;  /* 0x2aaaaaab0f127827 */ /* 0x000fe200078e02ff */
[----:B------:R-:W-:Y:S02]  /*5b50*/  LEA.HI R7, R7, R10, RZ, 0x1 ;  /* 0x0000000a07077211 */ /* 0x000fe400078f08ff */
[----:B------:R-:W-:Y:S01]  /*5b60*/  SHF.R.S32.HI R22, RZ, 0x1, R21 ;  /* 0x00000001ff167819 */ /* 0x000fe20000011415 */
[----:B------:R-:W-:Y:S01]  /*5b70*/  IMAD R8, R24, -0x40, R19 ;  /* 0xffffffc018087824 */ /* 0x000fe200078e0213 */
[----:B------:R-:W-:Y:S02]  /*5b80*/  SHF.R.U32.HI R12, RZ, 0x1, R11 ;  /* 0x00000001ff0c7819 */ /* 0x000fe4000001160b */
[----:B------:R-:W-:Y:S01]  /*5b90*/  SHF.R.U32.HI R19, RZ, 0x1, R18 ;  /* 0x00000001ff137819 */ /* 0x000fe20000011612 */
[----:B------:R-:W-:Y:S01]  /*5ba0*/  IMAD.HI R23, R22, 0x2aaaaaab, RZ ;  /* 0x2aaaaaab16177827 */ /* 0x000fe200078e02ff */
[----:B------:R-:W-:-:S02]  /*5bb0*/  LOP3.LUT R7, R7, 0xfffffffe, RZ, 0xc0, !PT ;  /* 0xfffffffe07077812 */ /* 0x000fc400078ec0ff */
[----:B------:R-:W-:Y:S02]  /*5bc0*/  LEA.HI R11, R11, R12, RZ, 0x1 ;  /* 0x0000000c0b0b7211 */ /* 0x000fe400078f08ff */
[----:B------:R-:W-:Y:S02]  /*5bd0*/  LEA.HI R18, R18, R19, RZ, 0x1 ;  /* 0x0000001312127211 */ /* 0x000fe400078f08ff */
[----:B------:R-:W-:Y:S01]  /*5be0*/  LOP3.LUT R14, R14, 0xfffffffe, RZ, 0xc0, !PT ;  /* 0xfffffffe0e0e7812 */ /* 0x000fe200078ec0ff */
[----:B------:R-:W-:Y:S01]  /*5bf0*/  IMAD.IADD R7, R10, 0x1, -R7 ;  /* 0x000000010a077824 */ /* 0x000fe200078e0a07 */
[----:B------:R-:W-:Y:S01]  /*5c00*/  SHF.R.U32.HI R10, RZ, 0x1, R23 ;  /* 0x00000001ff0a7819 */ /* 0x000fe20000011617 */
[----:B------:R-:W-:Y:S02]  /*5c10*/  IMAD R6, R11, -0xc, R6 ;  /* 0xfffffff40b067824 */ /* 0x000fe400078e0206 */
[----:B------:R-:W-:Y:S02]  /*5c20*/  IMAD.IADD R14, R13, 0x1, -R14 ;  /* 0x000000010d0e7824 */ /* 0x000fe400078e0a0e */
[----:B------:R-:W-:Y:S01]  /*5c30*/  IMAD R15, R18, -0xc, R15 ;  /* 0xfffffff4120f7824 */ /* 0x000fe200078e020f */
[----:B------:R-:W-:Y:S01]  /*5c40*/  LEA.HI R23, R23, R10, RZ, 0x1 ;  /* 0x0000000a17177211 */ /* 0x000fe200078f08ff */
[----:B------:R-:W-:-:S02]  /*5c50*/  IMAD R7, R6, 0x8, R7 ;  /* 0x0000000806077824 */ /* 0x000fc400078e0207 */
[C---:B------:R-:W-:Y:S01]  /*5c60*/  IMAD R6, R5.reuse, 0x800, R17 ;  /* 0x0000080005067824 */ /* 0x040fe200078e0211 */
[----:B------:R-:W-:Y:S01]  /*5c70*/  LEA R5, R5, R17, 0xd ;  /* 0x0000001105057211 */ /* 0x000fe200078e68ff */
[----:B------:R-:W-:Y:S01]  /*5c80*/  IMAD R10, R15, 0x8, R14 ;  /* 0x000000080f0a7824 */ /* 0x000fe200078e020e */
[----:B------:R-:W-:Y:S01]  /*5c90*/  STL [R1+0x28], R7 ;  /* 0x0000280701007387 */ /* 0x000fe20000100800 */
[----:B------:R-:W-:Y:S02]  /*5ca0*/  LOP3.LUT R21, R21, 0xfffffffe, RZ, 0xc0, !PT ;  /* 0xfffffffe15157812 */ /* 0x000fe400078ec0ff */
[----:B------:R-:W-:Y:S01]  /*5cb0*/  IADD3 R6, R6, 0x1a800, RZ ;  /* 0x0001a80006067810 */ /* 0x000fe20007ffe0ff */
[----:B------:R1:W-:Y:S01]  /*5cc0*/  STL [R1+0x20], R10 ;  /* 0x0000200a01007387 */ /* 0x0003e20000100800 */
[----:B------:R-:W-:Y:S02]  /*5cd0*/  IADD3 R21, R20, -R21, RZ ;  /* 0x8000001514157210 */ /* 0x000fe40007ffe0ff */
[----:B------:R-:W-:Y:S01]  /*5ce0*/  SHF.R.U32.HI R6, RZ, 0x4, R6 ;  /* 0x00000004ff067819 */ /* 0x000fe20000011606 */
[----:B------:R-:W-:-:S02]  /*5cf0*/  IMAD R22, R23, -0xc, R22 ;  /* 0xfffffff417167824 */ /* 0x000fc400078e0216 */
[----:B-1----:R-:W-:Y:S01]  /*5d00*/  VIADD R10, R5, 0x4000 ;  /* 0x00004000050a7836 */ /* 0x002fe20000000000 */
[----:B------:R-:W-:-:S04]  /*5d10*/  SHF.R.U32.HI R5, RZ, 0x4, R5 ;  /* 0x00000004ff057819 */ /* 0x000fc80000011605 */
[----:B------:R-:W-:Y:S02]  /*5d20*/  SHF.R.U32.HI R10, RZ, 0x4, R10 ;  /* 0x00000004ff0a7819 */ /* 0x000fe4000001160a */
[----:B------:R-:W-:Y:S02]  /*5d30*/  LOP3.LUT R5, R5, 0x3fff, RZ, 0xc0, !PT ;  /* 0x00003fff05057812 */ /* 0x000fe400078ec0ff */
[----:B------:R-:W-:Y:S01]  /*5d40*/  LOP3.LUT R6, R6, 0x3fff, RZ, 0xc0, !PT ;  /* 0x00003fff06067812 */ /* 0x000fe200078ec0ff */
[----:B------:R-:W-:Y:S01]  /*5d50*/  IMAD R7, R22, 0x8, R21 ;  /* 0x0000000816077824 */ /* 0x000fe200078e0215 */
[----:B------:R-:W-:Y:S02]  /*5d60*/  LOP3.LUT R10, R10, 0x3fff, RZ, 0xc0, !PT ;  /* 0x00003fff0a0a7812 */ /* 0x000fe400078ec0ff */
[----:B------:R-:W-:Y:S02]  /*5d70*/  LOP3.LUT R11, R5, 0x10000, RZ, 0xfc, !PT ;  /* 0x00010000050b7812 */ /* 0x000fe400078efcff */
[----:B------:R-:W-:-:S02]  /*5d80*/  LOP3.LUT R6, R6, 0x10000, RZ, 0xfc, !PT ;  /* 0x0001000006067812 */ /* 0x000fc400078efcff */
[----:B------:R-:W-:Y:S01]  /*5d90*/  LOP3.LUT R5, R10, 0x10000, RZ, 0xfc, !PT ;  /* 0x000100000a057812 */ /* 0x000fe200078efcff */
[----:B------:R5:W-:Y:S04]  /*5da0*/  STL [R1+0x1c], R7 ;  /* 0x00001c0701007387 */ /* 0x000be80000100800 */
[----:B------:R-:W-:Y:S01]  /*5db0*/  STL [R1+0x14], R11 ;  /* 0x0000140b01007387 */ /* 0x000fe20000100800 */
[C---:B------:R-:W-:Y:S01]  /*5dc0*/  VIADD R188, R5.reuse, 0x2 ;  /* 0x0000000205bc7836 */ /* 0x040fe20000000000 */
[C---:B------:R-:W-:Y:S01]  /*5dd0*/  IADD3 R190, R5.reuse, 0x4, RZ ;  /* 0x0000000405be7810 */ /* 0x040fe20007ffe0ff */
[----:B------:R-:W-:Y:S01]  /*5de0*/  VIADD R192, R5, 0x6 ;  /* 0x0000000605c07836 */ /* 0x000fe20000000000 */
[----:B------:R1:W-:Y:S01]  /*5df0*/  STL [R1+0x24], R6 ;  /* 0x0000240601007387 */ /* 0x0003e20000100800 */
[----:B------:R-:W-:-:S03]  /*5e00*/  IADD3 R10, R9, 0x8, RZ ;  /* 0x00000008090a7810 */ /* 0x000fc60007ffe0ff */
[----:B------:R2:W-:Y:S01]  /*5e10*/  STL [R1+0x10], R5 ;  /* 0x0000100501007387 */ /* 0x0005e20000100800 */
[----:B-----5:R-:W-:Y:S01]  /*5e20*/  LOP3.LUT R7, R25, 0x1, RZ, 0xfc, !PT ;  /* 0x0000000119077812 */ /* 0x020fe200078efcff */
[C---:B------:R-:W-:Y:S01]  /*5e30*/  VIADD R22, R11.reuse, 0x2 ;  /* 0x000000020b167836 */ /* 0x040fe20000000000 */
[C---:B------:R-:W-:Y:S01]  /*5e40*/  IADD3 R184, R11.reuse, 0x4, RZ ;  /* 0x000000040bb87810 */ /* 0x040fe20007ffe0ff */
[----:B------:R-:W-:Y:S01]  /*5e50*/  VIADD R186, R11, 0x6 ;  /* 0x000000060bba7836 */ /* 0x000fe20000000000 */
[C---:B------:R-:W-:Y:S01]  /*5e60*/  IADD3 R10, R9.reuse, 0x14, RZ ;  /* 0x00000014090a7810 */ /* 0x040fe20007ffe0ff */
[C---:B-1----:R-:W-:Y:S01]  /*5e70*/  VIADD R6, R9.reuse, 0xc ;  /* 0x0000000c09067836 */ /* 0x042fe20000000000 */
[----:B------:R-:W-:Y:S01]  /*5e80*/  MOV R23, 0x40000040 ;  /* 0x4000004000177802 */ /* 0x000fe20000000f00 */
[C---:B------:R-:W-:Y:S02]  /*5e90*/  VIADD R6, R9.reuse, 0x18 ;  /* 0x0000001809067836 */ /* 0x040fe40000000000 */
[----:B--2---:R-:W-:-:S02]  /*5ea0*/  VIADD R5, R9, 0x4 ;  /* 0x0000000409057836 */ /* 0x004fc40000000000 */
[C---:B------:R-:W-:Y:S02]  /*5eb0*/  VIADD R5, R9.reuse, 0x10 ;  /* 0x0000001009057836 */ /* 0x040fe40000000000 */
[----:B------:R-:W-:-:S07]  /*5ec0*/  VIADD R5, R9, 0x1c ;  /* 0x0000001c09057836 */ /* 0x000fce0000000000 */
.L_x_2470:
[----:B------:R-:W-:Y:S01]  /*5ed0*/  ISETP.NE.AND P0, PT, R7, 0x3, PT ;  /* 0x000000030700780c */ /* 0x000fe20003f05270 */
[----:B------:R-:W-:-:S12]  /*5ee0*/  YIELD ;  /* 0x0000000000007946 */ /* 0x000fd80003800000 */
[----:B---3--:R-:W-:Y:S05]  /*5ef0*/  @!P0 BRA `(.L_x_2460) ;  /* 0x0000000000048947 */ /* 0x008fea0003800000 */
[----:B------:R-:W-:Y:S01]  /*5f00*/  BPT.TRAP 0x1 ;  /* 0x000000040000795c */ /* 0x000fe20000300000 */
.L_x_2460:
[----:B------:R-:W-:Y:S02]  /*5f10*/  LEA R6, R0, R17, 0x3 ;  /* 0x0000001100067211 */ /* 0x000fe400078e18ff */
[----:B------:R-:W-:-:S04]  /*5f20*/  SHF.L.U32 R15, R4, 0x1f, RZ ;  /* 0x0000001f040f7819 */ /* 0x000fc800000006ff */
[----:B------:R1:W2:Y:S01]  /*5f30*/  SYNCS.PHASECHK.TRANS64.TRYWAIT P1, [R6+URZ+0x26810], R15 ;  /* 0x0268100f060075a7 */ /* 0x0002a2000802017f */
[----:B------:R-:W-:Y:S05]  /*5f40*/  @!P0 BRA `(.L_x_2461) ;  /* 0x0000000000048947 */ /* 0x000fea0003800000 */
[----:B------:R-:W-:Y:S01]  /*5f50*/  BPT.TRAP 0x1 ;  /* 0x000000040000795c */ /* 0x000fe20000300000 */
.L_x_2461:
[----:B------:R-:W-:-:S05]  /*5f60*/  VIADD R5, R17, 0xe000 ;  /* 0x0000e00011057836 */ /* 0x000fca0000000000 */
[----:B------:R-:W-:-:S04]  /*5f70*/  SHF.R.U32.HI R5, RZ, 0x4, R5 ;  /* 0x00000004ff057819 */ /* 0x000fc80000011605 */
[----:B------:R-:W-:-:S04]  /*5f80*/  LOP3.LUT R5, R5, 0x3fff, RZ, 0xc0, !PT ;  /* 0x00003fff05057812 */ /* 0x000fc800078ec0ff */
[----:B------:R-:W-:Y:S01]  /*5f90*/  LOP3.LUT R11, R5, 0x10000, RZ, 0xfc, !PT ;  /* 0x00010000050b7812 */ /* 0x000fe200078efcff */
[----:B--2---:R-:W-:Y:S06]  /*5fa0*/  @P1 BRA `(.L_x_2462) ;  /* 0x0000000000081947 */ /* 0x004fec0003800000 */
[----:B------:R-:W2:Y:S02]  /*5fb0*/  SYNCS.PHASECHK.TRANS64.TRYWAIT P1, [R6+URZ+0x26810], R15 ;  /* 0x0268100f060075a7 */ /* 0x000ea4000802017f */
[----:B--2---:R-:W-:Y:S05]  /*5fc0*/  @!P1 BRA `(.L_x_2463) ;  /* 0x0000008000b09947 */ /* 0x004fea0003800000 */
.L_x_2462:
[----:B------:R-:W3:Y:S01]  /*5fd0*/  LDL R14, [R1+0x14] ;  /* 0x00001400010e7983 */ /* 0x000ee20000100800 */
[----:B------:R-:W-:Y:S01]  /*5fe0*/  IMAD R11, R0, 0x300, R11 ;  /* 0x00000300000b7824 */ /* 0x000fe200078e020b */
[----:B------:R-:W-:Y:S05]  /*5ff0*/  WARPSYNC.ALL ;  /* 0x0000000000007948 */ /* 0x000fea0003800000 */
[----:B------:R-:W-:Y:S01]  /*6000*/  R2UR UR6, R11 ;  /* 0x000000000b0672ca */ /* 0x000fe200000e0000 */
[----:B------:R-:W-:Y:S01]  /*6010*/  WARPGROUP.ARRIVE ;  /* 0x00000000000079c5 */ /* 0x000fe20000000000 */
[----:B------:R-:W-:Y:S01]  /*6020*/  UMOV UR5, 0x40000040 ;  /* 0x4000004000057882 */ /* 0x000fe20000000000 */
[----:B------:R-:W-:Y:S01]  /*6030*/  UMOV UR7, 0x40000040 ;  /* 0x4000004000077882 */ /* 0x000fe20000000000 */
[----:B------:R-:W4:Y:S04]  /*6040*/  LDL R10, [R1+0x28] ;  /* 0x00002800010a7983 */ /* 0x000f280000100800 */
[----:B------:R-:W5:Y:S04]  /*6050*/  LDL R12, [R1+0x20] ;  /* 0x00002000010c7983 */ /* 0x000f680000100800 */
[----:B------:R-:W2:Y:S01]  /*6060*/  LDL R13, [R1+0x1c] ;  /* 0x00001c00010d7983 */ /* 0x000ea20000100800 */
[----:B------:R-:W-:Y:S01]  /*6070*/  R2UR UR8, R22 ;  /* 0x00000000160872ca */ /* 0x000fe200000e0000 */
[----:B------:R-:W-:Y:S01]  /*6080*/  UMOV UR11, 0x40000040 ;  /* 0x40000040000b7882 */ /* 0x000fe20000000000 */
[----:B------:R-:W-:Y:S01]  /*6090*/  R2UR UR9, R23 ;  /* 0x00000000170972ca */ /* 0x000fe200000e0000 */
[----:B------:R-:W-:Y:S01]  /*60a0*/  VIADD R11, R17, 0x1a000 ;  /* 0x0001a000110b7836 */ /* 0x000fe20000000000 */
[----:B---3--:R-:W-:Y:S01]  /*60b0*/  R2UR UR4, R14 ;  /* 0x000000000e0472ca */ /* 0x008fe200000e0000 */
[----:B----4-:R-:W-:-:S12]  /*60c0*/  IMAD R10, R0, 0x80, R10 ;  /* 0x00000080000a7824 */ /* 0x010fd800078e020a */
[----:B------:R-:W-:Y:S01]  /*60d0*/  HGMMA.64x96x16.F32.BF16 R72, gdesc[UR4], RZ, !UPT, gsb0 ;  /* 0x01600000044879f0 */ /* 0x000fe2000c0018ff */
[----:B------:R-:W-:Y:S01]  /*60e0*/  UIADD3 UR4, UR6, 0x2, URZ ;  /* 0x0000000206047890 */ /* 0x000fe2000fffe03f */
[----:B------:R-:W-:Y:S01]  /*60f0*/  R2UR UR5, R187 ;  /* 0x00000000bb0572ca */ /* 0x000fe200000e0000 */
[----:B------:R-:W-:Y:S01]  /*6100*/  UMOV UR7, 0x40000040 ;  /* 0x4000004000077882 */ /* 0x000fe20000000000 */
[C---:B-----5:R-:W-:Y:S01]  /*6110*/  LEA R12, R0.reuse, R12, 0x7 ;  /* 0x0000000c000c7211 */ /* 0x060fe200078e38ff */
[C---:B------:R-:W-:Y:S02]  /*6120*/  IMAD R10, R3.reuse, 0x2, R10 ;  /* 0x00000002030a7824 */ /* 0x040fe400078e020a */
[----:B--2---:R-:W-:Y:S01]  /*6130*/  IMAD R14, R0, 0x80, R13 ;  /* 0x00000080000e7824 */ /* 0x004fe200078e020d */
[----:B------:R-:W-:Y:S01]  /*6140*/  UMOV UR10, UR4 ;  /* 0x00000004000a7c82 */ /* 0x000fe20008000000 */
[----:B------:R-:W-:Y:S01]  /*6150*/  UIADD3 UR4, UR6, 0x4, URZ ;  /* 0x0000000406047890 */ /* 0x000fe2000fffe03f */
[C---:B------:R-:W-:Y:S01]  /*6160*/  LEA R12, R3.reuse, R12, 0x1 ;  /* 0x0000000c030c7211 */ /* 0x040fe200078e08ff */
[----:B------:R-:W-:Y:S01]  /*6170*/  UIADD3 UR6, UR6, 0x6, URZ ;  /* 0x0000000606067890 */ /* 0x000fe2000fffe03f */
[----:B------:R-:W-:Y:S01]  /*6180*/  IMAD R18, R3, 0x2, R14 ;  /* 0x0000000203127824 */ /* 0x000fe200078e020e */
[C---:B------:R-:W-:Y:S01]  /*6190*/  LEA R227, R10.reuse, R11, 0x2 ;  /* 0x0000000b0ae37211 */ /* 0x040fe200078e10ff */
[--C-:B------:R-:W-:Y:S01]  /*61a0*/  IMAD R198, R10, 0x4, R17.reuse ;  /* 0x000000040ac67824 */ /* 0x100fe200078e0211 */
[----:B------:R-:W-:Y:S01]  /*61b0*/  LEA R14, R12, R17, 0x2 ;  /* 0x000000110c0e7211 */ /* 0x000fe200078e10ff */
[----:B------:R-:W-:-:S02]  /*61c0*/  IMAD R13, R18, 0x4, R17 ;  /* 0x00000004120d7824 */ /* 0x000fc400078e0211 */
[--C-:B------:R-:W-:Y:S02]  /*61d0*/  IMAD R10, R12, 0x4, R11.reuse ;  /* 0x000000040c0a7824 */ /* 0x100fe400078e020b */
[----:B------:R-:W-:Y:S01]  /*61e0*/  IMAD R11, R18, 0x4, R11 ;  /* 0x00000004120b7824 */ /* 0x000fe200078e020b */
[----:B------:R-:W-:Y:S02]  /*61f0*/  WARPGROUP.DEPBAR.LE gsb0, 0x0 ;  /* 0x00008000000079c5 */ /* 0x000fe40000010000 */
[----:B------:R-:W-:-:S06]  /*6200*/  WARPGROUP.ARRIVE ;  /* 0x00000000000079c5 */ /* 0x000fcc0000000000 */
[----:B------:R-:W-:Y:S01]  /*6210*/  HGMMA.64x96x16.F32.BF16 R72, gdesc[UR8], R72, gsb0 ;  /* 0x01600000084879f0 */ /* 0x000fe20008001848 */
[----:B------:R-:W-:Y:S01]  /*6220*/  R2UR UR8, R184 ;  /* 0x00000000b80872ca */ /* 0x000fe200000e0000 */
[----:B------:R-:W-:Y:S01]  /*6230*/  UMOV UR10, UR4 ;  /* 0x00000004000a7c82 */ /* 0x000fe20008000000 */
[----:B------:R-:W-:Y:S01]  /*6240*/  R2UR UR9, R185 ;  /* 0x00000000b90972ca */ /* 0x000fe200000e0000 */
[----:B------:R-:W-:Y:S01]  /*6250*/  UMOV UR11, 0x40000040 ;  /* 0x40000040000b7882 */ /* 0x000fe20000000000 */
[----:B------:R-:W-:Y:S01]  /*6260*/  R2UR UR4, R186 ;  /* 0x00000000ba0472ca */ /* 0x000fe200000e0000 */
[----:B------:R-:W-:Y:S02]  /*6270*/  WARPGROUP.DEPBAR.LE gsb0, 0x0 ;  /* 0x00008000000079c5 */ /* 0x000fe40000010000 */
[----:B------:R-:W-:-:S08]  /*6280*/  WARPGROUP.ARRIVE ;  /* 0x00000000000079c5 */ /* 0x000fd00000000000 */
[----:B------:R-:W-:Y:S03]  /*6290*/  HGMMA.64x96x16.F32.BF16 R72, gdesc[UR8], R72, gsb0 ;  /* 0x01600000084879f0 */ /* 0x000fe60008001848 */
[----:B------:R-:W-:Y:S02]  /*62a0*/  WARPGROUP.DEPBAR.LE gsb0, 0x0 ;  /* 0x00008000000079c5 */ /* 0x000fe40000010000 */
[----:B------:R-:W-:-:S06]  /*62b0*/  WARPGROUP.ARRIVE ;  /* 0x00000000000079c5 */ /* 0x000fcc0000000000 */
[----:B------:R-:W-:Y:S03]  /*62c0*/  HGMMA.64x96x16.F32.BF16 R72, gdesc[UR4], R72, gsb0 ;  /* 0x01600000044879f0 */ /* 0x000fe60008001848 */
[----:B------:R-:W-:Y:S02]  /*62d0*/  WARPGROUP.DEPBAR.LE gsb0, 0x0 ;  /* 0x00008000000079c5 */ /* 0x000fe40000010000 */
[----:B------:R-:W2:Y:S04]  /*62e0*/  LDS R198, [R198+0x1a000] ;  /* 0x01a00000c6c67984 */ /* 0x000ea80000000800 */
[----:B------:R-:W3:Y:S04]  /*62f0*/  LDS R14, [R14+0x1a000] ;  /* 0x01a000000e0e7984 */ /* 0x000ee80000000800 */
[----:B------:R-:W4:Y:S01]  /*6300*/  LDS R13, [R13+0x1a000] ;  /* 0x01a000000d0d7984 */ /* 0x000f220000000800 */
[----:B------:R-:W-:Y:S05]  /*6310*/  @!P0 BRA `(.L_x_2464) ;  /* 0x0000000000048947 */ /* 0x000fea0003800000 */
[----:B------:R-:W-:Y:S01]  /*6320*/  BPT.TRAP 0x1 ;  /* 0x000000040000795c */ /* 0x000fe20000300000 */
.L_x_2464:
[----:B------:R1:W1:Y:S01]  /*6330*/  SYNCS.PHASECHK.TRANS64.TRYWAIT P1, [R6+URZ+0x26830], R15 ;  /* 0x0268300f060075a7 */ /* 0x000262000802017f */
[----:B------:R-:W-:Y:S05]  /*6340*/  @!P0 BRA `(.L_x_2465) ;  /* 0x0000000000048947 */ /* 0x000fea0003800000 */
[----:B------:R-:W-:Y:S01]  /*6350*/  BPT.TRAP 0x1 ;  /* 0x000000040000795c */ /* 0x000fe20000300000 */
.L_x_2465:
[----:B------:R-:W-:-:S04]  /*6360*/  IADD3 R12, R17, 0x14000, RZ ;  /* 0x00014000110c7810 */ /* 0x000fc80007ffe0ff */
[----:B------:R-:W-:-:S04]  /*6370*/  SHF.R.U32.HI R12, RZ, 0x4, R12 ;  /* 0x00000004ff0c7819 */ /* 0x000fc8000001160c */
[----:B------:R-:W-:-:S04]  /*6380*/  LOP3.LUT R12, R12, 0x3fff, RZ, 0xc0, !PT ;  /* 0x00003fff0c0c7812 */ /* 0x000fc800078ec0ff */
[----:B------:R-:W-:-:S05]  /*6390*/  LOP3.LUT R19, R12, 0x10000, RZ, 0xfc, !PT ;  /* 0x000100000c137812 */ /* 0x000fca00078efcff */
[----:B------:R-:W-:Y:S01]  /*63a0*/  IMAD R19, R0, 0x300, R19 ;  /* 0x0000030000137824 */ /* 0x000fe200078e0213 */
[----:B-1----:R-:W-:Y:S06]  /*63b0*/  @P1 BRA `(.L_x_2466) ;  /* 0x0000000000081947 */ /* 0x002fec0003800000 */
[----:B------:R-:W1:Y:S02]  /*63c0*/  SYNCS.PHASECHK.TRANS64.TRYWAIT P1, [R6+URZ+0x26830], R15 ;  /* 0x0268300f060075a7 */ /* 0x000e64000802017f */
[----:B-1----:R-:W-:Y:S05]  /*63d0*/  @!P1 BRA `(.L_x_2467) ;  /* 0x0000007c00c09947 */ /* 0x002fea0003800000 */
.L_x_2466:
[----:B------:R-:W4:Y:S01]  /*63e0*/  LDL R18, [R1+0x10] ;  /* 0x0000100001127983 */ /* 0x000f220000100800 */
[----:B------:R-:W-:Y:S01]  /*63f0*/  R2UR UR6, R19 ;  /* 0x00000000130672ca */ /* 0x000fe200000e0000 */
[----:B------:R-:W-:Y:S01]  /*6400*/  WARPGROUP.ARRIVE ;  /* 0x00000000000079c5 */ /* 0x000fe20000000000 */
[----:B------:R-:W-:Y:S01]  /*6410*/  UMOV UR5, 0x40000040 ;  /* 0x4000004000057882 */ /* 0x000fe20000000000 */
[----:B------:R-:W-:Y:S01]  /*6420*/  UMOV UR7, 0x40000040 ;  /* 0x4000004000077882 */ /* 0x000fe20000000000 */
[----:B------:R-:W-:Y:S01]  /*6430*/  R2UR UR8, R188 ;  /* 0x00000000bc0872ca */ /* 0x000fe200000e0000 */
[----:B------:R-:W-:Y:S01]  /*6440*/  UMOV UR11, 0x40000040 ;  /* 0x40000040000b7882 */ /* 0x000fe20000000000 */
[----:B------:R-:W-:Y:S01]  /*6450*/  R2UR UR9, R189 ;  /* 0x00000000bd0972ca */ /* 0x000fe200000e0000 */
[----:B------:R-:W-:Y:S01]  /*6460*/  STL [R1+0x38], R5 ;  /* 0x0000380501007387 */ /* 0x000fe20000100800 */
[C---:B------:R-:W-:Y:S01]  /*6470*/  IADD3 R229, R9.reuse, 0xc, RZ ;  /* 0x0000000c09e57810 */ /* 0x040fe20007ffe0ff */
[C---:B------:R-:W-:Y:S01]  /*6480*/  VIADD R232, R9.reuse, 0x4 ;  /* 0x0000000409e87836 */ /* 0x040fe20000000000 */
[C---:B------:R-:W-:Y:S01]  /*6490*/  ISETP.GT.AND P2, PT, R8.reuse, RZ, PT ;  /* 0x000000ff0800720c */ /* 0x040fe20003f44270 */
[----:B------:R-:W-:Y:S01]  /*64a0*/  STL [R1+0x34], R4 ;  /* 0x0000340401007387 */ /* 0x000fe20000100800 */
[C---:B------:R-:W-:Y:S01]  /*64b0*/  VIADD R233, R9.reuse, 0x8 ;  /* 0x0000000809e97836 */ /* 0x040fe20000000000 */
[----:B------:R-:W-:Y:S01]  /*64c0*/  ISETP.GT.AND P1, PT, R8, 0x8, PT ;  /* 0x000000080800780c */ /* 0x000fe20003f24270 */
[C---:B------:R-:W-:Y:S01]  /*64d0*/  VIADD R208, R9.reuse, 0x10 ;  /* 0x0000001009d07836 */ /* 0x040fe20000000000 */
[----:B------:R1:W-:Y:S01]  /*64e0*/  STL [R1+0x30], R3 ;  /* 0x0000300301007387 */ /* 0x0003e20000100800 */
[C---:B------:R-:W-:Y:S01]  /*64f0*/  VIADD R230, R9.reuse, 0x14 ;  /* 0x0000001409e67836 */ /* 0x040fe20000000000 */
[C---:B------:R-:W-:Y:S01]  /*6500*/  IADD3 R231, R9.reuse, 0x18, RZ ;  /* 0x0000001809e77810 */ /* 0x040fe20007ffe0ff */
[C---:B------:R-:W-:Y:S01]  /*6510*/  VIADD R209, R9.reuse, 0x1c ;  /* 0x0000001c09d17836 */ /* 0x040fe20000000000 */
[----:B------:R1:W-:Y:S01]  /*6520*/  STL [R1+0x2c], R2 ;  /* 0x00002c0201007387 */ /* 0x0003e20000100800 */
[----:B------:R-:W-:Y:S01]  /*6530*/  IMAD R236, R0, 0x300, R12 ;  /* 0x0000030000ec7824 */ /* 0x000fe200078e020c */
[----:B------:R-:W-:-:S02]  /*6540*/  IADD3 R12, R9, 0x1c, RZ ;  /* 0x0000001c090c7810 */ /* 0x000fc40007ffe0ff */
[----:B--2---:R-:W-:Y:S04]  /*6550*/  SHFL.IDX PT, R204, R198, R231, 0x1f ;  /* 0x00001fe7c6cc7589 */ /* 0x004fe800000e0000 */
[----:B---3--:R-:W-:Y:S04]  /*6560*/  SHFL.IDX PT, R211, R14, R9, 0x1f ;  /* 0x00001f090ed37589 */ /* 0x008fe800000e0000 */
[----:B------:R-:W-:Y:S04]  /*6570*/  SHFL.IDX PT, R215, R14, R233, 0x1f ;  /* 0x00001fe90ed77589 */ /* 0x000fe800000e0000 */
[----:B------:R-:W-:Y:S04]  /*6580*/  SHFL.IDX PT, R222, R14, R208, 0x1f ;  /* 0x00001fd00ede7589 */ /* 0x000fe800000e0000 */
[----:B------:R-:W-:Y:S04]  /*6590*/  SHFL.IDX PT, R223, R14, R229, 0x1f ;  /* 0x00001fe50edf7589 */ /* 0x000fe800000e0000 */
[----:B------:R-:W-:Y:S04]  /*65a0*/  SHFL.IDX PT, R217, R14, R230, 0x1f ;  /* 0x00001fe60ed97589 */ /* 0x000fe800000e0000 */
[----:B------:R-:W-:Y:S04]  /*65b0*/  SHFL.IDX PT, R218, R14, R231, 0x1f ;  /* 0x00001fe70eda7589 */ /* 0x000fe800000e0000 */
[----:B------:R-:W-:Y:S04]  /*65c0*/  SHFL.IDX PT, R216, R14, R209, 0x1f ;  /* 0x00001fd10ed87589 */ /* 0x000fe800000e0000 */
[----:B----4-:R-:W-:Y:S04]  /*65d0*/  SHFL.IDX PT, R205, R13, R229, 0x1f ;  /* 0x00001fe50dcd7589 */ /* 0x010fe800000e0000 */
[----:B------:R-:W-:Y:S04]  /*65e0*/  SHFL.IDX PT, R210, R13, R230, 0x1f ;  /* 0x00001fe60dd27589 */ /* 0x000fe800000e0000 */
[----:B------:R-:W-:Y:S04]  /*65f0*/  SHFL.IDX PT, R212, R13, R231, 0x1f ;  /* 0x00001fe70dd47589 */ /* 0x000fe800000e0000 */
[----:B------:R-:W-:Y:S01]  /*6600*/  SHFL.IDX PT, R214, R13, R209, 0x1f ;  /* 0x00001fd10dd67589 */ /* 0x000fe200000e0000 */
[----:B------:R-:W-:-:S13]  /*6610*/  R2UR UR4, R18 ;  /* 0x00000000120472ca */ /* 0x000fda00000e0000 */
[----:B------:R-:W-:Y:S01]  /*6620*/  HGMMA.64x96x16.F32.BF16 R24, gdesc[UR4], RZ, !UPT, gsb0 ;  /* 0x01600000041879f0 */ /* 0x000fe2000c0018ff */
[----:B------:R-:W-:Y:S01]  /*6630*/  UIADD3 UR4, UR6, 0x2, URZ ;  /* 0x0000000206047890 */ /* 0x000fe2000fffe03f */
[----:B------:R-:W-:Y:S02]  /*6640*/  ULDC UR5, c[0x0][0x75c] ;  /* 0x0001d70000057ab9 */ /* 0x000fe40000000800 */
[----:B------:R-:W-:Y:S01]  /*6650*/  FMUL.FTZ R76, R76, UR5 ;  /* 0x000000054c4c7c20 */ /* 0x000fe20008410000 */
[----:B------:R-:W-:Y:S01]  /*6660*/  FMUL.FTZ R15, R72, UR5 ;  /* 0x00000005480f7c20 */ /* 0x000fe20008410000 */
[----:B------:R-:W-:Y:S02]  /*6670*/  FMUL.FTZ R18, R74, UR5 ;  /* 0x000000054a127c20 */ /* 0x000fe40008410000 */
[----:B------:R-:W-:Y:S01]  /*6680*/  UMOV UR10, UR4 ;  /* 0x00000004000a7c82 */ /* 0x000fe20008000000 */
[----:B------:R-:W-:Y:S01]  /*6690*/  UIADD3 UR4, UR6, 0x4, URZ ;  /* 0x0000000406047890 */ /* 0x000fe2000fffe03f */
[----:B-1----:R1:W-:Y:S01]  /*66a0*/  MUFU.TANH R3, R76 ;  /* 0x0000004c00037308 */ /* 0x0023e20000002400 */
[----:B------:R-:W-:Y:S01]  /*66b0*/  UIADD3 UR6, UR6, 0x6, URZ ;  /* 0x0000000606067890 */ /* 0x000fe2000fffe03f */
[----:B------:R-:W-:Y:S01]  /*66c0*/  FMUL.FTZ R235, R79, UR5 ;  /* 0x000000054feb7c20 */ /* 0x000fe20008410000 */
[----:B------:R-:W-:Y:S01]  /*66d0*/  FMUL.FTZ R77, R77, UR5 ;  /* 0x000000054d4d7c20 */ /* 0x000fe20008410000 */
[----:B------:R-:W-:Y:S01]  /*66e0*/  FMUL.FTZ R72, R83, UR5 ;  /* 0x0000000553487c20 */ /* 0x000fe20008410000 */
[----:B------:R-:W-:Y:S01]  /*66f0*/  FMUL.FTZ R83, R94, UR5 ;  /* 0x000000055e537c20 */ /* 0x000fe20008410000 */
[----:B------:R-:W-:Y:S01]  /*6700*/  FMUL.FTZ R237, R78, UR5 ;  /* 0x000000054eed7c20 */ /* 0x000fe20008410000 */
[----:B------:R-:W-:Y:S01]  /*6710*/  SHFL.IDX PT, R94, R198, R229, 0x1f ;  /* 0x00001fe5c65e7589 */ /* 0x000fe200000e0000 */
[----:B------:R-:W2:Y:S01]  /*6720*/  MUFU.TANH R15, R15 ;  /* 0x0000000f000f7308 */ /* 0x000ea20000002400 */
[----:B-1----:R-:W-:Y:S01]  /*6730*/  FMUL.FTZ R76, R87, UR5 ;  /* 0x00000005574c7c20 */ /* 0x002fe20008410000 */
[----:B------:R-:W-:Y:S01]  /*6740*/  FMUL.FTZ R73, R73, UR5 ;  /* 0x0000000549497c20 */ /* 0x000fe20008410000 */
[----:B------:R-:W1:Y:S01]  /*6750*/  SHFL.IDX PT, R87, R198, R9, 0x1f ;  /* 0x00001f09c6577589 */ /* 0x000e6200000e0000 */
[----:B------:R-:W-:Y:S01]  /*6760*/  FMUL.FTZ R75, R75, UR5 ;  /* 0x000000054b4b7c20 */ /* 0x000fe20008410000 */
[----:B------:R-:W-:Y:S01]  /*6770*/  FMUL.FTZ R21, R82, UR5 ;  /* 0x0000000552157c20 */ /* 0x000fe20008410000 */
[----:B------:R-:W-:Y:S01]  /*6780*/  FMUL.FTZ R79, R90, UR5 ;  /* 0x000000055a4f7c20 */ /* 0x000fe20008410000 */
[----:B------:R-:W-:Y:S01]  /*6790*/  FMUL.FTZ R82, R93, UR5 ;  /* 0x000000055d527c20 */ /* 0x000fe20008410000 */
[----:B------:R-:W-:Y:S01]  /*67a0*/  MUFU.TANH R18, R18 ;  /* 0x0000001200127308 */ /* 0x000fe20000002400 */
[----:B------:R-:W3:Y:S01]  /*67b0*/  SHFL.IDX PT, R90, R198, R232, 0x1f ;  /* 0x00001fe8c65a7589 */ /* 0x000ee200000e0000 */
[----:B------:R-:W-:Y:S01]  /*67c0*/  FMUL.FTZ R19, R80, UR5 ;  /* 0x0000000550137c20 */ /* 0x000fe20008410000 */
[----:B------:R-:W-:Y:S01]  /*67d0*/  FMUL.FTZ R20, R81, UR5 ;  /* 0x0000000551147c20 */ /* 0x000fe20008410000 */
[----:B------:R-:W-:Y:S01]  /*67e0*/  FMUL.FTZ R80, R91, UR5 ;  /* 0x000000055b507c20 */ /* 0x000fe20008410000 */
[----:B------:R-:W4:Y:S01]  /*67f0*/  SHFL.IDX PT, R93, R198, R233, 0x1f ;  /* 0x00001fe9c65d7589 */ /* 0x000f2200000e0000 */
[----:B------:R-:W-:Y:S01]  /*6800*/  FMUL.FTZ R81, R92, UR5 ;  /* 0x000000055c517c20 */ /* 0x000fe20008410000 */
[----:B------:R-:W-:Y:S01]  /*6810*/  FMUL.FTZ R74, R85, UR5 ;  /* 0x00000005554a7c20 */ /* 0x000fe20008410000 */
[----:B------:R1:W-:Y:S01]  /*6820*/  MUFU.TANH R2, R77 ;  /* 0x0000004d00027308 */ /* 0x0003e20000002400 */
[----:B------:R-:W4:Y:S01]  /*6830*/  SHFL.IDX PT, R91, R198, R208, 0x1f ;  /* 0x00001fd0c65b7589 */ /* 0x000f2200000e0000 */
[----:B--2---:R-:W-:Y:S01]  /*6840*/  FSEL R85, R15, -INF , P2 ;  /* 0xff8000000f557808 */ /* 0x004fe20001000000 */
[----:B------:R-:W-:Y:S01]  /*6850*/  FMUL.FTZ R195, R97, UR5 ;  /* 0x0000000561c37c20 */ /* 0x000fe20008410000 */
[----:B------:R-:W-:Y:S01]  /*6860*/  FMUL.FTZ R197, R118, UR5 ;  /* 0x0000000576c57c20 */ /* 0x000fe20008410000 */
[----:B------:R-:W2:Y:S01]  /*6870*/  SHFL.IDX PT, R92, R198, R230, 0x1f ;  /* 0x00001fe6c65c7589 */ /* 0x000ea200000e0000 */
[----:B------:R-:W-:Y:S01]  /*6880*/  FMUL.FTZ R78, R89, UR5 ;  /* 0x00000005594e7c20 */ /* 0x000fe20008410000 */
[----:B------:R-:W-:Y:S01]  /*6890*/  FMUL.FTZ R196, R117, UR5 ;  /* 0x0000000575c47c20 */ /* 0x000fe20008410000 */
[----:B------:R-:W3:Y:S01]  /*68a0*/  MUFU.TANH R235, R235 ;  /* 0x000000eb00eb7308 */ /* 0x000ee20000002400 */
[----:B------:R-:W2:Y:S01]  /*68b0*/  SHFL.IDX PT, R97, R198, R209, 0x1f ;  /* 0x00001fd1c6617589 */ /* 0x000ea200000e0000 */
[----:B-1----:R-:W-:Y:S01]  /*68c0*/  FMUL.FTZ R77, R88, UR5 ;  /* 0x00000005584d7c20 */ /* 0x002fe20008410000 */
[----:B------:R-:W-:Y:S01]  /*68d0*/  FMUL.FTZ R194, R96, UR5 ;  /* 0x0000000560c27c20 */ /* 0x000fe20008410000 */
[----:B------:R-:W-:Y:S01]  /*68e0*/  FMUL.FTZ R98, R98, UR5 ;  /* 0x0000000562627c20 */ /* 0x000fe20008410000 */
[----:B------:R-:W-:Y:S01]  /*68f0*/  FMUL.FTZ R99, R99, UR5 ;  /* 0x0000000563637c20 */ /* 0x000fe20008410000 */
[----:B------:R-:W-:Y:S01]  /*6900*/  FMUL.FTZ R100, R100, UR5 ;  /* 0x0000000564647c20 */ /* 0x000fe20008410000 */
[----:B------:R-:W-:Y:S01]  /*6910*/  FMUL.FTZ R102, R102, UR5 ;  /* 0x0000000566667c20 */ /* 0x000fe20008410000 */
[----:B------:R1:W4:Y:S01]  /*6920*/  MUFU.TANH R5, R73 ;  /* 0x0000004900057308 */ /* 0x0003220000002400 */
[----:B------:R-:W-:Y:S01]  /*6930*/  FMUL.FTZ R101, R101, UR5 ;  /* 0x0000000565657c20 */ /* 0x000fe20008410000 */
[----:B------:R-:W-:Y:S01]  /*6940*/  FMUL.FTZ R103, R103, UR5 ;  /* 0x0000000567677c20 */ /* 0x000fe20008410000 */
[----:B------:R-:W-:Y:S01]  /*6950*/  FMUL.FTZ R104, R104, UR5 ;  /* 0x0000000568687c20 */ /* 0x000fe20008410000 */
[----:B------:R-:W-:Y:S01]  /*6960*/  FMUL.FTZ R106, R106, UR5 ;  /* 0x000000056a6a7c20 */ /* 0x000fe20008410000 */
[----:B------:R-:W-:Y:S01]  /*6970*/  FMUL.FTZ R105, R105, UR5 ;  /* 0x0000000569697c20 */ /* 0x000fe20008410000 */
[----:B------:R-:W-:Y:S01]  /*6980*/  FMUL.FTZ R107, R107, UR5 ;  /* 0x000000056b6b7c20 */ /* 0x000fe20008410000 */
[----:B------:R-:W-:Y:S01]  /*6990*/  FMUL.FTZ R108, R108, UR5 ;  /* 0x000000056c6c7c20 */ /* 0x000fe20008410000 */
[----:B------:R2:W4:Y:S01]  /*69a0*/  MUFU.TANH R4, R75 ;  /* 0x0000004b00047308 */ /* 0x0005220000002400 */
[----:B-1----:R-:W-:Y:S01]  /*69b0*/  FMUL.FTZ R73, R84, UR5 ;  /* 0x0000000554497c20 */ /* 0x002fe20008410000 */
[----:B---3--:R-:W-:Y:S01]  /*69c0*/  FSEL R201, R235, -INF , P1 ;  /* 0xff800000ebc97808 */ /* 0x008fe20000800000 */
[----:B------:R-:W-:Y:S01]  /*69d0*/  FMUL.FTZ R84, R95, UR5 ;  /* 0x000000055f547c20 */ /* 0x000fe20008410000 */
[----:B------:R-:W-:Y:S01]  /*69e0*/  FMUL.FTZ R110, R110, UR5 ;  /* 0x000000056e6e7c20 */ /* 0x000fe20008410000 */
[----:B------:R-:W-:Y:S01]  /*69f0*/  FMUL.FTZ R109, R109, UR5 ;  /* 0x000000056d6d7c20 */ /* 0x000fe20008410000 */
[----:B------:R-:W-:Y:S01]  /*6a00*/  FMUL.FTZ R111, R111, UR5 ;  /* 0x000000056f6f7c20 */ /* 0x000fe20008410000 */
[----:B------:R-:W-:Y:S01]  /*6a10*/  FMUL.FTZ R112, R112, UR5 ;  /* 0x0000000570707c20 */ /* 0x000fe20008410000 */
[----:B------:R-:W-:Y:S01]  /*6a20*/  MUFU.TANH R237, R237 ;  /* 0x000000ed00ed7308 */ /* 0x000fe20000002400 */
[----:B--2---:R-:W-:Y:S01]  /*6a30*/  FMUL.FTZ R75, R86, UR5 ;  /* 0x00000005564b7c20 */ /* 0x004fe20008410000 */
[----:B------:R-:W-:Y:S01]  /*6a40*/  FSEL R86, R18, -INF , P1 ;  /* 0xff80000012567808 */ /* 0x000fe20000800000 */
[----:B------:R-:W-:Y:S01]  /*6a50*/  FMUL.FTZ R114, R114, UR5 ;  /* 0x0000000572727c20 */ /* 0x000fe20008410000 */
[----:B----4-:R-:W-:Y:S01]  /*6a60*/  FSEL R117, R5, -INF , P2 ;  /* 0xff80000005757808 */ /* 0x010fe20001000000 */
[----:B------:R-:W-:Y:S01]  /*6a70*/  SHFL.IDX PT, R208, R13, R208, 0x1f ;  /* 0x00001fd00dd07589 */ /* 0x000fe200000e0000 */
[----:B------:R-:W-:Y:S01]  /*6a80*/  FMUL.FTZ R113, R113, UR5 ;  /* 0x0000000571717c20 */ /* 0x000fe20008410000 */
[----:B------:R-:W-:Y:S01]  /*6a90*/  FMUL.FTZ R115, R115, UR5 ;  /* 0x0000000573737c20 */ /* 0x000fe20008410000 */
[----:B------:R-:W1:Y:S01]  /*6aa0*/  MUFU.TANH R19, R19 ;  /* 0x0000001300137308 */ /* 0x000e620000002400 */
[----:B------:R-:W-:Y:S01]  /*6ab0*/  FSEL R89, R4, -INF , P1 ;  /* 0xff80000004597808 */ /* 0x000fe20000800000 */
[----:B------:R-:W-:Y:S01]  /*6ac0*/  FMUL.FTZ R116, R116, UR5 ;  /* 0x0000000574747c20 */ /* 0x000fe20008410000 */
[----:B------:R-:W-:-:S05]  /*6ad0*/  FMUL.FTZ R119, R119, UR5 ;  /* 0x0000000577777c20 */ /* 0x000fca0008410000 */
[----:B------:R-:W2:Y:S08]  /*6ae0*/  MUFU.TANH R21, R21 ;  /* 0x0000001500157308 */ /* 0x000eb00000002400 */
[----:B------:R-:W3:Y:S01]  /*6af0*/  MUFU.TANH R20, R20 ;  /* 0x0000001400147308 */ /* 0x000ee20000002400 */
[----:B-1----:R-:W-:-:S07]  /*6b00*/  FSEL R200, R19, -INF , P2 ;  /* 0xff80000013c87808 */ /* 0x002fce0001000000 */
[----:B------:R-:W1:Y:S01]  /*6b10*/  MUFU.TANH R72, R72 ;  /* 0x0000004800487308 */ /* 0x000e620000002400 */
[----:B------:R-:W-:Y:S02]  /*6b20*/  WARPGROUP.DEPBAR.LE gsb0, 0x0 ;  /* 0x00008000000079c5 */ /* 0x000fe40000010000 */
[----:B------:R-:W-:-:S05]  /*6b30*/  WARPGROUP.ARRIVE ;  /* 0x00000000000079c5 */ /* 0x000fca0000000000 */
[----:B------:R-:W4:Y:S01]  /*6b40*/  MUFU.TANH R74, R74 ;  /* 0x0000004a004a7308 */ /* 0x000f220000002400 */
[----:B------:R-:W-:Y:S01]  /*6b50*/  HGMMA.64x96x16.F32.BF16 R24, gdesc[UR8], R24, gsb0 ;  /* 0x01600000081879f0 */ /* 0x000fe20008001818 */
[----:B------:R-:W-:Y:S01]  /*6b60*/  R2UR UR8, R190 ;  /* 0x00000000be0872ca */ /* 0x000fe200000e0000 */
[----:B------:R-:W-:Y:S01]  /*6b70*/  UMOV UR10, UR4 ;  /* 0x00000004000a7c82 */ /* 0x000fe20008000000 */
[----:B------:R-:W-:Y:S01]  /*6b80*/  R2UR UR9, R191 ;  /* 0x00000000bf0972ca */ /* 0x000fe200000e0000 */
[----:B------:R-:W-:Y:S01]  /*6b90*/  UMOV UR11, 0x40000040 ;  /* 0x40000040000b7882 */ /* 0x000fe20000000000 */
[----:B------:R-:W-:Y:S02]  /*6ba0*/  ULDC UR4, c[0x0][0x744] ;  /* 0x0001d10000047ab9 */ /* 0x000fe40000000800 */
[----:B------:R-:W4:Y:S01]  /*6bb0*/  MUFU.TANH R76, R76 ;  /* 0x0000004c004c7308 */ /* 0x000f220000002400 */
[--C-:B------:R-:W-:Y:S01]  /*6bc0*/  FFMA.FTZ R118, R85, UR4, -R87.reuse ;  /* 0x0000000455767c23 */ /* 0x100fe20008010857 */
[----:B------:R-:W-:Y:S01]  /*6bd0*/  FFMA.FTZ R88, R86, UR4, -R87 ;  /* 0x0000000456587c23 */ /* 0x000fe20008010857 */
[----:B------:R-:W-:Y:S01]  /*6be0*/  FSEL R87, R2, -INF , P2 ;  /* 0xff80000002577808 */ /* 0x000fe20001000000 */
[----:B------:R-:W-:Y:S01]  /*6bf0*/  FFMA.FTZ R201, R201, UR4, -R94 ;  /* 0x00000004c9c97c23 */ /* 0x000fe2000801085e */
[----:B------:R-:W-:Y:S01]  /*6c00*/  FSEL R86, R3, -INF , P2 ;  /* 0xff80000003567808 */ /* 0x000fe20001000000 */
[----:B------:R-:W-:Y:S01]  /*6c10*/  FFMA.FTZ R117, R117, UR4, -R90 ;  /* 0x0000000475757c23 */ /* 0x000fe2000801085a */
[----:B------:R-:W-:Y:S01]  /*6c20*/  FSEL R85, R237, -INF , P1 ;  /* 0xff800000ed557808 */ /* 0x000fe20000800000 */
[----:B------:R-:W4:Y:S01]  /*6c30*/  MUFU.TANH R73, R73 ;  /* 0x0000004900497308 */ /* 0x000f220000002400 */
[----:B------:R-:W-:Y:S01]  /*6c40*/  FFMA.FTZ R87, R87, UR4, -R94 ;  /* 0x0000000457577c23 */ /* 0x000fe2000801085e */
[----:B------:R-:W-:Y:S01]  /*6c50*/  FFMA.FTZ R89, R89, UR4, -R90 ;  /* 0x0000000459597c23 */ /* 0x000fe2000801085a */
[----:B------:R-:W4:Y:S01]  /*6c60*/  SHFL.IDX PT, R94, R14, R232, 0x1f ;  /* 0x00001fe80e5e7589 */ /* 0x000f2200000e0000 */
[--C-:B------:R-:W-:Y:S01]  /*6c70*/  FFMA.FTZ R86, R86, UR4, -R93.reuse ;  /* 0x0000000456567c23 */ /* 0x100fe2000801085d */
[----:B------:R-:W-:Y:S01]  /*6c80*/  FFMA.FTZ R85, R85, UR4, -R93 ;  /* 0x0000000455557c23 */ /* 0x000fe2000801085d */
[----:B--2---:R-:W-:Y:S01]  /*6c90*/  FSEL R90, R21, -INF , P1 ;  /* 0xff800000155a7808 */ /* 0x004fe20000800000 */
[----:B------:R-:W-:Y:S01]  /*6ca0*/  FFMA.FTZ R200, R200, UR4, -R91 ;  /* 0x00000004c8c87c23 */ /* 0x000fe2000801085b */
[----:B------:R-:W2:Y:S01]  /*6cb0*/  MUFU.TANH R75, R75 ;  /* 0x0000004b004b7308 */ /* 0x000ea20000002400 */
[----:B---3--:R-:W-:-:S02]  /*6cc0*/  FSEL R93, R20, -INF , P2 ;  /* 0xff800000145d7808 */ /* 0x008fc40001000000 */
[----:B-1----:R-:W-:Y:S01]  /*6cd0*/  FSEL R95, R72, -INF , P1 ;  /* 0xff800000485f7808 */ /* 0x002fe20000800000 */
[----:B------:R-:W-:Y:S01]  /*6ce0*/  FFMA.FTZ R91, R90, UR4, -R91 ;  /* 0x000000045a5b7c23 */ /* 0x000fe2000801085b */
[----:B----4-:R-:W-:Y:S01]  /*6cf0*/  FSEL R90, R74, -INF , P2 ;  /* 0xff8000004a5a7808 */ /* 0x010fe20001000000 */
[--C-:B------:R-:W-:Y:S01]  /*6d00*/  FFMA.FTZ R93, R93, UR4, -R92.reuse ;  /* 0x000000045d5d7c23 */ /* 0x100fe2000801085c */
[----:B------:R-:W-:Y:S01]  /*6d10*/  FSEL R96, R76, -INF , P1 ;  /* 0xff8000004c607808 */ /* 0x000fe20000800000 */
[----:B------:R-:W1:Y:S01]  /*6d20*/  MUFU.TANH R77, R77 ;  /* 0x0000004d004d7308 */ /* 0x000e620000002400 */
[----:B------:R-:W-:Y:S01]  /*6d30*/  FFMA.FTZ R92, R95, UR4, -R92 ;  /* 0x000000045f5c7c23 */ /* 0x000fe2000801085c */
[----:B------:R-:W-:Y:S01]  /*6d40*/  FSEL R95, R73, -INF , P2 ;  /* 0xff800000495f7808 */ /* 0x000fe20001000000 */
[--C-:B------:R-:W-:Y:S01]  /*6d50*/  FFMA.FTZ R90, R90, UR4, -R97.reuse ;  /* 0x000000045a5a7c23 */ /* 0x100fe20008010861 */
[----:B------:R-:W-:-:S03]  /*6d60*/  FFMA.FTZ R97, R96, UR4, -R97 ;  /* 0x0000000460617c23 */ /* 0x000fc60008010861 */
[----:B------:R-:W-:Y:S01]  /*6d70*/  FFMA.FTZ R202, R95, UR4, -R204 ;  /* 0x000000045fca7c23 */ /* 0x000fe200080108cc */
[----:B------:R-:W3:Y:S01]  /*6d80*/  MUFU.TANH R79, R79 ;  /* 0x0000004f004f7308 */ /* 0x000ee20000002400 */
[----:B--2---:R-:W-:-:S05]  /*6d90*/  FSEL R199, R75, -INF , P1 ;  /* 0xff8000004bc77808 */ /* 0x004fca0000800000 */
[----:B------:R-:W-:Y:S02]  /*6da0*/  FFMA.FTZ R204, R199, UR4, -R204 ;  /* 0x00000004c7cc7c23 */ /* 0x000fe400080108cc */
[----:B------:R-:W2:Y:S01]  /*6db0*/  MUFU.TANH R78, R78 ;  /* 0x0000004e004e7308 */ /* 0x000ea20000002400 */
[----:B-1----:R-:W-:-:S05]  /*6dc0*/  FSEL R96, R77, -INF , P2 ;  /* 0xff8000004d607808 */ /* 0x002fca0001000000 */
[----:B------:R-:W-:Y:S02]  /*6dd0*/  FFMA.FTZ R95, R96, UR4, -R211 ;  /* 0x00000004605f7c23 */ /* 0x000fe400080108d3 */
[----:B------:R-:W1:Y:S01]  /*6de0*/  MUFU.TANH R80, R80 ;  /* 0x0000005000507308 */ /* 0x000e620000002400 */
[----:B---3--:R-:W-:-:S05]  /*6df0*/  FSEL R198, R79, -INF , P1 ;  /* 0xff8000004fc67808 */ /* 0x008fca0000800000 */
[----:B------:R-:W-:Y:S02]  /*6e00*/  FFMA.FTZ R211, R198, UR4, -R211 ;  /* 0x00000004c6d37c23 */ /* 0x000fe400080108d3 */
        /* <DEDUP_REMOVED lines=14> */
[----:B------:R-:W-:Y:S01]  /*6ef0*/  FFMA.FTZ R224, R203, UR4, -R222 ;  /* 0x00000004cbe07c23 */ /* 0x000fe200080108de */
[----:B------:R-:W-:Y:S02]  /*6f00*/  WARPGROUP.DEPBAR.LE gsb0, 0x0 ;  /* 0x00008000000079c5 */ /* 0x000fe40000010000 */
[----:B------:R-:W-:Y:S01]  /*6f10*/  WARPGROUP.ARRIVE ;  /* 0x00000000000079c5 */ /* 0x000fe20000000000 */
[----:B------:R-:W1:Y:S01]  /*6f20*/  MUFU.TANH R84, R84 ;  /* 0x0000005400547308 */ /* 0x000e620000002400 */
[----:B---3--:R-:W-:-:S04]  /*6f30*/  FSEL R199, R98, -INF , P1 ;  /* 0xff80000062c77808 */ /* 0x008fc80000800000 */
[----:B------:R-:W-:Y:S01]  /*6f40*/  HGMMA.64x96x16.F32.BF16 R24, gdesc[UR8], R24, gsb0 ;  /* 0x01600000081879f0 */ /* 0x000fe20008001818 */
[----:B------:R-:W-:Y:S01]  /*6f50*/  R2UR UR8, R192 ;  /* 0x00000000c00872ca */ /* 0x000fe200000e0000 */
[----:B------:R-:W-:Y:S01]  /*6f60*/  UMOV UR10, UR6 ;  /* 0x00000006000a7c82 */ /* 0x000fe20008000000 */
[----:B------:R-:W-:Y:S01]  /*6f70*/  R2UR UR9, R193 ;  /* 0x00000000c10972ca */ /* 0x000fe200000e0000 */
[----:B------:R-:W-:Y:S01]  /*6f80*/  UMOV UR11, 0x40000040 ;  /* 0x40000040000b7882 */ /* 0x000fe20000000000 */
[----:B------:R-:W3:Y:S01]  /*6f90*/  MUFU.TANH R195, R195 ;  /* 0x000000c300c37308 */ /* 0x000ee20000002400 */
[----:B--2---:R-:W-:Y:S01]  /*6fa0*/  FSEL R206, R82, -INF , P2 ;  /* 0xff80000052ce7808 */ /* 0x004fe20001000000 */
[----:B------:R-:W-:Y:S02]  /*6fb0*/  FFMA.FTZ R222, R199, UR4, -R222 ;  /* 0x00000004c7de7c23 */ /* 0x000fe400080108de */
[----:B------:R-:W2:Y:S02]  /*6fc0*/  SHFL.IDX PT, R199, R13, R9, 0x1f ;  /* 0x00001f090dc77589 */ /* 0x000ea400000e0000 */
[--C-:B------:R-:W-:Y:S01]  /*6fd0*/  FFMA.FTZ R225, R206, UR4, -R223.reuse ;  /* 0x00000004cee17c23 */ /* 0x100fe200080108df */
[----:B-1----:R-:W-:Y:S01]  /*6fe0*/  FSEL R198, R84, -INF , P1 ;  /* 0xff80000054c67808 */ /* 0x002fe20000800000 */
[----:B------:R-:W1:Y:S04]  /*6ff0*/  MUFU.TANH R99, R99 ;  /* 0x0000006300637308 */ /* 0x000e680000002400 */
[----:B------:R-:W-:-:S04]  /*7000*/  FFMA.FTZ R223, R198, UR4, -R223 ;  /* 0x00000004c6df7c23 */ /* 0x000fc800080108df */
[----:B------:R-:W4:Y:S01]  /*7010*/  MUFU.TANH R100, R100 ;  /* 0x0000006400647308 */ /* 0x000f220000002400 */
[----:B---3--:R-:W-:-:S05]  /*7020*/  FSEL R220, R195, -INF , P2 ;  /* 0xff800000c3dc7808 */ /* 0x008fca0001000000 */
[----:B------:R-:W-:Y:S02]  /*7030*/  FFMA.FTZ R220, R220, UR4, -R217 ;  /* 0x00000004dcdc7c23 */ /* 0x000fe400080108d9 */
[----:B------:R-:W3:Y:S01]  /*7040*/  MUFU.TANH R102, R102 ;  /* 0x0000006600667308 */ /* 0x000ee20000002400 */
[----:B-1----:R-:W-:-:S05]  /*7050*/  FSEL R198, R99, -INF , P1 ;  /* 0xff80000063c67808 */ /* 0x002fca0000800000 */
[----:B------:R-:W-:Y:S01]  /*7060*/  FFMA.FTZ R217, R198, UR4, -R217 ;  /* 0x00000004c6d97c23 */ /* 0x000fe200080108d9 */
[----:B------:R-:W-:Y:S01]  /*7070*/  FFMA.FTZ R198, -R15, R15, 1 ;  /* 0x3f8000000fc67423 */ /* 0x000fe2000001010f */
[----:B------:R-:W-:Y:S01]  /*7080*/  MUFU.EX2 R118, R118 ;  /* 0x0000007600767308 */ /* 0x000fe20000000800 */
[----:B----4-:R-:W-:-:S05]  /*7090*/  FSEL R221, R100, -INF , P2 ;  /* 0xff80000064dd7808 */ /* 0x010fca0001000000 */
[----:B------:R-:W-:Y:S02]  /*70a0*/  FFMA.FTZ R221, R221, UR4, -R218 ;  /* 0x00000004dddd7c23 */ /* 0x000fe400080108da */
[----:B------:R-:W1:Y:S01]  /*70b0*/  MUFU.TANH R101, R101 ;  /* 0x0000006500657308 */ /* 0x000e620000002400 */
[----:B---3--:R-:W-:-:S05]  /*70c0*/  FSEL R203, R102, -INF , P1 ;  /* 0xff80000066cb7808 */ /* 0x008fca0000800000 */
[----:B------:R-:W-:Y:S02]  /*70d0*/  FFMA.FTZ R218, R203, UR4, -R218 ;  /* 0x00000004cbda7c23 */ /* 0x000fe400080108da */
[----:B------:R-:W-:Y:S01]  /*70e0*/  MUFU.TANH R103, R103 ;  /* 0x0000006700677308 */ /* 0x000fe20000002400 */
[----:B------:R-:W-:Y:S07]  /*70f0*/  SHFL.IDX PT, R203, R13, R233, 0x1f ;  /* 0x00001fe90dcb7589 */ /* 0x000fee00000e0000 */
[----:B------:R-:W3:Y:S01]  /*7100*/  MUFU.TANH R104, R104 ;  /* 0x0000006800687308 */ /* 0x000ee20000002400 */
[----:B-1----:R-:W-:-:S05]  /*7110*/  FSEL R219, R101, -INF , P2 ;  /* 0xff80000065db7808 */ /* 0x002fca0001000000 */
[----:B------:R-:W-:Y:S02]  /*7120*/  FFMA.FTZ R219, R219, UR4, -R216 ;  /* 0x00000004dbdb7c23 */ /* 0x000fe400080108d8 */
[----:B------:R-:W-:Y:S08]  /*7130*/  MUFU.TANH R106, R106 ;  /* 0x0000006a006a7308 */ /* 0x000ff00000002400 */
[----:B------:R1:W-:Y:S01]  /*7140*/  MUFU.EX2 R14, R201 ;  /* 0x000000c9000e7308 */ /* 0x0003e20000000800 */
[----:B---3--:R-:W-:-:S05]  /*7150*/  FSEL R206, R104, -INF , P2 ;  /* 0xff80000068ce7808 */ /* 0x008fca0001000000 */
[----:B--2---:R-:W-:Y:S02]  /*7160*/  FFMA.FTZ R206, R206, UR4, -R199 ;  /* 0x00000004cece7c23 */ /* 0x004fe400080108c7 */
[----:B------:R-:W-:Y:S01]  /*7170*/  MUFU.TANH R105, R105 ;  /* 0x0000006900697308 */ /* 0x000fe20000002400 */
[----:B-1----:R-:W1:Y:S07]  /*7180*/  SHFL.IDX PT, R201, R13, R232, 0x1f ;  /* 0x00001fe80dc97589 */ /* 0x002e6e00000e0000 */
[----:B------:R-:W-:Y:S08]  /*7190*/  MUFU.TANH R107, R107 ;  /* 0x0000006b006b7308 */ /* 0x000ff00000002400 */
[----:B------:R-:W2:Y:S01]  /*71a0*/  MUFU.TANH R108, R108 ;  /* 0x0000006c006c7308 */ /* 0x000ea20000002400 */
[----:B------:R-:W-:-:S02]  /*71b0*/  WARPGROUP.DEPBAR.LE gsb0, 0x0 ;  /* 0x00008000000079c5 */ /* 0x000fc40000010000 */
[----:B------:R-:W-:-:S05]  /*71c0*/  WARPGROUP.ARRIVE ;  /* 0x00000000000079c5 */ /* 0x000fca0000000000 */
[----:B------:R-:W-:Y:S01]  /*71d0*/  MUFU.TANH R110, R110 ;  /* 0x0000006e006e7308 */ /* 0x000fe20000002400 */
[----:B------:R-:W-:Y:S07]  /*71e0*/  HGMMA.64x96x16.F32.BF16 R24, gdesc[UR8], R24, gsb0 ;  /* 0x01600000081879f0 */ /* 0x000fee0008001818 */
[----:B------:R-:W-:Y:S01]  /*71f0*/  MUFU.TANH R109, R109 ;  /* 0x0000006d006d7308 */ /* 0x000fe20000002400 */
[----:B--2---:R-:W-:-:S07]  /*7200*/  FSEL R207, R108, -INF , P2 ;  /* 0xff8000006ccf7808 */ /* 0x004fce0001000000 */
[----:B------:R-:W-:Y:S08]  /*7210*/  MUFU.TANH R111, R111 ;  /* 0x0000006f006f7308 */ /* 0x000ff00000002400 */
[----:B------:R2:W-:Y:S08]  /*7220*/  MUFU.EX2 R15, R200 ;  /* 0x000000c8000f7308 */ /* 0x0005f00000000800 */
[----:B------:R-:W-:Y:S01]  /*7230*/  MUFU.TANH R112, R112 ;  /* 0x0000007000707308 */ /* 0x000fe20000002400 */
[----:B--2---:R-:W-:-:S05]  /*7240*/  FSEL R200, R105, -INF , P2 ;  /* 0xff80000069c87808 */ /* 0x004fca0001000000 */
[----:B-1----:R-:W-:Y:S02]  /*7250*/  FFMA.FTZ R200, R200, UR4, -R201 ;  /* 0x00000004c8c87c23 */ /* 0x002fe400080108c9 */
[----:B------:R-:W1:Y:S08]  /*7260*/  MUFU.TANH R114, R114 ;  /* 0x0000007200727308 */ /* 0x000e700000002400 */
[----:B------:R-:W2:Y:S08]  /*7270*/  MUFU.TANH R113, R113 ;  /* 0x0000007100717308 */ /* 0x000eb00000002400 */
[----:B------:R-:W-:Y:S01]  /*7280*/  MUFU.TANH R115, R115 ;  /* 0x0000007300737308 */ /* 0x000fe20000002400 */
[----:B-1----:R-:W-:-:S07]  /*7290*/  FSEL R13, R114, -INF , P1 ;  /* 0xff800000720d7808 */ /* 0x002fce0000800000 */
[----:B------:R-:W1:Y:S01]  /*72a0*/  MUFU.TANH R116, R116 ;  /* 0x0000007400747308 */ /* 0x000e620000002400 */
[----:B--2---:R-:W-:-:S05]  /*72b0*/  FSEL R209, R113, -INF , P2 ;  /* 0xff80000071d17808 */ /* 0x004fca0001000000 */
[----:B------:R-:W-:Y:S02]  /*72c0*/  FFMA.FTZ R209, R209, UR4, -R210 ;  /* 0x00000004d1d17c23 */ /* 0x000fe400080108d2 */
[----:B------:R-:W2:Y:S08]  /*72d0*/  MUFU.TANH R197, R197 ;  /* 0x000000c500c57308 */ /* 0x000eb00000002400 */
[----:B------:R-:W-:Y:S01]  /*72e0*/  MUFU.TANH R196, R196 ;  /* 0x000000c400c47308 */ /* 0x000fe20000002400 */
[----:B-1----:R-:W-:-:S07]  /*72f0*/  FSEL R228, R116, -INF , P2 ;  /* 0xff80000074e47808 */ /* 0x002fce0001000000 */
[----:B------:R-:W-:Y:S01]  /*7300*/  MUFU.TANH R119, R119 ;  /* 0x0000007700777308 */ /* 0x000fe20000002400 */
[----:B--2---:R-:W-:-:S07]  /*7310*/  FSEL R213, R197, -INF , P1 ;  /* 0xff800000c5d57808 */ /* 0x004fce0000800000 */
[----:B------:R-:W1:Y:S01]  /*7320*/  MUFU.EX2 R88, R88 ;  /* 0x0000005800587308 */ /* 0x000e620000000800 */
[----:B------:R-:W-:Y:S02]  /*7330*/  WARPGROUP.DEPBAR.LE gsb0, 0x0 ;  /* 0x00008000000079c5 */ /* 0x000fe40000010000 */
[----:B------:R-:W2:Y:S05]  /*7340*/  LDS R227, [R227+0x380] ;  /* 0x00038000e3e37984 */ /* 0x000eaa0000000800 */
[----:B------:R-:W-:Y:S08]  /*7350*/  MUFU.EX2 R117, R117 ;  /* 0x0000007500757308 */ /* 0x000ff00000000800 */
[----:B------:R-:W3:Y:S08]  /*7360*/  MUFU.EX2 R86, R86 ;  /* 0x0000005600567308 */ /* 0x000ef00000000800 */
[----:B------:R-:W4:Y:S08]  /*7370*/  MUFU.EX2 R87, R87 ;  /* 0x0000005700577308 */ /* 0x000f300000000800 */
[----:B------:R-:W-:Y:S01]  /*7380*/  MUFU.EX2 R91, R91 ;  /* 0x0000005b005b7308 */ /* 0x000fe20000000800 */
[----:B------:R-:W-:Y:S01]  /*7390*/  FFMA.FTZ R235, -R235, R235, 1 ;  /* 0x3f800000ebeb7423 */ /* 0x000fe200000101eb */
[----:B------:R-:W-:-:S06]  /*73a0*/  FFMA.FTZ R21, -R21, R21, 1 ;  /* 0x3f80000015157423 */ /* 0x000fcc0000010115 */
[----:B------:R-:W-:Y:S01]  /*73b0*/  MUFU.EX2 R96, R96 ;  /* 0x0000006000607308 */ /* 0x000fe20000000800 */
[----:B--2---:R-:W2:Y:S07]  /*73c0*/  SHFL.IDX PT, R234, R227, R9, 0x1f ;  /* 0x00001f09e3ea7589 */ /* 0x004eae00000e0000 */
[----:B------:R-:W-:Y:S01]  /*73d0*/  MUFU.EX2 R90, R90 ;  /* 0x0000005a005a7308 */ /* 0x000fe20000000800 */
[----:B------:R-:W-:Y:S04]  /*73e0*/  SHFL.IDX PT, R232, R227, R232, 0x1f ;  /* 0x00001fe8e3e87589 */ /* 0x000fe800000e0000 */
[----:B------:R-:W3:Y:S03]  /*73f0*/  SHFL.IDX PT, R233, R227, R233, 0x1f ;  /* 0x00001fe9e3e97589 */ /* 0x000ee600000e0000 */
[----:B------:R-:W-:Y:S01]  /*7400*/  MUFU.EX2 R89, R89 ;  /* 0x0000005900597308 */ /* 0x000fe20000000800 */
[----:B------:R-:W4:Y:S04]  /*7410*/  SHFL.IDX PT, R229, R227, R229, 0x1f ;  /* 0x00001fe5e3e57589 */ /* 0x000f2800000e0000 */
[----:B------:R-:W4:Y:S03]  /*7420*/  SHFL.IDX PT, R230, R227, R230, 0x1f ;  /* 0x00001fe6e3e67589 */ /* 0x000f2600000e0000 */
[----:B------:R-:W-:Y:S01]  /*7430*/  MUFU.EX2 R97, R97 ;  /* 0x0000006100617308 */ /* 0x000fe20000000800 */
[----:B------:R-:W4:Y:S01]  /*7440*/  SHFL.IDX PT, R231, R227, R231, 0x1f ;  /* 0x00001fe7e3e77589 */ /* 0x000f2200000e0000 */
[--C-:B--2---:R-:W-:Y:S01]  /*7450*/  FADD.FTZ R24, R24, -R234.reuse ;  /* 0x800000ea18187221 */ /* 0x104fe20000010000 */
[----:B------:R-:W-:-:S05]  /*7460*/  FADD.FTZ R234, R26, -R234 ;  /* 0x800000ea1aea7221 */ /* 0x000fca0000010000 */
[----:B------:R-:W-:Y:S01]  /*7470*/  MUFU.EX2 R93, R93 ;  /* 0x0000005d005d7308 */ /* 0x000fe20000000800 */
[----:B------:R-:W-:Y:S01]  /*7480*/  FMUL.FTZ R24, R118, R24 ;  /* 0x0000001876187220 */ /* 0x000fe20000410000 */
[----:B-1----:R-:W-:-:S03]  /*7490*/  FMUL.FTZ R234, R88, R234 ;  /* 0x000000ea58ea7220 */ /* 0x002fc60000410000 */
[----:B------:R-:W-:Y:S01]  /*74a0*/  FMUL.FTZ R198, R198, R24 ;  /* 0x00000018c6c67220 */ /* 0x000fe20000410000 */
[----:B------:R-:W-:Y:S02]  /*74b0*/  FSEL R24, R103, -INF , P1 ;  /* 0xff80000067187808 */ /* 0x000fe40000800000 */
[----:B------:R1:W-:Y:S01]  /*74c0*/  MUFU.EX2 R26, R202 ;  /* 0x000000ca001a7308 */ /* 0x0003e20000000800 */
[----:B---3--:R-:W-:Y:S01]  /*74d0*/  FADD.FTZ R28, R28, -R233 ;  /* 0x800000e91c1c7221 */ /* 0x008fe20000010000 */
[--C-:B----4-:R-:W-:Y:S01]  /*74e0*/  FADD.FTZ R29, R29, -R229.reuse ;  /* 0x800000e51d1d7221 */ /* 0x110fe20000010000 */
[----:B------:R-:W-:Y:S01]  /*74f0*/  FADD.FTZ R31, R31, -R229 ;  /* 0x800000e51f1f7221 */ /* 0x000fe20000010000 */
[----:B------:R-:W-:Y:S01]  /*7500*/  FFMA.FTZ R216, R24, UR4, -R216 ;  /* 0x0000000418d87c23 */ /* 0x000fe200080108d8 */
[----:B------:R-:W-:Y:S01]  /*7510*/  FSEL R24, R106, -INF , P1 ;  /* 0xff8000006a187808 */ /* 0x000fe20000800000 */
[----:B------:R-:W-:Y:S01]  /*7520*/  FADD.FTZ R35, R35, -R230 ;  /* 0x800000e623237221 */ /* 0x000fe20000010000 */
[----:B------:R-:W-:Y:S01]  /*7530*/  FFMA.FTZ R84, -R84, R84, 1 ;  /* 0x3f80000054547423 */ /* 0x000fe20000010154 */
[----:B------:R-:W-:Y:S01]  /*7540*/  FFMA.FTZ R194, -R194, R194, 1 ;  /* 0x3f800000c2c27423 */ /* 0x000fe200000101c2 */
[----:B-1----:R-:W-:Y:S01]  /*7550*/  FFMA.FTZ R202, R207, UR4, -R203 ;  /* 0x00000004cfca7c23 */ /* 0x002fe200080108cb */
[----:B------:R-:W-:Y:S01]  /*7560*/  FFMA.FTZ R199, R24, UR4, -R199 ;  /* 0x0000000418c77c23 */ /* 0x000fe200080108c7 */
[----:B------:R-:W-:Y:S01]  /*7570*/  FSEL R24, R107, -INF , P1 ;  /* 0xff8000006b187808 */ /* 0x000fe20000800000 */
[--C-:B------:R-:W-:Y:S01]  /*7580*/  FADD.FTZ R38, R38, -R231.reuse ;  /* 0x800000e726267221 */ /* 0x100fe20000010000 */
[----:B------:R-:W-:Y:S01]  /*7590*/  FSEL R207, R111, -INF , P1 ;  /* 0xff8000006fcf7808 */ /* 0x000fe20000800000 */
[----:B------:R-:W-:Y:S01]  /*75a0*/  FADD.FTZ R36, R36, -R231 ;  /* 0x800000e724247221 */ /* 0x000fe20000010000 */
[----:B------:R-:W-:Y:S01]  /*75b0*/  FFMA.FTZ R73, -R73, R73, 1 ;  /* 0x3f80000049497423 */ /* 0x000fe20000010149 */
[----:B------:R-:W-:Y:S01]  /*75c0*/  FFMA.FTZ R201, R24, UR4, -R201 ;  /* 0x0000000418c97c23 */ /* 0x000fe200080108c9 */
[----:B------:R-:W-:Y:S01]  /*75d0*/  FSEL R24, R110, -INF , P1 ;  /* 0xff8000006e187808 */ /* 0x000fe20000800000 */
[----:B------:R-:W-:Y:S01]  /*75e0*/  FFMA.FTZ R74, -R74, R74, 1 ;  /* 0x3f8000004a4a7423 */ /* 0x000fe2000001014a */
[----:B------:R-:W-:Y:S01]  /*75f0*/  MUFU.EX2 R95, R95 ;  /* 0x0000005f005f7308 */ /* 0x000fe20000000800 */
[----:B------:R-:W-:Y:S01]  /*7600*/  FFMA.FTZ R77, -R77, R77, 1 ;  /* 0x3f8000004d4d7423 */ /* 0x000fe2000001014d */
[----:B------:R-:W-:Y:S01]  /*7610*/  FADD.FTZ R30, R30, -R233 ;  /* 0x800000e91e1e7221 */ /* 0x000fe20000010000 */
[----:B------:R-:W-:-:S05]  /*7620*/  FFMA.FTZ R203, R24, UR4, -R203 ;  /* 0x0000000418cb7c23 */ /* 0x000fca00080108cb */
[----:B------:R1:W2:Y:S08]  /*7630*/  MUFU.EX2 R24, R204 ;  /* 0x000000cc00187308 */ /* 0x0002b00000000800 */
[----:B------:R-:W-:Y:S01]  /*7640*/  MUFU.EX2 R94, R94 ;  /* 0x0000005e005e7308 */ /* 0x000fe20000000800 */
[----:B-1----:R-:W-:-:S05]  /*7650*/  FSEL R204, R109, -INF , P2 ;  /* 0xff8000006dcc7808 */ /* 0x002fca0001000000 */
[--C-:B------:R-:W-:Y:S01]  /*7660*/  FFMA.FTZ R204, R204, UR4, -R205.reuse ;  /* 0x00000004cccc7c23 */ /* 0x100fe200080108cd */
[----:B------:R-:W-:Y:S01]  /*7670*/  FFMA.FTZ R205, R207, UR4, -R205 ;  /* 0x00000004cfcd7c23 */ /* 0x000fe200080108cd */
[----:B------:R-:W-:Y:S01]  /*7680*/  FSEL R207, R112, -INF , P2 ;  /* 0xff80000070cf7808 */ /* 0x000fe20001000000 */
[----:B------:R-:W1:Y:S04]  /*7690*/  MUFU.EX2 R92, R92 ;  /* 0x0000005c005c7308 */ /* 0x000e680000000800 */
[--C-:B------:R-:W-:Y:S01]  /*76a0*/  FFMA.FTZ R207, R207, UR4, -R208.reuse ;  /* 0x00000004cfcf7c23 */ /* 0x100fe200080108d0 */
[----:B------:R-:W-:Y:S01]  /*76b0*/  FFMA.FTZ R208, R13, UR4, -R208 ;  /* 0x000000040dd07c23 */ /* 0x000fe200080108d0 */
[----:B------:R-:W-:Y:S02]  /*76c0*/  FSEL R13, R115, -INF , P1 ;  /* 0xff800000730d7808 */ /* 0x000fe40000800000 */
[----:B------:R-:W3:Y:S03]  /*76d0*/  MUFU.EX2 R85, R85 ;  /* 0x0000005500557308 */ /* 0x000ee60000000800 */
[----:B------:R-:W-:-:S05]  /*76e0*/  FFMA.FTZ R210, R13, UR4, -R210 ;  /* 0x000000040dd27c23 */ /* 0x000fca00080108d2 */
[----:B------:R4:W-:Y:S02]  /*76f0*/  MUFU.EX2 R13, R211 ;  /* 0x000000d3000d7308 */ /* 0x0009e40000000800 */
[--C-:B----4-:R-:W-:Y:S01]  /*7700*/  FFMA.FTZ R211, R228, UR4, -R212.reuse ;  /* 0x00000004e4d37c23 */ /* 0x110fe200080108d4 */
[----:B------:R-:W-:Y:S01]  /*7710*/  FFMA.FTZ R212, R213, UR4, -R212 ;  /* 0x00000004d5d47c23 */ /* 0x000fe200080108d4 */
[----:B------:R-:W-:Y:S02]  /*7720*/  FSEL R213, R196, -INF , P2 ;  /* 0xff800000c4d57808 */ /* 0x000fe40001000000 */
[----:B------:R-:W-:-:S03]  /*7730*/  FSEL R228, R119, -INF , P1 ;  /* 0xff80000077e47808 */ /* 0x000fc60000800000 */
[--C-:B------:R-:W-:Y:S02]  /*7740*/  FFMA.FTZ R213, R213, UR4, -R214.reuse ;  /* 0x00000004d5d57c23 */ /* 0x100fe400080108d6 */
[----:B------:R-:W-:Y:S01]  /*7750*/  FFMA.FTZ R214, R228, UR4, -R214 ;  /* 0x00000004e4d67c23 */ /* 0x000fe200080108d6 */
[----:B------:R-:W-:Y:S02]  /*7760*/  VIADD R228, R9, 0x10 ;  /* 0x0000001009e47836 */ /* 0x000fe40000000000 */
[----:B------:R-:W-:Y:S01]  /*7770*/  FMUL.FTZ R28, R86, R28 ;  /* 0x0000001c561c7220 */ /* 0x000fe20000410000 */
[----:B------:R-:W-:Y:S01]  /*7780*/  FMUL.FTZ R29, R87, R29 ;  /* 0x0000001d571d7220 */ /* 0x000fe20000410000 */
[----:B--2---:R-:W-:Y:S01]  /*7790*/  FMUL.FTZ R38, R24, R38 ;  /* 0x0000002618267220 */ /* 0x004fe20000410000 */
[C---:B------:R-:W-:Y:S01]  /*77a0*/  IADD3 R231, R9.reuse, 0xc, RZ ;  /* 0x0000000c09e77810 */ /* 0x040fe20007ffe0ff */
[----:B------:R-:W2:Y:S01]  /*77b0*/  SHFL.IDX PT, R228, R227, R228, 0x1f ;  /* 0x00001fe4e3e47589 */ /* 0x000ea200000e0000 */
[----:B------:R-:W-:Y:S01]  /*77c0*/  FMUL.FTZ R36, R26, R36 ;  /* 0x000000241a247220 */ /* 0x000fe20000410000 */
[----:B------:R-:W-:-:S02]  /*77d0*/  VIADD R229, R9, 0x14 ;  /* 0x0000001409e57836 */ /* 0x000fc40000000000 */
[----:B------:R-:W-:Y:S01]  /*77e0*/  FFMA.FTZ R80, -R80, R80, 1 ;  /* 0x3f80000050507423 */ /* 0x000fe20000010150 */
[----:B------:R-:W4:Y:S01]  /*77f0*/  SHFL.IDX PT, R227, R227, R12, 0x1f ;  /* 0x00001f0ce3e37589 */ /* 0x000f2200000e0000 */
[----:B------:R-:W-:Y:S01]  /*7800*/  IADD3 R233, R9, 0x18, RZ ;  /* 0x0000001809e97810 */ /* 0x000fe20007ffe0ff */
[----:B------:R-:W-:Y:S01]  /*7810*/  FFMA.FTZ R79, -R79, R79, 1 ;  /* 0x3f8000004f4f7423 */ /* 0x000fe2000001014f */
[----:B------:R-:W-:Y:S01]  /*7820*/  FFMA.FTZ R76, -R76, R76, 1 ;  /* 0x3f8000004c4c7423 */ /* 0x000fe2000001014c */
[----:B-1----:R-:W-:Y:S01]  /*7830*/  FMUL.FTZ R35, R92, R35 ;  /* 0x000000235c237220 */ /* 0x002fe20000410000 */
[----:B------:R-:W-:Y:S01]  /*7840*/  FFMA.FTZ R72, -R72, R72, 1 ;  /* 0x3f80000048487423 */ /* 0x000fe20000010148 */
[----:B------:R-:W-:Y:S01]  /*7850*/  FFMA.FTZ R99, -R99, R99, 1 ;  /* 0x3f80000063637423 */ /* 0x000fe20000010163 */
[----:B------:R-:W-:Y:S01]  /*7860*/  MUFU.EX2 R201, R201 ;  /* 0x000000c900c97308 */ /* 0x000fe20000000800 */
[----:B------:R-:W-:Y:S01]  /*7870*/  FFMA.FTZ R82, -R82, R82, 1 ;  /* 0x3f80000052527423 */ /* 0x000fe20000010152 */
[----:B------:R-:W-:-:S06]  /*7880*/  FFMA.FTZ R81, -R81, R81, 1 ;  /* 0x3f80000051517423 */ /* 0x000fcc0000010151 */
[----:B------:R-:W-:Y:S08]  /*7890*/  MUFU.EX2 R199, R199 ;  /* 0x000000c700c77308 */ /* 0x000ff00000000800 */
[----:B------:R-:W-:Y:S01]  /*78a0*/  MUFU.EX2 R200, R200 ;  /* 0x000000c800c87308 */ /* 0x000fe20000000800 */
[----:B--2---:R-:W-:Y:S01]  /*78b0*/  FADD.FTZ R34, R34, -R228 ;  /* 0x800000e422227221 */ /* 0x004fe20000010000 */
[--C-:B----4-:R-:W-:Y:S01]  /*78c0*/  FADD.FTZ R37, R37, -R227.reuse ;  /* 0x800000e325257221 */ /* 0x110fe20000010000 */
[----:B------:R-:W-:-:S05]  /*78d0*/  FADD.FTZ R39, R39, -R227 ;  /* 0x800000e327277221 */ /* 0x000fca0000010000 */
[----:B------:R-:W-:Y:S01]  /*78e0*/  MUFU.EX2 R203, R203 ;  /* 0x000000cb00cb7308 */ /* 0x000fe20000000800 */
[----:B------:R-:W-:-:S07]  /*78f0*/  FFMA.FTZ R100, -R100, R100, 1 ;  /* 0x3f80000064647423 */ /* 0x000fce0000010164 */
[----:B------:R-:W-:Y:S08]  /*7900*/  MUFU.EX2 R209, R209 ;  /* 0x000000d100d17308 */ /* 0x000ff00000000800 */
[----:B------:R-:W-:Y:S08]  /*7910*/  MUFU.EX2 R210, R210 ;  /* 0x000000d200d27308 */ /* 0x000ff00000000800 */
[----:B------:R-:W-:Y:S08]  /*7920*/  MUFU.EX2 R202, R202 ;  /* 0x000000ca00ca7308 */ /* 0x000ff00000000800 */
[----:B------:R-:W-:Y:S08]  /*7930*/  MUFU.EX2 R204, R204 ;  /* 0x000000cc00cc7308 */ /* 0x000ff00000000800 */
[----:B------:R-:W-:Y:S01]  /*7940*/  MUFU.EX2 R205, R205 ;  /* 0x000000cd00cd7308 */ /* 0x000fe20000000800 */
[----:B------:R-:W-:-:S07]  /*7950*/  FFMA.FTZ R237, -R237, R237, 1 ;  /* 0x3f800000eded7423 */ /* 0x000fce00000101ed */
[----:B------:R-:W-:Y:S01]  /*7960*/  MUFU.EX2 R207, R207 ;  /* 0x000000cf00cf7308 */ /* 0x000fe20000000800 */
[----:B---3--:R-:W-:-:S07]  /*7970*/  FMUL.FTZ R30, R85, R30 ;  /* 0x0000001e551e7220 */ /* 0x008fce0000410000 */
[----:B------:R-:W-:Y:S08]  /*7980*/  MUFU.EX2 R208, R208 ;  /* 0x000000d000d07308 */ /* 0x000ff00000000800 */
[----:B------:R-:W-:Y:S08]  /*7990*/  MUFU.EX2 R211, R211 ;  /* 0x000000d300d37308 */ /* 0x000ff00000000800 */
[----:B------:R-:W-:Y:S01]  /*79a0*/  MUFU.EX2 R212, R212 ;  /* 0x000000d400d47308 */ /* 0x000fe20000000800 */
[----:B------:R-:W-:Y:S01]  /*79b0*/  FFMA.FTZ R101, -R101, R101, 1 ;  /* 0x3f80000065657423 */ /* 0x000fe20000010165 */
[----:B------:R-:W-:Y:S01]  /*79c0*/  FFMA.FTZ R103, -R103, R103, 1 ;  /* 0x3f80000067677423 */ /* 0x000fe20000010167 */
[----:B------:R-:W-:Y:S01]  /*79d0*/  FFMA.FTZ R108, -R108, R108, 1 ;  /* 0x3f8000006c6c7423 */ /* 0x000fe2000001016c */
[----:B------:R-:W-:Y:S01]  /*79e0*/  FFMA.FTZ R196, -R196, R196, 1 ;  /* 0x3f800000c4c47423 */ /* 0x000fe200000101c4 */
[----:B------:R-:W-:Y:S01]  /*79f0*/  FFMA.FTZ R116, -R116, R116, 1 ;  /* 0x3f80000074747423 */ /* 0x000fe20000010174 */
[----:B------:R-:W-:Y:S01]  /*7a00*/  FFMA.FTZ R197, -R197, R197, 1 ;  /* 0x3f800000c5c57423 */ /* 0x000fe200000101c5 */
[----:B------:R-:W-:Y:S01]  /*7a10*/  FFMA.FTZ R119, -R119, R119, 1 ;  /* 0x3f80000077777423 */ /* 0x000fe20000010177 */
[----:B------:R1:W-:Y:S01]  /*7a20*/  MUFU.EX2 R12, R226 ;  /* 0x000000e2000c7308 */ /* 0x0003e20000000800 */
[----:B------:R-:W-:Y:S01]  /*7a30*/  R2UR UR4, R236 ;  /* 0x00000000ec0472ca */ /* 0x000fe200000e0000 */
[----:B-1----:R-:W-:-:S06]  /*7a40*/  FFMA.FTZ R226, -R18, R18, 1 ;  /* 0x3f80000012e27423 */ /* 0x002fcc0000010112 */
[----:B------:R1:W-:Y:S02]  /*7a50*/  MUFU.EX2 R18, R215 ;  /* 0x000000d700127308 */ /* 0x0003e40000000800 */
[----:B-1----:R-:W-:Y:S01]  /*7a60*/  FMUL.FTZ R215, R226, R234 ;  /* 0x000000eae2d77220 */ /* 0x002fe20000410000 */
[----:B------:R-:W-:Y:S01]  /*7a70*/  FADD.FTZ R226, R25, -R232 ;  /* 0x800000e819e27221 */ /* 0x000fe20000010000 */
[----:B------:R-:W-:-:S04]  /*7a80*/  FMUL.FTZ R34, R91, R34 ;  /* 0x000000225b227220 */ /* 0x000fc80000410000 */
[----:B------:R1:W-:Y:S01]  /*7a90*/  MUFU.EX2 R25, R225 ;  /* 0x000000e100197308 */ /* 0x0003e20000000800 */
[----:B------:R-:W-:-:S07]  /*7aa0*/  FADD.FTZ R232, R27, -R232 ;  /* 0x800000e81be87221 */ /* 0x000fce0000010000 */
[----:B------:R2:W-:Y:S01]  /*7ab0*/  MUFU.EX2 R27, R223 ;  /* 0x000000df001b7308 */ /* 0x0005e20000000800 */
[----:B-1----:R-:W-:Y:S01]  /*7ac0*/  FADD.FTZ R225, R32, -R228 ;  /* 0x800000e420e17221 */ /* 0x002fe20000010000 */
[----:B------:R-:W-:Y:S01]  /*7ad0*/  FADD.FTZ R228, R33, -R230 ;  /* 0x800000e621e47221 */ /* 0x000fe20000010000 */
[----:B------:R-:W-:-:S05]  /*7ae0*/  FFMA.FTZ R33, -R5, R5, 1 ;  /* 0x3f80000005217423 */ /* 0x000fca0000010105 */
[----:B------:R1:W3:Y:S01]  /*7af0*/  MUFU.EX2 R32, R224 ;  /* 0x000000e000207308 */ /* 0x0002e20000000800 */
[----:B------:R-:W-:Y:S01]  /*7b00*/  FMUL.FTZ R225, R15, R225 ;  /* 0x000000e10fe17220 */ /* 0x000fe20000410000 */
[----:B------:R-:W-:Y:S01]  /*7b10*/  VIADD R230, R9, 0x10 ;  /* 0x0000001009e67836 */ /* 0x000fe20000000000 */
[----:B------:R4:W5:Y:S01]  /*7b20*/  LDL.LU R5, [R1+0x38] ;  /* 0x0000380001057983 */ /* 0x0009620000300800 */
[----:B--2---:R-:W-:-:S03]  /*7b30*/  FFMA.FTZ R223, -R4, R4, 1 ;  /* 0x3f80000004df7423 */ /* 0x004fc60000010104 */
[----:B------:R4:W5:Y:S01]  /*7b40*/  LDL.LU R4, [R1+0x34] ;  /* 0x0000340001047983 */ /* 0x0009620000300800 */
[----:B------:R-:W-:Y:S01]  /*7b50*/  FMUL.FTZ R37, R90, R37 ;  /* 0x000000255a257220 */ /* 0x000fe20000410000 */
[----:B-1----:R-:W-:Y:S01]  /*7b60*/  FMUL.FTZ R224, R117, R226 ;  /* 0x000000e275e07220 */ /* 0x002fe20000410000 */
[----:B------:R-:W-:Y:S01]  /*7b70*/  FMUL.FTZ R232, R89, R232 ;  /* 0x000000e859e87220 */ /* 0x000fe20000410000 */
[----:B------:R1:W2:Y:S02]  /*7b80*/  LDS R226, [R10+0x380] ;  /* 0x000380000ae27984 */ /* 0x0002a40000000800 */
[----:B------:R-:W-:Y:S01]  /*7b90*/  FMUL.FTZ R224, R33, R224 ;  /* 0x000000e021e07220 */ /* 0x000fe20000410000 */
[----:B------:R-:W-:Y:S01]  /*7ba0*/  FFMA.FTZ R33, -R3, R3, 1 ;  /* 0x3f80000003217423 */ /* 0x000fe20000010103 */
[----:B------:R-:W-:Y:S01]  /*7bb0*/  FMUL.FTZ R73, R73, R36 ;  /* 0x0000002449497220 */ /* 0x000fe20000410000 */
[----:B------:R4:W5:Y:S01]  /*7bc0*/  LDL.LU R3, [R1+0x30] ;  /* 0x0000300001037983 */ /* 0x0009620000300800 */
[----:B------:R-:W-:Y:S01]  /*7bd0*/  FMUL.FTZ R223, R223, R232 ;  /* 0x000000e8dfdf7220 */ /* 0x000fe20000410000 */
[----:B-1----:R1:W4:Y:S02]  /*7be0*/  MUFU.EX2 R10, R222 ;  /* 0x000000de000a7308 */ /* 0x0023240000000800 */
[----:B-1----:R-:W-:Y:S01]  /*7bf0*/  FMUL.FTZ R222, R33, R28 ;  /* 0x0000001c21de7220 */ /* 0x002fe20000410000 */
[----:B------:R-:W-:-:S05]  /*7c00*/  FFMA.FTZ R28, -R2, R2, 1 ;  /* 0x3f800000021c7423 */ /* 0x000fca0000010102 */
[----:B------:R1:W4:Y:S01]  /*7c10*/  MUFU.EX2 R33, R220 ;  /* 0x000000dc00217308 */ /* 0x0003220000000800 */
[----:B------:R1:W5:Y:S02]  /*7c20*/  LDL.LU R2, [R1+0x2c] ;  /* 0x00002c0001027983 */ /* 0x0003640000300800 */
[----:B-1----:R-:W-:Y:S01]  /*7c30*/  FMUL.FTZ R220, R14, R31 ;  /* 0x0000001f0edc7220 */ /* 0x002fe20000410000 */
[----:B------:R-:W-:-:S03]  /*7c40*/  FMUL.FTZ R31, R28, R29 ;  /* 0x0000001d1c1f7220 */ /* 0x000fc60000410000 */
[----:B------:R-:W-:Y:S01]  /*7c50*/  FMUL.FTZ R29, R235, R220 ;  /* 0x000000dceb1d7220 */ /* 0x000fe20000410000 */
[----:B------:R-:W-:Y:S01]  /*7c60*/  FFMA.FTZ R220, -R19, R19, 1 ;  /* 0x3f80000013dc7423 */ /* 0x000fe20000010113 */
[----:B------:R-:W-:Y:S01]  /*7c70*/  VIADD R235, R9, 0x4 ;  /* 0x0000000409eb7836 */ /* 0x000fe20000000000 */
[----:B------:R1:W4:Y:S02]  /*7c80*/  MUFU.EX2 R19, R217 ;  /* 0x000000d900137308 */ /* 0x0003240000000800 */
[----:B-1----:R-:W-:Y:S01]  /*7c90*/  FMUL.FTZ R217, R21, R34 ;  /* 0x0000002215d97220 */ /* 0x002fe20000410000 */
[----:B------:R-:W-:Y:S02]  /*7ca0*/  FFMA.FTZ R34, -R75, R75, 1 ;  /* 0x3f8000004b227423 */ /* 0x000fe4000001014b */
[----:B--2---:R-:W1:Y:S02]  /*7cb0*/  SHFL.IDX PT, R75, R226, R235, 0x1f ;  /* 0x00001febe24b7589 */ /* 0x004e6400000e0000 */
[----:B------:R-:W-:-:S02]  /*7cc0*/  FMUL.FTZ R38, R34, R38 ;  /* 0x0000002622267220 */ /* 0x000fc40000410000 */
[----:B------:R-:W2:Y:S01]  /*7cd0*/  SHFL.IDX PT, R28, R226, R9, 0x1f ;  /* 0x00001f09e21c7589 */ /* 0x000ea200000e0000 */
[----:B------:R3:W-:Y:S01]  /*7ce0*/  MUFU.EX2 R34, R219 ;  /* 0x000000db00227308 */ /* 0x0007e20000000800 */
[----:B------:R-:W-:Y:S02]  /*7cf0*/  FMUL.FTZ R220, R220, R225 ;  /* 0x000000e1dcdc7220 */ /* 0x000fe40000410000 */
[----:B------:R-:W4:Y:S04]  /*7d00*/  SHFL.IDX PT, R225, R226, R230, 0x1f ;  /* 0x00001fe6e2e17589 */ /* 0x000f2800000e0000 */
[----:B---3--:R-:W3:Y:S01]  /*7d10*/  SHFL.IDX PT, R219, R226, R231, 0x1f ;  /* 0x00001fe7e2db7589 */ /* 0x008ee200000e0000 */
[--C-:B-1----:R-:W-:Y:S01]  /*7d20*/  FADD.FTZ R41, R41, -R75.reuse ;  /* 0x8000004b29297221 */ /* 0x102fe20000010000 */
[----:B------:R-:W-:Y:S01]  /*7d30*/  FADD.FTZ R43, R43, -R75 ;  /* 0x8000004b2b2b7221 */ /* 0x000fe20000010000 */
[--C-:B--2---:R-:W-:Y:S01]  /*7d40*/  FADD.FTZ R40, R40, -R28.reuse ;  /* 0x8000001c28287221 */ /* 0x104fe20000010000 */
[----:B------:R-:W-:Y:S01]  /*7d50*/  FADD.FTZ R28, R42, -R28 ;  /* 0x8000001c2a1c7221 */ /* 0x000fe20000010000 */
[----:B------:R-:W-:Y:S01]  /*7d60*/  FFMA.FTZ R42, -R78, R78, 1 ;  /* 0x3f8000004e2a7423 */ /* 0x000fe2000001014e */
[----:B------:R-:W-:Y:S01]  /*7d70*/  FMUL.FTZ R75, R96, R41 ;  /* 0x00000029604b7220 */ /* 0x000fe20000410000 */
[----:B----4-:R-:W-:Y:S01]  /*7d80*/  FADD.FTZ R48, R48, -R225 ;  /* 0x800000e130307221 */ /* 0x010fe20000010000 */
[----:B---3--:R-:W-:-:S02]  /*7d90*/  FADD.FTZ R47, R47, -R219 ;  /* 0x800000db2f2f7221 */ /* 0x008fc40000010000 */
[----:B------:R-:W-:Y:S01]  /*7da0*/  FMUL.FTZ R42, R42, R75 ;  /* 0x0000004b2a2a7220 */ /* 0x000fe20000410000 */
[----:B------:R-:W-:Y:S01]  /*7db0*/  FMUL.FTZ R75, R32, R48 ;  /* 0x00000030204b7220 */ /* 0x000fe20000410000 */
[----:B------:R-:W-:-:S04]  /*7dc0*/  FMUL.FTZ R47, R27, R47 ;  /* 0x0000002f1b2f7220 */ /* 0x000fc80000410000 */
[----:B------:R-:W-:Y:S01]  /*7dd0*/  FMUL.FTZ R48, R84, R47 ;  /* 0x0000002f54307220 */ /* 0x000fe20000410000 */
[----:B------:R-:W-:Y:S02]  /*7de0*/  FMUL.FTZ R47, R194, R75 ;  /* 0x0000004bc22f7220 */ /* 0x000fe40000410000 */
[----:B------:R-:W2:Y:S01]  /*7df0*/  LDL R194, [R1+0x18] ;  /* 0x0000180001c27983 */ /* 0x000ea20000100800 */
[----:B------:R-:W-:Y:S01]  /*7e00*/  FFMA.FTZ R21, -R20, R20, 1 ;  /* 0x3f80000014157423 */ /* 0x000fe20000010114 */
[----:B------:R-:W-:Y:S01]  /*7e10*/  FMUL.FTZ R36, R97, R39 ;  /* 0x0000002761247220 */ /* 0x000fe20000410000 */
[----:B------:R1:W-:Y:S01]  /*7e20*/  MUFU.EX2 R20, R221 ;  /* 0x000000dd00147308 */ /* 0x0003e20000000800 */
[----:B------:R-:W-:Y:S01]  /*7e30*/  FMUL.FTZ R39, R74, R37 ;  /* 0x000000254a277220 */ /* 0x000fe20000410000 */
[----:B------:R-:W-:Y:S01]  /*7e40*/  VIADD R232, R9, 0x8 ;  /* 0x0000000809e87836 */ /* 0x000fe20000000000 */
[----:B------:R-:W-:Y:S01]  /*7e50*/  LDS R74, [R11+0x380] ;  /* 0x000380000b4a7984 */ /* 0x000fe20000000800 */
[----:B-1----:R-:W-:-:S04]  /*7e60*/  FMUL.FTZ R221, R93, R228 ;  /* 0x000000e45ddd7220 */ /* 0x002fc80000410000 */
[----:B------:R-:W-:Y:S02]  /*7e70*/  FMUL.FTZ R221, R21, R221 ;  /* 0x000000dd15dd7220 */ /* 0x000fe40000410000 */
[----:B------:R1:W-:Y:S01]  /*7e80*/  MUFU.EX2 R21, R218 ;  /* 0x000000da00157308 */ /* 0x0003e20000000800 */
[----:B------:R-:W3:Y:S04]  /*7e90*/  SHFL.IDX PT, R227, R226, R229, 0x1f ;  /* 0x00001fe5e2e37589 */ /* 0x000ee800000e0000 */
[----:B-1----:R-:W1:Y:S01]  /*7ea0*/  SHFL.IDX PT, R218, R226, R232, 0x1f ;  /* 0x00001fe8e2da7589 */ /* 0x002e6200000e0000 */
[----:B------:R-:W-:Y:S01]  /*7eb0*/  FMUL.FTZ R40, R95, R40 ;  /* 0x000000285f287220 */ /* 0x000fe20000410000 */
[----:B------:R-:W-:Y:S01]  /*7ec0*/  FMUL.FTZ R43, R94, R43 ;  /* 0x0000002b5e2b7220 */ /* 0x000fe20000410000 */
[----:B------:R-:W-:-:S02]  /*7ed0*/  VIADD R234, R9, 0x1c ;  /* 0x0000001c09ea7836 */ /* 0x000fc40000000000 */
[----:B------:R-:W-:Y:S01]  /*7ee0*/  FMUL.FTZ R41, R77, R40 ;  /* 0x000000284d297220 */ /* 0x000fe20000410000 */
[----:B------:R-:W-:Y:S01]  /*7ef0*/  FMUL.FTZ R40, R80, R43 ;  /* 0x0000002b50287220 */ /* 0x000fe20000410000 */
[----:B------:R-:W-:Y:S01]  /*7f00*/  FADD.FTZ R50, R50, -R225 ;  /* 0x800000e132327221 */ /* 0x000fe20000010000 */
[----:B------:R-:W-:Y:S01]  /*7f10*/  FFMA.FTZ R43, -R83, R83, 1 ;  /* 0x3f800000532b7423 */ /* 0x000fe20000010153 */
[----:B------:R-:W-:Y:S01]  /*7f20*/  SHFL.IDX PT, R228, R226, R233, 0x1f ;  /* 0x00001fe9e2e47589 */ /* 0x000fe200000e0000 */
[----:B------:R-:W-:Y:S01]  /*7f30*/  FMUL.FTZ R28, R13, R28 ;  /* 0x0000001c0d1c7220 */ /* 0x000fe20000410000 */
[----:B------:R-:W-:Y:S02]  /*7f40*/  FMUL.FTZ R77, R10, R50 ;  /* 0x000000320a4d7220 */ /* 0x000fe40000410000 */
[----:B------:R-:W4:Y:S01]  /*7f50*/  SHFL.IDX PT, R226, R226, R234, 0x1f ;  /* 0x00001feae2e27589 */ /* 0x000f2200000e0000 */
[--C-:B---3--:R-:W-:Y:S01]  /*7f60*/  FADD.FTZ R49, R49, -R227.reuse ;  /* 0x800000e331317221 */ /* 0x108fe20000010000 */
[----:B------:R-:W-:Y:S01]  /*7f70*/  FADD.FTZ R51, R51, -R227 ;  /* 0x800000e333337221 */ /* 0x000fe20000010000 */
[----:B-1----:R-:W-:-:S04]  /*7f80*/  FADD.FTZ R46, R46, -R218 ;  /* 0x800000da2e2e7221 */ /* 0x002fc80000010000 */
[----:B------:R-:W-:Y:S01]  /*7f90*/  FMUL.FTZ R46, R18, R46 ;  /* 0x0000002e122e7220 */ /* 0x000fe20000410000 */
[----:B------:R-:W-:Y:S01]  /*7fa0*/  FMUL.FTZ R11, R79, R28 ;  /* 0x0000001c4f0b7220 */ /* 0x000fe20000410000 */
[----:B------:R-:W1:Y:S02]  /*7fb0*/  SHFL.IDX PT, R80, R74, R235, 0x1f ;  /* 0x00001feb4a507589 */ /* 0x000e6400000e0000 */
[----:B------:R-:W-:Y:S01]  /*7fc0*/  FMUL.FTZ R43, R43, R46 ;  /* 0x0000002e2b2b7220 */ /* 0x000fe20000410000 */
[----:B------:R-:W-:Y:S01]  /*7fd0*/  FFMA.FTZ R46, -R98, R98, 1 ;  /* 0x3f800000622e7423 */ /* 0x000fe20000010162 */
[----:B------:R-:W-:Y:S01]  /*7fe0*/  FMUL.FTZ R37, R76, R36 ;  /* 0x000000244c257220 */ /* 0x000fe20000410000 */
[----:B------:R-:W-:Y:S01]  /*7ff0*/  FFMA.FTZ R50, -R195, R195, 1 ;  /* 0x3f800000c3327423 */ /* 0x000fe200000101c3 */
[----:B------:R-:W-:Y:S01]  /*8000*/  FMUL.FTZ R49, R33, R49 ;  /* 0x0000003121317220 */ /* 0x000fe20000410000 */
[----:B------:R-:W-:Y:S01]  /*8010*/  FMUL.FTZ R28, R19, R51 ;  /* 0x00000033131c7220 */ /* 0x000fe20000410000 */
[----:B------:R-:W3:Y:S01]  /*8020*/  SHFL.IDX PT, R79, R74, R232, 0x1f ;  /* 0x00001fe84a4f7589 */ /* 0x000ee200000e0000 */
[----:B------:R-:W-:-:S03]  /*8030*/  FMUL.FTZ R46, R46, R77 ;  /* 0x0000004d2e2e7220 */ /* 0x000fc60000410000 */
[----:B------:R-:W3:Y:S01]  /*8040*/  SHFL.IDX PT, R76, R74, R231, 0x1f ;  /* 0x00001fe74a4c7589 */ /* 0x000ee200000e0000 */
[----:B------:R-:W-:-:S03]  /*8050*/  FMUL.FTZ R50, R50, R49 ;  /* 0x0000003132327220 */ /* 0x000fc60000410000 */
[----:B------:R-:W3:Y:S01]  /*8060*/  SHFL.IDX PT, R75, R74, R233, 0x1f ;  /* 0x00001fe94a4b7589 */ /* 0x000ee200000e0000 */
[----:B------:R-:W-:Y:S01]  /*8070*/  FMUL.FTZ R72, R72, R35 ;  /* 0x0000002348487220 */ /* 0x000fe20000410000 */
[----:B------:R-:W-:Y:S02]  /*8080*/  FMUL.FTZ R49, R99, R28 ;  /* 0x0000001c63317220 */ /* 0x000fe40000410000 */
[----:B------:R-:W3:Y:S01]  /*8090*/  SHFL.IDX PT, R83, R74, R9, 0x1f ;  /* 0x00001f094a537589 */ /* 0x000ee200000e0000 */
[----:B------:R-:W1:Y:S03]  /*80a0*/  MUFU.EX2 R35, R216 ;  /* 0x000000d800237308 */ /* 0x000e660000000800 */
[----:B------:R-:W3:Y:S04]  /*80b0*/  SHFL.IDX PT, R77, R74, R230, 0x1f ;  /* 0x00001fe64a4d7589 */ /* 0x000ee800000e0000 */
[----:B------:R-:W3:Y:S01]  /*80c0*/  SHFL.IDX PT, R28, R74, R229, 0x1f ;  /* 0x00001fe54a1c7589 */ /* 0x000ee200000e0000 */
[----:B------:R-:W-:Y:S01]  /*80d0*/  FADD.FTZ R45, R45, -R219 ;  /* 0x800000db2d2d7221 */ /* 0x000fe20000010000 */
[----:B------:R-:W-:-:S02]  /*80e0*/  FADD.FTZ R44, R44, -R218 ;  /* 0x800000da2c2c7221 */ /* 0x000fc40000010000 */
[----:B------:R3:W3:Y:S01]  /*80f0*/  SHFL.IDX PT, R78, R74, R234, 0x1f ;  /* 0x00001fea4a4e7589 */ /* 0x0006e200000e0000 */
[----:B------:R-:W-:Y:S01]  /*8100*/  FMUL.FTZ R45, R25, R45 ;  /* 0x0000002d192d7220 */ /* 0x000fe20000410000 */
[----:B----4-:R-:W-:Y:S01]  /*8110*/  FADD.FTZ R55, R55, -R226 ;  /* 0x800000e237377221 */ /* 0x010fe20000010000 */
[----:B------:R-:W-:Y:S01]  /*8120*/  FMUL.FTZ R44, R12, R44 ;  /* 0x0000002c0c2c7220 */ /* 0x000fe20000410000 */
[----:B------:R-:W-:Y:S01]  /*8130*/  FADD.FTZ R52, R52, -R228 ;  /* 0x800000e434347221 */ /* 0x000fe20000010000 */
[----:B------:R-:W4:Y:S01]  /*8140*/  MUFU.EX2 R36, R206 ;  /* 0x000000ce00247308 */ /* 0x000f220000000800 */
[----:B------:R-:W-:Y:S01]  /*8150*/  FMUL.FTZ R45, R82, R45 ;  /* 0x0000002d522d7220 */ /* 0x000fe20000410000 */
[----:B------:R-:W-:Y:S01]  /*8160*/  FADD.FTZ R53, R53, -R226 ;  /* 0x800000e235357221 */ /* 0x000fe20000010000 */
[----:B------:R-:W-:Y:S01]  /*8170*/  FMUL.FTZ R44, R81, R44 ;  /* 0x0000002c512c7220 */ /* 0x000fe20000410000 */
[----:B-1----:R-:W-:Y:S01]  /*8180*/  FMUL.FTZ R82, R35, R55 ;  /* 0x0000003723527220 */ /* 0x002fe20000410000 */
[--C-:B------:R-:W-:Y:S01]  /*8190*/  FADD.FTZ R57, R57, -R80.reuse ;  /* 0x8000005039397221 */ /* 0x100fe20000010000 */
[----:B------:R-:W-:Y:S01]  /*81a0*/  FMUL.FTZ R81, R20, R52 ;  /* 0x0000003414517220 */ /* 0x000fe20000410000 */
[----:B------:R-:W-:Y:S01]  /*81b0*/  FADD.FTZ R80, R59, -R80 ;  /* 0x800000503b507221 */ /* 0x000fe20000010000 */
[----:B---3--:R-:W-:Y:S01]  /*81c0*/  FADD.FTZ R55, R60, -R79 ;  /* 0x8000004f3c377221 */ /* 0x008fe20000010000 */
[----:B------:R-:W-:Y:S01]  /*81d0*/  FADD.FTZ R60, R63, -R76 ;  /* 0x8000004c3f3c7221 */ /* 0x000fe20000010000 */
[--C-:B------:R-:W-:Y:S01]  /*81e0*/  FADD.FTZ R68, R68, -R75.reuse ;  /* 0x8000004b44447221 */ /* 0x100fe20000010000 */
[----:B------:R-:W-:Y:S01]  /*81f0*/  FADD.FTZ R63, R70, -R75 ;  /* 0x8000004b463f7221 */ /* 0x000fe20000010000 */
[----:B------:R-:W1:Y:S01]  /*8200*/  MUFU.EX2 R74, R213 ;  /* 0x000000d5004a7308 */ /* 0x000e620000000800 */
[----:B------:R-:W-:Y:S01]  /*8210*/  FMUL.FTZ R52, R34, R53 ;  /* 0x0000003522347220 */ /* 0x000fe20000410000 */
[----:B------:R-:W-:Y:S01]  /*8220*/  FADD.FTZ R58, R58, -R83 ;  /* 0x800000533a3a7221 */ /* 0x000fe20000010000 */
[--C-:B------:R-:W-:Y:S01]  /*8230*/  FADD.FTZ R64, R64, -R77.reuse ;  /* 0x8000004d40407221 */ /* 0x100fe20000010000 */
[----:B------:R-:W-:Y:S01]  /*8240*/  FADD.FTZ R59, R66, -R77 ;  /* 0x8000004d423b7221 */ /* 0x000fe20000010000 */
[----:B------:R-:W-:Y:S01]  /*8250*/  FMUL.FTZ R53, R100, R81 ;  /* 0x0000005164357220 */ /* 0x000fe20000410000 */
[----:B------:R-:W-:Y:S01]  /*8260*/  FFMA.FTZ R77, -R107, R107, 1 ;  /* 0x3f8000006b4d7423 */ /* 0x000fe2000001016b */
[----:B------:R-:W-:Y:S01]  /*8270*/  FMUL.FTZ R80, R201, R80 ;  /* 0x00000050c9507220 */ /* 0x000fe20000410000 */
[----:B------:R-:W3:Y:S01]  /*8280*/  MUFU.EX2 R75, R214 ;  /* 0x000000d6004b7308 */ /* 0x000ee20000000800 */
[----:B------:R-:W-:Y:S01]  /*8290*/  FADD.FTZ R81, R56, -R83 ;  /* 0x8000005338517221 */ /* 0x000fe20000010000 */
[----:B------:R-:W-:Y:S01]  /*82a0*/  FADD.FTZ R62, R62, -R79 ;  /* 0x8000004f3e3e7221 */ /* 0x000fe20000010000 */
[----:B------:R-:W-:Y:S01]  /*82b0*/  FADD.FTZ R56, R65, -R28 ;  /* 0x8000001c41387221 */ /* 0x000fe20000010000 */
[----:B------:R-:W-:Y:S01]  /*82c0*/  FADD.FTZ R54, R54, -R228 ;  /* 0x800000e436367221 */ /* 0x000fe20000010000 */
[----:B------:R-:W-:Y:S01]  /*82d0*/  FMUL.FTZ R65, R199, R58 ;  /* 0x0000003ac7417220 */ /* 0x000fe20000410000 */
[----:B------:R-:W-:Y:S01]  /*82e0*/  FMUL.FTZ R58, R200, R57 ;  /* 0x00000039c83a7220 */ /* 0x000fe20000410000 */
        /* <DEDUP_REMOVED lines=9> */
[----:B------:R-:W-:Y:S01]  /*8380*/  FFMA.FTZ R76, -R104, R104, 1 ;  /* 0x3f800000684c7423 */ /* 0x000fe20000010168 */
[----:B----4-:R-:W-:Y:S01]  /*8390*/  FMUL.FTZ R81, R36, R81 ;  /* 0x0000005124517220 */ /* 0x010fe20000410000 */
[----:B------:R-:W-:Y:S01]  /*83a0*/  FMUL.FTZ R57, R209, R56 ;  /* 0x00000038d1397220 */ /* 0x000fe20000410000 */
[----:B------:R-:W-:Y:S01]  /*83b0*/  FMUL.FTZ R51, R51, R54 ;  /* 0x0000003633337220 */ /* 0x000fe20000410000 */
[--C-:B------:R-:W-:Y:S01]  /*83c0*/  FADD.FTZ R69, R69, -R78.reuse ;  /* 0x8000004e45457221 */ /* 0x100fe20000010000 */
[----:B------:R-:W-:Y:S01]  /*83d0*/  FFMA.FTZ R98, -R113, R113, 1 ;  /* 0x3f80000071627423 */ /* 0x000fe20000010171 */
[----:B------:R-:W-:Y:S01]  /*83e0*/  FFMA.FTZ R99, -R115, R115, 1 ;  /* 0x3f80000073637423 */ /* 0x000fe20000010173 */
[----:B------:R-:W-:Y:S01]  /*83f0*/  FMUL.FTZ R56, R210, R67 ;  /* 0x00000043d2387220 */ /* 0x000fe20000410000 */
[----:B------:R-:W-:Y:S01]  /*8400*/  FMUL.FTZ R54, R101, R52 ;  /* 0x0000003465367220 */ /* 0x000fe20000410000 */
[----:B------:R-:W-:Y:S01]  /*8410*/  FADD.FTZ R28, R71, -R78 ;  /* 0x8000004e471c7221 */ /* 0x000fe20000010000 */
        /* <DEDUP_REMOVED lines=9> */
[----:B------:R-:W-:Y:S01]  /*84b0*/  FMUL.FTZ R98, R98, R57 ;  /* 0x0000003962627220 */ /* 0x000fe20000410000 */
[----:B------:R-:W-:Y:S01]  /*84c0*/  FMUL.FTZ R99, R99, R56 ;  /* 0x0000003863637220 */ /* 0x000fe20000410000 */
[----:B-1----:R-:W-:Y:S01]  /*84d0*/  FMUL.FTZ R69, R74, R69 ;  /* 0x000000454a457220 */ /* 0x002fe20000410000 */
[----:B------:R-:W-:Y:S01]  /*84e0*/  F2FP.BF16.F32.PACK_AB R71, R29, R30 ;  /* 0x0000001e1d47723e */ /* 0x000fe200000010ff */
[----:B------:R-:W-:Y:S01]  /*84f0*/  FFMA.FTZ R83, -R112, R112, 1 ;  /* 0x3f80000070537423 */ /* 0x000fe20000010170 */
[----:B------:R-:W-:Y:S01]  /*8500*/  FFMA.FTZ R84, -R114, R114, 1 ;  /* 0x3f80000072547423 */ /* 0x000fe20000010172 */
        /* <DEDUP_REMOVED lines=25> */
[----:B------:R-:W-:Y:S01]  /*86a0*/  UMOV UR6, UR4 ;  /* 0x0000000400067c82 */ /* 0x000fe20008000000 */
[----:B------:R-:W-:Y:S01]  /*86b0*/  F2FP.BF16.F32.PACK_AB R62, R45, R44 ;  /* 0x0000002c2d3e723e */ /* 0x000fe200000010ff */
[----:B------:R-:W-:Y:S01]  /*86c0*/  UMOV UR7, 0x40000040 ;  /* 0x4000004000077882 */ /* 0x000fe20000000000 */
[----:B------:R-:W-:Y:S01]  /*86d0*/  F2FP.BF16.F32.PACK_AB R63, R48, R43 ;  /* 0x0000002b303f723e */ /* 0x000fe200000010ff */
[----:B------:R-:W3:Y:S01]  /*86e0*/  LDL R37, [R1+0x24] ;  /* 0x0000240001257983 */ /* 0x000ee20000100800 */
        /* <DEDUP_REMOVED lines=78> */
[----:B------:R-:W-:Y:S01]  /*8bd0*/  UMOV UR5, 0x40000040 ;  /* 0x4000004000057882 */ /* 0x000fe20000000000 */
[----:B------:R-:W-:Y:S02]  /*8be0*/  WARPGROUP.DEPBAR.LE gsb0, 0x0 ;  /* 0x00008000000079c5 */ /* 0x000fe40000010000 */
[----:B------:R2:W-:Y:S06]  /*8bf0*/  MEMBAR.ALL.CTA ;  /* 0x0000000000007992 */ /* 0x0005ec0000008000 */
[----:B--2---:R-:W2:Y:S02]  /*8c00*/  FENCE.VIEW.ASYNC.S ;  /* 0x00000000000073c6 */ /* 0x004ea40000000000 */
[----:B--2---:R-:W-:Y:S06]  /*8c10*/  BAR.SYNC.DEFER_BLOCKING 0x9, 0x100 ;  /* 0x0244000000007b1d */ /* 0x004fec0000010000 */
[----:B------:R-:W-:-:S06]  /*8c20*/  WARPGROUP.ARRIVE ;  /* 0x00000000000079c5 */ /* 0x000fcc0000000000 */
[----:B------:R-:W-:Y:S01]  /*8c30*/  HGMMA.64x16x16.F32.BF16 R40, gdesc[UR4].tnspA, RZ, !UPT, gsb0 ;  /* 0x20200000042879f0 */ /* 0x000fe2000c0018ff */
[----:B------:R-:W-:Y:S01]  /*8c40*/  UIADD3 UR10, UR6, 0x100, URZ ;  /* 0x00000100060a7890 */ /* 0x000fe2000fffe03f */
[----:B------:R-:W-:Y:S01]  /*8c50*/  UMOV UR8, UR4 ;  /* 0x0000000400087c82 */ /* 0x000fe20008000000 */
[----:B------:R-:W-:Y:S01]  /*8c60*/  UMOV UR9, UR5 ;  /* 0x0000000500097c82 */ /* 0x000fe20008000000 */
[----:B------:R-:W-:Y:S01]  /*8c70*/  UMOV UR11, 0x40000040 ;  /* 0x40000040000b7882 */ /* 0x000fe20000000000 */
[----:B------:R-:W-:Y:S02]  /*8c80*/  WARPGROUP.DEPBAR.LE gsb0, 0x0 ;  /* 0x00008000000079c5 */ /* 0x000fe40000010000 */
[----:B------:R-:W-:-:S06]  /*8c90*/  WARPGROUP.ARRIVE ;  /* 0x00000000000079c5 */ /* 0x000fcc0000000000 */
[----:B------:R-:W-:Y:S01]  /*8ca0*/  HGMMA.64x16x16.F32.BF16 R32, gdesc[UR8].tnspA, RZ, !UPT, gsb0 ;  /* 0x20200000082079f0 */ /* 0x000fe2000c0018ff */
[----:B------:R-:W-:Y:S01]  /*8cb0*/  UIADD3 UR12, UR6, 0x200, URZ ;  /* 0x00000200060c7890 */ /* 0x000fe2000fffe03f */
[----:B------:R-:W-:Y:S01]  /*8cc0*/  UMOV UR8, UR4 ;  /* 0x0000000400087c82 */ /* 0x000fe20008000000 */
[----:B------:R-:W-:Y:S01]  /*8cd0*/  UMOV UR9, UR5 ;  /* 0x0000000500097c82 */ /* 0x000fe20008000000 */
[----:B------:R-:W-:-:S04]  /*8ce0*/  UMOV UR11, 0x40000040 ;  /* 0x40000040000b7882 */ /* 0x000fc80000000000 */
        /* <DEDUP_REMOVED lines=139> */
[----:B-1----:R-:W-:Y:S05]  /*95a0*/  @!P0 BRA `(.L_x_2468) ;  /* 0x0000000000048947 */ /* 0x002fea0003800000 */
[----:B------:R-:W-:Y:S01]  /*95b0*/  BPT.TRAP 0x1 ;  /* 0x000000040000795c */ /* 0x000fe20000300000 */
.L_x_2468:
        /* <DEDUP_REMOVED lines=13> */
[----:B------:R-:W-:Y:S02]  /*9690*/  VIADD R11, R10, 0x9 ;  /* 0x000000090a0b7836 */ /* 0x000fe40000000000 */
[----:B------:R-:W1:Y:S02]  /*96a0*/  S2R R10, SR_TID.X ;  /* 0x00000000000a7919 */ /* 0x000e640000002100 */
        /* <DEDUP_REMOVED lines=43> */
.L_x_2469:
[----:B------:R-:W-:Y:S01]  /*9960*/  VIADD R16, R16, 0x1 ;  /* 0x0000000110107836 */ /* 0x000fe20000000000 */
[----:B------:R-:W-:Y:S01]  /*9970*/  IADD3 R6, R6, 0x26820, RZ ;  /* 0x0002682006067810 */ /* 0x000fe20007ffe0ff */
[----:B------:R-:W-:-:S03]  /*9980*/  VIADD R0, R0, 0x1 ;  /* 0x0000000100007836 */ /* 0x000fc60000000000 */
[----:B------:R-:W-:Y:S02]  /*9990*/  ISETP.GE.AND P1, PT, R16, UR37, PT ;  /* 0x0000002510007c0c */ /* 0x000fe4000bf26270 */
[C---:B------:R-:W-:Y:S02]  /*99a0*/  ISETP.NE.AND P0, PT, R0.reuse, 0x2, PT ;  /* 0x000000020000780c */ /* 0x040fe40003f05270 */
[----:B------:R-:W-:Y:S02]  /*99b0*/  PRMT R6, RZ, 0x654, R6 ;  /* 0x00000654ff067816 */ /* 0x000fe40000000006 */
[----:B--2---:R-:W-:Y:S02]  /*99c0*/  SEL R5, RZ, 0x1, P0 ;  /* 0x00000001ff057807 */ /* 0x004fe40000000000 */
[----:B------:R3:W-:Y:S01]  /*99d0*/  SYNCS.ARRIVE.TRANS64.RED.A1T0 RZ, [R6+URZ], RZ ;  /* 0x000000ff06ff79a7 */ /* 0x0007e2000810043f */
[----:B------:R-:W-:Y:S02]  /*99e0*/  SEL R0, R0, RZ, P0 ;  /* 0x000000ff00007207 */ /* 0x000fe40000000000 */
[----:B------:R-:W-:-:S02]  /*99f0*/  LOP3.LUT R4, R4, R5, RZ, 0x3c, !PT ;  /* 0x0000000504047212 */ /* 0x000fc400078e3cff */
[----:B------:R-:W-:Y:S05]  /*9a00*/  @!P1 BRA `(.L_x_2470) ;  /* 0xffffffc400309947 */ /* 0x000fea000383ffff */
.L_x_2459:
        /* <DEDUP_REMOVED lines=34> */
.L_x_2439:
[----:B------:R-:W-:Y:S05]  /*9c30*/  @P0 BRA `(.L_x_2471) ;  /* 0x0000000800c80947 */ /* 0x000fea0003800000 */
[----:B------:R-:W4:Y:S01]  /*9c40*/  S2R R3, SR_CgaCtaId ;  /* 0x0000000000037919 */ /* 0x000f220000008800 */
[----:B------:R-:W-:-:S04]  /*9c50*/  MOV R0, 0x400 ;  /* 0x0000040000007802 */ /* 0x000fc80000000f00 */
[----:B----4-:R-:W-:-:S04]  /*9c60*/  LEA R17, R3, R0, 0x18 ;  /* 0x0000000003117211 */ /* 0x010fc800078ec0ff */
[----:B------:R-:W-:-:S13]  /*9c70*/  LOP3.LUT P0, RZ, R17, 0x3ff, RZ, 0xc0, !PT ;  /* 0x000003ff11ff7812 */ /* 0x000fda000780c0ff */
[----:B------:R-:W-:Y:S05]  /*9c80*/  @!P0 BRA `(.L_x_2472) ;  /* 0x0000000000408947 */ /* 0x000fea0003800000 */
[----:B------:R-:W-:Y:S01]  /*9c90*/  MOV R0, 0x0 ;  /* 0x0000000000007802 */ /* 0x000fe20000000f00 */
[----:B------:R-:W-:Y:S01]  /*9ca0*/  ULDC.64 UR4, c[0x4][0x90] ;  /* 0x0100240000047ab9 */ /* 0x000fe20000000a00 */
[----:B------:R-:W-:Y:S01]  /*9cb0*/  ULDC.64 UR6, c[0x4][0x98] ;  /* 0x0100260000067ab9 */ /* 0x000fe20000000a00 */
[----:B------:R-:W-:Y:S01]  /*9cc0*/  MOV R4, UR4 ;  /* 0x0000000400047c02 */ /* 0x000fe20008000f00 */
[----:B------:R4:W4:Y:S01]  /*9cd0*/  LDC.64 R2, c[0x4][R0] ;  /* 0x0100000000027b82 */ /* 0x0009220000000a00 */
[----:B------:R-:W-:Y:S01]  /*9ce0*/  IMAD.U32 R5, RZ, RZ, UR5 ;  /* 0x00000005ff057e24 */ /* 0x000fe2000f8e00ff */
[----:B------:R-:W-:Y:S01]  /*9cf0*/  ULDC.64 UR4, c[0x4][0x18] ;  /* 0x0100060000047ab9 */ /* 0x000fe20000000a00 */
[----:B---3--:R-:W-:Y:S01]  /*9d00*/  IMAD.U32 R6, RZ, RZ, UR6 ;  /* 0x00000006ff067e24 */ /* 0x008fe2000f8e00ff */
[----:B------:R-:W-:Y:S01]  /*9d10*/  MOV R7, UR7 ;  /* 0x0000000700077c02 */ /* 0x000fe20008000f00 */
[----:B------:R-:W-:Y:S01]  /*9d20*/  IMAD.U32 R10, RZ, RZ, UR4 ;  /* 0x00000004ff0a7e24 */ /* 0x000fe2000f8e00ff */
[----:B--2---:R-:W-:Y:S01]  /*9d30*/  MOV R8, 0x70 ;  /* 0x0000007000087802 */ /* 0x004fe20000000f00 */
[----:B------:R-:W-:-:S02]  /*9d40*/  IMAD.U32 R11, RZ, RZ, UR5 ;  /* 0x00000005ff0b7e24 */ /* 0x000fc4000f8e00ff */
[----:B------:R-:W-:Y:S02]  /*9d50*/  IMAD.MOV.U32 R12, RZ, RZ, 0x1 ;  /* 0x00000001ff0c7424 */ /* 0x000fe400078e00ff */
[----:B-1----:R-:W-:-:S07]  /*9d60*/  IMAD.MOV.U32 R13, RZ, RZ, RZ ;  /* 0x000000ffff0d7224 */ /* 0x002fce00078e00ff */
[----:B------:R-:W-:-:S07]  /*9d70*/  LEPC R20, `(.L_x_2472) ;  /* 0x000000001014794e */ /* 0x000fce0000000000 */
[----:B----4-:R-:W-:Y:S05]  /*9d80*/  CALL.ABS.NOINC R2 ;  /* 0x0000000002007343 */ /* 0x010fea0003c00000 */
.L_x_2472:
        /* <DEDUP_REMOVED lines=11> */
[----:B---3--:R-:W-:Y:S01]  /*9e40*/  MOV R6, UR4 ;  /* 0x0000000400067c02 */ /* 0x008fe20008000f00 */
[----:B------:R-:W-:Y:S01]  /*9e50*/  IMAD.U32 R7, RZ, RZ, UR5 ;  /* 0x00000005ff077e24 */ /* 0x000fe2000f8e00ff */
[----:B------:R-:W-:Y:S01]  /*9e60*/  MOV R11, UR7 ;  /* 0x00000007000b7c02 */ /* 0x000fe20008000f00 */
[----:B--2---:R-:W-:Y:S01]  /*9e70*/  IMAD.MOV.U32 R8, RZ, RZ, 0x70 ;  /* 0x00000070ff087424 */ /* 0x004fe200078e00ff */
[----:B-1----:R-:W-:Y:S01]  /*9e80*/  MOV R13, RZ ;  /* 0x000000ff000d7202 */ /* 0x002fe20000000f00 */
[----:B------:R-:W-:-:S07]  /*9e90*/  IMAD.MOV.U32 R12, RZ, RZ, 0x1 ;  /* 0x00000001ff0c7424 */ /* 0x000fce00078e00ff */
[----:B------:R-:W-:-:S07]  /*9ea0*/  LEPC R20, `(.L_x_2473) ;  /* 0x000000001014794e */ /* 0x000fce0000000000 */
[----:B----4-:R-:W-:Y:S05]  /*9eb0*/  CALL.ABS.NOINC R2 ;  /* 0x0000000002007343 */ /* 0x010fea0003c00000 */
.L_x_2473:
        /* <DEDUP_REMOVED lines=9> */
[----:B---3--:R-:W-:Y:S01]  /*9f50*/  MOV R6, UR6 ;  /* 0x0000000600067c02 */ /* 0x008fe20008000f00 */
[----:B------:R-:W-:Y:S01]  /*9f60*/  IMAD.U32 R7, RZ, RZ, UR7 ;  /* 0x00000007ff077e24 */ /* 0x000fe2000f8e00ff */
[----:B------:R-:W-:Y:S01]  /*9f70*/  MOV R11, UR5 ;  /* 0x00000005000b7c02 */ /* 0x000fe20008000f00 */
[----:B------:R-:W-:Y:S01]  /*9f80*/  IMAD.U32 R10, RZ, RZ, UR4 ;  /* 0x00000004ff0a7e24 */ /* 0x000fe2000f8e00ff */
[----:B-1----:R-:W-:Y:S01]  /*9f90*/  MOV R13, RZ ;  /* 0x000000ff000d7202 */ /* 0x002fe20000000f00 */
[----:B--2---:R-:W-:-:S02]  /*9fa0*/  IMAD.MOV.U32 R8, RZ, RZ, 0x70 ;  /* 0x00000070ff087424 */ /* 0x004fc400078e00ff */
[----:B------:R-:W-:-:S07]  /*9fb0*/  IMAD.MOV.U32 R12, RZ, RZ, 0x1 ;  /* 0x00000001ff0c7424 */ /* 0x000fce00078e00ff */
[----:B------:R-:W-:-:S07]  /*9fc0*/  LEPC R20, `(.L_x_2474) ;  /* 0x000000001014794e */ /* 0x000fce0000000000 */
[----:B----4-:R-:W-:Y:S05]  /*9fd0*/  CALL.ABS.NOINC R2 ;  /* 0x0000000002007343 */ /* 0x010fea0003c00000 */
.L_x_2474:
        /* <DEDUP_REMOVED lines=18> */
.L_x_2475:
[----:B------:R-:W4:Y:S01]  /*a100*/  S2R R0, SR_TID.X ;  /* 0x0000000000007919 */ /* 0x000f220000002100 */
        /* <DEDUP_REMOVED lines=17> */
[----:B----4-:R-:W-:Y:S01]  /*a220*/  VIADD R7, R0, 0xffffff80 ;  /* 0xffffff8000077836 */ /* 0x010fe20000000000 */
        /* <DEDUP_REMOVED lines=8> */
[----:B---3--:R-:W-:Y:S01]  /*a2b0*/  SHF.R.S32.HI R6, RZ, 0x5, R2 ;  /* 0x00000005ff067819 */ /* 0x008fe20000011402 */
[----:B------:R-:W-:Y:S01]  /*a2c0*/  IMAD.IADD R0, R7, 0x1, -R0 ;  /* 0x0000000107007824 */ /* 0x000fe200078e0a00 */
[----:B------:R-:W-:Y:S01]  /*a2d0*/  F2FP.BF16.F32.PACK_AB R122, R125, R124 ;  /* 0x0000007c7d7a723e */ /* 0x000fe200000010ff */
[----:B------:R-:W-:Y:S01]  /*a2e0*/  IMAD.SHL.U32 R7, R4, 0x8, RZ ;  /* 0x0000000804077824 */ /* 0x000fe200078e00ff */
[----:B------:R-:W-:Y:S02]  /*a2f0*/  F2FP.BF16.F32.PACK_AB R123, R127, R126 ;  /* 0x0000007e7f7b723e */ /* 0x000fe400000010ff */
[----:B------:R-:W-:Y:S02]  /*a300*/  SHF.R.S32.HI R3, RZ, 0x1f, R0 ;  /* 0x0000001fff037819 */ /* 0x000fe40000011400 */
[----:B------:R-:W-:Y:S02]  /*a310*/  F2FP.BF16.F32.PACK_AB R129, R131, R130 ;  /* 0x000000828381723e */ /* 0x000fe400000010ff */
[----:B------:R-:W-:-:S02]  /*a320*/  LEA.HI R3, R3, R0, RZ, 0x3 ;  /* 0x0000000003037211 */ /* 0x000fc400078f18ff */
[----:B------:R-:W-:Y:S02]  /*a330*/  F2FP.BF16.F32.PACK_AB R136, R137, R136 ;  /* 0x000000888988723e */ /* 0x000fe400000010ff */
[C---:B------:R-:W-:Y:S02]  /*a340*/  LOP3.LUT R5, R3.reuse, 0xfffffff8, RZ, 0xc0, !PT ;  /* 0xfffffff803057812 */ /* 0x040fe400078ec0ff */
[----:B------:R-:W-:Y:S02]  /*a350*/  SHF.L.U32 R3, R3, 0x6, RZ ;  /* 0x0000000603037819 */ /* 0x000fe400000006ff */
[----:B------:R-:W-:Y:S02]  /*a360*/  IADD3 R5, R0, -R5, RZ ;  /* 0x8000000500057210 */ /* 0x000fe40007ffe0ff */
[----:B------:R-:W-:Y:S02]  /*a370*/  LOP3.LUT R3, R3, 0x7ffffe00, RZ, 0xc0, !PT ;  /* 0x7ffffe0003037812 */ /* 0x000fe400078ec0ff */
[C---:B------:R-:W-:Y:S01]  /*a380*/  R2P PR, R5.reuse, 0x6 ;  /* 0x0000000605007804 */ /* 0x040fe20000000000 */
[----:B------:R-:W-:Y:S01]  /*a390*/  IMAD.SHL.U32 R0, R5, 0x40, RZ ;  /* 0x0000004005007824 */ /* 0x000fe200078e00ff */
[----:B------:R-:W-:Y:S01]  /*a3a0*/  F2FP.BF16.F32.PACK_AB R130, R133, R132 ;  /* 0x000000848582723e */ /* 0x000fe200000010ff */
[----:B------:R-:W-:Y:S01]  /*a3b0*/  IMAD R3, R6, 0x400, R3 ;  /* 0x0000040006037824 */ /* 0x000fe200078e0203 */
[----:B------:R-:W-:Y:S01]  /*a3c0*/  F2FP.BF16.F32.PACK_AB R131, R135, R134 ;  /* 0x000000868783723e */ /* 0x000fe200000010ff */
[----:B------:R-:W-:Y:S01]  /*a3d0*/  IMAD.MOV.U32 R5, RZ, RZ, 0x40 ;  /* 0x00000040ff057424 */ /* 0x000fe200078e00ff */
[----:B------:R-:W-:-:S02]  /*a3e0*/  LOP3.LUT R0, R0, 0x1c0, RZ, 0xc0, !PT ;  /* 0x000001c000007812 */ /* 0x000fc400078ec0ff */
[----:B------:R-:W-:Y:S02]  /*a3f0*/  F2FP.BF16.F32.PACK_AB R137, R139, R138 ;  /* 0x0000008a8b89723e */ /* 0x000fe400000010ff */
[----:B------:R-:W-:Y:S02]  /*a400*/  LOP3.LUT R7, R0, 0x8, R7, 0xf8, !PT ;  /* 0x0000000800077812 */ /* 0x000fe400078ef807 */
[----:B------:R-:W-:Y:S02]  /*a410*/  SHF.R.U32.HI R0, RZ, 0x3, R0 ;  /* 0x00000003ff007819 */ /* 0x000fe40000011600 */
[----:B------:R-:W-:Y:S02]  /*a420*/  SEL R5, R5, 0xffffffc0, !P2 ;  /* 0xffffffc005057807 */ /* 0x000fe40005000000 */
[----:B------:R-:W-:Y:S02]  /*a430*/  LOP3.LUT R0, R7, R0, RZ, 0x3c, !PT ;  /* 0x0000000007007212 */ /* 0x000fe400078e3cff */
[----:B------:R-:W-:-:S02]  /*a440*/  F2FP.BF16.F32.PACK_AB R144, R145, R144 ;  /* 0x000000909190723e */ /* 0x000fc400000010ff */
[----:B------:R-:W-:Y:S01]  /*a450*/  F2FP.BF16.F32.PACK_AB R138, R141, R140 ;  /* 0x0000008c8d8a723e */ /* 0x000fe200000010ff */
[----:B------:R-:W-:Y:S01]  /*a460*/  IMAD.IADD R0, R0, 0x1, R3 ;  /* 0x0000000100007824 */ /* 0x000fe200078e0203 */
[----:B------:R-:W-:Y:S02]  /*a470*/  MOV R3, 0x20 ;  /* 0x0000002000037802 */ /* 0x000fe40000000f00 */
[----:B------:R-:W-:Y:S01]  /*a480*/  F2FP.BF16.F32.PACK_AB R139, R143, R142 ;  /* 0x0000008e8f8b723e */ /* 0x000fe200000010ff */
[----:B------:R-:W-:Y:S01]  /*a490*/  IMAD R0, R0, 0x2, R17 ;  /* 0x0000000200007824 */ /* 0x000fe200078e0211 */
[----:B------:R-:W-:Y:S02]  /*a4a0*/  SEL R3, R3, 0xffffffe0, !P1 ;  /* 0xffffffe003037807 */ /* 0x000fe40004800000 */
[----:B------:R-:W-:Y:S02]  /*a4b0*/  F2FP.BF16.F32.PACK_AB R145, R147, R146 ;  /* 0x000000929391723e */ /* 0x000fe400000010ff */
[--C-:B------:R-:W-:Y:S01]  /*a4c0*/  IADD3 R4, R5, 0x4000, R0.reuse ;  /* 0x0000400005047810 */ /* 0x100fe20007ffe000 */
[----:B------:R-:W-:Y:S01]  /*a4d0*/  STSM.16.M88.4 [R0+0x4000], R152 ;  /* 0x0040009800007844 */ /* 0x000fe20000000200 */
[----:B------:R-:W-:-:S02]  /*a4e0*/  IADD3 R2, R3, 0x4000, R0 ;  /* 0x0000400003027810 */ /* 0x000fc40007ffe000 */
[----:B------:R-:W-:Y:S01]  /*a4f0*/  IADD3 R3, R3, R4, RZ ;  /* 0x0000000403037210 */ /* 0x000fe20007ffe0ff */
[----:B------:R-:W3:Y:S01]  /*a500*/  SHFL.IDX PT, R5, R6, RZ, 0x1f ;  /* 0x00001fff06057589 */ /* 0x000ee200000e0000 */
[----:B------:R-:W-:Y:S02]  /*a510*/  F2FP.BF16.F32.PACK_AB R146, R149, R148 ;  /* 0x000000949592723e */ /* 0x000fe400000010ff */
[----:B------:R-:W-:Y:S01]  /*a520*/  F2FP.BF16.F32.PACK_AB R147, R151, R150 ;  /* 0x000000969793723e */ /* 0x000fe200000010ff */
[----:B------:R4:W-:Y:S04]  /*a530*/  STSM.16.M88.4 [R2], R160 ;  /* 0x000000a002007844 */ /* 0x0009e80000000200 */
[----:B------:R4:W-:Y:S04]  /*a540*/  STSM.16.M88.4 [R4], R168 ;  /* 0x000000a804007844 */ /* 0x0009e80000000200 */
[----:B------:R4:W-:Y:S04]  /*a550*/  STSM.16.M88.4 [R3], R176 ;  /* 0x000000b003007844 */ /* 0x0009e80000000200 */
[----:B------:R4:W-:Y:S04]  /*a560*/  STSM.16.M88.4 [R0], R120 ;  /* 0x0000007800007844 */ /* 0x0009e80000000200 */
[----:B------:R4:W-:Y:S04]  /*a570*/  STSM.16.M88.4 [R2+-0x4000], R128 ;  /* 0xffc0008002007844 */ /* 0x0009e80000000200 */
[----:B------:R4:W-:Y:S01]  /*a580*/  STSM.16.M88.4 [R4+-0x4000], R136 ;  /* 0xffc0008804007844 */ /* 0x0009e20000000200 */
[----:B---3--:R-:W-:-:S03]  /*a590*/  ISETP.NE.AND P0, PT, R5, 0x7, PT ;  /* 0x000000070500780c */ /* 0x008fc60003f05270 */
[----:B------:R4:W-:Y:S01]  /*a5a0*/  STSM.16.M88.4 [R3+-0x4000], R144 ;  /* 0xffc0009003007844 */ /* 0x0009e20000000200 */
[----:B------:R-:W-:Y:S01]  /*a5b0*/  @!PT LDS RZ, [RZ] ;  /* 0x00000000fffff984 */ /* 0x000fe20000000800 */
[----:B------:R-:W-:Y:S01]  /*a5c0*/  @!PT LDS RZ, [RZ] ;  /* 0x00000000fffff984 */ /* 0x000fe20000000800 */
[----:B------:R-:W-:Y:S01]  /*a5d0*/  @!PT LDS RZ, [RZ] ;  /* 0x00000000fffff984 */ /* 0x000fe20000000800 */
[----:B------:R3:W-:Y:S06]  /*a5e0*/  MEMBAR.ALL.CTA ;  /* 0x0000000000007992 */ /* 0x0007ec0000008000 */
[----:B---3--:R-:W3:Y:S02]  /*a5f0*/  FENCE.VIEW.ASYNC.S ;  /* 0x00000000000073c6 */ /* 0x008ee40000000000 */
[----:B---3--:R-:W-:Y:S06]  /*a600*/  BAR.ARV 0x1, 0x120 ;  /* 0x0044800000007b1d */ /* 0x008fec0000002000 */
[----:B------:R-:W-:Y:S05]  /*a610*/  @P0 BRA `(.L_x_2476) ;  /* 0x0000000000480947 */ /* 0x000fea0003800000 */
[----:B------:R-:W-:Y:S01]  /*a620*/  BAR.SYNC.DEFER_BLOCKING 0x1, 0x120 ;  /* 0x0044800000007b1d */ /* 0x000fe20000010000 */
[----:B------:R-:W-:-:S05]  /*a630*/  ELECT P0, URZ, PT ;  /* 0x00000000003f782f */ /* 0x000fca0003800000 */
[----:B------:R-:W-:Y:S08]  /*a640*/  BSSY B0, `(.L_x_2476) ;  /* 0x000000f000007945 */ /* 0x000ff00003800000 */
[----:B------:R-:W-:Y:S05]  /*a650*/  @!P0 BRA `(.L_x_2477) ;  /* 0x0000000000348947 */ /* 0x000fea0003800000 */
[----:B------:R-:W-:Y:S01]  /*a660*/  R2UR UR6, R17 ;  /* 0x00000000110672ca */ /* 0x000fe200000e0000 */
[----:B------:R-:W-:Y:S01]  /*a670*/  ULDC.64 UR8, c[0x0][0x198] ;  /* 0x0000660000087ab9 */ /* 0x000fe20000000a00 */
[----:B------:R-:W-:Y:S02]  /*a680*/  USHF.L.U32 UR42, UR36, 0x7, URZ ;  /* 0x00000007242a7899 */ /* 0x000fe4000800063f */
[----:B------:R-:W-:Y:S02]  /*a690*/  UIADD3 UR4, UP0, UR8, 0x770, URZ ;  /* 0x0000077008047890 */ /* 0x000fe4000ff1e03f */
[----:B------:R-:W-:Y:S02]  /*a6a0*/  UIADD3 UR8, UP1, UR8, 0x670, URZ ;  /* 0x0000067008087890 */ /* 0x000fe4000ff3e03f */
[----:B------:R-:W-:Y:S02]  /*a6b0*/  UIADD3.X UR5, URZ, UR9, URZ, UP0, !UPT ;  /* 0x000000093f057290 */ /* 0x000fe400087fe43f */
[----:B------:R-:W-:Y:S01]  /*a6c0*/  UIADD3.X UR9, URZ, UR9, URZ, UP1, !UPT ;  /* 0x000000093f097290 */ /* 0x000fe20008ffe43f */
[----:B------:R-:W-:-:S02]  /*a6d0*/  UMOV UR41, URZ ;  /* 0x0000003f00297c82 */ /* 0x000fc40008000000 */
[----:B------:R-:W-:-:S09]  /*a6e0*/  UIADD3 UR40, UR6, 0x4000, URZ ;  /* 0x0000400006287890 */ /* 0x000fd2000fffe03f */
[----:B------:R3:W-:Y:S02]  /*a6f0*/  UTMASTG.4D [UR40], [UR4] ;  /* 0x00000028040073b5 */ /* 0x0007e40008018000 */
[----:B---3--:R-:W-:Y:S02]  /*a700*/  UMOV UR40, UR6 ;  /* 0x0000000600287c82 */ /* 0x008fe40008000000 */
[----:B------:R3:W-:Y:S02]  /*a710*/  UTMASTG.4D [UR40], [UR8] ;  /* 0x00000028080073b5 */ /* 0x0007e40008018000 */
[----:B---3--:R0:W-:Y:S02]  /*a720*/  UTMACMDFLUSH ;  /* 0x00000000000079b7 */ /* 0x0081e40000000000 */
.L_x_2477:
[----:B------:R-:W-:Y:S05]  /*a730*/  BSYNC B0 ;  /* 0x0000000000007941 */ /* 0x000fea0003800000 */
.L_x_2476:
[----:B------:R-:W-:-:S04]  /*a740*/  DEPBAR.LE SB0, 0x0 ;  /* 0x000080000000791a */ /* 0x000fc80000000000 */
[----:B------:R-:W-:Y:S05]  /*a750*/  BRA `(.L_x_2438) ;  /* 0x00000038006c7947 */ /* 0x000fea0003800000 */
.L_x_2471:
[----:B------:R-:W4:Y:S01]  /*a760*/  S2R R0, SR_TID.X ;  /* 0x0000000000007919 */ /* 0x000f220000002100 */
[----:B------:R-:W5:Y:S01]  /*a770*/  LDC.64 R2, c[0x0][0x820] ;  /* 0x00020800ff027b82 */ /* 0x000f620000000a00 */
[----:B------:R-:W-:Y:S01]  /*a780*/  IMAD.U32 R9, RZ, RZ, UR43 ;  /* 0x0000002bff097e24 */ /* 0x000fe2000f8e00ff */
[----:B------:R-:W-:Y:S01]  /*a790*/  BSSY B0, `(.L_x_2478) ;  /* 0x0000038000007945 */ /* 0x000fe20003800000 */
[----:B------:R-:W-:Y:S02]  /*a7a0*/  IMAD.U32 R27, RZ, RZ, UR36 ;  /* 0x00000024ff1b7e24 */ /* 0x000fe4000f8e00ff */
[----:B------:R-:W-:Y:S01]  /*a7b0*/  IMAD.U32 R25, RZ, RZ, UR44 ;  /* 0x0000002cff197e24 */ /* 0x000fe2000f8e00ff */
[----:B------:R-:W-:Y:S02]  /*a7c0*/  SHF.R.S32.HI R9, RZ, 0x1f, R9 ;  /* 0x0000001fff097819 */ /* 0x000fe40000011409 */
[----:B------:R-:W1:Y:S02]  /*a7d0*/  LDC.64 R18, c[0x0][0x808] ;  /* 0x00020200ff127b82 */ /* 0x000e640000000a00 */
[----:B------:R-:W-:-:S06]  /*a7e0*/  SHF.R.S32.HI R25, RZ, 0x1f, R25 ;  /* 0x0000001fff197819 */ /* 0x000fcc0000011419 */
[----:B------:R-:W5:Y:S08]  /*a7f0*/  LDC.64 R14, c[0x0][0x828] ;  /* 0x00020a00ff0e7b82 */ /* 0x000f700000000a00 */
[----:B------:R-:W5:Y:S01]  /*a800*/  LDC.64 R16, c[0x0][0x850] ;  /* 0x00021400ff107b82 */ /* 0x000f620000000a00 */
[----:B----4-:R-:W-:-:S07]  /*a810*/  VIADD R5, R0, 0xffffff80 ;  /* 0xffffff8000057836 */ /* 0x010fce0000000000 */
[----:B------:R-:W4:Y:S01]  /*a820*/  LDC R23, c[0x0][0x83c] ;  /* 0x00020f00ff177b82 */ /* 0x000f220000000800 */
[----:B-1----:R-:W-:Y:S01]  /*a830*/  IMAD R11, R27, -0x80, R18 ;  /* 0xffffff801b0b7824 */ /* 0x002fe200078e0212 */
[----:B------:R-:W-:-:S04]  /*a840*/  SHF.R.S32.HI R0, RZ, 0x1f, R5 ;  /* 0x0000001fff007819 */ /* 0x000fc80000011405 */
[----:B--2---:R-:W-:Y:S02]  /*a850*/  LEA.HI R8, R0, R5, RZ, 0x3 ;  /* 0x0000000500087211 */ /* 0x004fe400078f18ff */
[----:B------:R-:W1:Y:S02]  /*a860*/  LDC.64 R20, c[0x0][0x858] ;  /* 0x00021600ff147b82 */ /* 0x000e640000000a00 */
[----:B------:R-:W-:-:S04]  /*a870*/  LOP3.LUT R0, R8, 0x1ffffff8, RZ, 0xc0, !PT ;  /* 0x1ffffff808007812 */ /* 0x000fc800078ec0ff */
[----:B------:R-:W-:-:S05]  /*a880*/  IADD3 R0, R5, -R0, RZ ;  /* 0x8000000005007210 */ /* 0x000fca0007ffe0ff */
[----:B---3--:R-:W-:Y:S02]  /*a890*/  IMAD.SHL.U32 R6, R0, 0x8, RZ ;  /* 0x0000000800067824 */ /* 0x008fe400078e00ff */
[----:B-----5:R-:W-:-:S03]  /*a8a0*/  IMAD R0, R9, R2, RZ ;  /* 0x0000000209007224 */ /* 0x020fc600078e02ff */
[----:B------:R-:W-:Y:S01]  /*a8b0*/  SHF.R.S32.HI R7, RZ, 0x1f, R6 ;  /* 0x0000001fff077819 */ /* 0x000fe20000011406 */
[----:B------:R-:W-:Y:S02]  /*a8c0*/  IMAD R3, R3, UR43, R0 ;  /* 0x0000002b03037c24 */ /* 0x000fe4000f8e0200 */
[----:B------:R-:W-:Y:S01]  /*a8d0*/  IMAD.WIDE.U32 R4, R2, UR43, R6 ;  /* 0x0000002b02047c25 */ /* 0x000fe2000f8e0006 */
[----:B------:R-:W-:-:S03]  /*a8e0*/  SHF.R.S32.HI R2, RZ, 0x3, R8 ;  /* 0x00000003ff027819 */ /* 0x000fc60000011408 */
[----:B------:R-:W-:Y:S01]  /*a8f0*/  IMAD R8, R25, R14, RZ ;  /* 0x0000000e19087224 */ /* 0x000fe200078e02ff */
[----:B------:R-:W-:Y:S01]  /*a900*/  IADD3 R5, R5, R3, RZ ;  /* 0x0000000305057210 */ /* 0x000fe20007ffe0ff */
[C---:B------:R-:W-:Y:S01]  /*a910*/  VIADD R0, R2.reuse, 0x20 ;  /* 0x0000002002007836 */ /* 0x040fe20000000000 */
[CC--:B------:R-:W-:Y:S01]  /*a920*/  ISETP.GE.AND P2, PT, R2.reuse, R11.reuse, PT ;  /* 0x0000000b0200720c */ /* 0x0c0fe20003f46270 */
[----:B------:R-:W-:Y:S02]  /*a930*/  VIADD R3, R2, 0x60 ;  /* 0x0000006002037836 */ /* 0x000fe40000000000 */
[----:B------:R-:W-:Y:S01]  /*a940*/  IMAD R15, R15, UR44, R8 ;  /* 0x0000002c0f0f7c24 */ /* 0x000fe2000f8e0208 */
[-C--:B------:R-:W-:Y:S01]  /*a950*/  ISETP.GE.AND P3, PT, R0, R11.reuse, PT ;  /* 0x0000000b0000720c */ /* 0x080fe20003f66270 */
[----:B------:R-:W-:Y:S01]  /*a960*/  IMAD.WIDE.U32 R12, R14, UR44, R4 ;  /* 0x0000002c0e0c7c25 */ /* 0x000fe2000f8e0004 */
[----:B------:R-:W-:Y:S02]  /*a970*/  ISETP.GE.AND P1, PT, R3, R11, PT ;  /* 0x0000000b0300720c */ /* 0x000fe40003f26270 */
[----:B------:R-:W-:Y:S01]  /*a980*/  IADD3 R0, R2, 0x40, RZ ;  /* 0x0000004002007810 */ /* 0x000fe20007ffe0ff */
[----:B------:R-:W-:Y:S01]  /*a990*/  IMAD.IADD R5, R13, 0x1, R15 ;  /* 0x000000010d057824 */ /* 0x000fe200078e020f */
[----:B------:R-:W-:-:S02]  /*a9a0*/  SHF.R.S32.HI R3, RZ, 0x1f, R2 ;  /* 0x0000001fff037819 */ /* 0x000fc40000011402 */
[----:B------:R-:W-:Y:S01]  /*a9b0*/  ISETP.GE.AND P0, PT, R0, R11, PT ;  /* 0x0000000b0000720c */ /* 0x000fe20003f06270 */
[----:B------:R-:W-:Y:S01]  /*a9c0*/  IMAD R0, R9, R16, RZ ;  /* 0x0000001009007224 */ /* 0x000fe200078e02ff */
[CC--:B------:R-:W-:Y:S01]  /*a9d0*/  ISETP.GE.OR P6, PT, R6.reuse, R19.reuse, P2 ;  /* 0x000000130600720c */ /* 0x0c0fe200017c6670 */
[----:B------:R-:W-:Y:S01]  /*a9e0*/  IMAD.WIDE R10, R27, 0x80, R2 ;  /* 0x000000801b0a7825 */ /* 0x000fe200078e0202 */
[CC--:B------:R-:W-:Y:S01]  /*a9f0*/  ISETP.GE.OR P4, PT, R6.reuse, R19.reuse, P3 ;  /* 0x000000130600720c */ /* 0x0c0fe20001f86670 */
[----:B------:R-:W2:Y:S01]  /*aa00*/  LDC.64 R26, c[0x0][0x208] ;  /* 0x00008200ff1a7b82 */ /* 0x000ea20000000a00 */
[----:B------:R-:W-:Y:S01]  /*aa10*/  ISETP.GE.OR P5, PT, R6, R19, P0 ;  /* 0x000000130600720c */ /* 0x000fe200007a6670 */
[----:B------:R-:W-:Y:S02]  /*aa20*/  IMAD R17, R17, UR43, R0 ;  /* 0x0000002b11117c24 */ /* 0x000fe4000f8e0200 */
[----:B------:R-:W-:-:S06]  /*aa30*/  IMAD.WIDE.U32 R8, R16, UR43, R6 ;  /* 0x0000002b10087c25 */ /* 0x000fcc000f8e0006 */
[----:B-1--4-:R-:W-:Y:S05]  /*aa40*/  @P6 BRA `(.L_x_2479) ;  /* 0x0000000000306947 */ /* 0x012fea0003800000 */
[----:B------:R-:W-:Y:S01]  /*aa50*/  ULDC.64 UR4, c[0x0][0x818] ;  /* 0x0002060000047ab9 */ /* 0x000fe20000000a00 */
[----:B------:R-:W-:Y:S01]  /*aa60*/  MOV R4, R12 ;  /* 0x0000000c00047202 */ /* 0x000fe20000000f00 */
[----:B------:R-:W-:Y:S01]  /*aa70*/  IMAD R15, R11, UR4, RZ ;  /* 0x000000040b0f7c24 */ /* 0x000fe2000f8e02ff */
[----:B--2---:R-:W-:Y:S02]  /*aa80*/  R2UR UR6, R26 ;  /* 0x000000001a0672ca */ /* 0x004fe400000e0000 */
        /* <DEDUP_REMOVED lines=8> */
.L_x_2479:
[----:B------:R-:W-:Y:S05]  /*ab10*/  BSYNC B0 ;  /* 0x0000000000007941 */ /* 0x000fea0003800000 */
.L_x_2478:
[----:B------:R-:W-:Y:S01]  /*ab20*/  IMAD.IADD R9, R9, 0x1, R17 ;  /* 0x0000000109097824 */ /* 0x000fe200078e0211 */
[----:B------:R-:W-:Y:S01]  /*ab30*/  BSSY B0, `(.L_x_2480) ;  /* 0x0000019000007945 */ /* 0x000fe20003800000 */
[----:B------:R-:W-:Y:S01]  /*ab40*/  IMAD R0, R25, R20, RZ ;  /* 0x0000001419007224 */ /* 0x000fe200078e02ff */
[----:B------:R-:W-:Y:S01]  /*ab50*/  ISETP.GE.OR P6, PT, R6, R19, P1 ;  /* 0x000000130600720c */ /* 0x000fe20000fc6670 */
[----:B------:R-:W-:Y:S01]  /*ab60*/  IMAD.WIDE.U32 R8, R20, UR44, R8 ;  /* 0x0000002c14087c25 */ /* 0x000fe2000f8e0008 */
[CC--:B------:R-:W-:Y:S02]  /*ab70*/  ISETP.GE.OR P2, PT, R6.reuse, R23.reuse, P2 ;  /* 0x000000170600720c */ /* 0x0c0fe40001746670 */
[CC--:B------:R-:W-:Y:S01]  /*ab80*/  ISETP.GE.OR P3, PT, R6.reuse, R23.reuse, P3 ;  /* 0x000000170600720c */ /* 0x0c0fe20001f66670 */
[----:B-1----:R-:W-:Y:S01]  /*ab90*/  IMAD R15, R21, UR44, R0 ;  /* 0x0000002c150f7c24 */ /* 0x002fe2000f8e0200 */
[CC--:B------:R-:W-:Y:S02]  /*aba0*/  ISETP.GE.OR P0, PT, R6.reuse, R23.reuse, P0 ;  /* 0x000000170600720c */ /* 0x0c0fe40000706670 */
[----:B------:R-:W-:Y:S01]  /*abb0*/  ISETP.GE.OR P1, PT, R6, R23, P1 ;  /* 0x000000170600720c */ /* 0x000fe20000f26670 */
[----:B------:R-:W-:-:S12]  /*abc0*/  @P4 BRA `(.L_x_2481) ;  /* 0x00000000003c4947 */ /* 0x000fd80003800000 */
[----:B------:R-:W-:Y:S01]  /*abd0*/  IADD3 R7, P4, R10, 0x20, RZ ;  /* 0x000000200a077810 */ /* 0x000fe20007f9e0ff */
[----:B------:R-:W-:Y:S01]  /*abe0*/  ULDC.64 UR4, c[0x0][0x818] ;  /* 0x0002060000047ab9 */ /* 0x000fe20000000a00 */
[----:B------:R-:W-:Y:S01]  /*abf0*/  IMAD.MOV.U32 R2, RZ, RZ, R12 ;  /* 0x000000ffff027224 */ /* 0x000fe200078e000c */
[----:B--2---:R-:W-:Y:S01]  /*ac00*/  R2UR UR6, R26 ;  /* 0x000000001a0672ca */ /* 0x004fe200000e0000 */
[----:B------:R-:W-:Y:S01]  /*ac10*/  IMAD.MOV.U32 R3, RZ, RZ, R5 ;  /* 0x000000ffff037224 */ /* 0x000fe200078e0005 */
[----:B------:R-:W-:Y:S02]  /*ac20*/  IADD3.X R0, RZ, R11, RZ, P4, !PT ;  /* 0x0000000bff007210 */ /* 0x000fe400027fe4ff */
        /* <DEDUP_REMOVED lines=9> */
.L_x_2481:
[----:B------:R-:W-:Y:S05]  /*acc0*/  BSYNC B0 ;  /* 0x0000000000007941 */ /* 0x000fea0003800000 */
.L_x_2480:
[----:B------:R-:W-:Y:S04]  /*acd0*/  BSSY B0, `(.L_x_2482) ;  /* 0x0000011000007945 */ /* 0x000fe80003800000 */
[----:B------:R-:W-:Y:S05]  /*ace0*/  @P5 BRA `(.L_x_2483) ;  /* 0x00000000003c5947 */ /* 0x000fea0003800000 */
[----:B-1----:R-:W-:Y:S01]  /*acf0*/  IADD3 R7, P4, R10, 0x40, RZ ;  /* 0x000000400a077810 */ /* 0x002fe20007f9e0ff */
[----:B------:R-:W-:Y:S01]  /*ad00*/  ULDC.64 UR4, c[0x0][0x818] ;  /* 0x0002060000047ab9 */ /* 0x000fe20000000a00 */
[----:B------:R-:W-:Y:S01]  /*ad10*/  MOV R3, R5 ;  /* 0x0000000500037202 */ /* 0x000fe20000000f00 */
[----:B------:R-:W-:Y:S01]  /*ad20*/  IMAD.MOV.U32 R2, RZ, RZ, R12 ;  /* 0x000000ffff027224 */ /* 0x000fe200078e000c */
[----:B--2---:R-:W-:Y:S01]  /*ad30*/  R2UR UR6, R26 ;  /* 0x000000001a0672ca */ /* 0x004fe200000e0000 */
[----:B------:R-:W-:Y:S01]  /*ad40*/  IMAD.X R0, RZ, RZ, R11, P4 ;  /* 0x000000ffff007224 */ /* 0x000fe200020e060b */
[----:B------:R-:W-:Y:S01]  /*ad50*/  R2UR UR7, R27 ;  /* 0x000000001b0772ca */ /* 0x000fe200000e0000 */
        /* <DEDUP_REMOVED lines=8> */
.L_x_2483:
[----:B------:R-:W-:Y:S05]  /*ade0*/  BSYNC B0 ;  /* 0x0000000000007941 */ /* 0x000fea0003800000 */
.L_x_2482:
[----:B------:R-:W-:Y:S04]  /*adf0*/  BSSY B0, `(.L_x_2484) ;  /* 0x0000011000007945 */ /* 0x000fe80003800000 */
[----:B------:R-:W-:Y:S05]  /*ae00*/  @P6 BRA `(.L_x_2485) ;  /* 0x00000000003c6947 */ /* 0x000fea0003800000 */
[----:B-1-3--:R-:W-:Y:S01]  /*ae10*/  IADD3 R7, P4, R10, 0x60, RZ ;  /* 0x000000600a077810 */ /* 0x00afe20007f9e0ff */
        /* <DEDUP_REMOVED lines=14> */
.L_x_2485:
[----:B------:R-:W-:Y:S05]  /*af00*/  BSYNC B0 ;  /* 0x0000000000007941 */ /* 0x000fea0003800000 */
.L_x_2484:
[----:B------:R-:W-:Y:S01]  /*af10*/  BSSY B0, `(.L_x_2486) ;  /* 0x000000f000007945 */ /* 0x000fe20003800000 */
[----:B----4-:R-:W-:-:S03]  /*af20*/  IADD3 R5, R9, R15, RZ ;  /* 0x0000000f09057210 */ /* 0x010fc60007ffe0ff */
[----:B------:R-:W-:Y:S05]  /*af30*/  @P2 BRA `(.L_x_2487) ;  /* 0x0000000000302947 */ /* 0x000fea0003800000 */
[----:B------:R-:W-:Y:S01]  /*af40*/  ULDC.64 UR4, c[0x0][0x848] ;  /* 0x0002120000047ab9 */ /* 0x000fe20000000a00 */
[----:B------:R-:W-:Y:S01]  /*af50*/  IMAD.MOV.U32 R4, RZ, RZ, R8 ;  /* 0x000000ffff047224 */ /* 0x000fe200078e0008 */
[----:B--2---:R-:W-:Y:S01]  /*af60*/  R2UR UR6, R26 ;  /* 0x000000001a0672ca */ /* 0x004fe200000e0000 */
[----:B-1-3--:R-:W-:Y:S01]  /*af70*/  IMAD R7, R11, UR4, RZ ;  /* 0x000000040b077c24 */ /* 0x00afe2000f8e02ff */
        /* <DEDUP_REMOVED lines=8> */
.L_x_2487:
[----:B------:R-:W-:Y:S05]  /*b000*/  BSYNC B0 ;  /* 0x0000000000007941 */ /* 0x000fea0003800000 */
.L_x_2486:
[----:B------:R-:W-:Y:S04]  /*b010*/  BSSY B0, `(.L_x_2488) ;  /* 0x0000011000007945 */ /* 0x000fe80003800000 */
[----:B------:R-:W-:Y:S05]  /*b020*/  @P3 BRA `(.L_x_2489) ;  /* 0x00000000003c3947 */ /* 0x000fea0003800000 */
[----:B-1-34-:R-:W-:Y:S01]  /*b030*/  IADD3 R7, P2, R10, 0x20, RZ ;  /* 0x000000200a077810 */ /* 0x01afe20007f5e0ff */
        /* <DEDUP_REMOVED lines=14> */
.L_x_2489:
[----:B------:R-:W-:Y:S05]  /*b120*/  BSYNC B0 ;  /* 0x0000000000007941 */ /* 0x000fea0003800000 */
.L_x_2488:
[----:B------:R-:W-:Y:S04]  /*b130*/  BSSY B0, `(.L_x_2490) ;  /* 0x0000011000007945 */ /* 0x000fe80003800000 */
[----:B------:R-:W-:Y:S05]  /*b140*/  @P0 BRA `(.L_x_2491) ;  /* 0x00000000003c0947 */ /* 0x000fea0003800000 */
[----:B-1-34-:R-:W-:Y:S01]  /*b150*/  IADD3 R7, P0, R10, 0x40, RZ ;  /* 0x000000400a077810 */ /* 0x01afe20007f1e0ff */
        /* <DEDUP_REMOVED lines=14> */
.L_x_2491:
[----:B------:R-:W-:Y:S05]  /*b240*/  BSYNC B0 ;  /* 0x0000000000007941 */ /* 0x000fea0003800000 */
.L_x_2490:
        /* <DEDUP_REMOVED lines=17> */
.L_x_2434:
        /* <DEDUP_REMOVED lines=8> */
[----:B------:R-:W1:Y:S01]  /*b3e0*/  S2UR UR7, SR_CTAID.X ;  /* 0x00000000000779c3 */ /* 0x000e620000002500 */
[----:B------:R-:W-:Y:S02]  /*b3f0*/  ULDC UR8, c[0x0][0xb50] ;  /* 0x0002d40000087ab9 */ /* 0x000fe40000000800 */
[----:B------:R-:W-:-:S05]  /*b400*/  UISETP.NE.AND UP0, UPT, UR8, 0x1, UPT ;  /* 0x000000010800788c */ /* 0x000fca000bf05270 */
[----:B------:R-:W2:Y:S06]  /*b410*/  LDC R0, c[0x0][0xb68] ;  /* 0x0002da00ff007b82 */ /* 0x000eac0000000800 */
[----:B------:R-:W-:Y:S01]  /*b420*/  @UP0 ULDC UR4, c[0x0][0xb54] ;  /* 0x0002d50000040ab9 */ /* 0x000fe20000000800 */
[----:B------:R-:W-:Y:S01]  /*b430*/  @UP0 ULDC UR9, c[0x0][0xb58] ;  /* 0x0002d60000090ab9 */ /* 0x000fe20000000800 */
[----:B-1----:R-:W-:Y:S02]  /*b440*/  UIMAD.WIDE.U32 UR4, UR7, UR4, URZ ;  /* 0x00000004070472a5 */ /* 0x002fe4000f8e003f */
[----:B------:R-:W-:-:S02]  /*b450*/  UMOV UR6, UR7 ;  /* 0x0000000700067c82 */ /* 0x000fc40008000000 */
[----:B------:R-:W-:-:S04]  /*b460*/  @UP0 USHF.R.U32.HI UR6, URZ, UR9, UR5 ;  /* 0x000000093f060299 */ /* 0x000fc80008011605 */
[----:B------:R-:W-:Y:S02]  /*b470*/  UIADD3 UR4, -UR6, URZ, URZ ;  /* 0x0000003f06047290 */ /* 0x000fe4000fffe13f */
[----:B--2---:R-:W-:Y:S02]  /*b480*/  ISETP.LE.AND P0, PT, R0, UR6, PT ;  /* 0x0000000600007c0c */ /* 0x004fe4000bf03270 */
[----:B------:R-:W-:-:S11]  /*b490*/  UIMAD UR8, UR8, UR4, UR7 ;  /* 0x00000004080872a4 */ /* 0x000fd6000f8e0207 */
[----:B------:R-:W-:Y:S05]  /*b4a0*/  @!P0 BRA `(.L_x_2493) ;  /* 0x0000000000208947 */ /* 0x000fea0003800000 */
        /* <DEDUP_REMOVED lines=8> */
.L_x_2493:
[----:B------:R-:W-:Y:S01]  /*b530*/  ULDC UR9, c[0x0][0xb44] ;  /* 0x0002d10000097ab9 */ /* 0x000fe20000000800 */
[----:B------:R-:W-:Y:S01]  /*b540*/  UMOV UR7, UR8 ;  /* 0x0000000800077c82 */ /* 0x000fe20008000000 */
[----:B------:R-:W-:-:S11]  /*b550*/  UISETP.NE.AND UP0, UPT, UR9, 0x1, UPT ;  /* 0x000000010900788c */ /* 0x000fd6000bf05270 */
[----:B------:R-:W-:Y:S02]  /*b560*/  @UP0 ULDC.64 UR10, c[0x0][0xb48] ;  /* 0x0002d200000a0ab9 */ /* 0x000fe40000000a00 */
[----:B------:R-:W-:-:S04]  /*b570*/  UIMAD.WIDE.U32 UR4, UR8, UR10, URZ ;  /* 0x0000000a080472a5 */ /* 0x000fc8000f8e003f */
[----:B------:R-:W-:-:S04]  /*b580*/  @UP0 USHF.R.U32.HI UR7, URZ, UR11, UR5 ;  /* 0x0000000b3f070299 */ /* 0x000fc80008011605 */
[----:B------:R-:W-:-:S12]  /*b590*/  UIMAD UR4, UR7, UR9, URZ ;  /* 0x00000009070472a4 */ /* 0x000fd8000f8e023f */
.L_x_2494:
        /* <DEDUP_REMOVED lines=17> */
[----:B------:R-:W-:Y:S01]  /*b6b0*/  ULDC UR6, c[0x0][0x74c] ;  /* 0x0001d30000067ab9 */ /* 0x000fe20000000800 */
[----:B------:R-:W-:Y:S02]  /*b6c0*/  UIADD3 UR4, UR4, 0x5f, URZ ;  /* 0x0000005f04047890 */ /* 0x000fe4000fffe03f */
[----:B------:R-:W-:Y:S02]  /*b6d0*/  UIADD3 UR7, -UR6, UR7, -UR5 ;  /* 0x0000000706077290 */ /* 0x000fe4000fffe905 */
[----:B------:R-:W-:Y:S02]  /*b6e0*/  UIMAD.WIDE UR4, UR4, 0x2aaaaaab, URZ ;  /* 0x2aaaaaab040478a5 */ /* 0x000fe4000f8e023f */
[----:B------:R-:W-:-:S02]  /*b6f0*/  UIMAD.WIDE UR6, UR7, 0x2aaaaaab, URZ ;  /* 0x2aaaaaab070678a5 */ /* 0x000fc4000f8e023f */
[----:B------:R-:W-:Y:S02]  /*b700*/  USHF.R.U32.HI UR4, URZ, 0x1f, UR5 ;  /* 0x0000001f3f047899 */ /* 0x000fe40008011605 */
[----:B------:R-:W-:Y:S02]  /*b710*/  USHF.R.U32.HI UR6, URZ, 0x1f, UR7 ;  /* 0x0000001f3f067899 */ /* 0x000fe40008011607 */
[----:B------:R-:W-:Y:S02]  /*b720*/  ULEA.HI.SX32 UR5, UR5, UR4, 0x1c ;  /* 0x0000000405057291 */ /* 0x000fe4000f8fe23f */
[----:B------:R-:W-:-:S04]  /*b730*/  ULEA.HI.SX32 UR6, UR7, UR6, 0x1c ;  /* 0x0000000607067291 */ /* 0x000fc8000f8fe23f */
[----:B------:R-:W-:-:S04]  /*b740*/  UISETP.LT.AND UP0, UPT, URZ, UR6, UPT ;  /* 0x000000063f00728c */ /* 0x000fc8000bf01270 */
[----:B------:R-:W-:-:S04]  /*b750*/  USEL UR8, URZ, UR6, !UP0 ;  /* 0x000000063f087287 */ /* 0x000fc8000c000000 */
[----:B------:R-:W-:-:S06]  /*b760*/  UISETP.GT.AND UP0, UPT, UR5, UR8, UPT ;  /* 0x000000080500728c */ /* 0x000fcc000bf04270 */
[----:B------:R-:W-:-:S13]  /*b770*/  PLOP3.LUT P0, PT, PT, PT, UP0, 0x80, 0x0 ;  /* 0x000000000000781c */ /* 0x000fda0003f0f008 */
[----:B------:R-:W-:Y:S05]  /*b780*/  @!P0 BRA `(.L_x_2438) ;  /* 0x0000002800608947 */ /* 0x000fea0003800000 */
[----:B------:R-:W-:Y:S01]  /*b790*/  USHF.R.S32.HI UR4, URZ, 0x1f, UR11 ;  /* 0x0000001f3f047899 */ /* 0x000fe2000801140b */
[----:B------:R-:W-:Y:S01]  /*b7a0*/  ULDC.64 UR12, c[0x0][0x2d8] ;  /* 0x0000b600000c7ab9 */ /* 0x000fe20000000a00 */
[----:B------:R-:W-:Y:S02]  /*b7b0*/  ELECT P0, URZ, PT ;  /* 0x00000000003f782f */ /* 0x000fe40003800000 */
[----:B------:R-:W-:Y:S02]  /*b7c0*/  UIMAD UR9, UR4, UR12, URZ ;  /* 0x0000000c040972a4 */ /* 0x000fe4000f8e023f */
[----:B------:R-:W-:Y:S02]  /*b7d0*/  UIADD3 UR4, UR5, -UR8, URZ ;  /* 0x8000000805047290 */ /* 0x000fe4000fffe03f */
[----:B------:R-:W-:Y:S02]  /*b7e0*/  UIMAD.WIDE.U32 UR6, UR11, UR12, URZ ;  /* 0x0000000c0b0672a5 */ /* 0x000fe4000f8e003f */
[----:B------:R-:W-:-:S02]  /*b7f0*/  ULOP3.LUT UR4, UR4, 0x1, URZ, 0xc0, !UPT ;  /* 0x0000000104047892 */ /* 0x000fc4000f8ec03f */
[----:B------:R-:W-:Y:S02]  /*b800*/  UIMAD UR9, UR11, UR13, UR9 ;  /* 0x0000000d0b0972a4 */ /* 0x000fe4000f8e0209 */
[----:B------:R-:W-:Y:S02]  /*b810*/  UISETP.NE.U32.AND UP0, UPT, UR4, 0x1, UPT ;  /* 0x000000010400788c */ /* 0x000fe4000bf05070 */
[----:B------:R-:W-:Y:S01]  /*b820*/  USHF.R.S32.HI UR11, URZ, 0x1f, UR10 ;  /* 0x0000001f3f0b7899 */ /* 0x000fe2000801140a */
[----:B------:R-:W-:Y:S01]  /*b830*/  ULDC.64 UR12, c[0x0][0x2e0] ;  /* 0x0000b800000c7ab9 */ /* 0x000fe20000000a00 */
[----:B------:R-:W-:Y:S02]  /*b840*/  UIADD3 UR7, UR7, UR9, URZ ;  /* 0x0000000907077290 */ /* 0x000fe4000fffe03f */
[----:B------:R-:W-:Y:S01]  /*b850*/  PLOP3.LUT P1, PT, PT, PT, UP0, 0x80, 0x0 ;  /* 0x000000000000781c */ /* 0x000fe20003f2f008 */
[----:B------:R-:W-:Y:S02]  /*b860*/  UIMAD UR9, UR11, UR12, URZ ;  /* 0x0000000c0b0972a4 */ /* 0x000fe4000f8e023f */
[----:B------:R-:W-:-:S02]  /*b870*/  UIMAD.WIDE.U32 UR6, UR10, UR12, UR6 ;  /* 0x0000000c0a0672a5 */ /* 0x000fc4000f8e0006 */
[----:B------:R-:W-:-:S04]  /*b880*/  UIMAD UR9, UR10, UR13, UR9 ;  /* 0x0000000d0a0972a4 */ /* 0x000fc8000f8e0209 */
[----:B------:R-:W-:-:S04]  /*b890*/  UIADD3 UR23, UR7, UR9, URZ ;  /* 0x0000000907177290 */ /* 0x000fc8000fffe03f */
[----:B------:R-:W-:Y:S08]  /*b8a0*/  @P1 BRA `(.L_x_2495) ;  /* 0x0000000000bc1947 */ /* 0x000ff00003800000 */
[----:B------:R-:W-:Y:S01]  /*b8b0*/  UIMAD UR15, UR8, 0x1800, URZ ;  /* 0x00001800080f78a4 */ /* 0x000fe2000f8e023f */
        /* <DEDUP_REMOVED lines=9> */
[----:B------:R-:W-:Y:S01]  /*b950*/  UMOV UR16, 0x0 ;  /* 0x0000000000107882 */ /* 0x000fe20000000000 */
[----:B------:R-:W-:Y:S02]  /*b960*/  UMOV UR17, 0x14f00000 ;  /* 0x14f0000000117882 */ /* 0x000fe40000000000 */
[----:B------:R-:W-:-:S02]  /*b970*/  ULEA.HI.X UR11, UR13, UR11, UR14, 0x2, UP0 ;  /* 0x0000000b0d0b7291 */ /* 0x000fc400080f140e */
[----:B-1----:R-:W-:-:S03]  /*b980*/  ULEA UR4, UR12, UR4, 0x18 ;  /* 0x000000040c047291 */ /* 0x002fc6000f8ec03f */
[----:B------:R-:W-:Y:S01]  /*b990*/  UMOV UR12, 0x300 ;  /* 0x00000300000c7882 */ /* 0x000fe20000000000 */
[----:B------:R-:W-:-:S09]  /*b9a0*/  UIADD3 UR4, UR4, 0x8000, URZ ;  /* 0x0000800004047890 */ /* 0x000fd2000fffe03f */
[----:B------:R1:W-:Y:S02]  /*b9b0*/  UBLKRED.G.S.ADD.F32.RN [UR10], [UR4], UR12, desc[UR16] ;  /* 0x0000100a040073bb */ /* 0x0003e400080a140c */
[----:B-1----:R0:W-:Y:S02]  /*b9c0*/  UTMACMDFLUSH ;  /* 0x00000000000079b7 */ /* 0x0021e40000000000 */
.L_x_2497:
[----:B------:R-:W-:Y:S05]  /*b9d0*/  BSYNC B0 ;  /* 0x0000000000007941 */ /* 0x000fea0003800000 */
.L_x_2496:
        /* <DEDUP_REMOVED lines=9> */
[----:B------:R-:W-:Y:S02]  /*ba70*/  UMOV UR17, 0x14f00000 ;  /* 0x14f0000000117882 */ /* 0x000fe40000000000 */
[----:B------:R-:W-:Y:S02]  /*ba80*/  ULEA.HI.X.SX32 UR4, UR4, UR23, 0x1, UP0 ;  /* 0x0000001704047291 */ /* 0x000fe400080f0e3f */
[----:B------:R-:W-:-:S04]  /*ba90*/  ULEA UR10, UP0, UR14, UR10, 0x2 ;  /* 0x0000000a0e0a7291 */ /* 0x000fc8000f80103f */
[----:B------:R-:W-:-:S03]  /*baa0*/  ULEA.HI.X UR11, UR14, UR11, UR4, 0x2, UP0 ;  /* 0x0000000b0e0b7291 */ /* 0x000fc600080f1404 */
[----:B------:R-:W-:Y:S01]  /*bab0*/  UMOV UR4, 0x300 ;  /* 0x0000030000047882 */ /* 0x000fe20000000000 */
[----:B-1----:R-:W-:-:S04]  /*bac0*/  ULEA UR12, UR13, UR12, 0x18 ;  /* 0x0000000c0d0c7291 */ /* 0x002fc8000f8ec03f */
[----:B------:R-:W-:-:S09]  /*bad0*/  UIADD3 UR12, UR12, 0xb000, URZ ;  /* 0x0000b0000c0c7890 */ /* 0x000fd2000fffe03f */
[----:B------:R1:W-:Y:S01]  /*bae0*/  UBLKRED.G.S.ADD.F32.RN [UR10], [UR12], UR4, desc[UR16] ;  /* 0x0000100a0c0073bb */ /* 0x0003e200080a1404 */
[----:B------:R0:W-:Y:S01]  /*baf0*/  UTMACMDFLUSH ;  /* 0x00000000000079b7 */ /* 0x0001e20000000000 */
[----:B-1----:R-:W-:-:S04]  /*bb00*/  DEPBAR.LE SB0, 0x1 ;  /* 0x000080400000791a */ /* 0x002fc80000000000 */
.L_x_2499:
[----:B------:R-:W-:Y:S05]  /*bb10*/  BSYNC B0 ;  /* 0x0000000000007941 */ /* 0x000fea0003800000 */
.L_x_2498:
[----:B------:R-:W-:Y:S06]  /*bb20*/  BAR.ARV 0xa, 0xa0 ;  /* 0x0282800000007b1d */ /* 0x000fec0000002000 */
[----:B------:R-:W-:Y:S04]  /*bb30*/  BSSY B0, `(.L_x_2500) ;  /* 0x0000003000007945 */ /* 0x000fe80003800000 */
[----:B------:R-:W-:Y:S05]  /*bb40*/  @!P0 BRA `(.L_x_2501) ;  /* 0x0000000000048947 */ /* 0x000fea0003800000 */
[----:B------:R-:W-:-:S04]  /*bb50*/  DEPBAR.LE SB0, 0x0 ;  /* 0x000080000000791a */ /* 0x000fc80000000000 */
.L_x_2501:
[----:B------:R-:W-:Y:S05]  /*bb60*/  BSYNC B0 ;  /* 0x0000000000007941 */ /* 0x000fea0003800000 */
.L_x_2500:
[----:B------:R-:W-:Y:S06]  /*bb70*/  BAR.ARV 0xb, 0xa0 ;  /* 0x02c2800000007b1d */ /* 0x000fec0000002000 */
[----:B------:R-:W-:Y:S01]  /*bb80*/  UIADD3 UR12, UR8, 0x1, URZ ;  /* 0x00000001080c7890 */ /* 0x000fe2000fffe03f */
[----:B------:R-:W-:Y:S11]  /*bb90*/  BRA `(.L_x_2502) ;  /* 0x0000000000047947 */ /* 0x000ff60003800000 */
.L_x_2495:
[----:B------:R-:W-:-:S05]  /*bba0*/  UMOV UR12, UR8 ;  /* 0x00000008000c7c82 */ /* 0x000fca0008000000 */
.L_x_2502:
[----:B------:R-:W-:-:S04]  /*bbb0*/  UIADD3 UR4, UR8, 0x1, URZ ;  /* 0x0000000108047890 */ /* 0x000fc8000fffe03f */
[----:B------:R-:W-:-:S06]  /*bbc0*/  UISETP.NE.AND UP0, UPT, UR5, UR4, UPT ;  /* 0x000000040500728c */ /* 0x000fcc000bf05270 */
[----:B------:R-:W-:-:S13]  /*bbd0*/  PLOP3.LUT P1, PT, PT, PT, UP0, 0x80, 0x0 ;  /* 0x000000000000781c */ /* 0x000fda0003f2f008 */
[----:B------:R-:W-:Y:S05]  /*bbe0*/  @!P1 BRA `(.L_x_2438) ;  /* 0x0000002400489947 */ /* 0x000fea0003800000 */
[----:B------:R-:W-:Y:S01]  /*bbf0*/  ULDC.64 UR10, c[0x0][0x2c0] ;  /* 0x0000b000000a7ab9 */ /* 0x000fe20000000a00 */
[----:B------:R-:W-:Y:S02]  /*bc00*/  UIADD3 UR19, UR9, UR7, URZ ;  /* 0x0000000709137290 */ /* 0x000fe4000fffe03f */
[----:B------:R-:W-:Y:S02]  /*bc10*/  ULEA UR18, UP0, UR6, UR10, 0x2 ;  /* 0x0000000a06127291 */ /* 0x000fe4000f80103f */
[----:B------:R-:W-:Y:S02]  /*bc20*/  UIMAD UR13, UR12, 0x1800, URZ ;  /* 0x000018000c0d78a4 */ /* 0x000fe4000f8e023f */
[----:B------:R-:W-:Y:S02]  /*bc30*/  ULEA.HI.X UR19, UR6, UR11, UR19, 0x2, UP0 ;  /* 0x0000000b06137291 */ /* 0x000fe400080f1413 */
[----:B------:R-:W-:Y:S02]  /*bc40*/  UIADD3 UR14, UP0, UR18, 0x3000, URZ ;  /* 0x00003000120e7890 */ /* 0x000fe4000ff1e03f */
[----:B------:R-:W-:-:S02]  /*bc50*/  UIADD3 UR16, UP1, UR18, 0x6000, URZ ;  /* 0x0000600012107890 */ /* 0x000fc4000ff3e03f */
[----:B------:R-:W-:Y:S02]  /*bc60*/  UIADD3 UR18, UP2, UR18, 0x9000, URZ ;  /* 0x0000900012127890 */ /* 0x000fe4000ff5e03f */
[----:B------:R-:W-:Y:S02]  /*bc70*/  UIADD3.X UR15, URZ, UR19, URZ, UP0, !UPT ;  /* 0x000000133f0f7290 */ /* 0x000fe400087fe43f */
[----:B------:R-:W-:Y:S02]  /*bc80*/  UIADD3.X UR17, URZ, UR19, URZ, UP1, !UPT ;  /* 0x000000133f117290 */ /* 0x000fe40008ffe43f */
[----:B------:R-:W-:Y:S01]  /*bc90*/  UIADD3.X UR19, URZ, UR19, URZ, UP2, !UPT ;  /* 0x000000133f137290 */ /* 0x000fe200097fe43f */
[----:B------:R-:W-:Y:S01]  /*bca0*/  UMOV UR4, URZ ;  /* 0x0000003f00047c82 */ /* 0x000fe20008000000 */
[----:B------:R-:W-:Y:S01]  /*bcb0*/  ULDC.64 UR24, c[0x0][0x2c0] ;  /* 0x0000b00000187ab9 */ /* 0x000fe20000000a00 */
[----:B------:R-:W-:-:S09]  /*bcc0*/  UMOV UR20, UR13 ;  /* 0x0000000d00147c82 */ /* 0x000fd20008000000 */
.L_x_2515:
        /* <DEDUP_REMOVED lines=20> */
.L_x_2504:
[----:B------:R-:W-:Y:S05]  /*be10*/  BSYNC B0 ;  /* 0x0000000000007941 */ /* 0x000fea0003800000 */
.L_x_2503:
        /* <DEDUP_REMOVED lines=13> */
.L_x_2506:
[----:B------:R-:W-:Y:S05]  /*bef0*/  BSYNC B0 ;  /* 0x0000000000007941 */ /* 0x000fea0003800000 */
.L_x_2505:
[----:B------:R-:W-:Y:S06]  /*bf00*/  BAR.ARV 0xa, 0xa0 ;  /* 0x0282800000007b1d */ /* 0x000fec0000002000 */
[----:B------:R-:W-:Y:S04]  /*bf10*/  BSSY B0, `(.L_x_2507) ;  /* 0x0000003000007945 */ /* 0x000fe80003800000 */
[----:B------:R-:W-:Y:S05]  /*bf20*/  @!P0 BRA `(.L_x_2508) ;  /* 0x0000000000048947 */ /* 0x000fea0003800000 */
[----:B------:R-:W-:-:S04]  /*bf30*/  DEPBAR.LE SB0, 0x0 ;  /* 0x000080000000791a */ /* 0x000fc80000000000 */
.L_x_2508:
[----:B------:R-:W-:Y:S05]  /*bf40*/  BSYNC B0 ;  /* 0x0000000000007941 */ /* 0x000fea0003800000 */
.L_x_2507:
        /* <DEDUP_REMOVED lines=13> */
.L_x_2510:
[----:B------:R-:W-:Y:S05]  /*c020*/  BSYNC B0 ;  /* 0x0000000000007941 */ /* 0x000fea0003800000 */
.L_x_2509:
        /* <DEDUP_REMOVED lines=13> */
.L_x_2512:
[----:B------:R-:W-:Y:S05]  /*c100*/  BSYNC B0 ;  /* 0x0000000000007941 */ /* 0x000fea0003800000 */
.L_x_2511:
[----:B------:R-:W-:Y:S01]  /*c110*/  UIADD3 UR12, UR12, 0x2, URZ ;  /* 0x000000020c0c7890 */ /* 0x000fe2000fffe03f */
[----:B------:R-:W-:Y:S06]  /*c120*/  BAR.ARV 0xa, 0xa0 ;  /* 0x0282800000007b1d */ /* 0x000fec0000002000 */
[----:B------:R-:W-:Y:S01]  /*c130*/  UISETP.GE.AND UP0, UPT, UR12, UR5, UPT ;  /* 0x000000050c00728c */ /* 0x000fe2000bf06270 */
[----:B------:R-:W-:Y:S04]  /*c140*/  BSSY B0, `(.L_x_2513) ;  /* 0x0000003000007945 */ /* 0x000fe80003800000 */
[----:B------:R-:W-:Y:S06]  /*c150*/  @!P0 BRA `(.L_x_2514) ;  /* 0x0000000000048947 */ /* 0x000fec0003800000 */
[----:B------:R-:W-:-:S04]  /*c160*/  DEPBAR.LE SB0, 0x0 ;  /* 0x000080000000791a */ /* 0x000fc80000000000 */
.L_x_2514:
[----:B------:R-:W-:Y:S05]  /*c170*/  BSYNC B0 ;  /* 0x0000000000007941 */ /* 0x000fea0003800000 */
.L_x_2513:
[----:B------:R-:W-:Y:S06]  /*c180*/  BAR.ARV 0xb, 0xa0 ;  /* 0x02c2800000007b1d */ /* 0x000fec0000002000 */
[----:B------:R-:W-:Y:S01]  /*c190*/  PLOP3.LUT P1, PT, PT, PT, UP0, 0x80, 0x0 ;  /* 0x000000000000781c */ /* 0x000fe20003f2f008 */
[----:B------:R-:W-:Y:S02]  /*c1a0*/  UIADD3 UR20, UR20, 0x3000, URZ ;  /* 0x0000300014147890 */ /* 0x000fe4000fffe03f */
[----:B------:R-:W-:-:S10]  /*c1b0*/  UIADD3 UR4, UR4, 0x3000, URZ ;  /* 0x0000300004047890 */ /* 0x000fd4000fffe03f */
[----:B------:R-:W-:Y:S05]  /*c1c0*/  @!P1 BRA `(.L_x_2515) ;  /* 0xfffffff800c09947 */ /* 0x000fea000383ffff */
[----:B------:R-:W-:Y:S05]  /*c1d0*/  BRA `(.L_x_2438) ;  /* 0x0000001c00cc7947 */ /* 0x000fea0003800000 */
.L_x_2492:
        /* <DEDUP_REMOVED lines=21> */
.L_x_2516:
[----:B------:R-:W-:Y:S01]  /*c330*/  ULDC UR8, c[0x0][0xb44] ;  /* 0x0002d10000087ab9 */ /* 0x000fe20000000800 */
[----:B------:R-:W-:Y:S01]  /*c340*/  UMOV UR11, UR7 ;  /* 0x00000007000b7c82 */ /* 0x000fe20008000000 */
[----:B------:R-:W-:-:S11]  /*c350*/  UISETP.NE.AND UP0, UPT, UR8, 0x1, UPT ;  /* 0x000000010800788c */ /* 0x000fd6000bf05270 */
[----:B------:R-:W-:Y:S02]  /*c360*/  @UP0 ULDC.64 UR12, c[0x0][0xb48] ;  /* 0x0002d200000c0ab9 */ /* 0x000fe40000000a00 */
[----:B------:R-:W-:-:S04]  /*c370*/  UIMAD.WIDE.U32 UR4, UR7, UR12, URZ ;  /* 0x0000000c070472a5 */ /* 0x000fc8000f8e003f */
[----:B------:R-:W-:-:S04]  /*c380*/  @UP0 USHF.R.U32.HI UR11, URZ, UR13, UR5 ;  /* 0x0000000d3f0b0299 */ /* 0x000fc80008011605 */
[----:B------:R-:W-:-:S12]  /*c390*/  UIMAD UR4, UR11, UR8, URZ ;  /* 0x000000080b0472a4 */ /* 0x000fd8000f8e023f */
.L_x_2517:
[----:B------:R-:W-:Y:S01]  /*c3a0*/  ULDC UR8, c[0x0][0xb38] ;  /* 0x0002ce0000087ab9 */ /* 0x000fe20000000800 */
[----:B------:R-:W-:Y:S01]  /*c3b0*/  UIADD3 UR4, UR7, -UR4, URZ ;  /* 0x8000000407047290 */ /* 0x000fe2000fffe03f */
[----:B------:R-:W-:Y:S01]  /*c3c0*/  MOV R8, 0x1 ;  /* 0x0000000100087802 */ /* 0x000fe20000000f00 */
[----:B------:R-:W-:Y:S01]  /*c3d0*/  UISETP.NE.AND UP0, UPT, UR8, 0x1, UPT ;  /* 0x000000010800788c */ /* 0x000fe2000bf05270 */
[----:B------:R-:W-:Y:S01]  /*c3e0*/  IMAD.MOV.U32 R0, RZ, RZ, RZ ;  /* 0x000000ffff007224 */ /* 0x000fe200078e00ff */
[----:B------:R-:W-:Y:S02]  /*c3f0*/  ULDC UR5, c[0x0][0xb44] ;  /* 0x0002d10000057ab9 */ /* 0x000fe40000000800 */
[----:B------:R-:W-:-:S07]  /*c400*/  UIMAD UR6, UR6, UR5, UR4 ;  /* 0x00000005060672a4 */ /* 0x000fce000f8e0204 */
        /* <DEDUP_REMOVED lines=9> */
[----:B------:R-:W1:Y:S01]  /*c4a0*/  LDC R3, c[0x0][0x280] ;  /* 0x0000a000ff037b82 */ /* 0x000e620000000800 */
[----:B------:R-:W-:Y:S01]  /*c4b0*/  USHF.L.U32 UR11, UR11, 0x7, URZ ;  /* 0x000000070b0b7899 */ /* 0x000fe2000800063f */
[----:B------:R-:W-:-:S06]  /*c4c0*/  ULDC UR4, c[0x0][0x74c] ;  /* 0x0001d30000047ab9 */ /* 0x000fcc0000000800 */
[----:B------:R-:W1:Y:S02]  /*c4d0*/  LDC R2, c[0x0][0x290] ;  /* 0x0000a400ff027b82 */ /* 0x000e640000000800 */
[----:B-1----:R-:W-:Y:S02]  /*c4e0*/  IADD3 R2, -R2, UR11, R3 ;  /* 0x0000000b02027c10 */ /* 0x002fe4000fffe103 */
[----:B------:R-:W-:-:S03]  /*c4f0*/  IADD3 R3, R3, 0x5f, RZ ;  /* 0x0000005f03037810 */ /* 0x000fc60007ffe0ff */
[----:B------:R-:W-:Y:S02]  /*c500*/  VIADD R2, R2, -UR4 ;  /* 0x8000000402027c36 */ /* 0x000fe40008000000 */
[----:B------:R-:W-:-:S04]  /*c510*/  IMAD.HI R4, R3, 0x2aaaaaab, RZ ;  /* 0x2aaaaaab03047827 */ /* 0x000fc800078e02ff */
[----:B------:R-:W-:Y:S01]  /*c520*/  IMAD.HI R2, R2, 0x2aaaaaab, RZ ;  /* 0x2aaaaaab02027827 */ /* 0x000fe200078e02ff */
[----:B------:R-:W-:-:S04]  /*c530*/  SHF.R.U32.HI R5, RZ, 0x1f, R4 ;  /* 0x0000001fff057819 */ /* 0x000fc80000011604 */
[----:B------:R-:W-:Y:S02]  /*c540*/  SHF.R.U32.HI R3, RZ, 0x1f, R2 ;  /* 0x0000001fff037819 */ /* 0x000fe40000011602 */
[----:B------:R-:W-:Y:S02]  /*c550*/  LEA.HI.SX32 R4, R4, R5, 0x1c ;  /* 0x0000000504047211 */ /* 0x000fe400078fe2ff */
[----:B------:R-:W-:-:S04]  /*c560*/  LEA.HI.SX32 R3, R2, R3, 0x1c ;  /* 0x0000000302037211 */ /* 0x000fc800078fe2ff */
[----:B------:R-:W-:-:S04]  /*c570*/  VIMNMX R5, RZ, R3, !PT ;  /* 0x00000003ff057248 */ /* 0x000fc80007fe0100 */
[----:B------:R-:W-:-:S13]  /*c580*/  ISETP.GT.AND P0, PT, R4, R5, PT ;  /* 0x000000050400720c */ /* 0x000fda0003f04270 */
[----:B------:R-:W-:Y:S05]  /*c590*/  @!P0 BRA `(.L_x_2518) ;  /* 0x0000001800488947 */ /* 0x000fea0003800000 */
[----:B------:R-:W1:Y:S01]  /*c5a0*/  LDC.64 R2, c[0x0][0x718] ;  /* 0x0001c600ff027b82 */ /* 0x000e620000000a00 */
[----:B------:R-:W-:Y:S01]  /*c5b0*/  IMAD.U32 R9, RZ, RZ, UR20 ;  /* 0x00000014ff097e24 */ /* 0x000fe2000f8e00ff */
[----:B------:R-:W-:Y:S01]  /*c5c0*/  ULDC UR4, c[0x0][0x2e8] ;  /* 0x0000ba0000047ab9 */ /* 0x000fe20000000800 */
[----:B------:R-:W-:Y:S01]  /*c5d0*/  ELECT P0, URZ, PT ;  /* 0x00000000003f782f */ /* 0x000fe20003800000 */
[----:B------:R-:W-:Y:S01]  /*c5e0*/  BSSY B0, `(.L_x_2518) ;  /* 0x000018d000007945 */ /* 0x000fe20003800000 */
[----:B------:R-:W-:Y:S01]  /*c5f0*/  UISETP.NE.AND UP0, UPT, UR4, 0x1, UPT ;  /* 0x000000010400788c */ /* 0x000fe2000bf05270 */
[----:B------:R-:W-:Y:S01]  /*c600*/  SHF.R.S32.HI R9, RZ, 0x1f, R9 ;  /* 0x0000001fff097819 */ /* 0x000fe20000011409 */
[----:B------:R-:W-:Y:S01]  /*c610*/  UMOV UR12, UR20 ;  /* 0x00000014000c7c82 */ /* 0x000fe20008000000 */
[----:B------:R-:W2:Y:S08]  /*c620*/  LDC.64 R6, c[0x0][0x730] ;  /* 0x0001cc00ff067b82 */ /* 0x000eb00000000a00 */
[----:B------:R-:W3:Y:S01]  /*c630*/  LDC.64 R12, c[0x0][0x720] ;  /* 0x0001c800ff0c7b82 */ /* 0x000ee20000000a00 */
[----:B------:R-:W-:Y:S01]  /*c640*/  @UP0 ULDC UR4, c[0x0][0x2ec] ;  /* 0x0000bb0000040ab9 */ /* 0x000fe20000000800 */
[----:B------:R-:W-:Y:S01]  /*c650*/  @UP0 ULDC UR6, c[0x0][0x2f0] ;  /* 0x0000bc0000060ab9 */ /* 0x000fe20000000800 */
[----:B------:R-:W-:-:S04]  /*c660*/  UIMAD.WIDE.U32 UR4, UR20, UR4, URZ ;  /* 0x00000004140472a5 */ /* 0x000fc8000f8e003f */
[----:B------:R-:W-:Y:S01]  /*c670*/  @UP0 USHF.R.U32.HI UR12, URZ, UR6, UR5 ;  /* 0x000000063f0c0299 */ /* 0x000fe20008011605 */
[C---:B-1----:R-:W-:Y:S02]  /*c680*/  IMAD R0, R9.reuse, R2, RZ ;  /* 0x0000000209007224 */ /* 0x042fe400078e02ff */
[----:B--2---:R-:W-:Y:S02]  /*c690*/  IMAD R10, R9, R6, RZ ;  /* 0x00000006090a7224 */ /* 0x004fe400078e02ff */
[----:B------:R-:W-:Y:S02]  /*c6a0*/  IMAD R9, R3, UR20, R0 ;  /* 0x0000001403097c24 */ /* 0x000fe4000f8e0200 */
[----:B------:R-:W-:-:S04]  /*c6b0*/  IMAD.WIDE.U32 R2, R2, UR20, RZ ;  /* 0x0000001402027c25 */ /* 0x000fc8000f8e00ff */
[----:B------:R-:W-:Y:S02]  /*c6c0*/  IMAD R15, R7, UR20, R10 ;  /* 0x00000014070f7c24 */ /* 0x000fe4000f8e020a */
[----:B------:R-:W-:Y:S01]  /*c6d0*/  IMAD.IADD R3, R3, 0x1, R9 ;  /* 0x0000000103037824 */ /* 0x000fe200078e0209 */
[----:B------:R-:W1:Y:S01]  /*c6e0*/  LDC.64 R10, c[0x0][0x738] ;  /* 0x0001ce00ff0a7b82 */ /* 0x000e620000000a00 */
[----:B------:R-:W-:Y:S02]  /*c6f0*/  IMAD.U32 R9, RZ, RZ, UR21 ;  /* 0x00000015ff097e24 */ /* 0x000fe4000f8e00ff */
[----:B---3--:R-:W-:-:S03]  /*c700*/  IMAD.WIDE.U32 R2, R12, UR21, R2 ;  /* 0x000000150c027c25 */ /* 0x008fc6000f8e0002 */
[----:B------:R-:W-:Y:S01]  /*c710*/  SHF.R.S32.HI R9, RZ, 0x1f, R9 ;  /* 0x0000001fff097819 */ /* 0x000fe20000011409 */
[----:B------:R-:W-:Y:S01]  /*c720*/  IMAD.WIDE.U32 R6, R6, UR20, RZ ;  /* 0x0000001406067c25 */ /* 0x000fe2000f8e00ff */
[----:B------:R2:W-:Y:S03]  /*c730*/  STL.64 [R1], R2 ;  /* 0x0000000201007387 */ /* 0x0005e60000100a00 */
[----:B------:R-:W-:Y:S01]  /*c740*/  IMAD R0, R9, R12, RZ ;  /* 0x0000000c09007224 */ /* 0x000fe200078e02ff */
[----:B------:R-:W-:-:S03]  /*c750*/  IADD3 R7, R7, R15, RZ ;  /* 0x0000000f07077210 */ /* 0x000fc60007ffe0ff */
[----:B------:R-:W-:Y:S02]  /*c760*/  IMAD R13, R13, UR21, R0 ;  /* 0x000000150d0d7c24 */ /* 0x000fe4000f8e0200 */
[----:B-1----:R-:W-:Y:S02]  /*c770*/  IMAD R0, R9, R10, RZ ;  /* 0x0000000a09007224 */ /* 0x002fe400078e02ff */
[----:B------:R-:W-:-:S04]  /*c780*/  IMAD.WIDE.U32 R6, R10, UR21, R6 ;  /* 0x000000150a067c25 */ /* 0x000fc8000f8e0006 */
[----:B------:R-:W-:Y:S02]  /*c790*/  IMAD R11, R11, UR21, R0 ;  /* 0x000000150b0b7c24 */ /* 0x000fe4000f8e0200 */
[----:B------:R-:W-:Y:S01]  /*c7a0*/  IMAD.MOV.U32 R0, RZ, RZ, RZ ;  /* 0x000000ffff007224 */ /* 0x000fe200078e00ff */
[----:B--2---:R-:W-:Y:S06]  /*c7b0*/  @!P0 BRA `(.L_x_2519) ;  /* 0x0000001400bc8947 */ /* 0x004fec0003800000 */
        /* <DEDUP_REMOVED lines=10> */
.L_x_2548:
[----:B------:R-:W2:Y:S01]  /*c860*/  LDL.64 R14, [R1] ;  /* 0x00000000010e7983 */ /* 0x000ea20000100a00 */
[----:B------:R-:W-:Y:S01]  /*c870*/  IMAD.IADD R21, R7, 0x1, R11 ;  /* 0x0000000107157824 */ /* 0x000fe200078e020b */
[----:B------:R-:W-:Y:S01]  /*c880*/  MOV R8, 0x1 ;  /* 0x0000000100087802 */ /* 0x000fe20000000f00 */
[----:B--2---:R-:W-:-:S05]  /*c890*/  IMAD.IADD R10, R15, 0x1, R13 ;  /* 0x000000010f0a7824 */ /* 0x004fca00078e020d */
[----:B------:R2:W-:Y:S01]  /*c8a0*/  STL [R1+0x8], R10 ;  /* 0x0000080a01007387 */ /* 0x0005e20000100800 */
[----:B------:R-:W-:Y:S05]  /*c8b0*/  @P0 BRA `(.L_x_2521) ;  /* 0x0000000000180947 */ /* 0x000fea0003800000 */
[----:B------:R-:W3:Y:S01]  /*c8c0*/  S2R R2, SR_TID.X ;  /* 0x0000000000027919 */ /* 0x000ee20000002100 */
[----:B-1----:R-:W-:-:S04]  /*c8d0*/  IMAD.MOV.U32 R3, RZ, RZ, 0x3180 ;  /* 0x00003180ff037424 */ /* 0x002fc800078e00ff */
[----:B------:R4:W-:Y:S01]  /*c8e0*/  SYNCS.ARRIVE.TRANS64 RZ, [R0+URZ+0x26810], R3 ;  /* 0x0268100300ff79a7 */ /* 0x0009e2000800003f */
[----:B---3--:R-:W-:-:S13]  /*c8f0*/  LOP3.LUT P1, RZ, R2, 0x1f, RZ, 0xc0, !PT ;  /* 0x0000001f02ff7812 */ /* 0x008fda000782c0ff */
[----:B----4-:R-:W-:Y:S05]  /*c900*/  @!P1 BRA `(.L_x_2521) ;  /* 0x0000000000049947 */ /* 0x010fea0003800000 */
[----:B------:R-:W-:Y:S01]  /*c910*/  BPT.TRAP 0x1 ;  /* 0x000000040000795c */ /* 0x000fe20000300000 */
.L_x_2521:
[----:B------:R-:W-:Y:S01]  /*c920*/  R2UR UR19, R5 ;  /* 0x00000000051372ca */ /* 0x000fe200000e0000 */
[----:B------:R-:W3:Y:S01]  /*c930*/  LDC.64 R12, c[0x0][0x198] ;  /* 0x00006600ff0c7b82 */ /* 0x000ee20000000a00 */
[----:B------:R-:W-:Y:S01]  /*c940*/  ULDC.64 UR4, c[0x0][0x700] ;  /* 0x0001c00000047ab9 */ /* 0x000fe20000000a00 */
[----:B------:R-:W-:Y:S01]  /*c950*/  R2UR UR8, R0 ;  /* 0x00000000000872ca */ /* 0x000fe200000e0000 */
[----:B------:R-:W-:Y:S01]  /*c960*/  UMOV UR24, 0x0 ;  /* 0x0000000000187882 */ /* 0x000fe20000000000 */
[----:B------:R-:W-:Y:S01]  /*c970*/  MOV R9, UR4 ;  /* 0x0000000400097c02 */ /* 0x000fe20008000f00 */
[----:B------:R-:W-:Y:S01]  /*c980*/  UMOV UR25, 0x14f00000 ;  /* 0x14f0000000197882 */ /* 0x000fe20000000000 */
[----:B------:R-:W-:Y:S01]  /*c990*/  UMOV UR18, URZ ;  /* 0x0000003f00127c82 */ /* 0x000fe20008000000 */
[----:B------:R-:W-:Y:S01]  /*c9a0*/  UMOV UR9, 0x18 ;  /* 0x0000001800097882 */ /* 0x000fe20000000000 */
[----:B------:R-:W-:Y:S01]  /*c9b0*/  UMOV UR13, UR21 ;  /* 0x00000015000d7c82 */ /* 0x000fe20008000000 */
[----:B------:R-:W-:Y:S01]  /*c9c0*/  UMOV UR10, UR18 ;  /* 0x00000012000a7c82 */ /* 0x000fe20008000000 */
[----:B------:R-:W-:Y:S01]  /*c9d0*/  UMOV UR28, UR12 ;  /* 0x0000000c001c7c82 */ /* 0x000fe20008000000 */
[----:B------:R-:W-:Y:S01]  /*c9e0*/  UMOV UR29, UR21 ;  /* 0x00000015001d7c82 */ /* 0x000fe20008000000 */
[----:B------:R-:W-:-:S03]  /*c9f0*/  UIMAD UR19, UR19, 0x60, URZ ;  /* 0x00000060131378a4 */ /* 0x000fc6000f8e023f */
[----:B------:R-:W-:Y:S02]  /*ca00*/  UIADD3 UR16, UR8, 0xe000, URZ ;  /* 0x0000e00008107890 */ /* 0x000fe4000fffe03f */
[----:B------:R-:W-:Y:S01]  /*ca10*/  UIADD3 UR17, UR8, 0x26810, URZ ;  /* 0x0002681008117890 */ /* 0x000fe2000fffe03f */
[----:B-1----:R-:W-:Y:S01]  /*ca20*/  IMAD.U32 R3, RZ, RZ, UR19 ;  /* 0x00000013ff037e24 */ /* 0x002fe2000f8e00ff */
[----:B------:R-:W-:Y:S01]  /*ca30*/  IADD3 R2, P1, R14, UR19, RZ ;  /* 0x000000130e027c10 */ /* 0x000fe2000ff3e0ff */
[----:B------:R-:W-:Y:S01]  /*ca40*/  UIADD3 UR26, UR8, 0x1a000, URZ ;  /* 0x0001a000081a7890 */ /* 0x000fe2000fffe03f */
[----:B------:R-:W-:Y:S02]  /*ca50*/  VIADD R14, R4, 0xffffffff ;  /* 0xffffffff040e7836 */ /* 0x000fe40000000000 */
[----:B------:R-:W-:Y:S01]  /*ca60*/  LEA.HI.X.SX32 R3, R3, R10, 0x1, P1 ;  /* 0x0000000a03037211 */ /* 0x000fe200008f0eff */
[----:B--2---:R-:W-:Y:S01]  /*ca70*/  IMAD.U32 R10, RZ, RZ, UR5 ;  /* 0x00000005ff0a7e24 */ /* 0x004fe2000f8e00ff */
[C---:B------:R-:W-:Y:S01]  /*ca80*/  LEA R11, P1, R2.reuse, R9, 0x2 ;  /* 0x00000009020b7211 */ /* 0x040fe200078210ff */
[----:B------:R-:W-:Y:S01]  /*ca90*/  UMOV UR27, UR17 ;  /* 0x00000011001b7c82 */ /* 0x000fe20008000000 */
[----:B------:R1:W-:Y:S02]  /*caa0*/  STL [R1+0x1c], R14 ;  /* 0x00001c0e01007387 */ /* 0x0003e40000100800 */
[----:B------:R-:W-:Y:S01]  /*cab0*/  R2UR UR4, R11 ;  /* 0x000000000b0472ca */ /* 0x000fe200000e0000 */
[----:B---3--:R-:W-:Y:S01]  /*cac0*/  IMAD.MOV.U32 R11, RZ, RZ, R12 ;  /* 0x000000ffff0b7224 */ /* 0x008fe200078e000c */
[----:B------:R-:W-:Y:S01]  /*cad0*/  LEA.HI.X R2, R2, R10, R3, 0x2, P1 ;  /* 0x0000000a02027211 */ /* 0x000fe200008f1403 */
[----:B------:R1:W-:Y:S01]  /*cae0*/  STL [R1+0x10], RZ ;  /* 0x000010ff01007387 */ /* 0x0003e20000100800 */
[----:B------:R-:W-:Y:S01]  /*caf0*/  MOV R12, R13 ;  /* 0x0000000d000c7202 */ /* 0x000fe20000000f00 */
[----:B------:R-:W-:Y:S01]  /*cb00*/  IMAD.MOV.U32 R13, RZ, RZ, 0x8000 ;  /* 0x00008000ff0d7424 */ /* 0x000fe200078e00ff */
[----:B------:R-:W-:-:S02]  /*cb10*/  R2UR UR5, R2 ;  /* 0x00000000020572ca */ /* 0x000fc400000e0000 */
[----:B------:R-:W-:-:S04]  /*cb20*/  IADD3 R2, P1, R11, 0xf0, RZ ;  /* 0x000000f00b027810 */ /* 0x000fc80007f3e0ff */
[----:B------:R-:W-:Y:S01]  /*cb30*/  R2UR UR22, R2 ;  /* 0x00000000021672ca */ /* 0x000fe200000e0000 */
[----:B------:R-:W-:-:S05]  /*cb40*/  IMAD.X R3, RZ, RZ, R12, P1 ;  /* 0x000000ffff037224 */ /* 0x000fca00008e060c */
[----:B------:R-:W-:-:S13]  /*cb50*/  R2UR UR23, R3 ;  /* 0x00000000031772ca */ /* 0x000fda00000e0000 */
[----:B------:R-:W-:Y:S01]  /*cb60*/  UTMALDG.4D [UR16], [UR22], desc[UR24] ;  /* 0x00001810160075b4 */ /* 0x000fe20008019000 */
[----:B------:R2:W-:Y:S01]  /*cb70*/  UBLKCP.S.G [UR26], [UR4], UR9 ;  /* 0x0000001a040073ba */ /* 0x0005e20008000209 */
[----:B------:R3:W-:Y:S02]  /*cb80*/  SYNCS.ARRIVE.TRANS64 RZ, [R0+URZ+0x26800], R13 ;  /* 0x0268000d00ff79a7 */ /* 0x0007e4000800003f */
[----:B---3--:R-:W-:-:S04]  /*cb90*/  IADD3 R13, P1, R11, 0x2f0, RZ ;  /* 0x000002f00b0d7810 */ /* 0x008fc80007f3e0ff */
[----:B------:R-:W-:Y:S01]  /*cba0*/  R2UR UR6, R13 ;  /* 0x000000000d0672ca */ /* 0x000fe200000e0000 */
[----:B--2---:R-:W-:Y:S01]  /*cbb0*/  UIADD3 UR9, UR8, 0x26800, URZ ;  /* 0x0002680008097890 */ /* 0x004fe2000fffe03f */
[----:B------:R-:W-:Y:S01]  /*cbc0*/  IADD3.X R13, RZ, R12, RZ, P1, !PT ;  /* 0x0000000cff0d7210 */ /* 0x000fe20000ffe4ff */
[----:B------:R-:W-:Y:S01]  /*cbd0*/  UIADD3 UR24, UR8, 0x4000, URZ ;  /* 0x0000400008187890 */ /* 0x000fe2000fffe03f */
[----:B------:R-:W-:Y:S02]  /*cbe0*/  UMOV UR16, 0x0 ;  /* 0x0000000000107882 */ /* 0x000fe40000000000 */
[----:B------:R-:W-:Y:S01]  /*cbf0*/  R2UR UR7, R13 ;  /* 0x000000000d0772ca */ /* 0x000fe200000e0000 */
[----:B------:R-:W-:Y:S01]  /*cc00*/  UMOV UR17, 0x10000000 ;  /* 0x1000000000117882 */ /* 0x000fe20000000000 */
[----:B------:R-:W-:Y:S01]  /*cc10*/  IADD3 R13, P1, R11, 0x3f0, RZ ;  /* 0x000003f00b0d7810 */ /* 0x000fe20007f3e0ff */
[----:B------:R-:W-:Y:S01]  /*cc20*/  UMOV UR27, UR11 ;  /* 0x0000000b001b7c82 */ /* 0x000fe20008000000 */
[----:B------:R-:W-:Y:S01]  /*cc30*/  UMOV UR26, UR18 ;  /* 0x00000012001a7c82 */ /* 0x000fe20008000000 */
[----:B------:R-:W-:Y:S01]  /*cc40*/  UMOV UR25, UR9 ;  /* 0x0000000900197c82 */ /* 0x000fe20008000000 */
[----:B------:R-:W-:Y:S01]  /*cc50*/  R2UR UR14, R13 ;  /* 0x000000000d0e72ca */ /* 0x000fe200000e0000 */
[----:B------:R-:W-:Y:S01]  /*cc60*/  IMAD.X R13, RZ, RZ, R12, P1 ;  /* 0x000000ffff0d7224 */ /* 0x000fe200008e060c */
[----:B------:R-:W-:-:S04]  /*cc70*/  ISETP.GE.AND P1, PT, R5, R14, PT ;  /* 0x0000000e0500720c */ /* 0x000fc80003f26270 */
[----:B------:R-:W-:Y:S01]  /*cc80*/  R2UR UR15, R13 ;  /* 0x000000000d0f72ca */ /* 0x000fe200000e0000 */
[----:B------:R1:W-:-:S12]  /*cc90*/  UTMALDG.4D [UR8], [UR6], desc[UR16] ;  /* 0x00001008060075b4 */ /* 0x0003d80008019000 */
[----:B------:R1:W-:Y:S02]  /*cca0*/  UTMALDG.4D [UR24], [UR14], desc[UR16] ;  /* 0x000010180e0075b4 */ /* 0x0003e40008019000 */
[----:B-1----:R-:W-:Y:S05]  /*ccb0*/  @P1 BRA `(.L_x_2522) ;  /* 0x0000000c00b01947 */ /* 0x002fea0003800000 */
[-C--:B------:R-:W-:Y:S01]  /*ccc0*/  LOP3.LUT R16, RZ, R5.reuse, RZ, 0x33, !PT ;  /* 0x00000005ff107212 */ /* 0x080fe200078e33ff */
[----:B------:R-:W-:Y:S01]  /*ccd0*/  IMAD.MOV.U32 R8, RZ, RZ, 0x1 ;  /* 0x00000001ff087424 */ /* 0x000fe200078e00ff */
[----:B------:R-:W-:Y:S02]  /*cce0*/  MOV R13, R5 ;  /* 0x00000005000d7202 */ /* 0x000fe40000000f00 */
[C---:B------:R-:W-:Y:S01]  /*ccf0*/  IADD3 R16, R4.reuse, R16, RZ ;  /* 0x0000001004107210 */ /* 0x040fe20007ffe0ff */
[----:B------:R-:W-:-:S05]  /*cd00*/  VIADD R4, R4, 0xfffffffe ;  /* 0xfffffffe04047836 */ /* 0x000fca0000000000 */
[----:B------:R-:W-:Y:S02]  /*cd10*/  ISETP.NE.AND P1, PT, R4, R5, PT ;  /* 0x000000050400720c */ /* 0x000fe40003f25270 */
[----:B------:R-:W-:-:S05]  /*cd20*/  LOP3.LUT R4, R16, 0x1, RZ, 0xc0, !PT ;  /* 0x0000000110047812 */ /* 0x000fca00078ec0ff */
[----:B------:R1:W-:Y:S06]  /*cd30*/  STL [R1+0x18], R4 ;  /* 0x0000180401007387 */ /* 0x0003ec0000100800 */
[----:B------:R-:W-:Y:S05]  /*cd40*/  @!P1 BRA `(.L_x_2523) ;  /* 0x0000000800589947 */ /* 0x000fea0003800000 */
[----:B------:R-:W-:Y:S01]  /*cd50*/  IMAD.IADD R16, R16, 0x1, -R4 ;  /* 0x0000000110107824 */ /* 0x000fe200078e0a04 */
[----:B------:R-:W-:Y:S01]  /*cd60*/  MOV R8, 0x1 ;  /* 0x0000000100087802 */ /* 0x000fe20000000f00 */
[----:B------:R-:W-:-:S07]  /*cd70*/  IMAD.MOV.U32 R13, RZ, RZ, R5 ;  /* 0x000000ffff0d7224 */ /* 0x000fce00078e0005 */
.L_x_2532:
[----:B--23--:R-:W-:-:S04]  /*cd80*/  SHF.L.U32 R17, R8, 0x1f, RZ ;  /* 0x0000001f08117819 */ /* 0x00cfc800000006ff */
[----:B------:R-:W2:Y:S02]  /*cd90*/  SYNCS.PHASECHK.TRANS64.TRYWAIT P1, [R0+URZ+0x26840], R17 ;  /* 0x02684011000075a7 */ /* 0x000ea4000802017f */
[----:B--2---:R-:W-:Y:S05]  /*cda0*/  @!P1 BRA `(.L_x_2524) ;  /* 0x0000001400749947 */ /* 0x004fea0003800000 */
.L_x_2549:
[----:B------:R-:W-:Y:S05]  /*cdb0*/  @P0 BRA `(.L_x_2525) ;  /* 0x00000000001c0947 */ /* 0x000fea0003800000 */
[----:B------:R-:W3:Y:S01]  /*cdc0*/  S2R R2, SR_TID.X ;  /* 0x0000000000027919 */ /* 0x000ee20000002100 */
[----:B------:R-:W-:-:S04]  /*cdd0*/  IMAD.MOV.U32 R3, RZ, RZ, 0x3180 ;  /* 0x00003180ff037424 */ /* 0x000fc800078e00ff */
[----:B------:R4:W-:Y:S01]  /*cde0*/  SYNCS.ARRIVE.TRANS64 RZ, [R0+URZ+0x26830], R3 ;  /* 0x0268300300ff79a7 */ /* 0x0009e2000800003f */
[----:B---3--:R-:W-:-:S04]  /*cdf0*/  LOP3.LUT R2, R2, 0x1f, RZ, 0xc0, !PT ;  /* 0x0000001f02027812 */ /* 0x008fc800078ec0ff */
[----:B------:R-:W-:-:S13]  /*ce00*/  ISETP.NE.AND P1, PT, R2, RZ, PT ;  /* 0x000000ff0200720c */ /* 0x000fda0003f25270 */
[----:B----4-:R-:W-:Y:S05]  /*ce10*/  @!P1 BRA `(.L_x_2525) ;  /* 0x0000000000049947 */ /* 0x010fea0003800000 */
[----:B------:R-:W-:Y:S01]  /*ce20*/  BPT.TRAP 0x1 ;  /* 0x000000040000795c */ /* 0x000fe20000300000 */
.L_x_2525:
[----:B------:R-:W3:Y:S01]  /*ce30*/  LDC.64 R14, c[0x0][0x728] ;  /* 0x0001ca00ff0e7b82 */ /* 0x000ee20000000a00 */
[----:B------:R-:W-:Y:S01]  /*ce40*/  IMAD R18, R13, 0x60, RZ ;  /* 0x000000600d127824 */ /* 0x000fe200078e02ff */
[----:B------:R-:W-:Y:S01]  /*ce50*/  R2UR UR4, R0 ;  /* 0x00000000000472ca */ /* 0x000fe200000e0000 */
[----:B------:R-:W-:Y:S01]  /*ce60*/  UMOV UR14, 0x0 ;  /* 0x00000000000e7882 */ /* 0x000fe20000000000 */
[----:B------:R-:W-:Y:S01]  /*ce70*/  UMOV UR15, 0x14f00000 ;  /* 0x14f00000000f7882 */ /* 0x000fe20000000000 */
[----:B------:R-:W-:Y:S01]  /*ce80*/  UMOV UR18, URZ ;  /* 0x0000003f00127c82 */ /* 0x000fe20008000000 */
[C---:B------:R-:W-:Y:S01]  /*ce90*/  IADD3 R2, P1, R18.reuse, R6, RZ ;  /* 0x0000000612027210 */ /* 0x040fe20007f3e0ff */
[----:B------:R-:W-:Y:S01]  /*cea0*/  UMOV UR10, 0x18 ;  /* 0x00000018000a7882 */ /* 0x000fe20000000000 */
[----:B-1----:R-:W1:Y:S01]  /*ceb0*/  LDC.64 R4, c[0x0][0x198] ;  /* 0x00006600ff047b82 */ /* 0x002e620000000a00 */
        /* <DEDUP_REMOVED lines=20> */
.L_x_2550:
        /* <DEDUP_REMOVED lines=8> */
.L_x_2527:
[----:B------:R-:W3:Y:S01]  /*d080*/  LDL.64 R2, [R1] ;  /* 0x0000000001027983 */ /* 0x000ee20000100a00 */
[----:B------:R-:W-:Y:S01]  /*d090*/  IADD3 R19, R18, 0x60, RZ ;  /* 0x0000006012137810 */ /* 0x000fe20007ffe0ff */
[----:B------:R-:W-:Y:S02]  /*d0a0*/  ULDC.64 UR4, c[0x0][0x700] ;  /* 0x0001c00000047ab9 */ /* 0x000fe40000000a00 */
[----:B------:R-:W-:Y:S01]  /*d0b0*/  IMAD.U32 R9, RZ, RZ, UR4 ;  /* 0x00000004ff097e24 */ /* 0x000fe2000f8e00ff */
[----:B---3--:R-:W-:-:S04]  /*d0c0*/  IADD3 R2, P1, R19, R2, RZ ;  /* 0x0000000213027210 */ /* 0x008fc80007f3e0ff */
[----:B------:R-:W-:-:S04]  /*d0d0*/  LEA R3, P2, R2, R9, 0x2 ;  /* 0x0000000902037211 */ /* 0x000fc800078410ff */
[----:B------:R-:W-:Y:S02]  /*d0e0*/  R2UR UR14, R3 ;  /* 0x00000000030e72ca */ /* 0x000fe400000e0000 */
[----:B------:R-:W3:Y:S01]  /*d0f0*/  LDL R3, [R1+0x8] ;  /* 0x0000080001037983 */ /* 0x000ee20000100800 */
[----:B------:R-:W-:Y:S01]  /*d100*/  SHF.R.S32.HI R20, RZ, 0x1f, R19 ;  /* 0x0000001fff147819 */ /* 0x000fe20000011413 */
[----:B------:R-:W-:Y:S01]  /*d110*/  UMOV UR6, 0x0 ;  /* 0x0000000000067882 */ /* 0x000fe20000000000 */
[----:B------:R-:W-:Y:S01]  /*d120*/  MOV R10, UR5 ;  /* 0x00000005000a7c02 */ /* 0x000fe20008000f00 */
[----:B------:R-:W-:Y:S01]  /*d130*/  UMOV UR7, 0x14f00000 ;  /* 0x14f0000000077882 */ /* 0x000fe20000000000 */
[----:B------:R-:W-:Y:S01]  /*d140*/  R2UR UR8, R0 ;  /* 0x00000000000872ca */ /* 0x000fe200000e0000 */
[----:B------:R-:W-:Y:S01]  /*d150*/  UMOV UR18, URZ ;  /* 0x0000003f00127c82 */ /* 0x000fe20008000000 */
[----:B------:R-:W-:Y:S01]  /*d160*/  R2UR UR19, R19 ;  /* 0x00000000131372ca */ /* 0x000fe200000e0000 */
[----:B------:R-:W-:-:S10]  /*d170*/  UMOV UR10, 0x18 ;  /* 0x00000018000a7882 */ /* 0x000fd40000000000 */
[----:B------:R-:W-:Y:S02]  /*d180*/  UIADD3 UR16, UR8, 0x11000, URZ ;  /* 0x0001100008107890 */ /* 0x000fe4000fffe03f */
[----:B------:R-:W-:Y:S02]  /*d190*/  UIADD3 UR17, UR8, 0x26818, URZ ;  /* 0x0002681808117890 */ /* 0x000fe4000fffe03f */
[----:B------:R-:W-:-:S05]  /*d1a0*/  UIADD3 UR8, UR8, 0x1a200, URZ ;  /* 0x0001a20008087890 */ /* 0x000fca000fffe03f */
[----:B------:R-:W-:Y:S01]  /*d1b0*/  UMOV UR9, UR17 ;  /* 0x0000001100097c82 */ /* 0x000fe20008000000 */
[----:B---3--:R-:W-:-:S05]  /*d1c0*/  IMAD.X R3, R20, 0x1, R3, P1 ;  /* 0x0000000114037824 */ /* 0x008fca00008e0603 */
[----:B------:R-:W-:-:S04]  /*d1d0*/  LEA.HI.X R2, R2, R10, R3, 0x2, P2 ;  /* 0x0000000a02027211 */ /* 0x000fc800010f1403 */
[----:B------:R-:W-:Y:S02]  /*d1e0*/  R2UR UR15, R2 ;  /* 0x00000000020f72ca */ /* 0x000fe400000e0000 */
[----:B------:R-:W-:-:S04]  /*d1f0*/  IADD3 R2, P1, R11, 0xf0, RZ ;  /* 0x000000f00b027810 */ /* 0x000fc80007f3e0ff */
[----:B------:R-:W-:Y:S02]  /*d200*/  IADD3.X R3, RZ, R12, RZ, P1, !PT ;  /* 0x0000000cff037210 */ /* 0x000fe40000ffe4ff */
[----:B------:R-:W-:Y:S02]  /*d210*/  R2UR UR4, R2 ;  /* 0x00000000020472ca */ /* 0x000fe400000e0000 */
[----:B------:R-:W-:-:S13]  /*d220*/  R2UR UR5, R3 ;  /* 0x00000000030572ca */ /* 0x000fda00000e0000 */
[----:B------:R3:W-:Y:S01]  /*d230*/  UTMALDG.4D [UR16], [UR4], desc[UR6] ;  /* 0x00000610040075b4 */ /* 0x0007e20008019000 */
[----:B------:R3:W-:Y:S01]  /*d240*/  UBLKCP.S.G [UR8], [UR14], UR10 ;  /* 0x000000080e0073ba */ /* 0x0007e2000800020a */
[----:B------:R-:W4:Y:S02]  /*d250*/  SYNCS.PHASECHK.TRANS64.TRYWAIT P1, [R0+URZ+0x26848], R17 ;  /* 0x02684811000075a7 */ /* 0x000f24000802017f */
[----:B---34-:R-:W-:Y:S05]  /*d260*/  @!P1 BRA `(.L_x_2528) ;  /* 0x00000010006c9947 */ /* 0x018fea0003800000 */
.L_x_2551:
        /* <DEDUP_REMOVED lines=8> */
.L_x_2529:
        /* <DEDUP_REMOVED lines=24> */
.L_x_2553:
        /* <DEDUP_REMOVED lines=8> */
.L_x_2531:
[----:B----4-:R-:W4:Y:S04]  /*d4f0*/  LDL.64 R4, [R1] ;  /* 0x0000000001047983 */ /* 0x010f280000100a00 */
[----:B------:R-:W5:Y:S01]  /*d500*/  LDL R14, [R1+0x8] ;  /* 0x00000800010e7983 */ /* 0x000f620000100800 */
        /* <DEDUP_REMOVED lines=8> */
[----:B------:R-:W-:Y:S01]  /*d590*/  UMOV UR10, 0x18 ;  /* 0x00000018000a7882 */ /* 0x000fe20000000000 */
[----:B------:R-:W-:-:S04]  /*d5a0*/  IADD3 R13, R13, 0x2, RZ ;  /* 0x000000020d0d7810 */ /* 0x000fc80007ffe0ff */
[----:B------:R-:W-:Y:S02]  /*d5b0*/  UIADD3 UR19, UR19, 0xc0, URZ ;  /* 0x000000c013137890 */ /* 0x000fe4000fffe03f */
[----:B------:R-:W-:Y:S02]  /*d5c0*/  UIADD3 UR16, UR8, 0xe000, URZ ;  /* 0x0000e00008107890 */ /* 0x000fe4000fffe03f */
[----:B------:R-:W-:Y:S02]  /*d5d0*/  UIADD3 UR17, UR8, 0x26810, URZ ;  /* 0x0002681008117890 */ /* 0x000fe4000fffe03f */
[----:B------:R-:W-:-:S05]  /*d5e0*/  UIADD3 UR8, UR8, 0x1a000, URZ ;  /* 0x0001a00008087890 */ /* 0x000fca000fffe03f */
[----:B------:R-:W-:Y:S02]  /*d5f0*/  UMOV UR9, UR17 ;  /* 0x0000001100097c82 */ /* 0x000fe40008000000 */
[----:B------:R1:W-:Y:S01]  /*d600*/  UTMALDG.4D [UR16], [UR4], desc[UR6] ;  /* 0x00000610040075b4 */ /* 0x0003e20008019000 */
[----:B----4-:R-:W-:-:S04]  /*d610*/  IADD3 R4, P1, R4, UR19, RZ ;  /* 0x0000001304047c10 */ /* 0x010fc8000ff3e0ff */
[----:B------:R-:W-:-:S04]  /*d620*/  LEA R5, P2, R4, R9, 0x2 ;  /* 0x0000000904057211 */ /* 0x000fc800078410ff */
[----:B------:R-:W-:Y:S02]  /*d630*/  R2UR UR14, R5 ;  /* 0x00000000050e72ca */ /* 0x000fe400000e0000 */
[----:B------:R-:W-:-:S04]  /*d640*/  MOV R5, UR19 ;  /* 0x0000001300057c02 */ /* 0x000fc80008000f00 */
[----:B-----5:R-:W-:Y:S02]  /*d650*/  LEA.HI.X.SX32 R5, R5, R14, 0x1, P1 ;  /* 0x0000000e05057211 */ /* 0x020fe400008f0eff */
[----:B------:R-:W-:Y:S02]  /*d660*/  ISETP.NE.AND P1, PT, R16, RZ, PT ;  /* 0x000000ff1000720c */ /* 0x000fe40003f25270 */
[----:B------:R-:W-:-:S04]  /*d670*/  LEA.HI.X R5, R4, R10, R5, 0x2, P2 ;  /* 0x0000000a04057211 */ /* 0x000fc800010f1405 */
[----:B------:R-:W-:-:S13]  /*d680*/  R2UR UR15, R5 ;  /* 0x00000000050f72ca */ /* 0x000fda00000e0000 */
[----:B------:R1:W-:Y:S02]  /*d690*/  UBLKCP.S.G [UR8], [UR14], UR10 ;  /* 0x000000080e0073ba */ /* 0x0003e4000800020a */
[----:B-1----:R-:W-:Y:S05]  /*d6a0*/  @P1 BRA `(.L_x_2532) ;  /* 0xfffffff400b41947 */ /* 0x002fea000383ffff */
.L_x_2523:
[----:B-1----:R-:W4:Y:S04]  /*d6b0*/  LDL.LU R4, [R1+0x18] ;  /* 0x0000180001047983 */ /* 0x002f280000300800 */
[----:B------:R1:W5:Y:S01]  /*d6c0*/  LDL R5, [R1+0x1c] ;  /* 0x00001c0001057983 */ /* 0x0003620000100800 */
[----:B----4-:R-:W-:-:S13]  /*d6d0*/  ISETP.NE.AND P1, PT, R4, RZ, PT ;  /* 0x000000ff0400720c */ /* 0x010fda0003f25270 */
[----:B-1----:R-:W-:Y:S05]  /*d6e0*/  @!P1 BRA `(.L_x_2522) ;  /* 0x0000000400249947 */ /* 0x002fea0003800000 */
[----:B------:R-:W-:-:S04]  /*d6f0*/  SHF.L.U32 R14, R8, 0x1f, RZ ;  /* 0x0000001f080e7819 */ /* 0x000fc800000006ff */
[----:B------:R-:W1:Y:S02]  /*d700*/  SYNCS.PHASECHK.TRANS64.TRYWAIT P1, [R0+URZ+0x26840], R14 ;  /* 0x0268400e000075a7 */ /* 0x000e64000802017f */
[----:B-1----:R-:W-:Y:S05]  /*d710*/  @!P1 BRA `(.L_x_2533) ;  /* 0x0000000c006c9947 */ /* 0x002fea0003800000 */
.L_x_2554:
[----:B------:R-:W-:Y:S05]  /*d720*/  @P0 BRA `(.L_x_2534) ;  /* 0x00000000001c0947 */ /* 0x000fea0003800000 */
[----:B------:R-:W4:Y:S02]  /*d730*/  S2R R4, SR_TID.X ;  /* 0x0000000000047919 */ /* 0x000f240000002100 */
[----:B----45:R-:W-:Y:S01]  /*d740*/  LOP3.LUT R5, R4, 0x1f, RZ, 0xc0, !PT ;  /* 0x0000001f04057812 */ /* 0x030fe200078ec0ff */
[----:B------:R-:W-:-:S03]  /*d750*/  IMAD.MOV.U32 R4, RZ, RZ, 0x3180 ;  /* 0x00003180ff047424 */ /* 0x000fc600078e00ff */
[----:B------:R-:W-:Y:S01]  /*d760*/  ISETP.NE.AND P1, PT, R5, RZ, PT ;  /* 0x000000ff0500720c */ /* 0x000fe20003f25270 */
[----:B------:R4:W-:-:S12]  /*d770*/  SYNCS.ARRIVE.TRANS64 RZ, [R0+URZ+0x26830], R4 ;  /* 0x0268300400ff79a7 */ /* 0x0009d8000800003f */
[----:B----4-:R-:W-:Y:S05]  /*d780*/  @!P1 BRA `(.L_x_2534) ;  /* 0x0000000000049947 */ /* 0x010fea0003800000 */
[----:B------:R-:W-:Y:S01]  /*d790*/  BPT.TRAP 0x1 ;  /* 0x000000040000795c */ /* 0x000fe20000300000 */
.L_x_2534:
[----:B-----5:R-:W4:Y:S01]  /*d7a0*/  LDC.64 R4, c[0x0][0x728] ;  /* 0x0001ca00ff047b82 */ /* 0x020f220000000a00 */
[----:B------:R-:W-:Y:S01]  /*d7b0*/  IMAD R13, R13, 0x60, RZ ;  /* 0x000000600d0d7824 */ /* 0x000fe200078e02ff */
        /* <DEDUP_REMOVED lines=10> */
[----:B----4-:R-:W-:-:S04]  /*d860*/  LEA R4, P2, R15, R4, 0x2 ;  /* 0x000000040f047211 */ /* 0x010fc800078410ff */
[----:B------:R-:W-:Y:S01]  /*d870*/  UMOV UR9, UR17 ;  /* 0x0000001100097c82 */ /* 0x000fe20008000000 */
[----:B------:R-:W-:Y:S02]  /*d880*/  R2UR UR14, R4 ;  /* 0x00000000040e72ca */ /* 0x000fe400000e0000 */
[----:B------:R-:W-:-:S04]  /*d890*/  LEA.HI.X.SX32 R4, R13, R21, 0x1, P1 ;  /* 0x000000150d047211 */ /* 0x000fc800008f0eff */
[----:B------:R-:W-:-:S04]  /*d8a0*/  LEA.HI.X R4, R15, R5, R4, 0x2, P2 ;  /* 0x000000050f047211 */ /* 0x000fc800010f1404 */
[----:B------:R-:W-:Y:S02]  /*d8b0*/  R2UR UR15, R4 ;  /* 0x00000000040f72ca */ /* 0x000fe400000e0000 */
[----:B------:R-:W-:-:S04]  /*d8c0*/  IADD3 R4, P1, R11, 0x1f0, RZ ;  /* 0x000001f00b047810 */ /* 0x000fc80007f3e0ff */
[----:B------:R-:W-:Y:S02]  /*d8d0*/  R2UR UR4, R4 ;  /* 0x00000000040472ca */ /* 0x000fe400000e0000 */
[----:B------:R-:W-:-:S04]  /*d8e0*/  IADD3.X R4, RZ, R12, RZ, P1, !PT ;  /* 0x0000000cff047210 */ /* 0x000fc80000ffe4ff */
[----:B------:R-:W-:-:S13]  /*d8f0*/  R2UR UR5, R4 ;  /* 0x00000000040572ca */ /* 0x000fda00000e0000 */
[----:B------:R4:W-:Y:S01]  /*d900*/  UTMALDG.4D [UR16], [UR4], desc[UR6] ;  /* 0x00000610040075b4 */ /* 0x0009e20008019000 */
[----:B------:R4:W-:Y:S01]  /*d910*/  UBLKCP.S.G [UR8], [UR14], UR10 ;  /* 0x000000080e0073ba */ /* 0x0009e2000800020a */
[----:B------:R-:W1:Y:S02]  /*d920*/  SYNCS.PHASECHK.TRANS64.TRYWAIT P1, [R0+URZ+0x26828], R14 ;  /* 0x0268280e000075a7 */ /* 0x000e64000802017f */
[----:B-1--4-:R-:W-:Y:S05]  /*d930*/  @!P1 BRA `(.L_x_2535) ;  /* 0x0000000800f89947 */ /* 0x012fea0003800000 */
.L_x_2555:
[----:B------:R-:W-:Y:S05]  /*d940*/  @P0 BRA `(.L_x_2536) ;  /* 0x00000000001c0947 */ /* 0x000fea0003800000 */
[----:B------:R-:W4:Y:S01]  /*d950*/  S2R R4, SR_TID.X ;  /* 0x0000000000047919 */ /* 0x000f220000002100 */
[----:B------:R-:W-:-:S04]  /*d960*/  IMAD.MOV.U32 R5, RZ, RZ, 0x3180 ;  /* 0x00003180ff057424 */ /* 0x000fc800078e00ff */
[----:B------:R1:W-:Y:S01]  /*d970*/  SYNCS.ARRIVE.TRANS64 RZ, [R0+URZ+0x26818], R5 ;  /* 0x0268180500ff79a7 */ /* 0x0003e2000800003f */
[----:B----4-:R-:W-:-:S04]  /*d980*/  LOP3.LUT R4, R4, 0x1f, RZ, 0xc0, !PT ;  /* 0x0000001f04047812 */ /* 0x010fc800078ec0ff */
[----:B------:R-:W-:-:S13]  /*d990*/  ISETP.NE.AND P0, PT, R4, RZ, PT ;  /* 0x000000ff0400720c */ /* 0x000fda0003f05270 */
[----:B-1----:R-:W-:Y:S05]  /*d9a0*/  @!P0 BRA `(.L_x_2536) ;  /* 0x0000000000048947 */ /* 0x002fea0003800000 */
[----:B------:R-:W-:Y:S01]  /*d9b0*/  BPT.TRAP 0x1 ;  /* 0x000000040000795c */ /* 0x000fe20000300000 */
.L_x_2536:
[----:B------:R-:W4:Y:S04]  /*d9c0*/  LDL.LU.64 R4, [R1] ;  /* 0x0000000001047983 */ /* 0x000f280000300a00 */
[----:B-1----:R-:W2:Y:S01]  /*d9d0*/  LDL.LU R14, [R1+0x8] ;  /* 0x00000800010e7983 */ /* 0x002ea20000300800 */
[----:B------:R-:W-:Y:S01]  /*d9e0*/  R2UR UR19, R13 ;  /* 0x000000000d1372ca */ /* 0x000fe200000e0000 */
[----:B------:R-:W-:Y:S01]  /*d9f0*/  UMOV UR6, 0x0 ;  /* 0x0000000000067882 */ /* 0x000fe20000000000 */
[----:B------:R-:W-:Y:S01]  /*da00*/  R2UR UR8, R0 ;  /* 0x00000000000872ca */ /* 0x000fe200000e0000 */
[----:B------:R-:W-:Y:S01]  /*da10*/  UMOV UR7, 0x14f00000 ;  /* 0x14f0000000077882 */ /* 0x000fe20000000000 */
[----:B------:R-:W-:Y:S01]  /*da20*/  R2UR UR4, R2 ;  /* 0x00000000020472ca */ /* 0x000fe200000e0000 */
[----:B------:R-:W-:Y:S01]  /*da30*/  UMOV UR18, URZ ;  /* 0x0000003f00127c82 */ /* 0x000fe20008000000 */
[----:B------:R-:W-:Y:S01]  /*da40*/  R2UR UR5, R3 ;  /* 0x00000000030572ca */ /* 0x000fe200000e0000 */
[----:B------:R-:W-:-:S06]  /*da50*/  UMOV UR10, 0x18 ;  /* 0x00000018000a7882 */ /* 0x000fcc0000000000 */
[----:B------:R-:W-:Y:S02]  /*da60*/  UIADD3 UR19, UR19, 0x60, URZ ;  /* 0x0000006013137890 */ /* 0x000fe4000fffe03f */
[----:B------:R-:W-:Y:S02]  /*da70*/  UIADD3 UR16, UR8, 0x11000, URZ ;  /* 0x0001100008107890 */ /* 0x000fe4000fffe03f */
[----:B------:R-:W-:Y:S02]  /*da80*/  UIADD3 UR17, UR8, 0x26818, URZ ;  /* 0x0002681808117890 */ /* 0x000fe4000fffe03f */
[----:B------:R-:W-:Y:S01]  /*da90*/  UIADD3 UR8, UR8, 0x1a200, URZ ;  /* 0x0001a20008087890 */ /* 0x000fe2000fffe03f */
[----:B------:R-:W-:-:S04]  /*daa0*/  IMAD.MOV.U32 R2, RZ, RZ, 0x1 ;  /* 0x00000001ff027424 */ /* 0x000fc800078e00ff */
[----:B------:R-:W-:Y:S02]  /*dab0*/  UMOV UR9, UR17 ;  /* 0x0000001100097c82 */ /* 0x000fe40008000000 */
[----:B------:R1:W-:Y:S01]  /*dac0*/  UTMALDG.4D [UR16], [UR4], desc[UR6] ;  /* 0x00000610040075b4 */ /* 0x0003e20008019000 */
[----:B----4-:R-:W-:Y:S02]  /*dad0*/  IADD3 R4, P0, R4, UR19, RZ ;  /* 0x0000001304047c10 */ /* 0x010fe4000ff1e0ff */
[----:B------:R-:W-:-:S04]  /*dae0*/  MOV R5, UR19 ;  /* 0x0000001300057c02 */ /* 0x000fc80008000f00 */
[----:B--2---:R-:W-:Y:S02]  /*daf0*/  LEA.HI.X.SX32 R5, R5, R14, 0x1, P0 ;  /* 0x0000000e05057211 */ /* 0x004fe400000f0eff */
[----:B------:R-:W-:-:S04]  /*db00*/  LEA R9, P0, R4, R9, 0x2 ;  /* 0x0000000904097211 */ /* 0x000fc800078010ff */
[----:B------:R-:W-:Y:S02]  /*db10*/  LEA.HI.X R10, R4, R10, R5, 0x2, P0 ;  /* 0x0000000a040a7211 */ /* 0x000fe400000f1405 */
[----:B------:R-:W-:Y:S01]  /*db20*/  R2UR UR14, R9 ;  /* 0x00000000090e72ca */ /* 0x000fe200000e0000 */
[----:B------:R1:W5:Y:S01]  /*db30*/  LDL.LU R5, [R1+0x1c] ;  /* 0x00001c0001057983 */ /* 0x0003620000300800 */
[----:B------:R-:W-:-:S03]  /*db40*/  R2UR UR15, R10 ;  /* 0x000000000a0f72ca */ /* 0x000fc600000e0000 */
[----:B------:R1:W-:Y:S10]  /*db50*/  STL [R1+0x10], R2 ;  /* 0x0000100201007387 */ /* 0x0003f40000100800 */
[----:B------:R1:W-:Y:S02]  /*db60*/  UBLKCP.S.G [UR8], [UR14], UR10 ;  /* 0x000000080e0073ba */ /* 0x0003e4000800020a */
[----:B-1----:R-:W-:Y:S01]  /*db70*/  NOP ;  /* 0x0000000000007918 */ /* 0x002fe20000000000 */
.L_x_2522:
[----:B------:R-:W4:Y:S01]  /*db80*/  LDL R3, [R1+0x10] ;  /* 0x0000100001037983 */ /* 0x000f220000100800 */
[----:B------:R-:W1:Y:S02]  /*db90*/  S2R R2, SR_TID.X ;  /* 0x0000000000027919 */ /* 0x000e640000002100 */
[----:B-1----:R-:W-:-:S04]  /*dba0*/  LOP3.LUT R2, R2, 0x7f, RZ, 0xc0, !PT ;  /* 0x0000007f02027812 */ /* 0x002fc800078ec0ff */
[----:B------:R-:W-:Y:S02]  /*dbb0*/  ISETP.NE.AND P1, PT, R2, RZ, PT ;  /* 0x000000ff0200720c */ /* 0x000fe40003f25270 */
[----:B----4-:R-:W-:Y:S02]  /*dbc0*/  LEA R4, R3, R0, 0x3 ;  /* 0x0000000003047211 */ /* 0x010fe400078e18ff */
[----:B------:R-:W-:-:S04]  /*dbd0*/  SHF.L.U32 R3, R8, 0x1f, RZ ;  /* 0x0000001f08037819 */ /* 0x000fc800000006ff */
[----:B------:R-:W1:Y:S02]  /*dbe0*/  SYNCS.PHASECHK.TRANS64.TRYWAIT P0, [R4+URZ+0x26840], R3 ;  /* 0x02684003040075a7 */ /* 0x000e64000800017f */
[----:B-1----:R-:W-:Y:S05]  /*dbf0*/  @!P0 BRA `(.L_x_2537) ;  /* 0x00000008005c8947 */ /* 0x002fea0003800000 */
.L_x_2556:
[----:B------:R-:W-:Y:S05]  /*dc00*/  @P1 BRA `(.L_x_2538) ;  /* 0x0000000000181947 */ /* 0x000fea0003800000 */
[----:B------:R-:W4:Y:S01]  /*dc10*/  S2R R2, SR_TID.X ;  /* 0x0000000000027919 */ /* 0x000f220000002100 */
[----:B-1----:R-:W-:-:S04]  /*dc20*/  IMAD.MOV.U32 R3, RZ, RZ, 0x3180 ;  /* 0x00003180ff037424 */ /* 0x002fc800078e00ff */
[----:B------:R1:W-:Y:S01]  /*dc30*/  SYNCS.ARRIVE.TRANS64 RZ, [R4+URZ+0x26830], R3 ;  /* 0x0268300304ff79a7 */ /* 0x0003e2000800003f */
[----:B----4-:R-:W-:-:S13]  /*dc40*/  LOP3.LUT P0, RZ, R2, 0x1f, RZ, 0xc0, !PT ;  /* 0x0000001f02ff7812 */ /* 0x010fda000780c0ff */
[----:B-1----:R-:W-:Y:S05]  /*dc50*/  @!P0 BRA `(.L_x_2538) ;  /* 0x0000000000048947 */ /* 0x002fea0003800000 */
[----:B------:R-:W-:Y:S01]  /*dc60*/  BPT.TRAP 0x1 ;  /* 0x000000040000795c */ /* 0x000fe20000300000 */
.L_x_2538:
[----:B------:R-:W4:Y:S01]  /*dc70*/  LDL.LU R9, [R1+0x10] ;  /* 0x0000100001097983 */ /* 0x000f220000300800 */
[----:B-----5:R-:W-:Y:S01]  /*dc80*/  R2UR UR19, R5 ;  /* 0x00000000051372ca */ /* 0x020fe200000e0000 */
[----:B-1----:R-:W1:Y:S01]  /*dc90*/  LDC.64 R2, c[0x0][0x728] ;  /* 0x0001ca00ff027b82 */ /* 0x002e620000000a00 */
[----:B------:R-:W-:Y:S01]  /*dca0*/  R2UR UR17, R4 ;  /* 0x00000000041172ca */ /* 0x000fe200000e0000 */
[----:B------:R-:W-:Y:S01]  /*dcb0*/  UMOV UR6, 0x0 ;  /* 0x0000000000067882 */ /* 0x000fe20000000000 */
[----:B------:R-:W-:Y:S01]  /*dcc0*/  UMOV UR7, 0x14f00000 ;  /* 0x14f0000000077882 */ /* 0x000fe20000000000 */
[----:B------:R-:W-:Y:S01]  /*dcd0*/  UMOV UR18, URZ ;  /* 0x0000003f00127c82 */ /* 0x000fe20008000000 */
[----:B------:R-:W-:-:S07]  /*dce0*/  UMOV UR10, 0x18 ;  /* 0x00000018000a7882 */ /* 0x000fce0000000000 */
[----:B------:R-:W-:Y:S02]  /*dcf0*/  UIMAD UR19, UR19, 0x60, URZ ;  /* 0x00000060131378a4 */ /* 0x000fe4000f8e023f */
[----:B------:R-:W-:-:S04]  /*dd00*/  UIADD3 UR17, UR17, 0x26830, URZ ;  /* 0x0002683011117890 */ /* 0x000fc8000fffe03f */
[----:B------:R-:W-:Y:S02]  /*dd10*/  IADD3 R6, P0, R6, UR19, RZ ;  /* 0x0000001306067c10 */ /* 0x000fe4000ff1e0ff */
[----:B------:R-:W-:Y:S01]  /*dd20*/  MOV R10, UR19 ;  /* 0x00000013000a7c02 */ /* 0x000fe20008000f00 */
[----:B------:R-:W-:-:S03]  /*dd30*/  UMOV UR9, UR17 ;  /* 0x0000001100097c82 */ /* 0x000fc60008000000 */
[----:B------:R-:W-:Y:S02]  /*dd40*/  LEA.HI.X.SX32 R21, R10, R21, 0x1, P0 ;  /* 0x000000150a157211 */ /* 0x000fe400000f0eff */
[----:B-1----:R-:W-:-:S04]  /*dd50*/  LEA R2, P0, R6, R2, 0x2 ;  /* 0x0000000206027211 */ /* 0x002fc800078010ff */
[----:B------:R-:W-:Y:S02]  /*dd60*/  LEA.HI.X R3, R6, R3, R21, 0x2, P0 ;  /* 0x0000000306037211 */ /* 0x000fe400000f1415 */
[----:B------:R-:W-:Y:S02]  /*dd70*/  IADD3 R11, P0, R11, 0x1f0, RZ ;  /* 0x000001f00b0b7810 */ /* 0x000fe40007f1e0ff */
[----:B------:R-:W-:Y:S02]  /*dd80*/  R2UR UR14, R2 ;  /* 0x00000000020e72ca */ /* 0x000fe400000e0000 */
[----:B------:R-:W-:Y:S02]  /*dd90*/  IADD3.X R12, RZ, R12, RZ, P0, !PT ;  /* 0x0000000cff0c7210 */ /* 0x000fe400007fe4ff */
[----:B------:R-:W-:Y:S02]  /*dda0*/  R2UR UR4, R11 ;  /* 0x000000000b0472ca */ /* 0x000fe400000e0000 */
[----:B------:R-:W-:-:S02]  /*ddb0*/  R2UR UR5, R12 ;  /* 0x000000000c0572ca */ /* 0x000fc400000e0000 */
[----:B------:R-:W-:Y:S01]  /*ddc0*/  R2UR UR15, R3 ;  /* 0x00000000030f72ca */ /* 0x000fe200000e0000 */
[C-C-:B----4-:R-:W-:Y:S02]  /*ddd0*/  IMAD R4, R9.reuse, 0x3000, R0.reuse ;  /* 0x0000300009047824 */ /* 0x150fe400078e0200 */
[----:B--23--:R-:W-:-:S03]  /*dde0*/  IMAD R0, R9, 0x200, R0 ;  /* 0x0000020009007824 */ /* 0x00cfc600078e0200 */
[----:B------:R-:W-:Y:S02]  /*ddf0*/  R2UR UR16, R4 ;  /* 0x00000000041072ca */ /* 0x000fe400000e0000 */
[----:B------:R-:W-:Y:S01]  /*de00*/  R2UR UR8, R0 ;  /* 0x00000000000872ca */ /* 0x000fe200000e0000 */
[----:B------:R-:W-:-:S05]  /*de10*/  VIADD R0, R9, 0x1 ;  /* 0x0000000109007836 */ /* 0x000fca0000000000 */
[----:B------:R-:W-:-:S04]  /*de20*/  ISETP.NE.AND P0, PT, R0, 0x2, PT ;  /* 0x000000020000780c */ /* 0x000fc80003f05270 */
[----:B------:R-:W-:Y:S01]  /*de30*/  SEL R3, RZ, 0x1, P0 ;  /* 0x00000001ff037807 */ /* 0x000fe20000000000 */
[----:B------:R-:W-:Y:S01]  /*de40*/  UIADD3 UR16, UR16, 0x14000, URZ ;  /* 0x0001400010107890 */ /* 0x000fe2000fffe03f */
[----:B------:R-:W-:Y:S01]  /*de50*/  SEL R0, R0, RZ, P0 ;  /* 0x000000ff00007207 */ /* 0x000fe20000000000 */
[----:B------:R-:W-:Y:S01]  /*de60*/  UIADD3 UR8, UR8, 0x1a380, URZ ;  /* 0x0001a38008087890 */ /* 0x000fe2000fffe03f */
[----:B------:R-:W-:-:S06]  /*de70*/  LOP3.LUT R8, R8, R3, RZ, 0x3c, !PT ;  /* 0x0000000308087212 */ /* 0x000fcc00078e3cff */
[----:B------:R1:W-:Y:S02]  /*de80*/  UTMALDG.4D [UR16], [UR4], desc[UR6] ;  /* 0x00000610040075b4 */ /* 0x0003e40008019000 */
[----:B------:R1:W-:Y:S02]  /*de90*/  UBLKCP.S.G [UR8], [UR14], UR10 ;  /* 0x000000080e0073ba */ /* 0x0003e4000800020a */
[----:B-1----:R-:W-:Y:S01]  /*dea0*/  NOP ;  /* 0x0000000000007918 */ /* 0x002fe20000000000 */
.L_x_2519:
[----:B------:R-:W-:Y:S05]  /*deb0*/  BSYNC B0 ;  /* 0x0000000000007941 */ /* 0x000fea0003800000 */
.L_x_2518:
[----:B------:R-:W-:-:S03]  /*dec0*/  UMOV UR4, 0xffffffff ;  /* 0xffffffff00047882 */ /* 0x000fc60000000000 */
[----:B------:R-:W-:Y:S05]  /*ded0*/  BRA.DIV UR4, `(.L_x_2539) ;  /* 0x0000000604b87947 */ /* 0x000fea000b800000 */
[----:B------:R-:W-:-:S13]  /*dee0*/  ELECT P6, URZ, PT ;  /* 0x00000000003f782f */ /* 0x000fda00038c0000 */
.L_x_2559:
[----:B------:R-:W-:Y:S05]  /*def0*/  @!P6 BRA `(.L_x_2438) ;  /* 0x000000000084e947 */ /* 0x000fea0003800000 */
[----:B------:R-:W2:Y:S02]  /*df00*/  LDL.LU R2, [R1+0xc] ;  /* 0x00000c0001027983 */ /* 0x000ea40000300800 */
[----:B--2---:R-:W-:-:S04]  /*df10*/  LOP3.LUT R2, R2, 0x2, RZ, 0xfc, !PT ;  /* 0x0000000202027812 */ /* 0x004fc800078efcff */
[----:B------:R-:W-:-:S13]  /*df20*/  ISETP.NE.AND P2, PT, R2, 0x3, PT ;  /* 0x000000030200780c */ /* 0x000fda0003f45270 */
[----:B------:R-:W-:Y:S05]  /*df30*/  @!P2 BRA `(.L_x_2540) ;  /* 0x000000000004a947 */ /* 0x000fea0003800000 */
[----:B------:R-:W-:Y:S01]  /*df40*/  BPT.TRAP 0x1 ;  /* 0x000000040000795c */ /* 0x000fe20000300000 */
.L_x_2540:
        /* <DEDUP_REMOVED lines=15> */
.L_x_2560:
[----:B------:R-:W2:Y:S02]  /*e040*/  SYNCS.PHASECHK.TRANS64.TRYWAIT P0, [R3+URZ], R2 ;  /* 0x00000002030075a7 */ /* 0x000ea4000800017f */
[----:B--2---:R-:W-:Y:S05]  /*e050*/  @!P0 BRA `(.L_x_2542) ;  /* 0x00000004008c8947 */ /* 0x004fea0003800000 */
.L_x_2561:
[----:B------:R-:W-:Y:S05]  /*e060*/  @!P2 BRA `(.L_x_2543) ;  /* 0x000000000004a947 */ /* 0x000fea0003800000 */
[----:B------:R-:W-:Y:S01]  /*e070*/  BPT.TRAP 0x1 ;  /* 0x000000040000795c */ /* 0x000fe20000300000 */
.L_x_2543:
[----:B--2---:R-:W-:-:S05]  /*e080*/  IADD3 R3, R9, 0x26840, RZ ;  /* 0x0002684009037810 */ /* 0x004fca0007ffe0ff */
[----:B------:R-:W-:-:S04]  /*e090*/  IMAD R5, R0, 0x8, R3 ;  /* 0x0000000800057824 */ /* 0x000fc800078e0203 */
[----:B------:R-:W2:Y:S02]  /*e0a0*/  SYNCS.PHASECHK.TRANS64.TRYWAIT P0, [R5+URZ], R4 ;  /* 0x00000004050075a7 */ /* 0x000ea4000800017f */
[----:B--2---:R-:W-:Y:S05]  /*e0b0*/  @!P0 BRA `(.L_x_2544) ;  /* 0x0000000400888947 */ /* 0x004fea0003800000 */
.L_x_2562:
[----:B------:R-:W-:-:S07]  /*e0c0*/  LEA R3, R6, R3, 0x3 ;  /* 0x0000000306037211 */ /* 0x000fce00078e18ff */
.L_x_2545:
[----:B---3--:R3:W4:Y:S02]  /*e0d0*/  SYNCS.PHASECHK.TRANS64.TRYWAIT P0, [R3+URZ], R2 ;  /* 0x00000002030075a7 */ /* 0x008724000800017f */
[----:B----4-:R-:W-:Y:S05]  /*e0e0*/  @!P0 NANOSLEEP.SYNCS 0x989680 ;  /* 0x009896800000895d */ /* 0x010fea0003900000 */
[----:B------:R-:W4:Y:S02]  /*e0f0*/  @!P0 SYNCS.PHASECHK.TRANS64 P0, [R3+URZ], R2 ;  /* 0x00000002030085a7 */ /* 0x000f24000800007f */
[----:B----4-:R-:W-:Y:S05]  /*e100*/  @!P0 BRA `(.L_x_2545) ;  /* 0xfffffffc00f08947 */ /* 0x010fea000383ffff */
.L_x_2438:
[----:B------:R-:W-:Y:S05]  /*e110*/  BSYNC B6 ;  /* 0x0000000000067941 */ /* 0x000fea0003800000 */
.L_x_2433:
[----:B------:R-:W-:Y:S05]  /*e120*/  EXIT ;  /* 0x000000000000794d */ /* 0x000fea0003800000 */
.L_x_2444:
[----:B------:R-:W-:Y:S01]  /*e130*/  IMAD.MOV.U32 R12, RZ, RZ, RZ ;  /* 0x000000ffff0c7224 */ /* 0x000fe200078e00ff */
[----:B------:R-:W-:Y:S01]  /*e140*/  MOV R11, 0x1f ;  /* 0x0000001f000b7802 */ /* 0x000fe20000000f00 */
[----:B------:R-:W-:-:S07]  /*e150*/  IMAD.MOV.U32 R15, RZ, RZ, -0x1 ;  /* 0xffffffffff0f7424 */ /* 0x000fce00078e00ff */
[----:B------:R-:W-:Y:S05]  /*e160*/  WARPSYNC.COLLECTIVE R15, `(.L_x_2546) ;  /* 0x000000000f087348 */ /* 0x000fea0003c00000 */
[----:B------:R1:W2:Y:S02]  /*e170*/  SHFL.IDX P6, R14, R13, R12, R11 ;  /* 0x0000000c0d0e7389 */ /* 0x0002a400000c000b */
[----:B-12---:R-:W-:Y:S01]  /*e180*/  ENDCOLLECTIVE ;  /* 0x000000000000791b */ /* 0x006fe20003800000 */
.L_x_2546:
[----:B------:R-:W-:Y:S05]  /*e190*/  BRA `(.L_x_2547) ;  /* 0xffffff2c00e07947 */ /* 0x000fea000383ffff */
.L_x_2446:
[----:B----4-:R4:W1:Y:S02]  /*e1a0*/  SYNCS.PHASECHK.TRANS64.TRYWAIT P0, [R17+URZ+0x26800], R2 ;  /* 0x02680002110075a7 */ /* 0x010864000800017f */
[----:B-1----:R-:W-:Y:S05]  /*e1b0*/  @!P0 NANOSLEEP.SYNCS 0x989680 ;  /* 0x009896800000895d */ /* 0x002fea0003900000 */
[----:B------:R-:W1:Y:S02]  /*e1c0*/  @!P0 SYNCS.PHASECHK.TRANS64 P0, [R17+URZ+0x26800], R2 ;  /* 0x02680002110085a7 */ /* 0x000e64000800007f */
[----:B-1----:R-:W-:Y:S05]  /*e1d0*/  @!P0 BRA `(.L_x_2446) ;  /* 0xfffffffc00f08947 */ /* 0x002fea000383ffff */
[----:B------:R-:W-:Y:S05]  /*e1e0*/  BRA `(.L_x_2445) ;  /* 0xffffff2c00e87947 */ /* 0x000fea000383ffff */
.L_x_2451:
[----:B--2---:R2:W3:Y:S02]  /*e1f0*/  SYNCS.PHASECHK.TRANS64.TRYWAIT P1, [R8+URZ+0x26810], R21 ;  /* 0x02681015080075a7 */ /* 0x0044e4000802017f */
[----:B---3--:R-:W-:Y:S05]  /*e200*/  @!P1 NANOSLEEP.SYNCS 0x989680 ;  /* 0x009896800000995d */ /* 0x008fea0003900000 */
[----:B------:R-:W3:Y:S02]  /*e210*/  @!P1 SYNCS.PHASECHK.TRANS64 P1, [R8+URZ+0x26810], R21 ;  /* 0x02681015080095a7 */ /* 0x000ee4000802007f */
[----:B---3--:R-:W-:Y:S05]  /*e220*/  @!P1 BRA `(.L_x_2451) ;  /* 0xfffffffc00f09947 */ /* 0x008fea000383ffff */
[----:B------:R-:W-:Y:S05]  /*e230*/  BRA `(.L_x_2450) ;  /* 0xffffff3800347947 */ /* 0x000fea000383ffff */
.L_x_2455:
[----:B------:R1:W1:Y:S02]  /*e240*/  SYNCS.PHASECHK.TRANS64.TRYWAIT P1, [R8+URZ+0x26830], R21 ;  /* 0x02683015080075a7 */ /* 0x000264000802017f */
[----:B-1----:R-:W-:Y:S05]  /*e250*/  @!P1 NANOSLEEP.SYNCS 0x989680 ;  /* 0x009896800000995d */ /* 0x002fea0003900000 */
[----:B------:R-:W1:Y:S02]  /*e260*/  @!P1 SYNCS.PHASECHK.TRANS64 P1, [R8+URZ+0x26830], R21 ;  /* 0x02683015080095a7 */ /* 0x000e64000802007f */
[----:B-1----:R-:W-:Y:S05]  /*e270*/  @!P1 BRA `(.L_x_2455) ;  /* 0xfffffffc00f09947 */ /* 0x002fea000383ffff */
[----:B------:R-:W-:Y:S05]  /*e280*/  BRA `(.L_x_2454) ;  /* 0xffffff3c00307947 */ /* 0x000fea000383ffff */
.L_x_2463:
[----:B--2---:R2:W3:Y:S02]  /*e290*/  SYNCS.PHASECHK.TRANS64.TRYWAIT P1, [R6+URZ+0x26810], R15 ;  /* 0x0268100f060075a7 */ /* 0x0044e4000802017f */
[----:B---3--:R-:W-:Y:S05]  /*e2a0*/  @!P1 NANOSLEEP.SYNCS 0x989680 ;  /* 0x009896800000995d */ /* 0x008fea0003900000 */
[----:B------:R-:W3:Y:S02]  /*e2b0*/  @!P1 SYNCS.PHASECHK.TRANS64 P1, [R6+URZ+0x26810], R15 ;  /* 0x0268100f060095a7 */ /* 0x000ee4000802007f */
[----:B---3--:R-:W-:Y:S05]  /*e2c0*/  @!P1 BRA `(.L_x_2463) ;  /* 0xfffffffc00f09947 */ /* 0x008fea000383ffff */
[----:B------:R-:W-:Y:S05]  /*e2d0*/  BRA `(.L_x_2462) ;  /* 0xffffff7c003c7947 */ /* 0x000fea000383ffff */
.L_x_2467:
[----:B------:R1:W1:Y:S02]  /*e2e0*/  SYNCS.PHASECHK.TRANS64.TRYWAIT P1, [R6+URZ+0x26830], R15 ;  /* 0x0268300f060075a7 */ /* 0x000264000802017f */
[----:B-1----:R-:W-:Y:S05]  /*e2f0*/  @!P1 NANOSLEEP.SYNCS 0x989680 ;  /* 0x009896800000995d */ /* 0x002fea0003900000 */
[----:B------:R-:W1:Y:S02]  /*e300*/  @!P1 SYNCS.PHASECHK.TRANS64 P1, [R6+URZ+0x26830], R15 ;  /* 0x0268300f060095a7 */ /* 0x000e64000802007f */
[----:B-1----:R-:W-:Y:S05]  /*e310*/  @!P1 BRA `(.L_x_2467) ;  /* 0xfffffffc00f09947 */ /* 0x002fea000383ffff */
[----:B------:R-:W-:Y:S05]  /*e320*/  BRA `(.L_x_2466) ;  /* 0xffffff80002c7947 */ /* 0x000fea000383ffff */
.L_x_2520:
[----:B-1----:R1:W2:Y:S02]  /*e330*/  SYNCS.PHASECHK.TRANS64.TRYWAIT P1, [R0+URZ+0x26820], R3 ;  /* 0x02682003000075a7 */ /* 0x0022a4000802017f */
[----:B--2---:R-:W-:Y:S05]  /*e340*/  @!P1 NANOSLEEP.SYNCS 0x989680 ;  /* 0x009896800000995d */ /* 0x004fea0003900000 */
[----:B------:R-:W2:Y:S02]  /*e350*/  @!P1 SYNCS.PHASECHK.TRANS64 P1, [R0+URZ+0x26820], R3 ;  /* 0x02682003000095a7 */ /* 0x000ea4000802007f */
[----:B--2---:R-:W-:Y:S05]  /*e360*/  @!P1 BRA `(.L_x_2520) ;  /* 0xfffffffc00f09947 */ /* 0x004fea000383ffff */
[----:B------:R-:W-:Y:S05]  /*e370*/  BRA `(.L_x_2548) ;  /* 0xffffffe400387947 */ /* 0x000fea000383ffff */
.L_x_2524:
[----:B--2---:R2:W3:Y:S02]  /*e380*/  SYNCS.PHASECHK.TRANS64.TRYWAIT P1, [R0+URZ+0x26840], R17 ;  /* 0x02684011000075a7 */ /* 0x0044e4000802017f */
[----:B---3--:R-:W-:Y:S05]  /*e390*/  @!P1 NANOSLEEP.SYNCS 0x989680 ;  /* 0x009896800000995d */ /* 0x008fea0003900000 */
[----:B------:R-:W3:Y:S02]  /*e3a0*/  @!P1 SYNCS.PHASECHK.TRANS64 P1, [R0+URZ+0x26840], R17 ;  /* 0x02684011000095a7 */ /* 0x000ee4000802007f */
[----:B---3--:R-:W-:Y:S05]  /*e3b0*/  @!P1 BRA `(.L_x_2524) ;  /* 0xfffffffc00f09947 */ /* 0x008fea000383ffff */
[----:B------:R-:W-:Y:S05]  /*e3c0*/  BRA `(.L_x_2549) ;  /* 0xffffffe800787947 */ /* 0x000fea000383ffff */
.L_x_2526:
[----:B-1----:R1:W3:Y:S02]  /*e3d0*/  SYNCS.PHASECHK.TRANS64.TRYWAIT P1, [R0+URZ+0x26828], R17 ;  /* 0x02682811000075a7 */ /* 0x0022e4000802017f */
[----:B---3--:R-:W-:Y:S05]  /*e3e0*/  @!P1 NANOSLEEP.SYNCS 0x989680 ;  /* 0x009896800000995d */ /* 0x008fea0003900000 */
[----:B------:R-:W3:Y:S02]  /*e3f0*/  @!P1 SYNCS.PHASECHK.TRANS64 P1, [R0+URZ+0x26828], R17 ;  /* 0x02682811000095a7 */ /* 0x000ee4000802007f */
[----:B---3--:R-:W-:Y:S05]  /*e400*/  @!P1 BRA `(.L_x_2526) ;  /* 0xfffffffc00f09947 */ /* 0x008fea000383ffff */
[----:B------:R-:W-:Y:S05]  /*e410*/  BRA `(.L_x_2550) ;  /* 0xffffffe800f87947 */ /* 0x000fea000383ffff */
.L_x_2528:
[----:B---3--:R3:W4:Y:S02]  /*e420*/  SYNCS.PHASECHK.TRANS64.TRYWAIT P1, [R0+URZ+0x26848], R17 ;  /* 0x02684811000075a7 */ /* 0x008724000802017f */
[----:B----4-:R-:W-:Y:S05]  /*e430*/  @!P1 NANOSLEEP.SYNCS 0x989680 ;  /* 0x009896800000995d */ /* 0x010fea0003900000 */
[----:B------:R-:W4:Y:S02]  /*e440*/  @!P1 SYNCS.PHASECHK.TRANS64 P1, [R0+URZ+0x26848], R17 ;  /* 0x02684811000095a7 */ /* 0x000f24000802007f */
[----:B----4-:R-:W-:Y:S05]  /*e450*/  @!P1 BRA `(.L_x_2528) ;  /* 0xfffffffc00f09947 */ /* 0x010fea000383ffff */
[----:B------:R-:W-:Y:S05]  /*e460*/  BRA `(.L_x_2551) ;  /* 0xffffffec00807947 */ /* 0x000fea000383ffff */
.L_x_2530:
[----:B------:R-:W-:-:S07]  /*e470*/  SHF.L.U32 R4, R8, 0x1f, RZ ;  /* 0x0000001f08047819 */ /* 0x000fce00000006ff */
.L_x_2552:
[----:B----4-:R4:W1:Y:S02]  /*e480*/  SYNCS.PHASECHK.TRANS64.TRYWAIT P1, [R0+URZ+0x26820], R4 ;  /* 0x02682004000075a7 */ /* 0x010864000802017f */
[----:B-1----:R-:W-:Y:S05]  /*e490*/  @!P1 NANOSLEEP.SYNCS 0x989680 ;  /* 0x009896800000995d */ /* 0x002fea0003900000 */
[----:B------:R-:W1:Y:S02]  /*e4a0*/  @!P1 SYNCS.PHASECHK.TRANS64 P1, [R0+URZ+0x26820], R4 ;  /* 0x02682004000095a7 */ /* 0x000e64000802007f */
[----:B-1----:R-:W-:Y:S05]  /*e4b0*/  @!P1 BRA `(.L_x_2552) ;  /* 0xfffffffc00f09947 */ /* 0x002fea000383ffff */
[----:B------:R-:W-:Y:S05]  /*e4c0*/  BRA `(.L_x_2553) ;  /* 0xffffffec00e87947 */ /* 0x000fea000383ffff */
.L_x_2533:
[----:B-1----:R1:W4:Y:S02]  /*e4d0*/  SYNCS.PHASECHK.TRANS64.TRYWAIT P1, [R0+URZ+0x26840], R14 ;  /* 0x0268400e000075a7 */ /* 0x002324000802017f */
[----:B----4-:R-:W-:Y:S05]  /*e4e0*/  @!P1 NANOSLEEP.SYNCS 0x989680 ;  /* 0x009896800000995d */ /* 0x010fea0003900000 */
[----:B------:R-:W4:Y:S02]  /*e4f0*/  @!P1 SYNCS.PHASECHK.TRANS64 P1, [R0+URZ+0x26840], R14 ;  /* 0x0268400e000095a7 */ /* 0x000f24000802007f */
[----:B----4-:R-:W-:Y:S05]  /*e500*/  @!P1 BRA `(.L_x_2533) ;  /* 0xfffffffc00f09947 */ /* 0x010fea000383ffff */
[----:B------:R-:W-:Y:S05]  /*e510*/  BRA `(.L_x_2554) ;  /* 0xfffffff000807947 */ /* 0x000fea000383ffff */
.L_x_2535:
[----:B-1----:R1:W4:Y:S02]  /*e520*/  SYNCS.PHASECHK.TRANS64.TRYWAIT P1, [R0+URZ+0x26828], R14 ;  /* 0x0268280e000075a7 */ /* 0x002324000802017f */
[----:B----4-:R-:W-:Y:S05]  /*e530*/  @!P1 NANOSLEEP.SYNCS 0x989680 ;  /* 0x009896800000995d */ /* 0x010fea0003900000 */
[----:B------:R-:W4:Y:S02]  /*e540*/  @!P1 SYNCS.PHASECHK.TRANS64 P1, [R0+URZ+0x26828], R14 ;  /* 0x0268280e000095a7 */ /* 0x000f24000802007f */
[----:B----4-:R-:W-:Y:S05]  /*e550*/  @!P1 BRA `(.L_x_2535) ;  /* 0xfffffffc00f09947 */ /* 0x010fea000383ffff */
[----:B------:R-:W-:Y:S05]  /*e560*/  BRA `(.L_x_2555) ;  /* 0xfffffff000f47947 */ /* 0x000fea000383ffff */
.L_x_2537:
[----:B-1----:R1:W4:Y:S02]  /*e570*/  SYNCS.PHASECHK.TRANS64.TRYWAIT P0, [R4+URZ+0x26840], R3 ;  /* 0x02684003040075a7 */ /* 0x002324000800017f */
[----:B----4-:R-:W-:Y:S05]  /*e580*/  @!P0 NANOSLEEP.SYNCS 0x989680 ;  /* 0x009896800000895d */ /* 0x010fea0003900000 */
[----:B------:R-:W4:Y:S02]  /*e590*/  @!P0 SYNCS.PHASECHK.TRANS64 P0, [R4+URZ+0x26840], R3 ;  /* 0x02684003040085a7 */ /* 0x000f24000800007f */
[----:B----4-:R-:W-:Y:S05]  /*e5a0*/  @!P0 BRA `(.L_x_2537) ;  /* 0xfffffffc00f08947 */ /* 0x010fea000383ffff */
[----:B------:R-:W-:Y:S05]  /*e5b0*/  BRA `(.L_x_2556) ;  /* 0xfffffff400907947 */ /* 0x000fea000383ffff */
.L_x_2539:
[----:B------:R-:W-:Y:S01]  /*e5c0*/  BSSY B0, `(.L_x_2557) ;  /* 0x0000006000007945 */ /* 0x000fe20003800000 */
[----:B------:R-:W-:-:S07]  /*e5d0*/  MOV R15, 0xffffffff ;  /* 0xffffffff000f7802 */ /* 0x000fce0000000f00 */
[----:B------:R-:W-:Y:S05]  /*e5e0*/  WARPSYNC.COLLECTIVE R15, `(.L_x_2558) ;  /* 0x000000000f0c7348 */ /* 0x000fea0003c00000 */
[----:B------:R-:W-:Y:S02]  /*e5f0*/  ELECT P6, UR62, PT ;  /* 0x00000000003e782f */ /* 0x000fe400038c0000 */
[----:B------:R-:W-:Y:S01]  /*e600*/  MOV R14, UR62 ;  /* 0x0000003e000e7c02 */ /* 0x000fe20008000f00 */
[----:B------:R-:W-:Y:S10]  /*e610*/  ENDCOLLECTIVE ;  /* 0x000000000000791b */ /* 0x000ff40003800000 */
.L_x_2558:
[----:B------:R-:W-:Y:S05]  /*e620*/  BSYNC B0 ;  /* 0x0000000000007941 */ /* 0x000fea0003800000 */
.L_x_2557:
[----:B------:R-:W-:Y:S05]  /*e630*/  BRA `(.L_x_2559) ;  /* 0xfffffff8002c7947 */ /* 0x000fea000383ffff */
.L_x_2541:
[----:B-1----:R1:W2:Y:S02]  /*e640*/  SYNCS.PHASECHK.TRANS64.TRYWAIT P0, [R7+URZ], R4 ;  /* 0x00000004070075a7 */ /* 0x0022a4000800017f */
[----:B--2---:R-:W-:Y:S05]  /*e650*/  @!P0 NANOSLEEP.SYNCS 0x989680 ;  /* 0x009896800000895d */ /* 0x004fea0003900000 */
[----:B------:R-:W2:Y:S02]  /*e660*/  @!P0 SYNCS.PHASECHK.TRANS64 P0, [R7+URZ], R4 ;  /* 0x00000004070085a7 */ /* 0x000ea4000800007f */
[----:B--2---:R-:W-:Y:S05]  /*e670*/  @!P0 BRA `(.L_x_2541) ;  /* 0xfffffffc00f08947 */ /* 0x004fea000383ffff */
[----:B------:R-:W-:Y:S05]  /*e680*/  BRA `(.L_x_2560) ;  /* 0xfffffff8006c7947 */ /* 0x000fea000383ffff */
.L_x_2542:
[----:B--2---:R2:W3:Y:S02]  /*e690*/  SYNCS.PHASECHK.TRANS64.TRYWAIT P0, [R3+URZ], R2 ;  /* 0x00000002030075a7 */ /* 0x0044e4000800017f */
[----:B---3--:R-:W-:Y:S05]  /*e6a0*/  @!P0 NANOSLEEP.SYNCS 0x989680 ;  /* 0x009896800000895d */ /* 0x008fea0003900000 */
[----:B------:R-:W3:Y:S02]  /*e6b0*/  @!P0 SYNCS.PHASECHK.TRANS64 P0, [R3+URZ], R2 ;  /* 0x00000002030085a7 */ /* 0x000ee4000800007f */
[----:B---3--:R-:W-:Y:S05]  /*e6c0*/  @!P0 BRA `(.L_x_2542) ;  /* 0xfffffffc00f08947 */ /* 0x008fea000383ffff */
[----:B------:R-:W-:Y:S05]  /*e6d0*/  BRA `(.L_x_2561) ;  /* 0xfffffff800607947 */ /* 0x000fea000383ffff */
.L_x_2544:
[----:B--2---:R2:W3:Y:S02]  /*e6e0*/  SYNCS.PHASECHK.TRANS64.TRYWAIT P0, [R5+URZ], R4 ;  /* 0x00000004050075a7 */ /* 0x0044e4000800017f */
[----:B---3--:R-:W-:Y:S05]  /*e6f0*/  @!P0 NANOSLEEP.SYNCS 0x989680 ;  /* 0x009896800000895d */ /* 0x008fea0003900000 */
[----:B------:R-:W3:Y:S02]  /*e700*/  @!P0 SYNCS.PHASECHK.TRANS64 P0, [R5+URZ], R4 ;  /* 0x00000004050085a7 */ /* 0x000ee4000800007f */
[----:B---3--:R-:W-:Y:S05]  /*e710*/  @!P0 BRA `(.L_x_2544) ;  /* 0xfffffffc00f08947 */ /* 0x008fea000383ffff */
[----:B------:R-:W-:Y:S05]  /*e720*/  BRA `(.L_x_2562) ;  /* 0xfffffff800647947 */ /* 0x000fea000383ffff */
.L_x_2563:
        /* <DEDUP_REMOVED lines=13> */
.L_x_3737:


//--------------------- .text._ZN7cutlass13device_kernelIN5flash11enable_sm90INS1_16FlashAttnBwdSm90INS1_25CollectiveMainloopBwdSm90ILi2ELi2ELi2EN4cute5tupleIJNS5_1CILi1EEES8_S8_EEENS6_IJNS7_ILi96EEENS7_ILi128EEENS7_ILi64EEEEEENS_10bfloat16_tEfNS_4arch4Sm90ELb1ELb0ELb1ELb0ELb1ELb1ELb0ELb1ELi2ELi1ELi2ELi2ELb0EEENS1_21CollectiveEpilogueBwdISD_SE_SG_Li256ELb0ELb0ELi1EEENS1_25SingleTileBwdLPTSchedulerILb0ELi128ELb1EEEEEEEEEvNT_6ParamsE --------------------------
	.section	.text._ZN7cutlass13device_kernelIN5flash11enable_sm90INS1_16FlashAttnBwdSm90INS1_25CollectiveMainloopBwdSm90ILi2ELi2ELi2EN4cute5tupleIJNS5_1CILi1EEES8_S8_EEENS6_IJNS7_ILi96EEENS7_ILi128EEENS7_ILi64EEEEEENS_10bfloat16_tEfNS_4arch4Sm90ELb1ELb0ELb1ELb0ELb1ELb1ELb0ELb1ELi2ELi1ELi2ELi2ELb0EEENS1_21CollectiveEpilogueBwdISD_SE_SG_Li256ELb0ELb0ELi1EEENS1_25SingleTileBwdLPTSchedulerILb0ELi128ELb1EEEEEEEEEvNT_6ParamsE,"ax",@progbits
	.align	128
.text._ZN7cutlass13device_kernelIN5flash11enable_sm90INS1_16FlashAttnBwdSm90INS1_25CollectiveMainloopBwdSm90ILi2ELi2ELi2EN4cute5tupleIJNS5_1CILi1EEES8_S8_EEENS6_IJNS7_ILi96EEENS7_ILi128EEENS7_ILi64EEEEEENS_10bfloat16_tEfNS_4arch4Sm90ELb1ELb0ELb1ELb0ELb1ELb1ELb0ELb1ELi2ELi1ELi2ELi2ELb0EEENS1_21CollectiveEpilogueBwdISD_SE_SG_Li256ELb0ELb0ELi1EEENS1_25SingleTileBwdLPTSchedulerILb0ELi128ELb1EEEEEEEEEvNT_6ParamsE:
        .type           _ZN7cutlass13device_kernelIN5flash11enable_sm90INS1_16FlashAttnBwdSm90INS1_25CollectiveMainloopBwdSm90ILi2ELi2ELi2EN4cute5tupleIJNS5_1CILi1EEES8_S8_EEENS6_IJNS7_ILi96EEENS7_ILi128EEENS7_ILi64EEEEEENS_10bfloat16_tEfNS_4arch4Sm90ELb1ELb0ELb1ELb0ELb1ELb1ELb0ELb1ELi2ELi1ELi2ELi2ELb0EEENS1_21CollectiveEpilogueBwdISD_SE_SG_Li256ELb0ELb0ELi1EEENS1_25SingleTileBwdLPTSchedulerILb0ELi128ELb1EEEEEEEEEvNT_6ParamsE,@function
        .size           _ZN7cutlass13device_kernelIN5flash11enable_sm90INS1_16FlashAttnBwdSm90INS1_25CollectiveMainloopBwdSm90ILi2ELi2ELi2EN4cute5tupleIJNS5_1CILi1EEES8_S8_EEENS6_IJNS7_ILi96EEENS7_ILi128EEENS7_ILi64EEEEEENS_10bfloat16_tEfNS_4arch4Sm90ELb1ELb0ELb1ELb0ELb1ELb1ELb0ELb1ELi2ELi1ELi2ELi2ELb0EEENS1_21CollectiveEpilogueBwdISD_SE_SG_Li256ELb0ELb0ELi1EEENS1_25SingleTileBwdLPTSchedulerILb0ELi128ELb1EEEEEEEEEvNT_6ParamsE,(.L_x_3738 - _ZN7cutlass13device_kernelIN5flash11enable_sm90INS1_16FlashAttnBwdSm90INS1_25CollectiveMainloopBwdSm90ILi2ELi2ELi2EN4cute5tupleIJNS5_1CILi1EEES8_S8_EEENS6_IJNS7_ILi96EEENS7_ILi128EEENS7_ILi64EEEEEENS_10bfloat16_tEfNS_4arch4Sm90ELb1ELb0ELb1ELb0ELb1ELb1ELb0ELb1ELi2ELi1ELi2ELi2ELb0EEENS1_21CollectiveEpilogueBwdISD_SE_SG_Li256ELb0ELb0ELi1EEENS1_25SingleTileBwdLPTSchedulerILb0ELi128ELb1EEEEEEEEEvNT_6ParamsE)
        .other          _ZN7cutlass13device_kernelIN5flash11enable_sm90INS1_16FlashAttnBwdSm90INS1_25CollectiveMainloopBwdSm90ILi2ELi2ELi2EN4cute5tupleIJNS5_1CILi1EEES8_S8_EEENS6_IJNS7_ILi96EEENS7_ILi128EEENS7_ILi64EEEEEENS_10bfloat16_tEfNS_4arch4Sm90ELb1ELb0ELb1ELb0ELb1ELb1ELb0ELb1ELi2ELi1ELi2ELi2ELb0EEENS1_21CollectiveEpilogueBwdISD_SE_SG_Li256ELb0ELb0ELi1EEENS1_25SingleTileBwdLPTSchedulerILb0ELi128ELb1EEEEEEEEEvNT_6ParamsE,@"STO_CUDA_ENTRY STV_DEFAULT"
_ZN7cutlass13device_kernelIN5flash11enable_sm90INS1_16FlashAttnBwdSm90INS1_25CollectiveMainloopBwdSm90ILi2ELi2ELi2EN4cute5tupleIJNS5_1CILi1EEES8_S8_EEENS6_IJNS7_ILi96EEENS7_ILi128EEENS7_ILi64EEEEEENS_10bfloat16_tEfNS_4arch4Sm90ELb1ELb0ELb1ELb0ELb1ELb1ELb0ELb1ELi2ELi1ELi2ELi2ELb0EEENS1_21CollectiveEpilogueBwdISD_SE_SG_Li256ELb0ELb0ELi1EEENS1_25SingleTileBwdLPTSchedulerILb0ELi128ELb1EEEEEEEEEvNT_6ParamsE:
        /* <DEDUP_REMOVED lines=29> */
.L_x_2565:
[----:B------:R-:W-:Y:S05]  /*01d0*/  BSYNC B0 ;  /* 0x0000000000007941 */ /* 0x000fea0003800000 */
.L_x_2564:
        /* <DEDUP_REMOVED lines=34> */
.L_x_2566:
        /* <DEDUP_REMOVED lines=22> */
.L_x_2567:
[----:B---3--:R-:W-:Y:S01]  /*0560*/  ISETP.NE.AND P0, PT, R2, RZ, PT ;  /* 0x000000ff0200720c */ /* 0x008fe20003f05270 */
[----:B------:R-:W-:Y:S01]  /*0570*/  IMAD.MOV.U32 R2, RZ, RZ, 0x1 ;  /* 0x00000001ff027424 */ /* 0x000fe200078e00ff */
[----:B------:R-:W-:Y:S01]  /*0580*/  NOP ;  /* 0x0000000000007918 */ /* 0x000fe20000000000 */
[----:B------:R-:W-:Y:S01]  /*0590*/  ULDC.64 UR36, c[0x0][0x208] ;  /* 0x0000820000247ab9 */ /* 0x000fe20000000a00 */
[----:B------:R-:W-:Y:S02]  /*05a0*/  BSSY B6, `(.L_x_2568) ;  /* 0x0000e4e000067945 */ /* 0x000fe40003800000 */
[----:B------:R-:W-:-:S05]  /*05b0*/  SEL R2, R2, 0x2, !P0 ;  /* 0x0000000202027807 */ /* 0x000fca0004000000 */
[----:B------:R3:W-:Y:S01]  /*05c0*/  STL [R1+0xc], R2 ;  /* 0x00000c0201007387 */ /* 0x0007e20000100800 */
[----:B-12-4-:R-:W-:Y:S06]  /*05d0*/  BAR.SYNC.DEFER_BLOCKING 0x0 ;  /* 0x0000000000007b1d */ /* 0x016fec0000010000 */
[----:B------:R-:W-:Y:S05]  /*05e0*/  @!P0 BRA `(.L_x_2569) ;  /* 0x000000ac00388947 */ /* 0x000fea0003800000 */
.L_x_2570:
        /* <DEDUP_REMOVED lines=32> */
.L_x_2571:
[----:B------:R-:W-:Y:S01]  /*07f0*/  ULDC UR7, c[0x0][0xb44] ;  /* 0x0002d10000077ab9 */ /* 0x000fe20000000800 */
[----:B------:R-:W-:Y:S01]  /*0800*/  UMOV UR38, UR10 ;  /* 0x0000000a00267c82 */ /* 0x000fe20008000000 */
[----:B------:R-:W-:-:S11]  /*0810*/  UISETP.NE.AND UP0, UPT, UR7, 0x1, UPT ;  /* 0x000000010700788c */ /* 0x000fd6000bf05270 */
[----:B------:R-:W-:Y:S02]  /*0820*/  @UP0 ULDC.64 UR8, c[0x0][0xb48] ;  /* 0x0002d20000080ab9 */ /* 0x000fe40000000a00 */
[----:B------:R-:W-:-:S04]  /*0830*/  UIMAD.WIDE.U32 UR4, UR10, UR8, URZ ;  /* 0x000000080a0472a5 */ /* 0x000fc8000f8e003f */
[----:B------:R-:W-:-:S04]  /*0840*/  @UP0 USHF.R.U32.HI UR38, URZ, UR9, UR5 ;  /* 0x000000093f260299 */ /* 0x000fc80008011605 */
[----:B------:R-:W-:-:S12]  /*0850*/  UIMAD UR4, UR38, UR7, URZ ;  /* 0x00000007260472a4 */ /* 0x000fd8000f8e023f */
.L_x_2572:
        /* <DEDUP_REMOVED lines=8> */
[----:B------:R-:W-:Y:S01]  /*08e0*/  UMOV UR44, UR7 ;  /* 0x00000007002c7c82 */ /* 0x000fe20008000000 */
[----:B------:R-:W-:Y:S02]  /*08f0*/  ULOP3.LUT UR4, URZ, UR38, URZ, 0x33, !UPT ;  /* 0x000000263f047292 */ /* 0x000fe4000f8e333f */
[----:B------:R-:W-:-:S03]  /*0900*/  @UP0 USHF.R.U32.HI UR44, URZ, UR6, UR5 ;  /* 0x000000063f2c0299 */ /* 0x000fc60008011605 */
[----:B------:R-:W-:Y:S01]  /*0910*/  ULDC UR6, c[0x0][0xb2c] ;  /* 0x0002cb0000067ab9 */ /* 0x000fe20000000800 */
[----:B------:R-:W-:Y:S02]  /*0920*/  UIADD3 UR5, -UR44, URZ, URZ ;  /* 0x0000003f2c057290 */ /* 0x000fe4000fffe13f */
[----:B------:R-:W-:Y:S01]  /*0930*/  ISETP.LE.AND P0, PT, RZ, UR44, PT ;  /* 0x0000002cff007c0c */ /* 0x000fe2000bf03270 */
[----:B------:R-:W-:Y:S02]  /*0940*/  UIADD3 UR4, UR4, UR6, URZ ;  /* 0x0000000604047290 */ /* 0x000fe4000fffe03f */
[----:B------:R-:W-:-:S10]  /*0950*/  UIMAD UR43, UR43, UR5, UR7 ;  /* 0x000000052b2b72a4 */ /* 0x000fd4000f8e0207 */
[----:B------:R-:W-:Y:S05]  /*0960*/  @!P0 BRA `(.L_x_2573) ;  /* 0x000000e000448947 */ /* 0x000fea0003800000 */
[----:B------:R-:W1:Y:S01]  /*0970*/  LDC R0, c[0x0][0x280] ;  /* 0x0000a000ff007b82 */ /* 0x000e620000000800 */
[----:B------:R-:W-:Y:S01]  /*0980*/  USHF.L.U32 UR42, UR4, 0x7, URZ ;  /* 0x00000007042a7899 */ /* 0x000fe2000800063f */
[----:B------:R-:W-:Y:S02]  /*0990*/  PLOP3.LUT P0, PT, PT, PT, PT, 0x80, 0x0 ;  /* 0x000000000000781c */ /* 0x000fe40003f0f070 */
[----:B------:R-:W-:Y:S01]  /*09a0*/  CS2R R150, SRZ ;  /* 0x0000000000967805 */ /* 0x000fe2000001ff00 */
[----:B------:R-:W-:Y:S01]  /*09b0*/  ULDC UR4, c[0x0][0x74c] ;  /* 0x0001d30000047ab9 */ /* 0x000fe20000000800 */
[----:B------:R-:W-:Y:S02]  /*09c0*/  CS2R R148, SRZ ;  /* 0x0000000000947805 */ /* 0x000fe4000001ff00 */
[----:B------:R-:W-:Y:S02]  /*09d0*/  CS2R R146, SRZ ;  /* 0x0000000000927805 */ /* 0x000fe4000001ff00 */
[----:B------:R-:W-:Y:S01]  /*09e0*/  CS2R R144, SRZ ;  /* 0x0000000000907805 */ /* 0x000fe2000001ff00 */
[----:B------:R-:W1:Y:S01]  /*09f0*/  LDC R3, c[0x0][0x290] ;  /* 0x0000a400ff037b82 */ /* 0x000e620000000800 */
        /* <DEDUP_REMOVED lines=23> */
[----:B-1----:R-:W-:Y:S01]  /*0b70*/  IADD3 R2, -R3, UR42, R0 ;  /* 0x0000002a03027c10 */ /* 0x002fe2000fffe100 */
[----:B------:R-:W-:Y:S01]  /*0b80*/  VIADD R0, R0, 0x5f ;  /* 0x0000005f00007836 */ /* 0x000fe20000000000 */
[----:B------:R-:W-:-:S02]  /*0b90*/  CS2R R160, SRZ ;  /* 0x0000000000a07805 */ /* 0x000fc4000001ff00 */
[----:B------:R-:W-:Y:S02]  /*0ba0*/  CS2R R158, SRZ ;  /* 0x00000000009e7805 */ /* 0x000fe4000001ff00 */
[----:B------:R-:W-:Y:S01]  /*0bb0*/  CS2R R156, SRZ ;  /* 0x00000000009c7805 */ /* 0x000fe2000001ff00 */
[----:B------:R-:W-:Y:S01]  /*0bc0*/  VIADD R2, R2, -UR4 ;  /* 0x8000000402027c36 */ /* 0x000fe20008000000 */
[----:B------:R-:W-:Y:S01]  /*0bd0*/  CS2R R154, SRZ ;  /* 0x00000000009a7805 */ /* 0x000fe2000001ff00 */
[----:B------:R-:W-:Y:S01]  /*0be0*/  IMAD.HI R0, R0, 0x2aaaaaab, RZ ;  /* 0x2aaaaaab00007827 */ /* 0x000fe200078e02ff */
[----:B------:R-:W-:-:S03]  /*0bf0*/  CS2R R152, SRZ ;  /* 0x0000000000987805 */ /* 0x000fc6000001ff00 */
[----:B------:R-:W-:Y:S01]  /*0c00*/  IMAD.HI R2, R2, 0x2aaaaaab, RZ ;  /* 0x2aaaaaab02027827 */ /* 0x000fe200078e02ff */
[----:B------:R-:W-:-:S04]  /*0c10*/  SHF.R.U32.HI R3, RZ, 0x1f, R0 ;  /* 0x0000001fff037819 */ /* 0x000fc80000011600 */
[----:B------:R-:W-:Y:S02]  /*0c20*/  SHF.R.U32.HI R5, RZ, 0x1f, R2 ;  /* 0x0000001fff057819 */ /* 0x000fe40000011602 */
[----:B------:R-:W-:Y:S02]  /*0c30*/  LEA.HI.SX32 R4, R0, R3, 0x1c ;  /* 0x0000000300047211 */ /* 0x000fe400078fe2ff */
[----:B------:R-:W-:-:S03]  /*0c40*/  LEA.HI.SX32 R5, R2, R5, 0x1c ;  /* 0x0000000502057211 */ /* 0x000fc600078fe2ff */
[----:B------:R1:W-:Y:S01]  /*0c50*/  STL [R1+0x2c], R4 ;  /* 0x00002c0401007387 */ /* 0x0003e20000100800 */
[----:B------:R-:W-:-:S04]  /*0c60*/  VIMNMX R16, RZ, R5, !PT ;  /* 0x00000005ff107248 */ /* 0x000fc80007fe0100 */
[----:B------:R-:W-:-:S13]  /*0c70*/  ISETP.GT.AND P1, PT, R4, R16, PT ;  /* 0x000000100400720c */ /* 0x000fda0003f24270 */
[----:B-1----:R-:W-:Y:S05]  /*0c80*/  @!P1 BRA `(.L_x_2574) ;  /* 0x0000009000009947 */ /* 0x002fea0003800000 */
[----:B------:R-:W1:Y:S01]  /*0c90*/  S2R R4, SR_TID.X ;  /* 0x0000000000047919 */ /* 0x000e620000002100 */
[----:B------:R-:W-:-:S04]  /*0ca0*/  MOV R0, RZ ;  /* 0x000000ff00007202 */ /* 0x000fc80000000f00 */
[----:B------:R-:W-:Y:S02]  /*0cb0*/  LOP3.LUT P0, RZ, R0, 0x3ff, RZ, 0xc0, !PT ;  /* 0x000003ff00ff7812 */ /* 0x000fe4000780c0ff */
[----:B-1----:R-:W-:-:S11]  /*0cc0*/  IADD3 R18, R4, -0x80, RZ ;  /* 0xffffff8004127810 */ /* 0x002fd60007ffe0ff */
        /* <DEDUP_REMOVED lines=17> */
.L_x_2576:
        /* <DEDUP_REMOVED lines=15> */
.L_x_2575:
        /* <DEDUP_REMOVED lines=22> */
.L_x_2578:
[----:B------:R-:W1:Y:S01]  /*1030*/  LDC.64 R2, c[0x4][R2] ;  /* 0x0100000002027b82 */ /* 0x000e620000000a00 */
[----:B------:R-:W-:Y:S01]  /*1040*/  ULDC.64 UR4, c[0x4][0x90] ;  /* 0x0100240000047ab9 */ /* 0x000fe20000000a00 */
[----:B------:R-:W-:Y:S01]  /*1050*/  ULDC.64 UR6, c[0x4][0x10] ;  /* 0x0100040000067ab9 */ /* 0x000fe20000000a00 */
[----:B------:R-:W-:Y:S01]  /*1060*/  IMAD.U32 R4, RZ, RZ, UR4 ;  /* 0x00000004ff047e24 */ /* 0x000fe2000f8e00ff */
[----:B------:R-:W-:Y:S01]  /*1070*/  MOV R5, UR5 ;  /* 0x0000000500057c02 */ /* 0x000fe20008000f00 */
[----:B------:R-:W-:Y:S01]  /*1080*/  ULDC.64 UR4, c[0x4][0x98] ;  /* 0x0100260000047ab9 */ /* 0x000fe20000000a00 */
[----:B------:R-:W-:Y:S01]  /*1090*/  MOV R10, UR6 ;  /* 0x00000006000a7c02 */ /* 0x000fe20008000f00 */
[----:B------:R-:W-:Y:S01]  /*10a0*/  IMAD.U32 R6, RZ, RZ, UR4 ;  /* 0x00000004ff067e24 */ /* 0x000fe2000f8e00ff */
[----:B------:R-:W-:Y:S01]  /*10b0*/  MOV R12, 0x1 ;  /* 0x00000001000c7802 */ /* 0x000fe20000000f00 */
[----:B------:R-:W-:Y:S02]  /*10c0*/  IMAD.U32 R7, RZ, RZ, UR5 ;  /* 0x00000005ff077e24 */ /* 0x000fe4000f8e00ff */
[----:B------:R-:W-:-:S02]  /*10d0*/  IMAD.U32 R11, RZ, RZ, UR7 ;  /* 0x00000007ff0b7e24 */ /* 0x000fc4000f8e00ff */
[----:B------:R-:W-:Y:S02]  /*10e0*/  IMAD.MOV.U32 R8, RZ, RZ, 0x70 ;  /* 0x00000070ff087424 */ /* 0x000fe400078e00ff */
[----:B------:R-:W-:-:S07]  /*10f0*/  IMAD.MOV.U32 R13, RZ, RZ, RZ ;  /* 0x000000ffff0d7224 */ /* 0x000fce00078e00ff */
[----:B------:R-:W-:-:S07]  /*1100*/  LEPC R20, `(.L_x_2577) ;  /* 0x000000001014794e */ /* 0x000fce0000000000 */
[----:B-1----:R-:W-:Y:S05]  /*1110*/  CALL.ABS.NOINC R2 ;  /* 0x0000000002007343 */ /* 0x002fea0003c00000 */
.L_x_2577:
[----:B------:R-:W-:Y:S01]  /*1120*/  SHF.R.S32.HI R7, RZ, 0x1f, R18 ;  /* 0x0000001fff077819 */ /* 0x000fe20000011412 */
[----:B------:R-:W-:-:S03]  /*1130*/  UMOV UR4, 0xffffffff ;  /* 0xffffffff00047882 */ /* 0x000fc60000000000 */
[----:B------:R-:W-:-:S04]  /*1140*/  LEA.HI R0, R7, R18, RZ, 0x7 ;  /* 0x0000001207007211 */ /* 0x000fc800078f38ff */
[----:B------:R-:W-:Y:S01]  /*1150*/  SHF.R.S32.HI R13, RZ, 0x7, R0 ;  /* 0x00000007ff0d7819 */ /* 0x000fe20000011400 */
[----:B------:R-:W-:Y:S06]  /*1160*/  BRA.DIV UR4, `(.L_x_2579) ;  /* 0x000000da044c7947 */ /* 0x000fec000b800000 */
[----:B------:R1:W2:Y:S02]  /*1170*/  SHFL.IDX PT, R14, R13, RZ, 0x1f ;  /* 0x00001fff0d0e7589 */ /* 0x0002a400000e0000 */
.L_x_2700:
[----:B------:R-:W-:Y:S01]  /*1180*/  SHF.L.U32 R2, RZ, 0x1f, RZ ;  /* 0x0000001fff027819 */ /* 0x000fe200000006ff */
[----:B------:R-:W3:Y:S01]  /*1190*/  LDC R10, c[0x0][0x280] ;  /* 0x0000a000ff0a7b82 */ /* 0x000ee20000000800 */
[----:B------:R-:W-:Y:S01]  /*11a0*/  IMAD.SHL.U32 R3, R18, 0x40, RZ ;  /* 0x0000004012037824 */ /* 0x000fe200078e00ff */
[CC--:B------:R-:W-:Y:S02]  /*11b0*/  LEA.HI R8, R7.reuse, R18.reuse, RZ, 0x5 ;  /* 0x0000001207087211 */ /* 0x0c0fe400078f28ff */
[----:B------:R-:W-:Y:S01]  /*11c0*/  LEA.HI R5, R7, R18, RZ, 0x4 ;  /* 0x0000001207057211 */ /* 0x000fe200078f20ff */
[----:B------:R-:W4:Y:S03]  /*11d0*/  SYNCS.PHASECHK.TRANS64.TRYWAIT P0, [R17+URZ+0x26800], R2 ;  /* 0x02680002110075a7 */ /* 0x000f26000800017f */
[----:B------:R-:W1:Y:S01]  /*11e0*/  LDC R11, c[0x0][0x290] ;  /* 0x0000a400ff0b7b82 */ /* 0x000e620000000800 */
[----:B----4-:R-:W-:Y:S05]  /*11f0*/  @P0 BRA `(.L_x_2580) ;  /* 0x0000000000080947 */ /* 0x010fea0003800000 */
[----:B------:R-:W4:Y:S02]  /*1200*/  SYNCS.PHASECHK.TRANS64.TRYWAIT P0, [R17+URZ+0x26800], R2 ;  /* 0x02680002110075a7 */ /* 0x000f24000800017f */
[----:B----4-:R-:W-:Y:S05]  /*1210*/  @!P0 BRA `(.L_x_2581) ;  /* 0x000000d8003c8947 */ /* 0x010fea0003800000 */
.L_x_2580:
[----:B----4-:R-:W-:Y:S01]  /*1220*/  SHF.R.S32.HI R2, RZ, 0x5, R8 ;  /* 0x00000005ff027819 */ /* 0x010fe20000011408 */
[----:B------:R-:W-:Y:S01]  /*1230*/  ULDC UR4, c[0x0][0x74c] ;  /* 0x0001d30000047ab9 */ /* 0x000fe20000000800 */
[----:B------:R-:W-:Y:S02]  /*1240*/  SHF.R.S32.HI R6, RZ, 0x4, R5 ;  /* 0x00000004ff067819 */ /* 0x000fe40000011405 */
[----:B------:R-:W-:Y:S01]  /*1250*/  LOP3.LUT R3, R3, 0x1c0, RZ, 0xc0, !PT ;  /* 0x000001c003037812 */ /* 0x000fe200078ec0ff */
[----:B------:R-:W-:Y:S01]  /*1260*/  IMAD.SHL.U32 R4, R2, 0x10, RZ ;  /* 0x0000001002047824 */ /* 0x000fe200078e00ff */
[----:B------:R-:W-:Y:S02]  /*1270*/  LEA.HI R9, R5, R6, RZ, 0x1 ;  /* 0x0000000605097211 */ /* 0x000fe400078f08ff */
[----:B------:R-:W-:Y:S02]  /*1280*/  LEA.HI R2, R7, R18, RZ, 0x3 ;  /* 0x0000001207027211 */ /* 0x000fe400078f18ff */
[----:B------:R-:W-:-:S02]  /*1290*/  LOP3.LUT R5, R3, 0x30, R4, 0xf8, !PT ;  /* 0x0000003003057812 */ /* 0x000fc400078ef804 */
[----:B------:R-:W-:Y:S02]  /*12a0*/  LOP3.LUT R9, R9, 0x7ffffe, RZ, 0xc0, !PT ;  /* 0x007ffffe09097812 */ /* 0x000fe400078ec0ff */
[----:B------:R-:W-:Y:S02]  /*12b0*/  LOP3.LUT R4, R5, 0x8, R2, 0xf8, !PT ;  /* 0x0000000805047812 */ /* 0x000fe400078ef802 */
[----:B--2---:R-:W-:Y:S02]  /*12c0*/  LEA.HI R2, R14, R14, RZ, 0x1 ;  /* 0x0000000e0e027211 */ /* 0x004fe400078f08ff */
[----:B------:R-:W-:Y:S02]  /*12d0*/  IADD3 R6, R6, -R9, RZ ;  /* 0x8000000906067210 */ /* 0x000fe40007ffe0ff */
[----:B------:R-:W-:Y:S02]  /*12e0*/  LOP3.LUT R5, R2, 0xfffffffe, RZ, 0xc0, !PT ;  /* 0xfffffffe02057812 */ /* 0x000fe400078ec0ff */
[----:B------:R-:W-:Y:S01]  /*12f0*/  SHF.R.U32.HI R3, RZ, 0x3, R3 ;  /* 0x00000003ff037819 */ /* 0x000fe20000011603 */
[----:B------:R-:W-:Y:S01]  /*1300*/  IMAD R6, R13, 0xc, R6 ;  /* 0x0000000c0d067824 */ /* 0x000fe200078e0206 */
[----:B---3--:R-:W-:Y:S01]  /*1310*/  IADD3 R10, R10, 0x7f, RZ ;  /* 0x0000007f0a0a7810 */ /* 0x008fe20007ffe0ff */
[----:B------:R-:W-:Y:S01]  /*1320*/  IMAD.IADD R5, R14, 0x1, -R5 ;  /* 0x000000010e057824 */ /* 0x000fe200078e0a05 */
[----:B------:R-:W-:Y:S01]  /*1330*/  LOP3.LUT R3, R4, R3, RZ, 0x3c, !PT ;  /* 0x0000000304037212 */ /* 0x000fe200078e3cff */
[----:B------:R-:W2:Y:S01]  /*1340*/  LDL R14, [R1+0x2c] ;  /* 0x00002c00010e7983 */ /* 0x000ea20000100800 */
[----:B-1----:R-:W-:-:S03]  /*1350*/  IADD3 R10, -R11, UR42, R10 ;  /* 0x0000002a0b0a7c10 */ /* 0x002fc6000fffe10a */
[----:B------:R-:W-:Y:S01]  /*1360*/  IMAD.U32 R2, R6, 0x200, R3 ;  /* 0x0000020006027824 */ /* 0x000fe200078e0003 */
[----:B------:R-:W-:Y:S01]  /*1370*/  LOP3.LUT R3, R0, 0xffffff80, RZ, 0xc0, !PT ;  /* 0xffffff8000037812 */ /* 0x000fe200078ec0ff */
[----:B------:R-:W-:-:S04]  /*1380*/  VIADD R10, R10, -UR4 ;  /* 0x800000040a0a7c36 */ /* 0x000fc80008000000 */
[----:B------:R-:W-:-:S04]  /*1390*/  IMAD.HI R10, R10, 0x2aaaaaab, RZ ;  /* 0x2aaaaaab0a0a7827 */ /* 0x000fc800078e02ff */
[----:B------:R-:W-:Y:S01]  /*13a0*/  IMAD.IADD R6, R18, 0x1, -R3 ;  /* 0x0000000112067824 */ /* 0x000fe200078e0a03 */
[----:B------:R-:W-:-:S04]  /*13b0*/  SHF.R.U32.HI R9, RZ, 0x1f, R10 ;  /* 0x0000001fff097819 */ /* 0x000fc8000001160a */
[--C-:B------:R-:W-:Y:S02]  /*13c0*/  SHF.R.S32.HI R12, RZ, 0x1f, R6.reuse ;  /* 0x0000001fff0c7819 */ /* 0x100fe40000011406 */
[----:B------:R-:W-:Y:S02]  /*13d0*/  LEA.HI.SX32 R9, R10, R9, 0x1c ;  /* 0x000000090a097211 */ /* 0x000fe400078fe2ff */
[----:B------:R-:W-:Y:S01]  /*13e0*/  LEA.HI R10, R12, R6, RZ, 0x2 ;  /* 0x000000060c0a7211 */ /* 0x000fe200078f10ff */
[----:B------:R1:W-:Y:S04]  /*13f0*/  STL [R1+0x18], R2 ;  /* 0x0000180201007387 */ /* 0x0003e80000100800 */
[----:B------:R3:W-:Y:S04]  /*1400*/  STL [R1+0x1c], R12 ;  /* 0x00001c0c01007387 */ /* 0x0007e80000100800 */
[----:B------:R3:W-:Y:S01]  /*1410*/  STL [R1+0x10], R10 ;  /* 0x0000100a01007387 */ /* 0x0007e20000100800 */
[----:B-1----:R-:W-:Y:S01]  /*1420*/  IMAD R2, R13, 0x300, R6 ;  /* 0x000003000d027824 */ /* 0x002fe200078e0206 */
[----:B------:R-:W-:-:S04]  /*1430*/  LOP3.LUT R3, R10, 0xfffffffc, RZ, 0xc0, !PT ;  /* 0xfffffffc0a037812 */ /* 0x000fc800078ec0ff */
[----:B------:R-:W-:Y:S01]  /*1440*/  SHF.L.U32 R2, R2, 0x2, RZ ;  /* 0x0000000202027819 */ /* 0x000fe200000006ff */
[----:B------:R-:W-:Y:S01]  /*1450*/  IMAD.MOV.U32 R4, RZ, RZ, RZ ;  /* 0x000000ffff047224 */ /* 0x000fe200078e00ff */
        /* <DEDUP_REMOVED lines=33> */
[----:B------:R-:W-:Y:S02]  /*1670*/  IMAD R2, R2, 0x4, R17 ;  /* 0x0000000402027824 */ /* 0x000fe400078e0211 */
[----:B------:R-:W-:Y:S01]  /*1680*/  IMAD.IADD R3, R6, 0x1, -R3 ;  /* 0x0000000106037824 */ /* 0x000fe200078e0a03 */
[----:B--2---:R-:W-:-:S04]  /*1690*/  VIADDMNMX R237, R9, 0x1, R14, PT ;  /* 0x0000000109ed7846 */ /* 0x004fc8000380010e */
[----:B------:R-:W-:-:S13]  /*16a0*/  ISETP.GE.AND P0, PT, R16, R237, PT ;  /* 0x000000ed1000720c */ /* 0x000fda0003f06270 */
[----:B---3--:R-:W-:Y:S05]  /*16b0*/  @P0 BRA `(.L_x_2582) ;  /* 0x0000004000740947 */ /* 0x008fea0003800000 */
[----:B------:R-:W-:Y:S01]  /*16c0*/  LOP3.LUT R9, R8, 0xffffffe0, RZ, 0xc0, !PT ;  /* 0xffffffe008097812 */ /* 0x000fe200078ec0ff */
[----:B------:R-:W-:Y:S01]  /*16d0*/  VIADD R11, R11, -UR42 ;  /* 0x8000002a0b0b7c36 */ /* 0x000fe20008000000 */
[----:B------:R-:W-:Y:S01]  /*16e0*/  LEA.HI R6, R12, R6, RZ, 0x5 ;  /* 0x000000060c067211 */ /* 0x000fe200078f28ff */
[----:B------:R-:W-:Y:S01]  /*16f0*/  IMAD.MOV.U32 R151, RZ, RZ, RZ ;  /* 0x000000ffff977224 */ /* 0x000fe200078e00ff */
[----:B------:R-:W-:Y:S02]  /*1700*/  IADD3 R9, R18, -R9, RZ ;  /* 0x8000000912097210 */ /* 0x000fe40007ffe0ff */
[----:B------:R-:W-:Y:S02]  /*1710*/  LEA.HI R4, R13, R13, RZ, 0x1 ;  /* 0x0000000d0d047211 */ /* 0x000fe400078f08ff */
        /* <DEDUP_REMOVED lines=12> */
[----:B------:R-:W-:Y:S02]  /*17e0*/  LOP3.LUT R13, R6, 0xfffffffc, RZ, 0xc0, !PT ;  /* 0xfffffffc060d7812 */ /* 0x000fe400078ec0ff */
        /* <DEDUP_REMOVED lines=38> */
.L_x_2593:
[----:B-1-3--:R-:W2:Y:S01]  /*1a50*/  LDL R8, [R1+0xc] ;  /* 0x00000c0001087983 */ /* 0x00aea20000100800 */
[----:B------:R-:W-:Y:S05]  /*1a60*/  YIELD ;  /* 0x0000000000007946 */ /* 0x000fea0003800000 */
[----:B--2---:R-:W-:-:S04]  /*1a70*/  LOP3.LUT R8, R8, 0x1, RZ, 0xfc, !PT ;  /* 0x0000000108087812 */ /* 0x004fc800078efcff */
[----:B------:R-:W-:-:S13]  /*1a80*/  ISETP.NE.AND P0, PT, R8, 0x3, PT ;  /* 0x000000030800780c */ /* 0x000fda0003f05270 */
[----:B------:R-:W-:Y:S05]  /*1a90*/  @!P0 BRA `(.L_x_2583) ;  /* 0x0000000000048947 */ /* 0x000fea0003800000 */
[----:B------:R-:W-:Y:S01]  /*1aa0*/  BPT.TRAP 0x1 ;  /* 0x000000040000795c */ /* 0x000fe20000300000 */
.L_x_2583:
[----:B------:R-:W-:Y:S02]  /*1ab0*/  LEA R8, R0, R17, 0x3 ;  /* 0x0000001100087211 */ /* 0x000fe400078e18ff */
[----:B------:R-:W-:-:S04]  /*1ac0*/  SHF.L.U32 R21, R4, 0x1f, RZ ;  /* 0x0000001f04157819 */ /* 0x000fc800000006ff */
[----:B------:R1:W2:Y:S01]  /*1ad0*/  SYNCS.PHASECHK.TRANS64.TRYWAIT P1, [R8+URZ+0x26810], R21 ;  /* 0x02681015080075a7 */ /* 0x0002a2000802017f */
[----:B------:R-:W-:Y:S05]  /*1ae0*/  @!P0 BRA `(.L_x_2584) ;  /* 0x0000000000048947 */ /* 0x000fea0003800000 */
[----:B------:R-:W-:Y:S01]  /*1af0*/  BPT.TRAP 0x1 ;  /* 0x000000040000795c */ /* 0x000fe20000300000 */
.L_x_2584:
[----:B------:R-:W-:-:S05]  /*1b00*/  VIADD R9, R17, 0xe000 ;  /* 0x0000e00011097836 */ /* 0x000fca0000000000 */
[----:B------:R-:W-:-:S04]  /*1b10*/  SHF.R.U32.HI R9, RZ, 0x4, R9 ;  /* 0x00000004ff097819 */ /* 0x000fc80000011609 */
[----:B------:R-:W-:Y:S01]  /*1b20*/  LOP3.LUT R9, R9, 0x3fff, RZ, 0xc0, !PT ;  /* 0x00003fff09097812 */ /* 0x000fe200078ec0ff */
[----:B--2---:R-:W-:Y:S06]  /*1b30*/  @P1 BRA `(.L_x_2585) ;  /* 0x0000000000081947 */ /* 0x004fec0003800000 */
[----:B------:R-:W2:Y:S02]  /*1b40*/  SYNCS.PHASECHK.TRANS64.TRYWAIT P1, [R8+URZ+0x26810], R21 ;  /* 0x02681015080075a7 */ /* 0x000ea4000802017f */
[----:B--2---:R-:W-:Y:S05]  /*1b50*/  @!P1 BRA `(.L_x_2586) ;  /* 0x000000d000009947 */ /* 0x004fea0003800000 */
.L_x_2585:
        /* <DEDUP_REMOVED lines=58> */
.L_x_2587:
[----:B------:R1:W1:Y:S01]  /*1f00*/  SYNCS.PHASECHK.TRANS64.TRYWAIT P1, [R8+URZ+0x26830], R21 ;  /* 0x02683015080075a7 */ /* 0x000262000802017f */
[----:B------:R-:W-:Y:S05]  /*1f10*/  @!P0 BRA `(.L_x_2588) ;  /* 0x0000000000048947 */ /* 0x000fea0003800000 */
[----:B------:R-:W-:Y:S01]  /*1f20*/  BPT.TRAP 0x1 ;  /* 0x000000040000795c */ /* 0x000fe20000300000 */
.L_x_2588:
[----:B------:R-:W-:-:S05]  /*1f30*/  VIADD R12, R17, 0x14000 ;  /* 0x00014000110c7836 */ /* 0x000fca0000000000 */
[----:B------:R-:W-:-:S04]  /*1f40*/  SHF.R.U32.HI R12, RZ, 0x4, R12 ;  /* 0x00000004ff0c7819 */ /* 0x000fc8000001160c */
[----:B------:R-:W-:-:S04]  /*1f50*/  LOP3.LUT R12, R12, 0x3fff, RZ, 0xc0, !PT ;  /* 0x00003fff0c0c7812 */ /* 0x000fc800078ec0ff */
[----:B------:R-:W-:Y:S01]  /*1f60*/  LOP3.LUT R19, R12, 0x10000, RZ, 0xfc, !PT ;  /* 0x000100000c137812 */ /* 0x000fe200078efcff */
[----:B-1----:R-:W-:Y:S06]  /*1f70*/  @P1 BRA `(.L_x_2589) ;  /* 0x0000000000081947 */ /* 0x002fec0003800000 */
[----:B------:R-:W1:Y:S02]  /*1f80*/  SYNCS.PHASECHK.TRANS64.TRYWAIT P1, [R8+URZ+0x26830], R21 ;  /* 0x02683015080075a7 */ /* 0x000e64000802017f */
[----:B-1----:R-:W-:Y:S05]  /*1f90*/  @!P1 BRA `(.L_x_2590) ;  /* 0x000000cc00049947 */ /* 0x002fea0003800000 */
.L_x_2589:
        /* <DEDUP_REMOVED lines=41> */
[----:B------:R-:W-:Y:S01]  /*2230*/  FMUL.FTZ R191, R113, UR10 ;  /* 0x0000000a71bf7c20 */ /* 0x000fe20008410000 */
[----:B-1----:R-:W-:Y:S01]  /*2240*/  IMAD R92, R16, -0x60, R93 ;  /* 0xffffffa0105c7824 */ /* 0x002fe200078e025d */
[----:B------:R-:W1:Y:S01]  /*2250*/  MUFU.TANH R18, R18 ;  /* 0x0000001200127308 */ /* 0x000e620000002400 */
[----:B------:R-:W-:Y:S01]  /*2260*/  FMUL.FTZ R80, R87, UR10 ;  /* 0x0000000a57507c20 */ /* 0x000fe20008410000 */
[----:B--2---:R-:W-:Y:S01]  /*2270*/  FMUL.FTZ R21, R76, UR10 ;  /* 0x0000000a4c157c20 */ /* 0x004fe20008410000 */
        /* <DEDUP_REMOVED lines=8> */
[----:B---3--:R-:W3:Y:S01]  /*2300*/  SHFL.IDX PT, R104, R15, R6, 0x1f ;  /* 0x00001f060f687589 */ /* 0x008ee200000e0000 */
[C---:B------:R-:W-:Y:S01]  /*2310*/  SEL R103, R92.reuse, 0x60, P2 ;  /* 0x000000605c677807 */ /* 0x040fe20001000000 */
[----:B------:R-:W-:Y:S01]  /*2320*/  FMUL.FTZ R84, R91, UR10 ;  /* 0x0000000a5b547c20 */ /* 0x000fe20008410000 */
[----:B------:R-:W-:Y:S01]  /*2330*/  IADD3 R193, R92, 0x8, RZ ;  /* 0x000000085cc17810 */ /* 0x000fe20007ffe0ff */
[----:B------:R-:W-:Y:S01]  /*2340*/  FMUL.FTZ R91, R98, UR10 ;  /* 0x0000000a625b7c20 */ /* 0x000fe20008410000 */
[----:B------:R-:W4:Y:S01]  /*2350*/  MUFU.TANH R74, R74 ;  /* 0x0000004a004a7308 */ /* 0x000f220000002400 */
[C---:B------:R-:W-:Y:S01]  /*2360*/  ISETP.GT.AND P6, PT, R103.reuse, RZ, PT ;  /* 0x000000ff6700720c */ /* 0x040fe20003fc4270 */
        /* <DEDUP_REMOVED lines=181> */
[----:B------:R-:W-:Y:S01]  /*2ec0*/  SHFL.IDX PT, R232, R190, R118, 0x1f ;  /* 0x00001f76bee87589 */ /* 0x000fe200000e0000 */
[----:B------:R-:W-:Y:S01]  /*2ed0*/  ISETP.GT.AND P4, PT, R193, 0x59, PT ;  /* 0x00000059c100780c */ /* 0x000fe20003f84270 */
[----:B------:R-:W-:-:S04]  /*2ee0*/  FMUL.FTZ R193, R116, UR10 ;  /* 0x0000000a74c17c20 */ /* 0x000fc80008410000 */
[----:B------:R-:W-:Y:S08]  /*2ef0*/  MUFU.TANH R196, R196 ;  /* 0x000000c400c47308 */ /* 0x000ff00000002400 */
[----:B------:R-:W-:Y:S08]  /*2f00*/  MUFU.TANH R193, R193 ;  /* 0x000000c100c17308 */ /* 0x000ff00000002400 */
[----:B------:R-:W-:Y:S08]  /*2f10*/  MUFU.TANH R194, R194 ;  /* 0x000000c200c27308 */ /* 0x000ff00000002400 */
[----:B------:R-:W-:Y:S08]  /*2f20*/  MUFU.TANH R201, R201 ;  /* 0x000000c900c97308 */ /* 0x000ff00000002400 */
[----:B------:R-:W1:Y:S01]  /*2f30*/  MUFU.EX2 R104, R104 ;  /* 0x0000006800687308 */ /* 0x000e620000000800 */
        /* <DEDUP_REMOVED lines=12> */
[----:B-1----:R-:W-:Y:S01]  /*3000*/  FMUL.FTZ R195, R104, R195 ;  /* 0x000000c368c37220 */ /* 0x002fe20000410000 */
[----:B------:R-:W-:Y:S02]  /*3010*/  MUFU.EX2 R26, R26 ;  /* 0x0000001a001a7308 */ /* 0x000fe40000000800 */
[----:B------:R-:W1:Y:S04]  /*3020*/  SHFL.IDX PT, R24, R15, R192, 0x1f ;  /* 0x00001fc00f187589 */ /* 0x000e6800000e0000 */
[----:B------:R-:W3:Y:S04]  /*3030*/  SHFL.IDX PT, R227, R15, R199, 0x1f ;  /* 0x00001fc70fe37589 */ /* 0x000ee800000e0000 */
[----:B------:R-:W4:Y:S04]  /*3040*/  SHFL.IDX PT, R234, R190, R192, 0x1f ;  /* 0x00001fc0beea7589 */ /* 0x000f2800000e0000 */
[----:B------:R-:W5:Y:S01]  /*3050*/  SHFL.IDX PT, R233, R190, R199, 0x1f ;  /* 0x00001fc7bee97589 */ /* 0x000f6200000e0000 */
[--C-:B--2---:R-:W-:Y:S01]  /*3060*/  FFMA.FTZ R92, R92, UR4, -R229.reuse ;  /* 0x000000045c5c7c23 */ /* 0x104fe200080108e5 */
[----:B------:R-:W-:Y:S01]  /*3070*/  FFMA.FTZ R207, R207, UR4, -R229 ;  /* 0x00000004cfcf7c23 */ /* 0x000fe200080108e5 */
[--C-:B------:R-:W-:Y:S01]  /*3080*/  FFMA.FTZ R229, R206, UR4, -R225.reuse ;  /* 0x00000004cee57c23 */ /* 0x100fe200080108e1 */
[----:B------:R-:W-:Y:S01]  /*3090*/  FFMA.FTZ R206, R223, UR4, -R225 ;  /* 0x00000004dfce7c23 */ /* 0x000fe200080108e1 */
[----:B------:R-:W-:Y:S01]  /*30a0*/  FMUL.FTZ R195, R19, R195 ;  /* 0x000000c313c37220 */ /* 0x000fe20000410000 */
[----:B------:R-:W-:Y:S01]  /*30b0*/  FADD.FTZ R29, R29, -R232 ;  /* 0x800000e81d1d7221 */ /* 0x000fe20000010000 */
        /* <DEDUP_REMOVED lines=9> */
[----:B------:R-:W-:Y:S02]  /*3150*/  MUFU.EX2 R19, R224 ;  /* 0x000000e000137308 */ /* 0x000fe40000000800 */
[----:B------:R-:W1:Y:S04]  /*3160*/  SHFL.IDX PT, R225, R14, R197, 0x1f ;  /* 0x00001fc50ee17589 */ /* 0x000e6800000e0000 */
[----:B------:R-:W1:Y:S02]  /*3170*/  SHFL.IDX PT, R226, R15, R198, 0x1f ;  /* 0x00001fc60fe27589 */ /* 0x000e6400000e0000 */
[----:B------:R-:W1:Y:S02]  /*3180*/  MUFU.EX2 R94, R94 ;  /* 0x0000005e005e7308 */ /* 0x000e640000000800 */
[----:B------:R-:W1:Y:S01]  /*3190*/  SHFL.IDX PT, R15, R14, R192, 0x1f ;  /* 0x00001fc00e0f7589 */ /* 0x000e6200000e0000 */
[----:B------:R-:W-:Y:S01]  /*31a0*/  FADD.FTZ R232, R31, -R232 ;  /* 0x800000e81fe87221 */ /* 0x000fe20000010000 */
[----:B----4-:R-:W-:Y:S01]  /*31b0*/  FADD.FTZ R27, R27, -R234 ;  /* 0x800000ea1b1b7221 */ /* 0x010fe20000010000 */
[--C-:B-----5:R-:W-:Y:S01]  /*31c0*/  FADD.FTZ R32, R32, -R233.reuse ;  /* 0x800000e920207221 */ /* 0x120fe20000010000 */
[----:B------:R-:W-:Y:S01]  /*31d0*/  FADD.FTZ R34, R34, -R233 ;  /* 0x800000e922227221 */ /* 0x000fe20000010000 */
[----:B------:R-:W-:Y:S01]  /*31e0*/  FFMA.FTZ R76, -R76, R76, 1 ;  /* 0x3f8000004c4c7423 */ /* 0x000fe2000001014c */
[----:B------:R-:W-:Y:S01]  /*31f0*/  FFMA.FTZ R77, -R77, R77, 1 ;  /* 0x3f8000004d4d7423 */ /* 0x000fe2000001014d */
[----:B------:R-:W-:Y:S01]  /*3200*/  MUFU.EX2 R207, R207 ;  /* 0x000000cf00cf7308 */ /* 0x000fe20000000800 */
[--C-:B--2---:R-:W-:Y:S01]  /*3210*/  FFMA.FTZ R93, R93, UR4, -R231.reuse ;  /* 0x000000045d5d7c23 */ /* 0x104fe200080108e7 */
[----:B------:R-:W-:Y:S01]  /*3220*/  FFMA.FTZ R208, R208, UR4, -R231 ;  /* 0x00000004d0d07c23 */ /* 0x000fe200080108e7 */
[----:B------:R-:W-:Y:S01]  /*3230*/  FFMA.FTZ R231, R96, UR4, -R228 ;  /* 0x0000000460e77c23 */ /* 0x000fe200080108e4 */
[--C-:B---3--:R-:W-:Y:S01]  /*3240*/  FFMA.FTZ R97, R97, UR4, -R227.reuse ;  /* 0x0000000461617c23 */ /* 0x108fe200080108e3 */
[----:B------:R-:W-:Y:S01]  /*3250*/  FFMA.FTZ R203, R203, UR4, -R227 ;  /* 0x00000004cbcb7c23 */ /* 0x000fe200080108e3 */
[----:B------:R-:W2:Y:S01]  /*3260*/  SHFL.IDX PT, R228, R13, R192, 0x1f ;  /* 0x00001fc00de47589 */ /* 0x000ea200000e0000 */
[----:B------:R-:W-:Y:S01]  /*3270*/  FFMA.FTZ R80, -R80, R80, 1 ;  /* 0x3f80000050507423 */ /* 0x000fe20000010150 */
[--C-:B-1----:R-:W-:Y:S01]  /*3280*/  FFMA.FTZ R99, R99, UR4, -R225.reuse ;  /* 0x0000000463637c23 */ /* 0x102fe200080108e1 */
[----:B------:R-:W-:Y:S01]  /*3290*/  FFMA.FTZ R217, R217, UR4, -R225 ;  /* 0x00000004d9d97c23 */ /* 0x000fe200080108e1 */
[----:B------:R-:W1:Y:S01]  /*32a0*/  SHFL.IDX PT, R227, R13, R117, 0x1f ;  /* 0x00001f750de37589 */ /* 0x000e6200000e0000 */
[----:B------:R-:W-:Y:S01]  /*32b0*/  FFMA.FTZ R81, -R81, R81, 1 ;  /* 0x3f80000051517423 */ /* 0x000fe20000010151 */
[--C-:B------:R-:W-:Y:S01]  /*32c0*/  FFMA.FTZ R95, R95, UR4, -R226.reuse ;  /* 0x000000045f5f7c23 */ /* 0x100fe200080108e2 */
[----:B------:R-:W-:Y:S01]  /*32d0*/  FFMA.FTZ R205, R205, UR4, -R226 ;  /* 0x00000004cdcd7c23 */ /* 0x000fe200080108e2 */
[----:B------:R-:W3:Y:S01]  /*32e0*/  SHFL.IDX PT, R225, R13, R199, 0x1f ;  /* 0x00001fc70de17589 */ /* 0x000ee200000e0000 */
[----:B------:R-:W-:Y:S01]  /*32f0*/  FFMA.FTZ R82, -R82, R82, 1 ;  /* 0x3f80000052527423 */ /* 0x000fe20000010152 */
[--C-:B------:R-:W-:Y:S01]  /*3300*/  FFMA.FTZ R223, R98, UR4, -R15.reuse ;  /* 0x0000000462df7c23 */ /* 0x100fe2000801080f */
[----:B------:R-:W-:Y:S01]  /*3310*/  FFMA.FTZ R202, R202, UR4, -R15 ;  /* 0x00000004caca7c23 */ /* 0x000fe2000801080f */
[----:B------:R-:W4:Y:S01]  /*3320*/  SHFL.IDX PT, R226, R14, R199, 0x1f ;  /* 0x00001fc70ee27589 */ /* 0x000f2200000e0000 */
[----:B------:R5:W-:Y:S03]  /*3330*/  MUFU.EX2 R15, R229 ;  /* 0x000000e5000f7308 */ /* 0x000be60000000800 */
[----:B------:R-:W4:Y:S05]  /*3340*/  SHFL.IDX PT, R98, R14, R198, 0x1f ;  /* 0x00001fc60e627589 */ /* 0x000f2a00000e0000 */
[----:B------:R1:W-:Y:S01]  /*3350*/  MUFU.EX2 R96, R223 ;  /* 0x000000df00607308 */ /* 0x0003e20000000800 */
[----:B-----5:R5:W5:Y:S01]  /*3360*/  SHFL.IDX PT, R229, R14, R200, 0x1f ;  /* 0x00001fc80ee57589 */ /* 0x020b6200000e0000 */
[--C-:B--2---:R-:W-:Y:S01]  /*3370*/  FFMA.FTZ R102, R102, UR4, -R228.reuse ;  /* 0x0000000466667c23 */ /* 0x104fe200080108e4 */
[----:B------:R-:W-:Y:S01]  /*3380*/  FFMA.FTZ R216, R216, UR4, -R228 ;  /* 0x00000004d8d87c23 */ /* 0x000fe200080108e4 */
[----:B------:R-:W-:Y:S01]  /*3390*/  FSEL R228, R193, -INF , !P1 ;  /* 0xff800000c1e47808 */ /* 0x000fe20004800000 */
[--C-:B-1----:R-:W-:Y:S01]  /*33a0*/  FFMA.FTZ R103, R103, UR4, -R227.reuse ;  /* 0x0000000467677c23 */ /* 0x102fe200080108e3 */
[----:B------:R-:W-:Y:S01]  /*33b0*/  FFMA.FTZ R215, R215, UR4, -R227 ;  /* 0x00000004d7d77c23 */ /* 0x000fe200080108e3 */
[----:B------:R-:W1:Y:S01]  /*33c0*/  SHFL.IDX PT, R223, R13, R6, 0x1f ;  /* 0x00001f060ddf7589 */ /* 0x000e6200000e0000 */
[----:B------:R-:W2:Y:S01]  /*33d0*/  MUFU.EX2 R31, R219 ;  /* 0x000000db001f7308 */ /* 0x000ea20000000800 */
[--C-:B---3--:R-:W-:Y:S01]  /*33e0*/  FFMA.FTZ R220, R220, UR4, -R225.reuse ;  /* 0x00000004dcdc7c23 */ /* 0x108fe200080108e1 */
[----:B------:R-:W-:Y:S01]  /*33f0*/  FFMA.FTZ R212, R212, UR4, -R225 ;  /* 0x00000004d4d47c23 */ /* 0x000fe200080108e1 */
[----:B------:R-:W3:Y:S01]  /*3400*/  SHFL.IDX PT, R227, R13, R198, 0x1f ;  /* 0x00001fc60de37589 */ /* 0x000ee200000e0000 */
[----:B------:R-:W-:Y:S01]  /*3410*/  FSEL R225, R115, -INF , !P6 ;  /* 0xff80000073e17808 */ /* 0x000fe20007000000 */
[--C-:B----4-:R-:W-:Y:S01]  /*3420*/  FFMA.FTZ R230, R230, UR4, -R226.reuse ;  /* 0x00000004e6e67c23 */ /* 0x110fe200080108e2 */
[----:B------:R-:W-:-:S02]  /*3430*/  FFMA.FTZ R218, R218, UR4, -R226 ;  /* 0x00000004dada7c23 */ /* 0x000fc400080108e2 */
[----:B------:R-:W4:Y:S01]  /*3440*/  SHFL.IDX PT, R226, R13, R118, 0x1f ;  /* 0x00001f760de27589 */ /* 0x000f2200000e0000 */
[--C-:B------:R-:W-:Y:S01]  /*3450*/  FFMA.FTZ R100, R100, UR4, -R98.reuse ;  /* 0x0000000464647c23 */ /* 0x100fe20008010862 */
[----:B------:R-:W-:Y:S01]  /*3460*/  FFMA.FTZ R213, R213, UR4, -R98 ;  /* 0x00000004d5d57c23 */ /* 0x000fe20008010862 */
[----:B-----5:R5:W-:Y:S01]  /*3470*/  MUFU.EX2 R14, R231 ;  /* 0x000000e7000e7308 */ /* 0x020be20000000800 */
[--C-:B------:R-:W-:Y:S01]  /*3480*/  FFMA.FTZ R222, R222, UR4, -R229.reuse ;  /* 0x00000004dede7c23 */ /* 0x100fe200080108e5 */
[----:B------:R-:W-:Y:S01]  /*3490*/  FFMA.FTZ R210, R210, UR4, -R229 ;  /* 0x00000004d2d27c23 */ /* 0x000fe200080108e5 */
[----:B------:R-:W-:-:S05]  /*34a0*/  FSEL R229, R201, -INF , !P4 ;  /* 0xff800000c9e57808 */ /* 0x000fca0006000000 */
[----:B------:R2:W-:Y:S01]  /*34b0*/  MUFU.EX2 R98, R230 ;  /* 0x000000e600627308 */ /* 0x0005e20000000800 */
[----:B-----5:R-:W5:Y:S01]  /*34c0*/  SHFL.IDX PT, R231, R190, R117, 0x1f ;  /* 0x00001f75bee77589 */ /* 0x020f6200000e0000 */
[--C-:B-1----:R-:W-:Y:S01]  /*34d0*/  FFMA.FTZ R101, R101, UR4, -R223.reuse ;  /* 0x0000000465657c23 */ /* 0x102fe200080108df */
[----:B------:R-:W-:Y:S02]  /*34e0*/  FFMA.FTZ R214, R214, UR4, -R223 ;  /* 0x00000004d6d67c23 */ /* 0x000fe400080108df */
[----:B------:R-:W1:Y:S01]  /*34f0*/  SHFL.IDX PT, R223, R13, R197, 0x1f ;  /* 0x00001fc50ddf7589 */ /* 0x000e6200000e0000 */
[----:B---3--:R-:W-:Y:S02]  /*3500*/  FFMA.FTZ R228, R228, UR4, -R227 ;  /* 0x00000004e4e47c23 */ /* 0x008fe400080108e3 */
[----:B------:R-:W3:Y:S01]  /*3510*/  MUFU.EX2 R209, R209 ;  /* 0x000000d100d17308 */ /* 0x000ee20000000800 */
[----:B--2---:R-:W-:Y:S01]  /*3520*/  SHFL.IDX PT, R230, R190, R197, 0x1f ;  /* 0x00001fc5bee67589 */ /* 0x004fe200000e0000 */
[--C-:B----4-:R-:W-:Y:S01]  /*3530*/  FFMA.FTZ R235, R235, UR4, -R226.reuse ;  /* 0x00000004ebeb7c23 */ /* 0x110fe200080108e2 */
[----:B------:R-:W-:-:S02]  /*3540*/  FFMA.FTZ R211, R211, UR4, -R226 ;  /* 0x00000004d3d37c23 */ /* 0x000fc400080108e2 */
[----:B------:R2:W4:Y:S03]  /*3550*/  SHFL.IDX PT, R226, R13, R200, 0x1f ;  /* 0x00001fc80de27589 */ /* 0x00052600000e0000 */
[----:B------:R2:W-:Y:S01]  /*3560*/  MUFU.EX2 R12, R235 ;  /* 0x000000eb000c7308 */ /* 0x0005e20000000800 */
[----:B------:R-:W-:Y:S01]  /*3570*/  FFMA.FTZ R219, -R18, R18, 1 ;  /* 0x3f80000012db7423 */ /* 0x000fe20000010112 */
[--C-:B-----5:R-:W-:Y:S01]  /*3580*/  FADD.FTZ R28, R28, -R231.reuse ;  /* 0x800000e71c1c7221 */ /* 0x120fe20000010000 */
[----:B--2---:R-:W2:Y:S05]  /*3590*/  LDL R235, [R1+0x18] ;  /* 0x0000180001eb7983 */ /* 0x004eaa0000100800 */
[----:B------:R5:W-:Y:S01]  /*35a0*/  MUFU.EX2 R13, R222 ;  /* 0x000000de000d7308 */ /* 0x000be20000000800 */
[----:B------:R-:W-:Y:S01]  /*35b0*/  FADD.FTZ R30, R30, -R231 ;  /* 0x800000e71e1e7221 */ /* 0x000fe20000010000 */
[----:B------:R-:W-:-:S06]  /*35c0*/  FMUL.FTZ R32, R94, R32 ;  /* 0x000000205e207220 */ /* 0x000fcc0000410000 */
[----:B------:R-:W-:Y:S01]  /*35d0*/  MUFU.EX2 R93, R93 ;  /* 0x0000005d005d7308 */ /* 0x000fe20000000800 */
[----:B-----5:R-:W-:-:S05]  /*35e0*/  FSEL R222, R191, -INF , !P5 ;  /* 0xff800000bfde7808 */ /* 0x020fca0006800000 */
[--C-:B-1----:R-:W-:Y:S01]  /*35f0*/  FFMA.FTZ R222, R222, UR4, -R223.reuse ;  /* 0x00000004dede7c23 */ /* 0x102fe200080108df */
        /* <DEDUP_REMOVED lines=10> */
[----:B------:R-:W1:Y:S07]  /*36a0*/  SHFL.IDX PT, R190, R190, R200, 0x1f ;  /* 0x00001fc8bebe7589 */ /* 0x000e6e00000e0000 */
[----:B------:R-:W4:Y:S08]  /*36b0*/  MUFU.EX2 R18, R221 ;  /* 0x000000dd00127308 */ /* 0x000f300000000800 */
[----:B------:R-:W-:Y:S08]  /*36c0*/  MUFU.EX2 R202, R202 ;  /* 0x000000ca00ca7308 */ /* 0x000ff00000000800 */
[----:B------:R-:W-:Y:S01]  /*36d0*/  MUFU.EX2 R206, R206 ;  /* 0x000000ce00ce7308 */ /* 0x000fe20000000800 */
[--C-:B-1----:R-:W-:Y:S01]  /*36e0*/  FADD.FTZ R37, R37, -R190.reuse ;  /* 0x800000be25257221 */ /* 0x102fe20000010000 */
[----:B------:R-:W-:Y:S01]  /*36f0*/  FADD.FTZ R39, R39, -R190 ;  /* 0x800000be27277221 */ /* 0x000fe20000010000 */
        /* <DEDUP_REMOVED lines=12> */
[----:B---3--:R-:W-:Y:S01]  /*37c0*/  FMUL.FTZ R73, R209, R34 ;  /* 0x00000022d1497220 */ /* 0x008fe20000410000 */
[----:B------:R-:W-:Y:S01]  /*37d0*/  FFMA.FTZ R32, -R75, R75, 1 ;  /* 0x3f8000004b207423 */ /* 0x000fe2000001014b */
[----:B------:R-:W-:Y:S01]  /*37e0*/  FMUL.FTZ R22, R22, R23 ;  /* 0x0000001716167220 */ /* 0x000fe20000410000 */
[----:B------:R-:W-:Y:S01]  /*37f0*/  FMUL.FTZ R23, R27, R28 ;  /* 0x0000001c1b177220 */ /* 0x000fe20000410000 */
[----:B----4-:R-:W-:Y:S01]  /*3800*/  FMUL.FTZ R27, R18, R232 ;  /* 0x000000e8121b7220 */ /* 0x010fe20000410000 */
[----:B------:R-:W-:Y:S01]  /*3810*/  FMUL.FTZ R32, R32, R73 ;  /* 0x0000004920207220 */ /* 0x000fe20000410000 */
[----:B------:R-:W-:Y:S01]  /*3820*/  FFMA.FTZ R30, -R72, R72, 1 ;  /* 0x3f800000481e7423 */ /* 0x000fe20000010148 */
[----:B------:R-:W1:Y:S01]  /*3830*/  SHFL.IDX PT, R73, R11, R117, 0x1f ;  /* 0x00001f750b497589 */ /* 0x000e6200000e0000 */
[----:B------:R-:W-:Y:S03]  /*3840*/  MUFU.EX2 R203, R203 ;  /* 0x000000cb00cb7308 */ /* 0x000fe60000000800 */
[----:B------:R-:W3:Y:S01]  /*3850*/  SHFL.IDX PT, R75, R11, R197, 0x1f ;  /* 0x00001fc50b4b7589 */ /* 0x000ee200000e0000 */
[----:B------:R-:W-:-:S04]  /*3860*/  FMUL.FTZ R30, R30, R27 ;  /* 0x0000001b1e1e7220 */ /* 0x000fc80000410000 */
[----:B------:R-:W4:Y:S01]  /*3870*/  MUFU.EX2 R27, R205 ;  /* 0x000000cd001b7308 */ /* 0x000f220000000800 */
[--C-:B------:R-:W-:Y:S01]  /*3880*/  FADD.FTZ R33, R33, -R230.reuse ;  /* 0x800000e621217221 */ /* 0x100fe20000010000 */
[----:B------:R-:W-:Y:S01]  /*3890*/  FADD.FTZ R35, R35, -R230 ;  /* 0x800000e623237221 */ /* 0x000fe20000010000 */
[----:B------:R-:W-:Y:S01]  /*38a0*/  FFMA.FTZ R34, -R74, R74, 1 ;  /* 0x3f8000004a227423 */ /* 0x000fe2000001014a */
[--C-:B------:R-:W-:Y:S01]  /*38b0*/  FADD.FTZ R36, R36, -R229.reuse ;  /* 0x800000e524247221 */ /* 0x100fe20000010000 */
[----:B------:R-:W-:Y:S01]  /*38c0*/  FMUL.FTZ R33, R93, R33 ;  /* 0x000000215d217220 */ /* 0x000fe20000410000 */
[----:B------:R-:W-:Y:S01]  /*38d0*/  FMUL.FTZ R35, R208, R35 ;  /* 0x00000023d0237220 */ /* 0x000fe20000410000 */
[----:B------:R-:W-:Y:S01]  /*38e0*/  FADD.FTZ R38, R38, -R229 ;  /* 0x800000e526267221 */ /* 0x000fe20000010000 */
[----:B------:R-:W-:Y:S01]  /*38f0*/  FMUL.FTZ R36, R95, R36 ;  /* 0x000000245f247220 */ /* 0x000fe20000410000 */
[----:B------:R-:W-:Y:S01]  /*3900*/  FMUL.FTZ R34, R34, R33 ;  /* 0x0000002122227220 */ /* 0x000fe20000410000 */
[----:B------:R-:W-:Y:S01]  /*3910*/  FMUL.FTZ R33, R76, R35 ;  /* 0x000000234c217220 */ /* 0x000fe20000410000 */
[----:B------:R-:W5:Y:S01]  /*3920*/  SHFL.IDX PT, R28, R11, R6, 0x1f ;  /* 0x00001f060b1c7589 */ /* 0x000f6200000e0000 */
[----:B------:R-:W-:Y:S01]  /*3930*/  FFMA.FTZ R35, -R79, R79, 1 ;  /* 0x3f8000004f237423 */ /* 0x000fe2000001014f */
[----:B------:R-:W-:Y:S01]  /*3940*/  FMUL.FTZ R36, R77, R36 ;  /* 0x000000244d247220 */ /* 0x000fe20000410000 */
[----:B------:R-:W5:Y:S01]  /*3950*/  MUFU.EX2 R204, R204 ;  /* 0x000000cc00cc7308 */ /* 0x000f620000000800 */
[----:B------:R-:W5:Y:S01]  /*3960*/  SHFL.IDX PT, R72, R11, R192, 0x1f ;  /* 0x00001fc00b487589 */ /* 0x000f6200000e0000 */
[----:B-1----:R-:W-:Y:S01]  /*3970*/  FADD.FTZ R79, R44, -R73 ;  /* 0x800000492c4f7221 */ /* 0x002fe20000010000 */
[----:B----4-:R-:W-:Y:S01]  /*3980*/  FMUL.FTZ R38, R27, R38 ;  /* 0x000000261b267220 */ /* 0x010fe20000410000 */
[----:B---3--:R-:W-:Y:S01]  /*3990*/  FADD.FTZ R44, R51, -R75 ;  /* 0x8000004b332c7221 */ /* 0x008fe20000010000 */
[----:B------:R-:W1:Y:S02]  /*39a0*/  SHFL.IDX PT, R77, R11, R200, 0x1f ;  /* 0x00001fc80b4d7589 */ /* 0x000e6400000e0000 */
[----:B------:R-:W-:Y:S01]  /*39b0*/  FMUL.FTZ R35, R35, R38 ;  /* 0x0000002623237220 */ /* 0x000fe20000410000 */
[----:B------:R-:W3:Y:S01]  /*39c0*/  MUFU.EX2 R218, R218 ;  /* 0x000000da00da7308 */ /* 0x000ee20000000800 */
[----:B------:R-:W-:Y:S04]  /*39d0*/  LDS R51, [R10+0x380] ;  /* 0x000380000a337984 */ /* 0x000fe80000000800 */
[----:B------:R-:W4:Y:S01]  /*39e0*/  SHFL.IDX PT, R38, R11, R118, 0x1f ;  /* 0x00001f760b267589 */ /* 0x000f2200000e0000 */
[----:B------:R-:W-:-:S02]  /*39f0*/  FFMA.FTZ R89, -R89, R89, 1 ;  /* 0x3f80000059597423 */ /* 0x000fc40000010159 */
[----:B------:R-:W3:Y:S01]  /*3a00*/  MUFU.EX2 R99, R99 ;  /* 0x0000006300637308 */ /* 0x000ee20000000800 */
[----:B------:R-:W3:Y:S01]  /*3a10*/  SHFL.IDX PT, R74, R11, R199, 0x1f ;  /* 0x00001fc70b4a7589 */ /* 0x000ee200000e0000 */
[----:B------:R-:W-:Y:S01]  /*3a20*/  FMUL.FTZ R39, R207, R39 ;  /* 0x00000027cf277220 */ /* 0x000fe20000410000 */
[----:B-----5:R-:W-:Y:S02]  /*3a30*/  FADD.FTZ R40, R40, -R28 ;  /* 0x8000001c28287221 */ /* 0x020fe40000010000 */
[----:B------:R5:W3:Y:S01]  /*3a40*/  SHFL.IDX PT, R76, R11, R198, 0x1f ;  /* 0x00001fc60b4c7589 */ /* 0x000ae200000e0000 */
[----:B------:R-:W-:Y:S02]  /*3a50*/  FADD.FTZ R73, R46, -R73 ;  /* 0x800000492e497221 */ /* 0x000fe40000010000 */
[----:B------:R-:W3:Y:S01]  /*3a60*/  MUFU.EX2 R217, R217 ;  /* 0x000000d900d97308 */ /* 0x000ee20000000800 */
[----:B------:R-:W-:Y:S01]  /*3a70*/  FADD.FTZ R41, R41, -R72 ;  /* 0x8000004829297221 */ /* 0x000fe20000010000 */
[----:B------:R-:W-:Y:S01]  /*3a80*/  FMUL.FTZ R40, R15, R40 ;  /* 0x000000280f287220 */ /* 0x000fe20000410000 */
[----:B-1----:R-:W-:-:S02]  /*3a90*/  FADD.FTZ R46, R53, -R77 ;  /* 0x8000004d352e7221 */ /* 0x002fc40000010000 */
[----:B------:R-:W-:Y:S01]  /*3aa0*/  FMUL.FTZ R53, R96, R41 ;  /* 0x0000002960357220 */ /* 0x000fe20000410000 */
[----:B-----5:R-:W-:Y:S01]  /*3ab0*/  FMUL.FTZ R11, R80, R39 ;  /* 0x00000027500b7220 */ /* 0x020fe20000410000 */
[----:B------:R-:W-:Y:S01]  /*3ac0*/  FADD.FTZ R39, R42, -R28 ;  /* 0x8000001c2a277221 */ /* 0x000fe20000010000 */
[----:B------:R-:W-:Y:S01]  /*3ad0*/  FMUL.FTZ R41, R81, R40 ;  /* 0x0000002851297220 */ /* 0x000fe20000410000 */
[----:B------:R-:W-:Y:S01]  /*3ae0*/  FMUL.FTZ R40, R82, R53 ;  /* 0x0000003552287220 */ /* 0x000fe20000410000 */
[----:B------:R-:W-:Y:S01]  /*3af0*/  FFMA.FTZ R84, -R84, R84, 1 ;  /* 0x3f80000054547423 */ /* 0x000fe20000010154 */
[----:B------:R-:W-:Y:S01]  /*3b00*/  FFMA.FTZ R83, -R83, R83, 1 ;  /* 0x3f80000053537423 */ /* 0x000fe20000010153 */
[----:B----4-:R-:W-:Y:S01]  /*3b10*/  FADD.FTZ R28, R45, -R38 ;  /* 0x800000262d1c7221 */ /* 0x010fe20000010000 */
[----:B------:R-:W-:Y:S01]  /*3b20*/  FFMA.FTZ R53, -R86, R86, 1 ;  /* 0x3f80000056357423 */ /* 0x000fe20000010156 */
[----:B------:R-:W1:Y:S02]  /*3b30*/  MUFU.EX2 R210, R210 ;  /* 0x000000d200d27308 */ /* 0x000e640000000800 */
[----:B------:R-:W-:Y:S01]  /*3b40*/  FMUL.FTZ R28, R97, R28 ;  /* 0x0000001c611c7220 */ /* 0x000fe20000410000 */
[----:B---3--:R-:W-:Y:S01]  /*3b50*/  FADD.FTZ R45, R48, -R74 ;  /* 0x8000004a302d7221 */ /* 0x008fe20000010000 */
[----:B------:R-:W-:Y:S01]  /*3b60*/  FADD.FTZ R38, R47, -R38 ;  /* 0x800000262f267221 */ /* 0x000fe20000010000 */
[----:B------:R-:W-:Y:S01]  /*3b70*/  FADD.FTZ R47, R50, -R74 ;  /* 0x8000004a322f7221 */ /* 0x000fe20000010000 */
[----:B------:R-:W-:Y:S01]  /*3b80*/  FMUL.FTZ R53, R53, R28 ;  /* 0x0000001c35357220 */ /* 0x000fe20000410000 */
[----:B------:R-:W-:Y:S01]  /*3b90*/  FMUL.FTZ R79, R14, R79 ;  /* 0x0000004f0e4f7220 */ /* 0x000fe20000410000 */
[----:B------:R-:W-:Y:S01]  /*3ba0*/  FMUL.FTZ R28, R98, R45 ;  /* 0x0000002d621c7220 */ /* 0x000fe20000410000 */
[----:B------:R-:W-:Y:S01]  /*3bb0*/  FFMA.FTZ R50, -R85, R85, 1 ;  /* 0x3f80000055327423 */ /* 0x000fe20000010155 */
[----:B------:R-:W-:Y:S01]  /*3bc0*/  FADD.FTZ R43, R43, -R72 ;  /* 0x800000482b2b7221 */ /* 0x000fe20000010000 */
[----:B------:R-:W3:Y:S01]  /*3bd0*/  SHFL.IDX PT, R192, R51, R192, 0x1f ;  /* 0x00001fc033c07589 */ /* 0x000ee200000e0000 */
[----:B------:R-:W-:Y:S01]  /*3be0*/  FMUL.FTZ R45, R89, R28 ;  /* 0x0000001c592d7220 */ /* 0x000fe20000410000 */
[----:B------:R-:W-:Y:S01]  /*3bf0*/  FMUL.FTZ R50, R50, R79 ;  /* 0x0000004f32327220 */ /* 0x000fe20000410000 */
[----:B------:R-:W-:Y:S01]  /*3c00*/  FADD.FTZ R42, R49, -R75 ;  /* 0x8000004b312a7221 */ /* 0x000fe20000010000 */
[----:B------:R-:W4:Y:S01]  /*3c10*/  SHFL.IDX PT, R79, R51, R6, 0x1f ;  /* 0x00001f06334f7589 */ /* 0x000f2200000e0000 */
[----:B------:R-:W-:Y:S01]  /*3c20*/  FMUL.FTZ R43, R202, R43 ;  /* 0x0000002bca2b7220 */ /* 0x000fe20000410000 */
[----:B------:R-:W5:Y:S02]  /*3c30*/  MUFU.EX2 R100, R100 ;  /* 0x0000006400647308 */ /* 0x000f640000000800 */
[----:B------:R-:W4:Y:S01]  /*3c40*/  SHFL.IDX PT, R28, R51, R197, 0x1f ;  /* 0x00001fc5331c7589 */ /* 0x000f2200000e0000 */
[----:B------:R-:W-:-:S03]  /*3c50*/  FMUL.FTZ R48, R206, R39 ;  /* 0x00000027ce307220 */ /* 0x000fc60000410000 */
[----:B------:R-:W4:Y:S01]  /*3c60*/  SHFL.IDX PT, R75, R51, R198, 0x1f ;  /* 0x00001fc6334b7589 */ /* 0x000f2200000e0000 */
[----:B------:R-:W-:Y:S01]  /*3c70*/  FFMA.FTZ R88, -R88, R88, 1 ;  /* 0x3f80000058587423 */ /* 0x000fe20000010158 */
[----:B------:R-:W4:Y:S02]  /*3c80*/  MUFU.EX2 R213, R213 ;  /* 0x000000d500d57308 */ /* 0x000f240000000800 */
[----:B------:R-:W4:Y:S01]  /*3c90*/  SHFL.IDX PT, R117, R51, R117, 0x1f ;  /* 0x00001f7533757589 */ /* 0x000f2200000e0000 */
[----:B------:R-:W-:-:S03]  /*3ca0*/  FMUL.FTZ R10, R84, R43 ;  /* 0x0000002b540a7220 */ /* 0x000fc60000410000 */
[----:B------:R-:W4:Y:S02]  /*3cb0*/  SHFL.IDX PT, R118, R51, R118, 0x1f ;  /* 0x00001f7633767589 */ /* 0x000f2400000e0000 */
[----:B------:R-:W4:Y:S02]  /*3cc0*/  MUFU.EX2 R102, R102 ;  /* 0x0000006600667308 */ /* 0x000f240000000800 */
[----:B------:R-:W4:Y:S01]  /*3cd0*/  SHFL.IDX PT, R199, R51, R199, 0x1f ;  /* 0x00001fc733c77589 */ /* 0x000f2200000e0000 */
[----:B------:R-:W-:Y:S01]  /*3ce0*/  FMUL.FTZ R39, R83, R48 ;  /* 0x0000003053277220 */ /* 0x000fe20000410000 */
[----:B------:R-:W-:Y:S01]  /*3cf0*/  FMUL.FTZ R43, R203, R38 ;  /* 0x00000026cb2b7220 */ /* 0x000fe20000410000 */
[----:B------:R-:W-:Y:S01]  /*3d00*/  FFMA.FTZ R48, -R87, R87, 1 ;  /* 0x3f80000057307423 */ /* 0x000fe20000010157 */
[----:B------:R-:W4:Y:S01]  /*3d10*/  SHFL.IDX PT, R200, R51, R200, 0x1f ;  /* 0x00001fc833c87589 */ /* 0x000f2200000e0000 */
[----:B------:R-:W-:Y:S01]  /*3d20*/  FMUL.FTZ R73, R204, R73 ;  /* 0x00000049cc497220 */ /* 0x000fe20000410000 */
[----:B------:R-:W-:Y:S01]  /*3d30*/  FMUL.FTZ R38, R218, R47 ;  /* 0x0000002fda267220 */ /* 0x000fe20000410000 */
[----:B------:R-:W-:Y:S01]  /*3d40*/  FMUL.FTZ R47, R88, R43 ;  /* 0x0000002b582f7220 */ /* 0x000fe20000410000 */
[----:B------:R-:W4:Y:S01]  /*3d50*/  MUFU.EX2 R101, R101 ;  /* 0x0000006500657308 */ /* 0x000f220000000800 */
[----:B------:R-:W-:Y:S01]  /*3d60*/  FMUL.FTZ R48, R48, R73 ;  /* 0x0000004930307220 */ /* 0x000fe20000410000 */
[----:B------:R-:W-:Y:S01]  /*3d70*/  FMUL.FTZ R43, R99, R42 ;  /* 0x0000002a632b7220 */ /* 0x000fe20000410000 */
[----:B------:R-:W-:Y:S01]  /*3d80*/  FMUL.FTZ R44, R217, R44 ;  /* 0x0000002cd92c7220 */ /* 0x000fe20000410000 */
[----:B------:R-:W-:Y:S01]  /*3d90*/  FFMA.FTZ R90, -R90, R90, 1 ;  /* 0x3f8000005a5a7423 */ /* 0x000fe2000001015a */
[----:B------:R-:W-:-:S03]  /*3da0*/  FFMA.FTZ R73, -R184, R184, 1 ;  /* 0x3f800000b8497423 */ /* 0x000fc600000101b8 */
[----:B------:R-:W4:Y:S01]  /*3db0*/  MUFU.EX2 R223, R223 ;  /* 0x000000df00df7308 */ /* 0x000f220000000800 */
[----:B------:R-:W-:Y:S01]  /*3dc0*/  FMUL.FTZ R42, R90, R43 ;  /* 0x0000002b5a2a7220 */ /* 0x000fe20000410000 */
[----:B------:R-:W-:Y:S01]  /*3dd0*/  FMUL.FTZ R73, R73, R44 ;  /* 0x0000002c49497220 */ /* 0x000fe20000410000 */
[----:B------:R-:W-:-:S05]  /*3de0*/  FADD.FTZ R55, R55, -R77 ;  /* 0x8000004d37377221 */ /* 0x000fca0000010000 */
[----:B------:R-:W2:Y:S01]  /*3df0*/  MUFU.EX2 R215, R215 ;  /* 0x000000d700d77308 */ /* 0x000ea20000000800 */
[--C-:B------:R-:W-:Y:S01]  /*3e00*/  FADD.FTZ R49, R52, -R76.reuse ;  /* 0x8000004c34317221 */ /* 0x100fe20000010000 */
[----:B------:R-:W-:-:S06]  /*3e10*/  FADD.FTZ R54, R54, -R76 ;  /* 0x8000004c36367221 */ /* 0x000fcc0000010000 */
[----:B------:R-:W2:Y:S08]  /*3e20*/  MUFU.EX2 R119, R119 ;  /* 0x0000007700777308 */ /* 0x000eb00000000800 */
[----:B------:R-:W2:Y:S01]  /*3e30*/  MUFU.EX2 R220, R220 ;  /* 0x000000dc00dc7308 */ /* 0x000ea20000000800 */
[----:B------:R-:W-:-:S07]  /*3e40*/  FFMA.FTZ R188, -R188, R188, 1 ;  /* 0x3f800000bcbc7423 */ /* 0x000fce00000101bc */
[----:B------:R-:W2:Y:S01]  /*3e50*/  MUFU.EX2 R92, R92 ;  /* 0x0000005c005c7308 */ /* 0x000ea20000000800 */
[----:B-1----:R-:W-:Y:S01]  /*3e60*/  FMUL.FTZ R55, R210, R55 ;  /* 0x00000037d2377220 */ /* 0x002fe20000410000 */
[----:B---3--:R-:W-:-:S06]  /*3e70*/  FADD.FTZ R81, R57, -R192 ;  /* 0x800000c039517221 */ /* 0x008fcc0000010000 */
[----:B------:R-:W1:Y:S01]  /*3e80*/  MUFU.EX2 R103, R103 ;  /* 0x0000006700677308 */ /* 0x000e620000000800 */
[----:B------:R-:W-:Y:S01]  /*3e90*/  FFMA.FTZ R52, -R185, R185, 1 ;  /* 0x3f800000b9347423 */ /* 0x000fe200000101b9 */
[----:B-----5:R-:W-:-:S06]  /*3ea0*/  FMUL.FTZ R49, R100, R49 ;  /* 0x0000003164317220 */ /* 0x020fcc0000410000 */
[----:B------:R-:W3:Y:S01]  /*3eb0*/  MUFU.EX2 R228, R228 ;  /* 0x000000e400e47308 */ /* 0x000ee20000000800 */
[----:B------:R-:W-:Y:S01]  /*3ec0*/  FFMA.FTZ R187, -R187, R187, 1 ;  /* 0x3f800000bbbb7423 */ /* 0x000fe200000101bb */
[----:B----4-:R-:W-:-:S06]  /*3ed0*/  FMUL.FTZ R54, R213, R54 ;  /* 0x00000036d5367220 */ /* 0x010fcc0000410000 */
[----:B------:R-:W-:Y:S01]  /*3ee0*/  MUFU.EX2 R225, R225 ;  /* 0x000000e100e17308 */ /* 0x000fe20000000800 */
[----:B------:R-:W-:Y:S01]  /*3ef0*/  FADD.FTZ R56, R56, -R79 ;  /* 0x8000004f38387221 */ /* 0x000fe20000010000 */
[----:B------:R-:W-:-:S06]  /*3f00*/  FADD.FTZ R65, R65, -R28 ;  /* 0x8000001c41417221 */ /* 0x000fcc0000010000 */
[----:B------:R-:W4:Y:S01]  /*3f10*/  MUFU.EX2 R214, R214 ;  /* 0x000000d600d67308 */ /* 0x000f220000000800 */
[----:B------:R-:W-:-:S07]  /*3f20*/  FMUL.FTZ R77, R13, R46 ;  /* 0x0000002e0d4d7220 */ /* 0x000fce0000410000 */
[----:B------:R-:W5:Y:S01]  /*3f30*/  MUFU.EX2 R43, R216 ;  /* 0x000000d8002b7308 */ /* 0x000f620000000800 */
[----:B------:R-:W-:-:S07]  /*3f40*/  FADD.FTZ R79, R58, -R79 ;  /* 0x8000004f3a4f7221 */ /* 0x000fce0000010000 */
[----:B------:R-:W5:Y:S01]  /*3f50*/  MUFU.EX2 R44, R211 ;  /* 0x000000d3002c7308 */ /* 0x000f620000000800 */
[----:B------:R-:W-:Y:S01]  /*3f60*/  FADD.FTZ R28, R67, -R28 ;  /* 0x8000001c431c7221 */ /* 0x000fe20000010000 */
[----:B------:R-:W-:-:S06]  /*3f70*/  FADD.FTZ R57, R68, -R75 ;  /* 0x8000004b44397221 */ /* 0x000fcc0000010000 */
[----:B------:R-:W-:Y:S01]  /*3f80*/  MUFU.EX2 R222, R222 ;  /* 0x000000de00de7308 */ /* 0x000fe20000000800 */
[----:B------:R-:W-:-:S07]  /*3f90*/  FADD.FTZ R70, R70, -R75 ;  /* 0x8000004b46467221 */ /* 0x000fce0000010000 */
[----:B------:R-:W5:Y:S01]  /*3fa0*/  MUFU.EX2 R212, R212 ;  /* 0x000000d400d47308 */ /* 0x000f620000000800 */
[----:B------:R-:W-:-:S07]  /*3fb0*/  FMUL.FTZ R46, R188, R55 ;  /* 0x00000037bc2e7220 */ /* 0x000fce0000410000 */
[----:B------:R-:W5:Y:S01]  /*3fc0*/  MUFU.EX2 R227, R227 ;  /* 0x000000e300e37308 */ /* 0x000f620000000800 */
[----:B------:R-:W-:-:S07]  /*3fd0*/  FADD.FTZ R62, R62, -R117 ;  /* 0x800000753e3e7221 */ /* 0x000fce0000010000 */
[----:B------:R-:W5:Y:S01]  /*3fe0*/  MUFU.EX2 R226, R226 ;  /* 0x000000e200e27308 */ /* 0x000f620000000800 */
[----:B------:R-:W-:Y:S01]  /*3ff0*/  FFMA.FTZ R75, -R105, R105, 1 ;  /* 0x3f800000694b7423 */ /* 0x000fe20000010169 */
[----:B------:R-:W-:Y:S01]  /*4000*/  FMUL.FTZ R58, R102, R81 ;  /* 0x00000051663a7220 */ /* 0x000fe20000410000 */
[----:B------:R-:W-:Y:S01]  /*4010*/  FADD.FTZ R25, R25, -R234 ;  /* 0x800000ea19197221 */ /* 0x000fe20000010000 */
[----:B------:R-:W-:Y:S01]  /*4020*/  FMUL.FTZ R52, R52, R49 ;  /* 0x0000003134347220 */ /* 0x000fe20000410000 */
[----:B------:R-:W-:Y:S01]  /*4030*/  FADD.FTZ R83, R61, -R118 ;  /* 0x800000763d537221 */ /* 0x000fe20000010000 */
[----:B------:R-:W-:Y:S01]  /*4040*/  FADD.FTZ R55, R64, -R199 ;  /* 0x800000c740377221 */ /* 0x000fe20000010000 */
[----:B------:R-:W-:Y:S01]  /*4050*/  FMUL.FTZ R49, R187, R54 ;  /* 0x00000036bb317220 */ /* 0x000fe20000410000 */
[----:B------:R-:W-:Y:S01]  /*4060*/  FADD.FTZ R192, R59, -R192 ;  /* 0x800000c03bc07221 */ /* 0x000fe20000010000 */
[----:B------:R-:W-:Y:S01]  /*4070*/  FFMA.FTZ R54, -R189, R189, 1 ;  /* 0x3f800000bd367423 */ /* 0x000fe200000101bd */
[----:B------:R-:W-:Y:S01]  /*4080*/  FMUL.FTZ R59, R101, R56 ;  /* 0x00000038653b7220 */ /* 0x000fe20000410000 */
[----:B------:R-:W-:Y:S01]  /*4090*/  FFMA.FTZ R115, -R115, R115, 1 ;  /* 0x3f80000073737423 */ /* 0x000fe20000010173 */
[----:B------:R-:W-:Y:S01]  /*40a0*/  FMUL.FTZ R28, R223, R28 ;  /* 0x0000001cdf1c7220 */ /* 0x000fe20000410000 */
[----:B------:R-:W-:Y:S01]  /*40b0*/  FFMA.FTZ R186, -R186, R186, 1 ;  /* 0x3f800000baba7423 */ /* 0x000fe200000101ba */
[----:B------:R-:W-:Y:S01]  /*40c0*/  FADD.FTZ R60, R60, -R117 ;  /* 0x800000753c3c7221 */ /* 0x000fe20000010000 */
[----:B------:R-:W-:Y:S01]  /*40d0*/  FMUL.FTZ R75, R75, R58 ;  /* 0x0000003a4b4b7220 */ /* 0x000fe20000410000 */
[----:B------:R-:W-:Y:S01]  /*40e0*/  FFMA.FTZ R76, -R110, R110, 1 ;  /* 0x3f8000006e4c7423 */ /* 0x000fe2000001016e */
[----:B--2---:R-:W-:Y:S01]  /*40f0*/  FMUL.FTZ R61, R215, R62 ;  /* 0x0000003ed73d7220 */ /* 0x004fe20000410000 */
[----:B------:R-:W-:Y:S01]  /*4100*/  FMUL.FTZ R25, R119, R25 ;  /* 0x0000001977197220 */ /* 0x000fe20000410000 */
[----:B------:R-:W-:Y:S01]  /*4110*/  FADD.FTZ R63, R63, -R118 ;  /* 0x800000763f3f7221 */ /* 0x000fe20000010000 */
[--C-:B------:R-:W-:Y:S01]  /*4120*/  FADD.FTZ R56, R69, -R200.reuse ;  /* 0x800000c845387221 */ /* 0x100fe20000010000 */
[----:B------:R-:W-:Y:S01]  /*4130*/  FFMA.FTZ R109, -R109, R109, 1 ;  /* 0x3f8000006d6d7423 */ /* 0x000fe2000001016d */
        /* <DEDUP_REMOVED lines=10> */
[----:B------:R-:W-:Y:S01]  /*41e0*/  FMUL.FTZ R51, R186, R77 ;  /* 0x0000004dba337220 */ /* 0x000fe20000410000 */
[----:B-1----:R-:W-:Y:S01]  /*41f0*/  FMUL.FTZ R59, R103, R60 ;  /* 0x0000003c673b7220 */ /* 0x002fe20000410000 */
[----:B------:R-:W-:Y:S01]  /*4200*/  FMUL.FTZ R76, R76, R61 ;  /* 0x0000003d4c4c7220 */ /* 0x000fe20000410000 */
[----:B---3--:R-:W-:Y:S01]  /*4210*/  FMUL.FTZ R28, R228, R57 ;  /* 0x00000039e41c7220 */ /* 0x008fe20000410000 */
[----:B------:R-:W-:Y:S01]  /*4220*/  FMUL.FTZ R25, R219, R25 ;  /* 0x00000019db197220 */ /* 0x000fe20000410000 */
[----:B------:R-:W-:Y:S01]  /*4230*/  FFMA.FTZ R72, -R106, R106, 1 ;  /* 0x3f8000006a487423 */ /* 0x000fe2000001016a */
[----:B------:R-:W-:Y:S01]  /*4240*/  FFMA.FTZ R77, -R107, R107, 1 ;  /* 0x3f8000006b4d7423 */ /* 0x000fe2000001016b */
[----:B----4-:R-:W-:Y:S01]  /*4250*/  FMUL.FTZ R79, R214, R79 ;  /* 0x0000004fd64f7220 */ /* 0x010fe20000410000 */
[----:B-----5:R-:W-:Y:S01]  /*4260*/  FMUL.FTZ R192, R43, R192 ;  /* 0x000000c02bc07220 */ /* 0x020fe20000410000 */
[----:B------:R-:W-:Y:S01]  /*4270*/  FFMA.FTZ R74, -R108, R108, 1 ;  /* 0x3f8000006c4a7423 */ /* 0x000fe2000001016c */
[----:B------:R-:W-:Y:S01]  /*4280*/  FFMA.FTZ R111, -R111, R111, 1 ;  /* 0x3f8000006f6f7423 */ /* 0x000fe2000001016f */
[----:B------:R-:W-:Y:S01]  /*4290*/  FMUL.FTZ R60, R44, R63 ;  /* 0x0000003f2c3c7220 */ /* 0x000fe20000410000 */
[----:B------:R-:W-:Y:S01]  /*42a0*/  FMUL.FTZ R109, R109, R58 ;  /* 0x0000003a6d6d7220 */ /* 0x000fe20000410000 */
        /* <DEDUP_REMOVED lines=8> */
[----:B------:R-:W-:Y:S01]  /*4330*/  FFMA.FTZ R193, -R193, R193, 1 ;  /* 0x3f800000c1c17423 */ /* 0x000fe200000101c1 */
[----:B------:R-:W-:Y:S01]  /*4340*/  FFMA.FTZ R194, -R194, R194, 1 ;  /* 0x3f800000c2c27423 */ /* 0x000fe200000101c2 */
[----:B------:R-:W-:Y:S01]  /*4350*/  FFMA.FTZ R196, -R196, R196, 1 ;  /* 0x3f800000c4c47423 */ /* 0x000fe200000101c4 */
[----:B------:R-:W-:Y:S01]  /*4360*/  FFMA.FTZ R201, -R201, R201, 1 ;  /* 0x3f800000c9c97423 */ /* 0x000fe200000101c9 */
[----:B------:R-:W-:Y:S01]  /*4370*/  FMUL.FTZ R55, R227, R70 ;  /* 0x00000046e3377220 */ /* 0x000fe20000410000 */
        /* <DEDUP_REMOVED lines=270> */
.L_x_2591:
        /* <DEDUP_REMOVED lines=56> */
.L_x_2592:
        /* <DEDUP_REMOVED lines=11> */
.L_x_2582:
[----:B-1----:R-:W2:Y:S02]  /*5890*/  LDL R8, [R1+0x2c] ;  /* 0x00002c0001087983 */ /* 0x002ea40000100800 */
[----:B--2---:R-:W-:-:S13]  /*58a0*/  ISETP.GE.AND P0, PT, R16, R8, PT ;  /* 0x000000081000720c */ /* 0x004fda0003f06270 */
[----:B------:R-:W-:Y:S05]  /*58b0*/  @P0 BRA `(.L_x_2594) ;  /* 0x00000040006c0947 */ /* 0x000fea0003800000 */
[----:B------:R-:W2:Y:S01]  /*58c0*/  LDL.LU R14, [R1+0x1c] ;  /* 0x00001c00010e7983 */ /* 0x000ea20000300800 */
[----:B------:R-:W1:Y:S03]  /*58d0*/  LDC R24, c[0x0][0x290] ;  /* 0x0000a400ff187b82 */ /* 0x000e660000000800 */
[----:B------:R-:W3:Y:S04]  /*58e0*/  LDL.LU R21, [R1+0x10] ;  /* 0x0000100001157983 */ /* 0x000ee80000300800 */
[----:B------:R-:W4:Y:S01]  /*58f0*/  LDL.LU R25, [R1+0xc] ;  /* 0x00000c0001197983 */ /* 0x000f220000300800 */
[----:B------:R-:W5:Y:S02]  /*5900*/  S2R R6, SR_TID.X ;  /* 0x0000000000067919 */ /* 0x000f640000002100 */
[----:B-----5:R-:W-:-:S05]  /*5910*/  VIADD R6, R6, 0xffffff80 ;  /* 0xffffff8006067836 */ /* 0x020fca0000000000 */
[----:B------:R-:W-:-:S04]  /*5920*/  SHF.R.S32.HI R7, RZ, 0x1f, R6 ;  /* 0x0000001fff077819 */ /* 0x000fc80000011406 */
[CC--:B------:R-:W-:Y:S02]  /*5930*/  LEA.HI R8, R7.reuse, R6.reuse, RZ, 0x5 ;  /* 0x0000000607087211 */ /* 0x0c0fe400078f28ff */
[CC--:B------:R-:W-:Y:S02]  /*5940*/  LEA.HI R12, R7.reuse, R6.reuse, RZ, 0x2 ;  /* 0x00000006070c7211 */ /* 0x0c0fe400078f10ff */
[----:B------:R-:W-:Y:S02]  /*5950*/  LOP3.LUT R9, R8, 0xffffffe0, RZ, 0xc0, !PT ;  /* 0xffffffe008097812 */ /* 0x000fe400078ec0ff */
[----:B------:R-:W-:Y:S02]  /*5960*/  LEA.HI R8, R7, R6, RZ, 0x7 ;  /* 0x0000000607087211 */ /* 0x000fe400078f38ff */
[----:B------:R-:W-:Y:S02]  /*5970*/  IADD3 R9, R6, -R9, RZ ;  /* 0x8000000906097210 */ /* 0x000fe40007ffe0ff */
[----:B------:R-:W-:-:S02]  /*5980*/  LOP3.LUT R7, R8, 0xffffff80, RZ, 0xc0, !PT ;  /* 0xffffff8008077812 */ /* 0x000fc400078ec0ff */
[----:B------:R-:W-:Y:S02]  /*5990*/  SHF.R.S32.HI R10, RZ, 0x1f, R9 ;  /* 0x0000001fff0a7819 */ /* 0x000fe40000011409 */
[----:B------:R-:W-:Y:S01]  /*59a0*/  SHF.R.S32.HI R8, RZ, 0x7, R8 ;  /* 0x00000007ff087819 */ /* 0x000fe20000011408 */
[----:B------:R-:W-:Y:S01]  /*59b0*/  IMAD.IADD R7, R6, 0x1, -R7 ;  /* 0x0000000106077824 */ /* 0x000fe200078e0a07 */
[CC--:B------:R-:W-:Y:S02]  /*59c0*/  LEA.HI R11, R10.reuse, R9.reuse, RZ, 0x3 ;  /* 0x000000090a0b7211 */ /* 0x0c0fe400078f18ff */
[----:B------:R-:W-:Y:S02]  /*59d0*/  LEA.HI R10, R10, R9, RZ, 0x2 ;  /* 0x000000090a0a7211 */ /* 0x000fe400078f10ff */
[----:B------:R-:W-:Y:S02]  /*59e0*/  LOP3.LUT R9, R12, 0xfffffffc, RZ, 0xc0, !PT ;  /* 0xfffffffc0c097812 */ /* 0x000fe400078ec0ff */
[----:B------:R-:W-:-:S02]  /*59f0*/  SHF.R.S32.HI R11, RZ, 0x3, R11 ;  /* 0x00000003ff0b7819 */ /* 0x000fc4000001140b */
[----:B------:R-:W-:Y:S01]  /*5a00*/  SHF.R.S32.HI R13, RZ, 0x2, R10 ;  /* 0x00000002ff0d7819 */ /* 0x000fe2000001140a */
[----:B------:R-:W-:Y:S01]  /*5a10*/  IMAD.IADD R9, R6, 0x1, -R9 ;  /* 0x0000000106097824 */ /* 0x000fe200078e0a09 */
[----:B------:R-:W-:Y:S02]  /*5a20*/  LEA.HI R6, R8, R8, RZ, 0x1 ;  /* 0x0000000808067211 */ /* 0x000fe400078f08ff */
[C---:B------:R-:W-:Y:S01]  /*5a30*/  IADD3 R12, R13.reuse, 0x8, RZ ;  /* 0x000000080d0c7810 */ /* 0x040fe20007ffe0ff */
[----:B------:R-:W-:Y:S01]  /*5a40*/  VIADD R18, R13, 0x10 ;  /* 0x000000100d127836 */ /* 0x000fe20000000000 */
[----:B------:R-:W-:Y:S01]  /*5a50*/  LEA.HI R10, R10, R13, RZ, 0x1 ;  /* 0x0000000d0a0a7211 */ /* 0x000fe200078f08ff */
[----:B-1----:R-:W-:-:S03]  /*5a60*/  VIADD R24, R24, -UR42 ;  /* 0x8000002a18187c36 */ /* 0x002fc60008000000 */
[----:B------:R-:W-:Y:S02]  /*5a70*/  LEA.HI R19, R18, R18, RZ, 0x1 ;  /* 0x0000001212137211 */ /* 0x000fe400078f08ff */
[----:B------:R-:W-:Y:S02]  /*5a80*/  LOP3.LUT R10, R10, 0xfffffffe, RZ, 0xc0, !PT ;  /* 0xfffffffe0a0a7812 */ /* 0x000fe400078ec0ff */
[----:B------:R-:W-:Y:S02]  /*5a90*/  SHF.R.S32.HI R20, RZ, 0x1, R19 ;  /* 0x00000001ff147819 */ /* 0x000fe40000011413 */
[----:B------:R-:W-:Y:S02]  /*5aa0*/  IADD3 R10, R13, -R10, RZ ;  /* 0x8000000a0d0a7210 */ /* 0x000fe40007ffe0ff */
[----:B------:R-:W-:-:S04]  /*5ab0*/  LOP3.LUT R19, R19, 0xfffffffe, RZ, 0xc0, !PT ;  /* 0xfffffffe13137812 */ /* 0x000fc800078ec0ff */
[----:B------:R-:W-:Y:S01]  /*5ac0*/  IADD3 R19, R18, -R19, RZ ;  /* 0x8000001312137210 */ /* 0x000fe20007ffe0ff */
[----:B------:R-:W-:Y:S01]  /*5ad0*/  IMAD.MOV.U32 R185, RZ, RZ, 0x40000040 ;  /* 0x40000040ffb97424 */ /* 0x000fe200078e00ff */
[----:B------:R-:W-:Y:S01]  /*5ae0*/  MOV R189, 0x40000040 ;  /* 0x4000004000bd7802 */ /* 0x000fe20000000f00 */
[----:B------:R-:W-:Y:S02]  /*5af0*/  IMAD.MOV.U32 R187, RZ, RZ, 0x40000040 ;  /* 0x40000040ffbb7424 */ /* 0x000fe400078e00ff */
[----:B------:R-:W-:Y:S02]  /*5b00*/  IMAD.MOV.U32 R191, RZ, RZ, 0x40000040 ;  /* 0x40000040ffbf7424 */ /* 0x000fe400078e00ff */
[----:B------:R-:W-:Y:S01]  /*5b10*/  IMAD.MOV.U32 R193, RZ, RZ, 0x40000040 ;  /* 0x40000040ffc17424 */ /* 0x000fe200078e00ff */
[----:B--2---:R-:W-:Y:S02]  /*5b20*/  LEA.HI R23, R14, R7, RZ, 0x5 ;  /* 0x000000070e177211 */ /* 0x004fe400078f28ff */
[----:B------:R-:W-:Y:S01]  /*5b30*/  LOP3.LUT R7, R6, 0xfffffffe, RZ, 0xc0, !PT ;  /* 0xfffffffe06077812 */ /* 0x000fe200078ec0ff */
[----:B------:R-:W-:-:S04]  /*5b40*/  IMAD.HI R6, R11, 0x2aaaaaab, RZ ;  /* 0x2aaaaaab0b067827 */ /* 0x000fc800078e02ff */
[----:B------:R-:W-:Y:S01]  /*5b50*/  IMAD.IADD R22, R8, 0x1, -R7 ;  /* 0x0000000108167824 */ /* 0x000fe200078e0a07 */
[----:B------:R-:W-:Y:S02]  /*5b60*/  SHF.R.U32.HI R7, RZ, 0x1, R6 ;  /* 0x00000001ff077819 */ /* 0x000fe40000011606 */
[----:B------:R-:W-:Y:S02]  /*5b70*/  LEA.HI R14, R12, R12, RZ, 0x1 ;  /* 0x0000000c0c0e7211 */ /* 0x000fe400078f08ff */
[----:B------:R-:W-:Y:S02]  /*5b80*/  LEA.HI R6, R6, R7, RZ, 0x1 ;  /* 0x0000000706067211 */ /* 0x000fe400078f08ff */
[----:B------:R-:W-:-:S03]  /*5b90*/  SHF.R.S32.HI R15, RZ, 0x1, R14 ;  /* 0x00000001ff0f7819 */ /* 0x000fc6000001140e */
[----:B------:R-:W-:Y:S01]  /*5ba0*/  IMAD R11, R6, -0xc, R11 ;  /* 0xfffffff4060b7824 */ /* 0x000fe200078e020b */
[--C-:B---3--:R-:W-:Y:S02]  /*5bb0*/  SHF.R.S32.HI R6, RZ, 0x2, R21.reuse ;  /* 0x00000002ff067819 */ /* 0x108fe40000011415 */
[----:B------:R-:W-:Y:S02]  /*5bc0*/  SHF.R.S32.HI R21, RZ, 0x1f, R21 ;  /* 0x0000001fff157819 */ /* 0x000fe40000011415 */
[----:B------:R-:W-:Y:S01]  /*5bd0*/  SHF.R.S32.HI R23, RZ, 0x5, R23 ;  /* 0x00000005ff177819 */ /* 0x000fe20000011417 */
[----:B------:R-:W-:Y:S01]  /*5be0*/  IMAD.HI R8, R15, 0x2aaaaaab, RZ ;  /* 0x2aaaaaab0f087827 */ /* 0x000fe200078e02ff */
[----:B------:R-:W-:-:S03]  /*5bf0*/  LEA.HI R21, R21, R6, RZ, 0x3 ;  /* 0x0000000615157211 */ /* 0x000fc600078f18ff */
[----:B------:R-:W-:Y:S01]  /*5c00*/  IMAD R23, R23, -0x10, R24 ;  /* 0xfffffff017177824 */ /* 0x000fe200078e0218 */
[----:B------:R-:W-:Y:S02]  /*5c10*/  LOP3.LUT R21, R21, 0xfffffff8, RZ, 0xc0, !PT ;  /* 0xfffffff815157812 */ /* 0x000fe400078ec0ff */
[----:B------:R-:W-:Y:S01]  /*5c20*/  LOP3.LUT R7, R14, 0xfffffffe, RZ, 0xc0, !PT ;  /* 0xfffffffe0e077812 */ /* 0x000fe200078ec0ff */
[----:B------:R-:W-:Y:S01]  /*5c30*/  IMAD.HI R14, R20, 0x2aaaaaab, RZ ;  /* 0x2aaaaaab140e7827 */ /* 0x000fe200078e02ff */
[----:B------:R-:W-:Y:S02]  /*5c40*/  SHF.R.U32.HI R13, RZ, 0x1, R8 ;  /* 0x00000001ff0d7819 */ /* 0x000fe40000011608 */
[----:B------:R-:W-:Y:S01]  /*5c50*/  IADD3 R21, R23, R21, -R6 ;  /* 0x0000001517157210 */ /* 0x000fe20007ffe806 */
[----:B------:R-:W-:Y:S01]  /*5c60*/  IMAD R10, R11, 0x8, R10 ;  /* 0x000000080b0a7824 */ /* 0x000fe200078e020a */
[----:B------:R-:W-:Y:S02]  /*5c70*/  LEA.HI R8, R8, R13, RZ, 0x1 ;  /* 0x0000000d08087211 */ /* 0x000fe400078f08ff */
[C---:B------:R-:W-:Y:S01]  /*5c80*/  LEA R6, R5.reuse, R17, 0xb ;  /* 0x0000001105067211 */ /* 0x040fe200078e58ff */
[----:B------:R-:W-:Y:S01]  /*5c90*/  IMAD R5, R5, 0x2000, R17 ;  /* 0x0000200005057824 */ /* 0x000fe200078e0211 */
[----:B------:R-:W-:Y:S01]  /*5ca0*/  SHF.R.U32.HI R13, RZ, 0x1, R14 ;  /* 0x00000001ff0d7819 */ /* 0x000fe2000001160e */
[----:B------:R1:W-:Y:S01]  /*5cb0*/  STL [R1+0x28], R10 ;  /* 0x0000280a01007387 */ /* 0x0003e20000100800 */
[----:B------:R-:W-:Y:S01]  /*5cc0*/  IMAD.IADD R7, R12, 0x1, -R7 ;  /* 0x000000010c077824 */ /* 0x000fe200078e0a07 */
[----:B------:R-:W-:Y:S01]  /*5cd0*/  IADD3 R6, R6, 0x1a800, RZ ;  /* 0x0001a80006067810 */ /* 0x000fe20007ffe0ff */
[----:B------:R-:W-:Y:S01]  /*5ce0*/  IMAD R8, R8, -0xc, R15 ;  /* 0xfffffff408087824 */ /* 0x000fe200078e020f */
[----:B------:R-:W-:-:S02]  /*5cf0*/  LEA.HI R13, R14, R13, RZ, 0x1 ;  /* 0x0000000d0e0d7211 */ /* 0x000fc400078f08ff */
[----:B------:R-:W-:Y:S01]  /*5d00*/  SHF.R.U32.HI R6, RZ, 0x4, R6 ;  /* 0x00000004ff067819 */ /* 0x000fe20000011606 */
[----:B-1----:R-:W-:Y:S01]  /*5d10*/  VIADD R10, R5, 0x4000 ;  /* 0x00004000050a7836 */ /* 0x002fe20000000000 */
[----:B------:R-:W-:Y:S01]  /*5d20*/  SHF.R.U32.HI R5, RZ, 0x4, R5 ;  /* 0x00000004ff057819 */ /* 0x000fe20000011605 */
[----:B------:R-:W-:Y:S02]  /*5d30*/  IMAD R7, R8, 0x8, R7 ;  /* 0x0000000808077824 */ /* 0x000fe400078e0207 */
[----:B------:R-:W-:Y:S01]  /*5d40*/  IMAD R20, R13, -0xc, R20 ;  /* 0xfffffff40d147824 */ /* 0x000fe200078e0214 */
[----:B------:R-:W-:Y:S02]  /*5d50*/  SHF.R.U32.HI R10, RZ, 0x4, R10 ;  /* 0x00000004ff0a7819 */ /* 0x000fe4000001160a */
[----:B------:R-:W-:Y:S01]  /*5d60*/  LOP3.LUT R5, R5, 0x3fff, RZ, 0xc0, !PT ;  /* 0x00003fff05057812 */ /* 0x000fe200078ec0ff */
[----:B------:R1:W-:Y:S01]  /*5d70*/  STL [R1+0x24], R7 ;  /* 0x0000240701007387 */ /* 0x0003e20000100800 */
[----:B------:R-:W-:-:S02]  /*5d80*/  LOP3.LUT R6, R6, 0x3fff, RZ, 0xc0, !PT ;  /* 0x00003fff06067812 */ /* 0x000fc400078ec0ff */
[----:B------:R-:W-:Y:S02]  /*5d90*/  LOP3.LUT R10, R10, 0x3fff, RZ, 0xc0, !PT ;  /* 0x00003fff0a0a7812 */ /* 0x000fe400078ec0ff */
[----:B------:R-:W-:Y:S02]  /*5da0*/  LOP3.LUT R11, R5, 0x10000, RZ, 0xfc, !PT ;  /* 0x00010000050b7812 */ /* 0x000fe400078efcff */
[----:B------:R-:W-:Y:S01]  /*5db0*/  LOP3.LUT R6, R6, 0x10000, RZ, 0xfc, !PT ;  /* 0x0001000006067812 */ /* 0x000fe200078efcff */
[----:B-1----:R-:W-:Y:S01]  /*5dc0*/  IMAD R7, R20, 0x8, R19 ;  /* 0x0000000814077824 */ /* 0x002fe200078e0213 */
[----:B------:R-:W-:-:S04]  /*5dd0*/  LOP3.LUT R5, R10, 0x10000, RZ, 0xfc, !PT ;  /* 0x000100000a057812 */ /* 0x000fc800078efcff */
[----:B------:R4:W-:Y:S01]  /*5de0*/  STL [R1+0x1c], R7 ;  /* 0x00001c0701007387 */ /* 0x0009e20000100800 */
[C---:B------:R-:W-:Y:S01]  /*5df0*/  VIADD R188, R5.reuse, 0x2 ;  /* 0x0000000205bc7836 */ /* 0x040fe20000000000 */
[C---:B------:R-:W-:Y:S02]  /*5e00*/  IADD3 R190, R5.reuse, 0x4, RZ ;  /* 0x0000000405be7810 */ /* 0x040fe40007ffe0ff */
[----:B------:R-:W-:Y:S01]  /*5e10*/  STL [R1+0x14], R11 ;  /* 0x0000140b01007387 */ /* 0x000fe20000100800 */
[----:B------:R-:W-:-:S03]  /*5e20*/  VIADD R192, R5, 0x6 ;  /* 0x0000000605c07836 */ /* 0x000fc60000000000 */
[----:B------:R1:W-:Y:S01]  /*5e30*/  STL [R1+0x20], R6 ;  /* 0x0000200601007387 */ /* 0x0003e20000100800 */
[----:B------:R-:W-:Y:S01]  /*5e40*/  IMAD R8, R22, -0x40, R21 ;  /* 0xffffffc016087824 */ /* 0x000fe200078e0215 */
[----:B------:R-:W-:Y:S02]  /*5e50*/  IADD3 R10, R9, 0x8, RZ ;  /* 0x00000008090a7810 */ /* 0x000fe40007ffe0ff */
[----:B------:R2:W-:Y:S01]  /*5e60*/  STL [R1+0x10], R5 ;  /* 0x0000100501007387 */ /* 0x0005e20000100800 */
[----:B----4-:R-:W-:Y:S01]  /*5e70*/  LOP3.LUT R7, R25, 0x1, RZ, 0xfc, !PT ;  /* 0x0000000119077812 */ /* 0x010fe200078efcff */
[C---:B------:R-:W-:Y:S01]  /*5e80*/  VIADD R22, R11.reuse, 0x2 ;  /* 0x000000020b167836 */ /* 0x040fe20000000000 */
[C---:B------:R-:W-:Y:S01]  /*5e90*/  IADD3 R184, R11.reuse, 0x4, RZ ;  /* 0x000000040bb87810 */ /* 0x040fe20007ffe0ff */
[----:B------:R-:W-:Y:S01]  /*5ea0*/  VIADD R186, R11, 0x6 ;  /* 0x000000060bba7836 */ /* 0x000fe20000000000 */
[C---:B------:R-:W-:Y:S01]  /*5eb0*/  IADD3 R10, R9.reuse, 0x14, RZ ;  /* 0x00000014090a7810 */ /* 0x040fe20007ffe0ff */
[C---:B-1----:R-:W-:Y:S01]  /*5ec0*/  VIADD R6, R9.reuse, 0xc ;  /* 0x0000000c09067836 */ /* 0x042fe20000000000 */
[----:B------:R-:W-:Y:S01]  /*5ed0*/  MOV R23, 0x40000040 ;  /* 0x4000004000177802 */ /* 0x000fe20000000f00 */
[----:B------:R-:W-:-:S02]  /*5ee0*/  VIADD R6, R9, 0x18 ;  /* 0x0000001809067836 */ /* 0x000fc40000000000 */
[C---:B--2---:R-:W-:Y:S02]  /*5ef0*/  VIADD R5, R9.reuse, 0x4 ;  /* 0x0000000409057836 */ /* 0x044fe40000000000 */
[C---:B------:R-:W-:Y:S02]  /*5f00*/  VIADD R5, R9.reuse, 0x10 ;  /* 0x0000001009057836 */ /* 0x040fe40000000000 */
[----:B------:R-:W-:-:S07]  /*5f10*/  VIADD R5, R9, 0x1c ;  /* 0x0000001c09057836 */ /* 0x000fce0000000000 */
.L_x_2605:
[----:B------:R-:W-:Y:S01]  /*5f20*/  ISETP.NE.AND P0, PT, R7, 0x3, PT ;  /* 0x000000030700780c */ /* 0x000fe20003f05270 */
[----:B------:R-:W-:-:S12]  /*5f30*/  YIELD ;  /* 0x0000000000007946 */ /* 0x000fd80003800000 */
[----:B------:R-:W-:Y:S05]  /*5f40*/  @!P0 BRA `(.L_x_2595) ;  /* 0x0000000000048947 */ /* 0x000fea0003800000 */
[----:B------:R-:W-:Y:S01]  /*5f50*/  BPT.TRAP 0x1 ;  /* 0x000000040000795c */ /* 0x000fe20000300000 */
.L_x_2595:
[----:B------:R-:W-:Y:S02]  /*5f60*/  LEA R6, R0, R17, 0x3 ;  /* 0x0000001100067211 */ /* 0x000fe400078e18ff */
[----:B------:R-:W-:-:S04]  /*5f70*/  SHF.L.U32 R15, R4, 0x1f, RZ ;  /* 0x0000001f040f7819 */ /* 0x000fc800000006ff */
[----:B------:R1:W2:Y:S01]  /*5f80*/  SYNCS.PHASECHK.TRANS64.TRYWAIT P1, [R6+URZ+0x26810], R15 ;  /* 0x0268100f060075a7 */ /* 0x0002a2000802017f */
[----:B------:R-:W-:Y:S05]  /*5f90*/  @!P0 BRA `(.L_x_2596) ;  /* 0x0000000000048947 */ /* 0x000fea0003800000 */
[----:B------:R-:W-:Y:S01]  /*5fa0*/  BPT.TRAP 0x1 ;  /* 0x000000040000795c */ /* 0x000fe20000300000 */
.L_x_2596:
[----:B------:R-:W-:-:S05]  /*5fb0*/  VIADD R5, R17, 0xe000 ;  /* 0x0000e00011057836 */ /* 0x000fca0000000000 */
[----:B------:R-:W-:-:S04]  /*5fc0*/  SHF.R.U32.HI R5, RZ, 0x4, R5 ;  /* 0x00000004ff057819 */ /* 0x000fc80000011605 */
[----:B------:R-:W-:-:S04]  /*5fd0*/  LOP3.LUT R5, R5, 0x3fff, RZ, 0xc0, !PT ;  /* 0x00003fff05057812 */ /* 0x000fc800078ec0ff */
[----:B------:R-:W-:Y:S01]  /*5fe0*/  LOP3.LUT R11, R5, 0x10000, RZ, 0xfc, !PT ;  /* 0x00010000050b7812 */ /* 0x000fe200078efcff */
[----:B--2---:R-:W-:Y:S06]  /*5ff0*/  @P1 BRA `(.L_x_2597) ;  /* 0x0000000000081947 */ /* 0x004fec0003800000 */
[----:B------:R-:W2:Y:S02]  /*6000*/  SYNCS.PHASECHK.TRANS64.TRYWAIT P1, [R6+URZ+0x26810], R15 ;  /* 0x0268100f060075a7 */ /* 0x000ea4000802017f */
[----:B--2---:R-:W-:Y:S05]  /*6010*/  @!P1 BRA `(.L_x_2598) ;  /* 0x0000008800f89947 */ /* 0x004fea0003800000 */
.L_x_2597:
        /* <DEDUP_REMOVED lines=54> */
.L_x_2599:
[----:B------:R1:W1:Y:S01]  /*6380*/  SYNCS.PHASECHK.TRANS64.TRYWAIT P1, [R6+URZ+0x26830], R15 ;  /* 0x0268300f060075a7 */ /* 0x000262000802017f */
[----:B------:R-:W-:Y:S05]  /*6390*/  @!P0 BRA `(.L_x_2600) ;  /* 0x0000000000048947 */ /* 0x000fea0003800000 */
[----:B------:R-:W-:Y:S01]  /*63a0*/  BPT.TRAP 0x1 ;  /* 0x000000040000795c */ /* 0x000fe20000300000 */
.L_x_2600:
        /* <DEDUP_REMOVED lines=8> */
.L_x_2601:
        /* <DEDUP_REMOVED lines=290> */
[----:B------:R-:W-:-:S02]  /*7650*/  FADD.FTZ R30, R30, -R233 ;  /* 0x800000e91e1e7221 */ /* 0x000fc40000010000 */
        /* <DEDUP_REMOVED lines=27> */
[C---:B------:R-:W-:Y:S01]  /*7810*/  VIADD R229, R9.reuse, 0x14 ;  /* 0x0000001409e57836 */ /* 0x040fe20000000000 */
[----:B------:R-:W-:Y:S01]  /*7820*/  IADD3 R233, R9, 0x18, RZ ;  /* 0x0000001809e97810 */ /* 0x000fe20007ffe0ff */
[----:B------:R-:W4:Y:S01]  /*7830*/  SHFL.IDX PT, R227, R227, R12, 0x1f ;  /* 0x00001f0ce3e37589 */ /* 0x000f2200000e0000 */
[----:B------:R-:W-:Y:S01]  /*7840*/  FFMA.FTZ R77, -R77, R77, 1 ;  /* 0x3f8000004d4d7423 */ /* 0x000fe2000001014d */
[----:B------:R-:W-:Y:S01]  /*7850*/  FFMA.FTZ R80, -R80, R80, 1 ;  /* 0x3f80000050507423 */ /* 0x000fe20000010150 */
[----:B------:R-:W-:Y:S01]  /*7860*/  FFMA.FTZ R76, -R76, R76, 1 ;  /* 0x3f8000004c4c7423 */ /* 0x000fe2000001014c */
[----:B------:R-:W-:Y:S01]  /*7870*/  FFMA.FTZ R79, -R79, R79, 1 ;  /* 0x3f8000004f4f7423 */ /* 0x000fe2000001014f */
[----:B-1----:R-:W-:Y:S01]  /*7880*/  FMUL.FTZ R35, R92, R35 ;  /* 0x000000235c237220 */ /* 0x002fe20000410000 */
[----:B------:R-:W-:Y:S01]  /*7890*/  FFMA.FTZ R72, -R72, R72, 1 ;  /* 0x3f80000048487423 */ /* 0x000fe20000010148 */
[----:B------:R-:W-:Y:S01]  /*78a0*/  FFMA.FTZ R99, -R99, R99, 1 ;  /* 0x3f80000063637423 */ /* 0x000fe20000010163 */
[----:B------:R-:W-:Y:S01]  /*78b0*/  MUFU.EX2 R201, R201 ;  /* 0x000000c900c97308 */ /* 0x000fe20000000800 */
[----:B------:R-:W-:Y:S01]  /*78c0*/  FFMA.FTZ R81, -R81, R81, 1 ;  /* 0x3f80000051517423 */ /* 0x000fe20000010151 */
[----:B------:R-:W-:Y:S01]  /*78d0*/  FFMA.FTZ R100, -R100, R100, 1 ;  /* 0x3f80000064647423 */ /* 0x000fe20000010164 */
[----:B------:R-:W-:-:S05]  /*78e0*/  FFMA.FTZ R82, -R82, R82, 1 ;  /* 0x3f80000052527423 */ /* 0x000fca0000010152 */
[----:B------:R-:W-:Y:S08]  /*78f0*/  MUFU.EX2 R199, R199 ;  /* 0x000000c700c77308 */ /* 0x000ff00000000800 */
[----:B------:R-:W-:Y:S01]  /*7900*/  MUFU.EX2 R200, R200 ;  /* 0x000000c800c87308 */ /* 0x000fe20000000800 */
[----:B--2---:R-:W-:Y:S01]  /*7910*/  FADD.FTZ R34, R34, -R228 ;  /* 0x800000e422227221 */ /* 0x004fe20000010000 */
[--C-:B----4-:R-:W-:Y:S01]  /*7920*/  FADD.FTZ R37, R37, -R227.reuse ;  /* 0x800000e325257221 */ /* 0x110fe20000010000 */
[----:B------:R-:W-:-:S05]  /*7930*/  FADD.FTZ R39, R39, -R227 ;  /* 0x800000e327277221 */ /* 0x000fca0000010000 */
[----:B------:R-:W-:Y:S08]  /*7940*/  MUFU.EX2 R202, R202 ;  /* 0x000000ca00ca7308 */ /* 0x000ff00000000800 */
[----:B------:R-:W-:Y:S08]  /*7950*/  MUFU.EX2 R203, R203 ;  /* 0x000000cb00cb7308 */ /* 0x000ff00000000800 */
[----:B------:R-:W-:Y:S08]  /*7960*/  MUFU.EX2 R204, R204 ;  /* 0x000000cc00cc7308 */ /* 0x000ff00000000800 */
[----:B------:R-:W-:Y:S08]  /*7970*/  MUFU.EX2 R205, R205 ;  /* 0x000000cd00cd7308 */ /* 0x000ff00000000800 */
[----:B------:R-:W-:Y:S08]  /*7980*/  MUFU.EX2 R209, R209 ;  /* 0x000000d100d17308 */ /* 0x000ff00000000800 */
[----:B------:R-:W-:Y:S08]  /*7990*/  MUFU.EX2 R207, R207 ;  /* 0x000000cf00cf7308 */ /* 0x000ff00000000800 */
[----:B------:R-:W-:Y:S01]  /*79a0*/  MUFU.EX2 R210, R210 ;  /* 0x000000d200d27308 */ /* 0x000fe20000000800 */
[----:B------:R-:W-:-:S07]  /*79b0*/  FFMA.FTZ R101, -R101, R101, 1 ;  /* 0x3f80000065657423 */ /* 0x000fce0000010165 */
[----:B------:R-:W-:Y:S01]  /*79c0*/  MUFU.EX2 R208, R208 ;  /* 0x000000d000d07308 */ /* 0x000fe20000000800 */
[----:B------:R-:W-:-:S07]  /*79d0*/  FFMA.FTZ R103, -R103, R103, 1 ;  /* 0x3f80000067677423 */ /* 0x000fce0000010167 */
[----:B------:R-:W-:Y:S01]  /*79e0*/  MUFU.EX2 R211, R211 ;  /* 0x000000d300d37308 */ /* 0x000fe20000000800 */
[----:B------:R-:W-:-:S07]  /*79f0*/  FFMA.FTZ R237, -R237, R237, 1 ;  /* 0x3f800000eded7423 */ /* 0x000fce00000101ed */
[----:B------:R-:W-:Y:S01]  /*7a00*/  MUFU.EX2 R212, R212 ;  /* 0x000000d400d47308 */ /* 0x000fe20000000800 */
[----:B---3--:R-:W-:Y:S01]  /*7a10*/  FMUL.FTZ R30, R85, R30 ;  /* 0x0000001e551e7220 */ /* 0x008fe20000410000 */
        /* <DEDUP_REMOVED lines=68> */
[----:B------:R-:W-:Y:S01]  /*7e60*/  FMUL.FTZ R36, R97, R39 ;  /* 0x0000002761247220 */ /* 0x000fe20000410000 */
[----:B------:R-:W-:Y:S01]  /*7e70*/  FFMA.FTZ R21, -R20, R20, 1 ;  /* 0x3f80000014157423 */ /* 0x000fe20000010114 */
[----:B------:R-:W-:Y:S01]  /*7e80*/  FMUL.FTZ R39, R74, R37 ;  /* 0x000000254a277220 */ /* 0x000fe20000410000 */
[----:B------:R1:W3:Y:S01]  /*7e90*/  MUFU.EX2 R20, R221 ;  /* 0x000000dd00147308 */ /* 0x0002e20000000800 */
[----:B------:R-:W-:Y:S01]  /*7ea0*/  LDS R74, [R11+0x380] ;  /* 0x000380000b4a7984 */ /* 0x000fe20000000800 */
[----:B------:R-:W-:Y:S02]  /*7eb0*/  VIADD R232, R9, 0x8 ;  /* 0x0000000809e87836 */ /* 0x000fe40000000000 */
[----:B-1----:R-:W-:-:S04]  /*7ec0*/  FMUL.FTZ R221, R93, R228 ;  /* 0x000000e45ddd7220 */ /* 0x002fc80000410000 */
[----:B------:R-:W-:Y:S02]  /*7ed0*/  FMUL.FTZ R221, R21, R221 ;  /* 0x000000dd15dd7220 */ /* 0x000fe40000410000 */
[----:B------:R1:W-:Y:S01]  /*7ee0*/  MUFU.EX2 R21, R218 ;  /* 0x000000da00157308 */ /* 0x0003e20000000800 */
[----:B------:R-:W4:Y:S04]  /*7ef0*/  SHFL.IDX PT, R227, R226, R229, 0x1f ;  /* 0x00001fe5e2e37589 */ /* 0x000f2800000e0000 */
[----:B-1----:R-:W1:Y:S01]  /*7f00*/  SHFL.IDX PT, R218, R226, R232, 0x1f ;  /* 0x00001fe8e2da7589 */ /* 0x002e6200000e0000 */
[----:B------:R-:W-:Y:S02]  /*7f10*/  VIADD R234, R9, 0x1c ;  /* 0x0000001c09ea7836 */ /* 0x000fe40000000000 */
[----:B------:R-:W-:Y:S01]  /*7f20*/  FMUL.FTZ R40, R95, R40 ;  /* 0x000000285f287220 */ /* 0x000fe20000410000 */
[----:B------:R-:W-:Y:S01]  /*7f30*/  FMUL.FTZ R43, R94, R43 ;  /* 0x0000002b5e2b7220 */ /* 0x000fe20000410000 */
[----:B------:R-:W3:Y:S02]  /*7f40*/  SHFL.IDX PT, R228, R226, R233, 0x1f ;  /* 0x00001fe9e2e47589 */ /* 0x000ee400000e0000 */
[----:B------:R-:W-:Y:S01]  /*7f50*/  FMUL.FTZ R41, R77, R40 ;  /* 0x000000284d297220 */ /* 0x000fe20000410000 */
[----:B------:R-:W-:Y:S01]  /*7f60*/  FMUL.FTZ R40, R80, R43 ;  /* 0x0000002b50287220 */ /* 0x000fe20000410000 */
[----:B------:R-:W3:Y:S01]  /*7f70*/  SHFL.IDX PT, R226, R226, R234, 0x1f ;  /* 0x00001feae2e27589 */ /* 0x000ee200000e0000 */
[----:B------:R-:W-:Y:S01]  /*7f80*/  FADD.FTZ R50, R50, -R225 ;  /* 0x800000e132327221 */ /* 0x000fe20000010000 */
[----:B------:R-:W-:Y:S01]  /*7f90*/  FFMA.FTZ R43, -R83, R83, 1 ;  /* 0x3f800000532b7423 */ /* 0x000fe20000010153 */
[----:B------:R-:W-:-:S02]  /*7fa0*/  FMUL.FTZ R28, R13, R28 ;  /* 0x0000001c0d1c7220 */ /* 0x000fc40000410000 */
[----:B------:R-:W-:Y:S01]  /*7fb0*/  FMUL.FTZ R77, R10, R50 ;  /* 0x000000320a4d7220 */ /* 0x000fe20000410000 */
[----:B----4-:R-:W-:Y:S01]  /*7fc0*/  FADD.FTZ R49, R49, -R227 ;  /* 0x800000e331317221 */ /* 0x010fe20000010000 */
[----:B-1----:R-:W-:-:S04]  /*7fd0*/  FADD.FTZ R46, R46, -R218 ;  /* 0x800000da2e2e7221 */ /* 0x002fc80000010000 */
[----:B------:R-:W-:Y:S01]  /*7fe0*/  FMUL.FTZ R46, R18, R46 ;  /* 0x0000002e122e7220 */ /* 0x000fe20000410000 */
[----:B------:R-:W-:Y:S01]  /*7ff0*/  FADD.FTZ R51, R51, -R227 ;  /* 0x800000e333337221 */ /* 0x000fe20000010000 */
[----:B------:R-:W1:Y:S02]  /*8000*/  SHFL.IDX PT, R83, R74, R9, 0x1f ;  /* 0x00001f094a537589 */ /* 0x000e6400000e0000 */
[----:B------:R-:W-:Y:S01]  /*8010*/  FMUL.FTZ R43, R43, R46 ;  /* 0x0000002e2b2b7220 */ /* 0x000fe20000410000 */
[----:B------:R-:W-:Y:S01]  /*8020*/  FFMA.FTZ R46, -R98, R98, 1 ;  /* 0x3f800000622e7423 */ /* 0x000fe20000010162 */
        /* <DEDUP_REMOVED lines=8> */
[----:B------:R-:W4:Y:S01]  /*80b0*/  SHFL.IDX PT, R76, R74, R231, 0x1f ;  /* 0x00001fe74a4c7589 */ /* 0x000f2200000e0000 */
[----:B------:R-:W-:Y:S01]  /*80c0*/  FMUL.FTZ R72, R72, R35 ;  /* 0x0000002348487220 */ /* 0x000fe20000410000 */
[----:B------:R-:W-:-:S02]  /*80d0*/  FMUL.FTZ R50, R50, R49 ;  /* 0x0000003132327220 */ /* 0x000fc40000410000 */
[----:B------:R-:W4:Y:S01]  /*80e0*/  SHFL.IDX PT, R77, R74, R233, 0x1f ;  /* 0x00001fe94a4d7589 */ /* 0x000f2200000e0000 */
[----:B------:R-:W1:Y:S01]  /*80f0*/  MUFU.EX2 R35, R216 ;  /* 0x000000d800237308 */ /* 0x000e620000000800 */
[----:B------:R-:W-:Y:S01]  /*8100*/  FMUL.FTZ R49, R99, R28 ;  /* 0x0000001c63317220 */ /* 0x000fe20000410000 */
[----:B------:R-:W-:Y:S01]  /*8110*/  FADD.FTZ R44, R44, -R218 ;  /* 0x800000da2c2c7221 */ /* 0x000fe20000010000 */
[----:B------:R-:W4:Y:S04]  /*8120*/  SHFL.IDX PT, R28, R74, R229, 0x1f ;  /* 0x00001fe54a1c7589 */ /* 0x000f2800000e0000 */
[----:B------:R-:W4:Y:S01]  /*8130*/  SHFL.IDX PT, R78, R74, R234, 0x1f ;  /* 0x00001fea4a4e7589 */ /* 0x000f2200000e0000 */
[----:B------:R-:W4:Y:S01]  /*8140*/  MUFU.EX2 R36, R206 ;  /* 0x000000ce00247308 */ /* 0x000f220000000800 */
[----:B------:R-:W-:-:S02]  /*8150*/  FMUL.FTZ R44, R12, R44 ;  /* 0x0000002c0c2c7220 */ /* 0x000fc40000410000 */
[----:B------:R4:W4:Y:S01]  /*8160*/  SHFL.IDX PT, R79, R74, R230, 0x1f ;  /* 0x00001fe64a4f7589 */ /* 0x00092200000e0000 */
[----:B---3--:R-:W-:Y:S01]  /*8170*/  FADD.FTZ R52, R52, -R228 ;  /* 0x800000e434347221 */ /* 0x008fe20000010000 */
[----:B------:R-:W-:Y:S01]  /*8180*/  FADD.FTZ R45, R45, -R219 ;  /* 0x800000db2d2d7221 */ /* 0x000fe20000010000 */
[--C-:B------:R-:W-:Y:S01]  /*8190*/  FADD.FTZ R53, R53, -R226.reuse ;  /* 0x800000e235357221 */ /* 0x100fe20000010000 */
[----:B------:R-:W-:Y:S01]  /*81a0*/  FMUL.FTZ R44, R81, R44 ;  /* 0x0000002c512c7220 */ /* 0x000fe20000410000 */
[----:B------:R-:W-:Y:S01]  /*81b0*/  FMUL.FTZ R81, R20, R52 ;  /* 0x0000003414517220 */ /* 0x000fe20000410000 */
[----:B------:R-:W-:Y:S01]  /*81c0*/  FMUL.FTZ R45, R25, R45 ;  /* 0x0000002d192d7220 */ /* 0x000fe20000410000 */
[----:B------:R-:W-:Y:S01]  /*81d0*/  FADD.FTZ R55, R55, -R226 ;  /* 0x800000e237377221 */ /* 0x000fe20000010000 */
[----:B------:R-:W-:Y:S01]  /*81e0*/  FMUL.FTZ R52, R34, R53 ;  /* 0x0000003522347220 */ /* 0x000fe20000410000 */
[----:B------:R-:W-:Y:S01]  /*81f0*/  FMUL.FTZ R53, R100, R81 ;  /* 0x0000005164357220 */ /* 0x000fe20000410000 */
[----:B------:R-:W-:Y:S01]  /*8200*/  FMUL.FTZ R45, R82, R45 ;  /* 0x0000002d522d7220 */ /* 0x000fe20000410000 */
[----:B-1----:R-:W-:Y:S01]  /*8210*/  FADD.FTZ R81, R56, -R83 ;  /* 0x8000005338517221 */ /* 0x002fe20000010000 */
[----:B------:R-:W-:Y:S01]  /*8220*/  FMUL.FTZ R82, R35, R55 ;  /* 0x0000003723527220 */ /* 0x000fe20000410000 */
[--C-:B----4-:R-:W-:Y:S01]  /*8230*/  FADD.FTZ R57, R57, -R80.reuse ;  /* 0x8000005039397221 */ /* 0x110fe20000010000 */
[----:B------:R-:W-:Y:S01]  /*8240*/  FADD.FTZ R80, R59, -R80 ;  /* 0x800000503b507221 */ /* 0x000fe20000010000 */
[----:B------:R-:W-:Y:S01]  /*8250*/  FADD.FTZ R55, R60, -R75 ;  /* 0x8000004b3c377221 */ /* 0x000fe20000010000 */
[--C-:B------:R-:W-:Y:S01]  /*8260*/  FADD.FTZ R61, R61, -R76.reuse ;  /* 0x8000004c3d3d7221 */ /* 0x100fe20000010000 */
[----:B------:R-:W-:Y:S01]  /*8270*/  FADD.FTZ R60, R63, -R76 ;  /* 0x8000004c3f3c7221 */ /* 0x000fe20000010000 */
[----:B------:R-:W-:Y:S01]  /*8280*/  FADD.FTZ R54, R54, -R228 ;  /* 0x800000e436367221 */ /* 0x000fe20000010000 */
[----:B------:R-:W-:Y:S01]  /*8290*/  FADD.FTZ R58, R58, -R83 ;  /* 0x800000533a3a7221 */ /* 0x000fe20000010000 */
[----:B------:R-:W-:Y:S01]  /*82a0*/  FADD.FTZ R62, R62, -R75 ;  /* 0x8000004b3e3e7221 */ /* 0x000fe20000010000 */
[----:B------:R-:W-:Y:S01]  /*82b0*/  FFMA.FTZ R76, -R104, R104, 1 ;  /* 0x3f800000684c7423 */ /* 0x000fe20000010168 */
[----:B------:R-:W-:Y:S01]  /*82c0*/  FMUL.FTZ R81, R36, R81 ;  /* 0x0000005124517220 */ /* 0x000fe20000410000 */
[----:B------:R-:W1:Y:S01]  /*82d0*/  MUFU.EX2 R74, R213 ;  /* 0x000000d5004a7308 */ /* 0x000e620000000800 */
[--C-:B------:R-:W-:Y:S01]  /*82e0*/  FADD.FTZ R68, R68, -R77.reuse ;  /* 0x8000004d44447221 */ /* 0x100fe20000010000 */
[----:B------:R-:W-:Y:S01]  /*82f0*/  FADD.FTZ R59, R70, -R77 ;  /* 0x8000004d463b7221 */ /* 0x000fe20000010000 */
[----:B------:R-:W-:Y:S01]  /*8300*/  FFMA.FTZ R77, -R107, R107, 1 ;  /* 0x3f8000006b4d7423 */ /* 0x000fe2000001016b */
[----:B------:R-:W-:Y:S01]  /*8310*/  FMUL.FTZ R80, R201, R80 ;  /* 0x00000050c9507220 */ /* 0x000fe20000410000 */
[----:B------:R-:W-:-:S03]  /*8320*/  FFMA.FTZ R51, -R102, R102, 1 ;  /* 0x3f80000066337423 */ /* 0x000fc60000010166 */
[----:B------:R-:W3:Y:S01]  /*8330*/  MUFU.EX2 R75, R214 ;  /* 0x000000d6004b7308 */ /* 0x000ee20000000800 */
[----:B------:R-:W-:Y:S01]  /*8340*/  FMUL.FTZ R54, R21, R54 ;  /* 0x0000003615367220 */ /* 0x000fe20000410000 */
[----:B------:R-:W-:Y:S01]  /*8350*/  FMUL.FTZ R76, R76, R81 ;  /* 0x000000514c4c7220 */ /* 0x000fe20000410000 */
[----:B------:R-:W-:Y:S01]  /*8360*/  FMUL.FTZ R63, R199, R58 ;  /* 0x0000003ac73f7220 */ /* 0x000fe20000410000 */
[--C-:B------:R-:W-:Y:S01]  /*8370*/  FADD.FTZ R56, R65, -R28.reuse ;  /* 0x8000001c41387221 */ /* 0x100fe20000010000 */
[----:B------:R-:W-:Y:S01]  /*8380*/  FADD.FTZ R67, R67, -R28 ;  /* 0x8000001c43437221 */ /* 0x000fe20000010000 */
[----:B------:R-:W-:Y:S01]  /*8390*/  FFMA.FTZ R81, -R105, R105, 1 ;  /* 0x3f80000069517423 */ /* 0x000fe20000010169 */
[----:B------:R-:W-:Y:S01]  /*83a0*/  FMUL.FTZ R58, R200, R57 ;  /* 0x00000039c83a7220 */ /* 0x000fe20000410000 */
[--C-:B------:R-:W-:Y:S01]  /*83b0*/  FADD.FTZ R69, R69, -R78.reuse ;  /* 0x8000004e45457221 */ /* 0x100fe20000010000 */
[----:B------:R-:W-:Y:S01]  /*83c0*/  FADD.FTZ R28, R71, -R78 ;  /* 0x8000004e471c7221 */ /* 0x000fe20000010000 */
[----:B------:R-:W-:Y:S01]  /*83d0*/  FMUL.FTZ R77, R77, R80 ;  /* 0x000000504d4d7220 */ /* 0x000fe20000410000 */
[----:B------:R-:W-:Y:S01]  /*83e0*/  FFMA.FTZ R78, -R106, R106, 1 ;  /* 0x3f8000006a4e7423 */ /* 0x000fe2000001016a */
[----:B------:R-:W-:Y:S01]  /*83f0*/  FFMA.FTZ R80, -R108, R108, 1 ;  /* 0x3f8000006c507423 */ /* 0x000fe2000001016c */
[----:B------:R-:W-:Y:S01]  /*8400*/  FMUL.FTZ R55, R202, R55 ;  /* 0x00000037ca377220 */ /* 0x000fe20000410000 */
[----:B------:R-:W-:Y:S01]  /*8410*/  FMUL.FTZ R51, R51, R54 ;  /* 0x0000003633337220 */ /* 0x000fe20000410000 */
[----:B------:R-:W-:Y:S01]  /*8420*/  FMUL.FTZ R57, R203, R62 ;  /* 0x0000003ecb397220 */ /* 0x000fe20000410000 */
[----:B------:R-:W-:Y:S01]  /*8430*/  FMUL.FTZ R54, R101, R52 ;  /* 0x0000003465367220 */ /* 0x000fe20000410000 */
[--C-:B------:R-:W-:Y:S01]  /*8440*/  FADD.FTZ R64, R64, -R79.reuse ;  /* 0x8000004f40407221 */ /* 0x100fe20000010000 */
        /* <DEDUP_REMOVED lines=14> */
[----:B------:R-:W-:Y:S01]  /*8530*/  FMUL.FTZ R82, R82, R61 ;  /* 0x0000003d52527220 */ /* 0x000fe20000410000 */
[----:B------:R-:W-:Y:S01]  /*8540*/  FFMA.FTZ R84, -R114, R114, 1 ;  /* 0x3f80000072547423 */ /* 0x000fe20000010172 */
[----:B------:R-:W-:Y:S01]  /*8550*/  FMUL.FTZ R61, R208, R79 ;  /* 0x0000004fd03d7220 */ /* 0x000fe20000410000 */
[----:B------:R-:W-:Y:S01]  /*8560*/  FFMA.FTZ R83, -R109, R109, 1 ;  /* 0x3f8000006d537423 */ /* 0x000fe2000001016d */
[----:B------:R-:W-:Y:S01]  /*8570*/  FMUL.FTZ R79, R112, R57 ;  /* 0x00000039704f7220 */ /* 0x000fe20000410000 */
[----:B------:R-:W-:Y:S01]  /*8580*/  FMUL.FTZ R99, R99, R56 ;  /* 0x0000003863637220 */ /* 0x000fe20000410000 */
[----:B-1----:R-:W-:Y:S01]  /*8590*/  FMUL.FTZ R69, R74, R69 ;  /* 0x000000454a457220 */ /* 0x002fe20000410000 */
[----:B------:R-:W-:Y:S01]  /*85a0*/  F2FP.BF16.F32.PACK_AB R71, R29, R30 ;  /* 0x0000001e1d47723e */ /* 0x000fe200000010ff */
[----:B------:R-:W-:Y:S01]  /*85b0*/  FFMA.FTZ R98, -R113, R113, 1 ;  /* 0x3f80000071627423 */ /* 0x000fe20000010171 */
[----:B------:R-:W-:Y:S01]  /*85c0*/  FMUL.FTZ R57, R211, R68 ;  /* 0x00000044d3397220 */ /* 0x000fe20000410000 */
[----:B------:R-:W-:Y:S01]  /*85d0*/  FMUL.FTZ R56, R212, R59 ;  /* 0x0000003bd4387220 */ /* 0x000fe20000410000 */
[----:B---3--:R-:W-:Y:S01]  /*85e0*/  FMUL.FTZ R28, R75, R28 ;  /* 0x0000001c4b1c7220 */ /* 0x008fe20000410000 */
        /* <DEDUP_REMOVED lines=258> */
.L_x_2603:
        /* <DEDUP_REMOVED lines=58> */
.L_x_2604:
[----:B--2---:R-:W2:Y:S01]  /*99b0*/  LDL R5, [R1+0x2c] ;  /* 0x00002c0001057983 */ /* 0x004ea20000100800 */
        /* <DEDUP_REMOVED lines=10> */
[----:B-1----:R-:W-:Y:S05]  /*9a60*/  @!P1 BRA `(.L_x_2605) ;  /* 0xffffffc4002c9947 */ /* 0x002fea000383ffff */
.L_x_2594:
        /* <DEDUP_REMOVED lines=34> */
.L_x_2574:
[----:B------:R-:W-:Y:S05]  /*9c90*/  @P0 BRA `(.L_x_2606) ;  /* 0x0000000800c40947 */ /* 0x000fea0003800000 */
[----:B------:R-:W1:Y:S01]  /*9ca0*/  S2R R3, SR_CgaCtaId ;  /* 0x0000000000037919 */ /* 0x000e620000008800 */
[----:B------:R-:W-:-:S04]  /*9cb0*/  MOV R0, 0x400 ;  /* 0x0000040000007802 */ /* 0x000fc80000000f00 */
[----:B-1----:R-:W-:-:S04]  /*9cc0*/  LEA R17, R3, R0, 0x18 ;  /* 0x0000000003117211 */ /* 0x002fc800078ec0ff */
        /* <DEDUP_REMOVED lines=18> */
.L_x_2607:
        /* <DEDUP_REMOVED lines=19> */
.L_x_2608:
        /* <DEDUP_REMOVED lines=9> */
[----:B------:R-:W-:Y:S01]  /*9fb0*/  MOV R6, UR6 ;  /* 0x0000000600067c02 */ /* 0x000fe20008000f00 */
[----:B------:R-:W-:Y:S01]  /*9fc0*/  IMAD.U32 R7, RZ, RZ, UR7 ;  /* 0x00000007ff077e24 */ /* 0x000fe2000f8e00ff */
[----:B------:R-:W-:Y:S01]  /*9fd0*/  MOV R11, UR5 ;  /* 0x00000005000b7c02 */ /* 0x000fe20008000f00 */
[----:B------:R-:W-:Y:S01]  /*9fe0*/  IMAD.U32 R10, RZ, RZ, UR4 ;  /* 0x00000004ff0a7e24 */ /* 0x000fe2000f8e00ff */
[----:B------:R-:W-:Y:S01]  /*9ff0*/  MOV R13, RZ ;  /* 0x000000ff000d7202 */ /* 0x000fe20000000f00 */
[----:B------:R-:W-:-:S02]  /*a000*/  IMAD.MOV.U32 R8, RZ, RZ, 0x70 ;  /* 0x00000070ff087424 */ /* 0x000fc400078e00ff */
[----:B-1----:R-:W-:-:S07]  /*a010*/  IMAD.MOV.U32 R12, RZ, RZ, 0x1 ;  /* 0x00000001ff0c7424 */ /* 0x002fce00078e00ff */
[----:B------:R-:W-:-:S07]  /*a020*/  LEPC R20, `(.L_x_2609) ;  /* 0x000000001014794e */ /* 0x000fce0000000000 */
[----:B--2---:R-:W-:Y:S05]  /*a030*/  CALL.ABS.NOINC R2 ;  /* 0x0000000002007343 */ /* 0x004fea0003c00000 */
.L_x_2609:
        /* <DEDUP_REMOVED lines=18> */
.L_x_2610:
[----:B------:R-:W1:Y:S01]  /*a160*/  S2R R0, SR_TID.X ;  /* 0x0000000000007919 */ /* 0x000e620000002100 */
        /* <DEDUP_REMOVED lines=17> */
[----:B-1----:R-:W-:Y:S01]  /*a280*/  VIADD R7, R0, 0xffffff80 ;  /* 0xffffff8000077836 */ /* 0x002fe20000000000 */
        /* <DEDUP_REMOVED lines=45> */
[----:B------:R-:W1:Y:S01]  /*a560*/  SHFL.IDX PT, R5, R6, RZ, 0x1f ;  /* 0x00001fff06057589 */ /* 0x000e6200000e0000 */
        /* <DEDUP_REMOVED lines=8> */
[----:B-1----:R-:W-:-:S03]  /*a5f0*/  ISETP.NE.AND P0, PT, R5, 0x7, PT ;  /* 0x000000070500780c */ /* 0x002fc60003f05270 */
        /* <DEDUP_REMOVED lines=12> */
[----:B------:R-:W-:Y:S01]  /*a6c0*/  R2UR UR6, R17 ;  /* 0x00000000110672ca */ /* 0x000fe200000e0000 */
[----:B------:R-:W-:Y:S01]  /*a6d0*/  ULDC.64 UR8, c[0x0][0x198] ;  /* 0x0000660000087ab9 */ /* 0x000fe20000000a00 */
[----:B------:R-:W-:Y:S01]  /*a6e0*/  UMOV UR41, URZ ;  /* 0x0000003f00297c82 */ /* 0x000fe20008000000 */
[----:B------:R-:W-:Y:S02]  /*a6f0*/  UIADD3 UR4, UP0, UR8, 0x770, URZ ;  /* 0x0000077008047890 */ /* 0x000fe4000ff1e03f */
[----:B------:R-:W-:Y:S02]  /*a700*/  UIADD3 UR8, UP1, UR8, 0x670, URZ ;  /* 0x0000067008087890 */ /* 0x000fe4000ff3e03f */
[----:B------:R-:W-:Y:S02]  /*a710*/  UIADD3.X UR5, URZ, UR9, URZ, UP0, !UPT ;  /* 0x000000093f057290 */ /* 0x000fe400087fe43f */
[----:B------:R-:W-:-:S04]  /*a720*/  UIADD3.X UR9, URZ, UR9, URZ, UP1, !UPT ;  /* 0x000000093f097290 */ /* 0x000fc80008ffe43f */
[----:B------:R-:W-:-:S09]  /*a730*/  UIADD3 UR40, UR6, 0x4000, URZ ;  /* 0x0000400006287890 */ /* 0x000fd2000fffe03f */
[----:B------:R1:W-:Y:S02]  /*a740*/  UTMASTG.4D [UR40], [UR4] ;  /* 0x00000028040073b5 */ /* 0x0003e40008018000 */
[----:B-1----:R-:W-:Y:S02]  /*a750*/  UMOV UR40, UR6 ;  /* 0x0000000600287c82 */ /* 0x002fe40008000000 */
[----:B------:R1:W-:Y:S02]  /*a760*/  UTMASTG.4D [UR40], [UR8] ;  /* 0x00000028080073b5 */ /* 0x0003e40008018000 */
[----:B-1----:R0:W-:Y:S02]  /*a770*/  UTMACMDFLUSH ;  /* 0x00000000000079b7 */ /* 0x0021e40000000000 */
.L_x_2612:
[----:B------:R-:W-:Y:S05]  /*a780*/  BSYNC B0 ;  /* 0x0000000000007941 */ /* 0x000fea0003800000 */
.L_x_2611:
[----:B------:R-:W-:-:S04]  /*a790*/  DEPBAR.LE SB0, 0x0 ;  /* 0x000080000000791a */ /* 0x000fc80000000000 */
[----:B------:R-:W-:Y:S05]  /*a7a0*/  BRA `(.L_x_2573) ;  /* 0x0000004000b47947 */ /* 0x000fea0003800000 */
.L_x_2606:
[----:B------:R-:W1:Y:S01]  /*a7b0*/  S2R R0, SR_TID.X ;  /* 0x0000000000007919 */ /* 0x000e620000002100 */
[----:B------:R-:W2:Y:S01]  /*a7c0*/  LDC.64 R6, c[0x0][0x820] ;  /* 0x00020800ff067b82 */ /* 0x000ea20000000a00 */
[----:B------:R-:W-:Y:S01]  /*a7d0*/  IMAD.U32 R9, RZ, RZ, UR43 ;  /* 0x0000002bff097e24 */ /* 0x000fe2000f8e00ff */
[----:B------:R-:W-:Y:S01]  /*a7e0*/  ULOP3.LUT UR4, URZ, UR38, URZ, 0x33, !UPT ;  /* 0x000000263f047292 */ /* 0x000fe2000f8e333f */
[----:B------:R-:W-:Y:S01]  /*a7f0*/  IMAD.U32 R25, RZ, RZ, UR44 ;  /* 0x0000002cff197e24 */ /* 0x000fe2000f8e00ff */
[----:B------:R-:W-:Y:S02]  /*a800*/  BSSY B0, `(.L_x_2613) ;  /* 0x0000036000007945 */ /* 0x000fe40003800000 */
[----:B------:R-:W-:Y:S02]  /*a810*/  SHF.R.S32.HI R9, RZ, 0x1f, R9 ;  /* 0x0000001fff097819 */ /* 0x000fe40000011409 */
[----:B------:R-:W3:Y:S01]  /*a820*/  LDC.64 R18, c[0x0][0x808] ;  /* 0x00020200ff127b82 */ /* 0x000ee20000000a00 */
[----:B------:R-:W-:-:S07]  /*a830*/  SHF.R.S32.HI R25, RZ, 0x1f, R25 ;  /* 0x0000001fff197819 */ /* 0x000fce0000011419 */
[----:B------:R-:W4:Y:S08]  /*a840*/  LDC.64 R14, c[0x0][0x828] ;  /* 0x00020a00ff0e7b82 */ /* 0x000f300000000a00 */
[----:B------:R-:W5:Y:S01]  /*a850*/  LDC R10, c[0x0][0xb2c] ;  /* 0x0002cb00ff0a7b82 */ /* 0x000f620000000800 */
[----:B-1----:R-:W-:-:S07]  /*a860*/  VIADD R3, R0, 0xffffff80 ;  /* 0xffffff8000037836 */ /* 0x002fce0000000000 */
[----:B------:R-:W1:Y:S01]  /*a870*/  LDC.64 R16, c[0x0][0x850] ;  /* 0x00021400ff107b82 */ /* 0x000e620000000a00 */
[----:B---3--:R-:W-:Y:S01]  /*a880*/  VIADD R11, R18, -UR42 ;  /* 0x8000002a120b7c36 */ /* 0x008fe20008000000 */
[----:B------:R-:W-:-:S04]  /*a890*/  SHF.R.S32.HI R0, RZ, 0x1f, R3 ;  /* 0x0000001fff007819 */ /* 0x000fc80000011403 */
[----:B------:R-:W-:Y:S02]  /*a8a0*/  LEA.HI R8, R0, R3, RZ, 0x3 ;  /* 0x0000000300087211 */ /* 0x000fe400078f18ff */
[----:B------:R-:W3:Y:S02]  /*a8b0*/  LDC R23, c[0x0][0x83c] ;  /* 0x00020f00ff177b82 */ /* 0x000ee40000000800 */
[----:B------:R-:W-:-:S04]  /*a8c0*/  LOP3.LUT R0, R8, 0x1ffffff8, RZ, 0xc0, !PT ;  /* 0x1ffffff808007812 */ /* 0x000fc800078ec0ff */
[----:B------:R-:W-:Y:S02]  /*a8d0*/  IADD3 R0, R3, -R0, RZ ;  /* 0x8000000003007210 */ /* 0x000fe40007ffe0ff */
[----:B------:R-:W3:Y:S03]  /*a8e0*/  LDC.64 R20, c[0x0][0x858] ;  /* 0x00021600ff147b82 */ /* 0x000ee60000000a00 */
[----:B------:R-:W-:Y:S02]  /*a8f0*/  IMAD.SHL.U32 R4, R0, 0x8, RZ ;  /* 0x0000000800047824 */ /* 0x000fe400078e00ff */
[----:B--2---:R-:W-:-:S03]  /*a900*/  IMAD R0, R9, R6, RZ ;  /* 0x0000000609007224 */ /* 0x004fc600078e02ff */
[----:B------:R-:W-:Y:S01]  /*a910*/  SHF.R.S32.HI R5, RZ, 0x1f, R4 ;  /* 0x0000001fff057819 */ /* 0x000fe20000011404 */
[----:B------:R-:W-:Y:S02]  /*a920*/  IMAD R7, R7, UR43, R0 ;  /* 0x0000002b07077c24 */ /* 0x000fe4000f8e0200 */
[----:B----4-:R-:W-:Y:S02]  /*a930*/  IMAD R0, R25, R14, RZ ;  /* 0x0000000e19007224 */ /* 0x010fe400078e02ff */
[----:B------:R-:W-:-:S04]  /*a940*/  IMAD.WIDE.U32 R2, R6, UR43, R4 ;  /* 0x0000002b06027c25 */ /* 0x000fc8000f8e0004 */
[----:B------:R-:W-:Y:S01]  /*a950*/  IMAD.MOV.U32 R6, RZ, RZ, R2 ;  /* 0x000000ffff067224 */ /* 0x000fe200078e0002 */
[----:B------:R-:W-:Y:S01]  /*a960*/  SHF.R.S32.HI R2, RZ, 0x3, R8 ;  /* 0x00000003ff027819 */ /* 0x000fe20000011408 */
[----:B------:R-:W-:Y:S01]  /*a970*/  IMAD R15, R15, UR44, R0 ;  /* 0x0000002c0f0f7c24 */ /* 0x000fe2000f8e0200 */
[----:B------:R-:W-:Y:S02]  /*a980*/  IADD3 R7, R3, R7, RZ ;  /* 0x0000000703077210 */ /* 0x000fe40007ffe0ff */
[C---:B------:R-:W-:Y:S01]  /*a990*/  ISETP.GE.AND P2, PT, R2.reuse, R11, PT ;  /* 0x0000000b0200720c */ /* 0x040fe20003f46270 */
[C---:B------:R-:W-:Y:S01]  /*a9a0*/  VIADD R3, R2.reuse, 0x40 ;  /* 0x0000004002037836 */ /* 0x040fe20000000000 */
[C---:B------:R-:W-:Y:S01]  /*a9b0*/  IADD3 R0, R2.reuse, 0x20, RZ ;  /* 0x0000002002007810 */ /* 0x040fe20007ffe0ff */
[----:B------:R-:W-:Y:S01]  /*a9c0*/  VIADD R8, R2, 0x60 ;  /* 0x0000006002087836 */ /* 0x000fe20000000000 */
[----:B------:R-:W-:Y:S01]  /*a9d0*/  ISETP.GE.OR P6, PT, R4, R19, P2 ;  /* 0x000000130400720c */ /* 0x000fe200017c6670 */
[----:B------:R-:W-:Y:S01]  /*a9e0*/  IMAD.WIDE.U32 R12, R14, UR44, R6 ;  /* 0x0000002c0e0c7c25 */ /* 0x000fe2000f8e0006 */
[----:B------:R-:W-:-:S02]  /*a9f0*/  ISETP.GE.AND P3, PT, R0, R11, PT ;  /* 0x0000000b0000720c */ /* 0x000fc40003f66270 */
[-C--:B------:R-:W-:Y:S01]  /*aa00*/  ISETP.GE.AND P0, PT, R3, R11.reuse, PT ;  /* 0x0000000b0300720c */ /* 0x080fe20003f06270 */
[----:B-1----:R-:W-:Y:S01]  /*aa10*/  IMAD R0, R9, R16, RZ ;  /* 0x0000001009007224 */ /* 0x002fe200078e02ff */
[----:B------:R-:W-:Y:S01]  /*aa20*/  ISETP.GE.AND P1, PT, R8, R11, PT ;  /* 0x0000000b0800720c */ /* 0x000fe20003f26270 */
[----:B------:R-:W-:Y:S01]  /*aa30*/  IMAD.WIDE.U32 R8, R16, UR43, R4 ;  /* 0x0000002b10087c25 */ /* 0x000fe2000f8e0004 */
[----:B-----5:R-:W-:Y:S02]  /*aa40*/  IADD3 R11, R10, UR4, RZ ;  /* 0x000000040a0b7c10 */ /* 0x020fe4000fffe0ff */
[----:B------:R-:W-:Y:S01]  /*aa50*/  SHF.R.S32.HI R3, RZ, 0x1f, R2 ;  /* 0x0000001fff037819 */ /* 0x000fe20000011402 */
[----:B------:R-:W-:Y:S01]  /*aa60*/  IMAD R17, R17, UR43, R0 ;  /* 0x0000002b11117c24 */ /* 0x000fe2000f8e0200 */
[CC--:B------:R-:W-:Y:S01]  /*aa70*/  ISETP.GE.OR P4, PT, R4.reuse, R19.reuse, P3 ;  /* 0x000000130400720c */ /* 0x0c0fe20001f86670 */
[----:B------:R-:W-:Y:S01]  /*aa80*/  IMAD.IADD R7, R13, 0x1, R15 ;  /* 0x000000010d077824 */ /* 0x000fe200078e020f */
[----:B------:R-:W-:Y:S01]  /*aa90*/  ISETP.GE.OR P5, PT, R4, R19, P0 ;  /* 0x000000130400720c */ /* 0x000fe200007a6670 */
[----:B------:R-:W-:Y:S01]  /*aaa0*/  IMAD.WIDE R10, R11, 0x80, R2 ;  /* 0x000000800b0a7825 */ /* 0x000fe200078e0202 */
[----:B------:R-:W-:Y:S11]  /*aab0*/  @P6 BRA `(.L_x_2614) ;  /* 0x0000000000286947 */ /* 0x000ff60003800000 */
        /* <DEDUP_REMOVED lines=10> */
.L_x_2614:
[----:B------:R-:W-:Y:S05]  /*ab60*/  BSYNC B0 ;  /* 0x0000000000007941 */ /* 0x000fea0003800000 */
.L_x_2613:
[----:B------:R-:W-:Y:S01]  /*ab70*/  IMAD.IADD R9, R9, 0x1, R17 ;  /* 0x0000000109097824 */ /* 0x000fe200078e0211 */
[----:B------:R-:W-:Y:S01]  /*ab80*/  BSSY B0, `(.L_x_2615) ;  /* 0x0000017000007945 */ /* 0x000fe20003800000 */
[----:B---3--:R-:W-:Y:S01]  /*ab90*/  IMAD R0, R25, R20, RZ ;  /* 0x0000001419007224 */ /* 0x008fe200078e02ff */
        /* <DEDUP_REMOVED lines=21> */
.L_x_2616:
[----:B------:R-:W-:Y:S05]  /*acf0*/  BSYNC B0 ;  /* 0x0000000000007941 */ /* 0x000fea0003800000 */
.L_x_2615:
        /* <DEDUP_REMOVED lines=15> */
.L_x_2618:
[----:B------:R-:W-:Y:S05]  /*adf0*/  BSYNC B0 ;  /* 0x0000000000007941 */ /* 0x000fea0003800000 */
.L_x_2617:
        /* <DEDUP_REMOVED lines=15> */
.L_x_2620:
[----:B------:R-:W-:Y:S05]  /*aef0*/  BSYNC B0 ;  /* 0x0000000000007941 */ /* 0x000fea0003800000 */
.L_x_2619:
[----:B------:R-:W-:Y:S01]  /*af00*/  BSSY B0, `(.L_x_2621) ;  /* 0x000000d000007945 */ /* 0x000fe20003800000 */
[----:B-123--:R-:W-:-:S03]  /*af10*/  IMAD.IADD R5, R9, 0x1, R15 ;  /* 0x0000000109057824 */ /* 0x00efc600078e020f */
[----:B------:R-:W-:Y:S05]  /*af20*/  @P2 BRA `(.L_x_2622) ;  /* 0x0000000000282947 */ /* 0x000fea0003800000 */
        /* <DEDUP_REMOVED lines=10> */
.L_x_2622:
[----:B------:R-:W-:Y:S05]  /*afd0*/  BSYNC B0 ;  /* 0x0000000000007941 */ /* 0x000fea0003800000 */
.L_x_2621:
        /* <DEDUP_REMOVED lines=15> */
.L_x_2624:
[----:B------:R-:W-:Y:S05]  /*b0d0*/  BSYNC B0 ;  /* 0x0000000000007941 */ /* 0x000fea0003800000 */
.L_x_2623:
[----:B------:R-:W-:Y:S04]  /*b0e0*/  BSSY B0, `(.L_x_2625) ;  /* 0x000000f000007945 */ /* 0x000fe80003800000 */
[----:B------:R-:W-:Y:S05]  /*b0f0*/  @P0 BRA `(.L_x_2626) ;  /* 0x0000000000340947 */ /* 0x000fea0003800000 */
[----:B-12---:R-:W-:Y:S01]  /*b100*/  IADD3 R7, P0, R10, 0x40, RZ ;  /* 0x000000400a077810 */ /* 0x006fe20007f1e0ff */
        /* <DEDUP_REMOVED lines=12> */
.L_x_2626:
[----:B------:R-:W-:Y:S05]  /*b1d0*/  BSYNC B0 ;  /* 0x0000000000007941 */ /* 0x000fea0003800000 */
.L_x_2625:
[----:B------:R-:W-:Y:S05]  /*b1e0*/  @P1 BRA `(.L_x_2573) ;  /* 0x0000003800241947 */ /* 0x000fea0003800000 */
[----:B-123--:R-:W-:Y:S01]  /*b1f0*/  IADD3 R7, P0, R10, 0x60, RZ ;  /* 0x000000600a077810 */ /* 0x00efe20007f1e0ff */
        /* <DEDUP_REMOVED lines=13> */
.L_x_2569:
        /* <DEDUP_REMOVED lines=29> */
.L_x_2628:
[----:B------:R-:W-:Y:S01]  /*b4a0*/  ULDC UR9, c[0x0][0xb44] ;  /* 0x0002d10000097ab9 */ /* 0x000fe20000000800 */
[----:B------:R-:W-:Y:S01]  /*b4b0*/  UMOV UR7, UR8 ;  /* 0x0000000800077c82 */ /* 0x000fe20008000000 */
[----:B------:R-:W-:-:S11]  /*b4c0*/  UISETP.NE.AND UP0, UPT, UR9, 0x1, UPT ;  /* 0x000000010900788c */ /* 0x000fd6000bf05270 */
[----:B------:R-:W-:Y:S02]  /*b4d0*/  @UP0 ULDC.64 UR10, c[0x0][0xb48] ;  /* 0x0002d200000a0ab9 */ /* 0x000fe40000000a00 */
[----:B------:R-:W-:-:S04]  /*b4e0*/  UIMAD.WIDE.U32 UR4, UR8, UR10, URZ ;  /* 0x0000000a080472a5 */ /* 0x000fc8000f8e003f */
[----:B------:R-:W-:-:S04]  /*b4f0*/  @UP0 USHF.R.U32.HI UR7, URZ, UR11, UR5 ;  /* 0x0000000b3f070299 */ /* 0x000fc80008011605 */
[----:B------:R-:W-:-:S12]  /*b500*/  UIMAD UR4, UR7, UR9, URZ ;  /* 0x00000009070472a4 */ /* 0x000fd8000f8e023f */
.L_x_2629:
[----:B------:R-:W-:Y:S01]  /*b510*/  ULDC UR17, c[0x0][0xb38] ;  /* 0x0002ce0000117ab9 */ /* 0x000fe20000000800 */
[----:B------:R-:W-:Y:S02]  /*b520*/  UIADD3 UR4, UR8, -UR4, URZ ;  /* 0x8000000408047290 */ /* 0x000fe4000fffe03f */
[----:B------:R-:W-:Y:S01]  /*b530*/  UISETP.NE.AND UP0, UPT, UR17, 0x1, UPT ;  /* 0x000000011100788c */ /* 0x000fe2000bf05270 */
[----:B------:R-:W-:Y:S01]  /*b540*/  ULDC UR5, c[0x0][0xb44] ;  /* 0x0002d10000057ab9 */ /* 0x000fe20000000800 */
[----:B------:R-:W-:Y:S02]  /*b550*/  ULOP3.LUT UR7, URZ, UR7, URZ, 0x33, !UPT ;  /* 0x000000073f077292 */ /* 0x000fe4000f8e333f */
[----:B------:R-:W-:Y:S01]  /*b560*/  UIMAD UR6, UR6, UR5, UR4 ;  /* 0x00000005060672a4 */ /* 0x000fe2000f8e0204 */
[----:B------:R-:W-:Y:S02]  /*b570*/  ULDC UR18, c[0x0][0xb2c] ;  /* 0x0002cb0000127ab9 */ /* 0x000fe40000000800 */
[----:B------:R-:W-:-:S04]  /*b580*/  UIADD3 UR18, UR7, UR18, URZ ;  /* 0x0000001207127290 */ /* 0x000fc8000fffe03f */
        /* <DEDUP_REMOVED lines=12> */
[----:B------:R-:W-:-:S03]  /*b650*/  ULDC UR5, c[0x0][0x74c] ;  /* 0x0001d30000057ab9 */ /* 0x000fc60000000800 */
[----:B------:R-:W-:-:S04]  /*b660*/  UIADD3 UR4, -UR5, UR4, -UR16 ;  /* 0x0000000405047290 */ /* 0x000fc8000fffe910 */
[----:B------:R-:W-:Y:S02]  /*b670*/  UIMAD.WIDE UR6, UR4, 0x2aaaaaab, URZ ;  /* 0x2aaaaaab040678a5 */ /* 0x000fe4000f8e023f */
[----:B------:R-:W-:Y:S02]  /*b680*/  UIADD3 UR4, UR14, 0x5f, URZ ;  /* 0x0000005f0e047890 */ /* 0x000fe4000fffe03f */
[----:B------:R-:W-:Y:S02]  /*b690*/  USHF.R.U32.HI UR6, URZ, 0x1f, UR7 ;  /* 0x0000001f3f067899 */ /* 0x000fe40008011607 */
[----:B------:R-:W-:Y:S02]  /*b6a0*/  UIMAD.WIDE UR4, UR4, 0x2aaaaaab, URZ ;  /* 0x2aaaaaab040478a5 */ /* 0x000fe4000f8e023f */
[----:B------:R-:W-:Y:S02]  /*b6b0*/  ULEA.HI.SX32 UR6, UR7, UR6, 0x1c ;  /* 0x0000000607067291 */ /* 0x000fe4000f8fe23f */
[----:B------:R-:W-:-:S02]  /*b6c0*/  USHF.R.U32.HI UR4, URZ, 0x1f, UR5 ;  /* 0x0000001f3f047899 */ /* 0x000fc40008011605 */
[----:B------:R-:W-:Y:S02]  /*b6d0*/  UISETP.LT.AND UP0, UPT, URZ, UR6, UPT ;  /* 0x000000063f00728c */ /* 0x000fe4000bf01270 */
[----:B------:R-:W-:Y:S02]  /*b6e0*/  ULEA.HI.SX32 UR5, UR5, UR4, 0x1c ;  /* 0x0000000405057291 */ /* 0x000fe4000f8fe23f */
[----:B------:R-:W-:-:S04]  /*b6f0*/  USEL UR8, URZ, UR6, !UP0 ;  /* 0x000000063f087287 */ /* 0x000fc8000c000000 */
[----:B------:R-:W-:-:S06]  /*b700*/  UISETP.GT.AND UP0, UPT, UR5, UR8, UPT ;  /* 0x000000080500728c */ /* 0x000fcc000bf04270 */
[----:B------:R-:W-:-:S13]  /*b710*/  PLOP3.LUT P0, PT, PT, PT, UP0, 0x80, 0x0 ;  /* 0x000000000000781c */ /* 0x000fda0003f0f008 */
[----:B------:R-:W-:Y:S05]  /*b720*/  @!P0 BRA `(.L_x_2573) ;  /* 0x0000003000d48947 */ /* 0x000fea0003800000 */
[----:B------:R-:W-:Y:S01]  /*b730*/  USHF.R.S32.HI UR19, URZ, 0x1f, UR17 ;  /* 0x0000001f3f137899 */ /* 0x000fe20008011411 */
[----:B------:R-:W1:Y:S01]  /*b740*/  S2R R0, SR_TID.X ;  /* 0x0000000000007919 */ /* 0x000e620000002100 */
[----:B------:R-:W-:Y:S01]  /*b750*/  ULDC.64 UR12, c[0x0][0x2d8] ;  /* 0x0000b600000c7ab9 */ /* 0x000fe20000000a00 */
[----:B------:R-:W-:Y:S01]  /*b760*/  USHF.R.S32.HI UR9, URZ, 0x1f, UR10 ;  /* 0x0000001f3f097899 */ /* 0x000fe2000801140a */
[----:B------:R-:W-:Y:S01]  /*b770*/  LOP3.LUT R8, RZ, UR18, RZ, 0x33, !PT ;  /* 0x00000012ff087c12 */ /* 0x000fe2000f8e33ff */
[----:B------:R-:W-:Y:S02]  /*b780*/  UIMAD UR4, UR19, UR12, URZ ;  /* 0x0000000c130472a4 */ /* 0x000fe4000f8e023f */
[----:B------:R-:W-:Y:S02]  /*b790*/  UIMAD.WIDE.U32 UR6, UR17, UR12, URZ ;  /* 0x0000000c110672a5 */ /* 0x000fe4000f8e003f */
[----:B------:R-:W-:Y:S02]  /*b7a0*/  UIMAD UR4, UR17, UR13, UR4 ;  /* 0x0000000d110472a4 */ /* 0x000fe4000f8e0204 */
[----:B------:R-:W-:-:S02]  /*b7b0*/  UIADD3 UR11, UR5, -UR8, URZ ;  /* 0x80000008050b7290 */ /* 0x000fc4000fffe03f */
[----:B------:R-:W-:Y:S01]  /*b7c0*/  UIADD3 UR7, UR7, UR4, URZ ;  /* 0x0000000407077290 */ /* 0x000fe2000fffe03f */
[----:B------:R-:W-:Y:S01]  /*b7d0*/  ULDC.64 UR12, c[0x0][0x2e0] ;  /* 0x0000b800000c7ab9 */ /* 0x000fe20000000a00 */
[----:B------:R-:W-:Y:S02]  /*b7e0*/  UIADD3 UR4, UR16, 0x7f, URZ ;  /* 0x0000007f10047890 */ /* 0x000fe4000fffe03f */
[----:B------:R-:W-:Y:S02]  /*b7f0*/  UIMAD UR9, UR9, UR12, URZ ;  /* 0x0000000c090972a4 */ /* 0x000fe4000f8e023f */
[----:B------:R-:W-:Y:S02]  /*b800*/  UIMAD.WIDE.U32 UR6, UR10, UR12, UR6 ;  /* 0x0000000c0a0672a5 */ /* 0x000fe4000f8e0006 */
[----:B------:R-:W-:Y:S02]  /*b810*/  UIADD3 UR12, UR16, 0xdf, -UR14 ;  /* 0x000000df100c7890 */ /* 0x000fe4000fffe80e */
[----:B------:R-:W-:Y:S01]  /*b820*/  ULOP3.LUT UR14, UR11, 0x1, URZ, 0xc0, !UPT ;  /* 0x000000010b0e7892 */ /* 0x000fe2000f8ec03f */
[----:B------:R-:W-:Y:S01]  /*b830*/  ULDC UR15, c[0x0][0x288] ;  /* 0x0000a200000f7ab9 */ /* 0x000fe20000000800 */
[----:B------:R-:W-:-:S02]  /*b840*/  UIMAD UR9, UR10, UR13, UR9 ;  /* 0x0000000d0a0972a4 */ /* 0x000fc4000f8e0209 */
[----:B------:R-:W-:Y:S02]  /*b850*/  UISETP.NE.U32.AND UP0, UPT, UR14, 0x1, UPT ;  /* 0x000000010e00788c */ /* 0x000fe4000bf05070 */
[----:B------:R-:W-:Y:S02]  /*b860*/  UIMAD UR10, UR10, UR15, URZ ;  /* 0x0000000f0a0a72a4 */ /* 0x000fe4000f8e023f */
[----:B------:R-:W-:Y:S01]  /*b870*/  USHF.R.S32.HI UR11, URZ, 0x1f, UR4 ;  /* 0x0000001f3f0b7899 */ /* 0x000fe20008011404 */
[----:B-1----:R-:W-:Y:S01]  /*b880*/  LOP3.LUT R0, R0, 0x1f, RZ, 0xc0, !PT ;  /* 0x0000001f00007812 */ /* 0x002fe200078ec0ff */
[----:B------:R-:W-:Y:S01]  /*b890*/  UIADD3 UR13, UP1, UR17, UR10, URZ ;  /* 0x0000000a110d7290 */ /* 0x000fe2000ff3e03f */
[----:B------:R-:W-:Y:S01]  /*b8a0*/  PLOP3.LUT P1, PT, PT, PT, UP0, 0x80, 0x0 ;  /* 0x000000000000781c */ /* 0x000fe20003f2f008 */
[----:B------:R-:W-:Y:S01]  /*b8b0*/  ULEA.HI UR11, UR11, UR4, URZ, 0x7 ;  /* 0x000000040b0b7291 */ /* 0x000fe2000f8f383f */
[----:B------:R-:W-:Y:S01]  /*b8c0*/  ULDC UR16, c[0x0][0x760] ;  /* 0x0001d80000107ab9 */ /* 0x000fe20000000800 */
[----:B------:R-:W-:Y:S01]  /*b8d0*/  ELECT P0, URZ, PT ;  /* 0x00000000003f782f */ /* 0x000fe20003800000 */
[----:B------:R-:W-:-:S02]  /*b8e0*/  UIMAD UR14, UR15, UR16, URZ ;  /* 0x000000100f0e72a4 */ /* 0x000fc4000f8e023f */
[----:B------:R-:W-:Y:S02]  /*b8f0*/  ULEA.HI.X.SX32 UR15, UR10, UR19, 0x1, UP1 ;  /* 0x000000130a0f7291 */ /* 0x000fe400088f0e3f */
[----:B------:R-:W-:Y:S02]  /*b900*/  USHF.R.S32.HI UR16, URZ, 0x7, UR11 ;  /* 0x000000073f107899 */ /* 0x000fe4000801140b */
[----:B------:R-:W-:-:S03]  /*b910*/  UIADD3 UR25, UR7, UR9, URZ ;  /* 0x0000000907197290 */ /* 0x000fc6000fffe03f */
[----:B------:R-:W-:Y:S09]  /*b920*/  @P1 BRA `(.L_x_2630) ;  /* 0x0000000400881947 */ /* 0x000ff20003800000 */
        /* <DEDUP_REMOVED lines=8> */
[----:B------:R-:W-:-:S04]  /*b9b0*/  IMAD.U32 R2, RZ, RZ, UR11 ;  /* 0x0000000bff027e24 */ /* 0x000fc8000f8e00ff */
[----:B------:R-:W-:Y:S01]  /*b9c0*/  MOV R3, UR4 ;  /* 0x0000000400037c02 */ /* 0x000fe20008000f00 */
[----:B------:R-:W-:Y:S06]  /*b9d0*/  @P2 BRA `(.L_x_2632) ;  /* 0x0000000000302947 */ /* 0x000fec0003800000 */
[----:B------:R-:W-:-:S04]  /*b9e0*/  UIMAD UR4, UR8, 0x60, UR12 ;  /* 0x00000060080478a4 */ /* 0x000fc8000f8e020c */
[----:B------:R-:W-:-:S04]  /*b9f0*/  USHF.R.S32.HI UR10, URZ, 0x1f, UR4 ;  /* 0x0000001f3f0a7899 */ /* 0x000fc80008011404 */
[----:B------:R-:W-:-:S04]  /*ba00*/  ULEA.HI UR10, UR10, UR4, URZ, 0x7 ;  /* 0x000000040a0a7291 */ /* 0x000fc8000f8f383f */
[----:B------:R-:W-:-:S04]  /*ba10*/  USHF.R.S32.HI UR10, URZ, 0x7, UR10 ;  /* 0x000000073f0a7899 */ /* 0x000fc8000801140a */
[----:B------:R-:W-:-:S04]  /*ba20*/  UISETP.LT.AND UP0, UPT, UR16, UR10, UPT ;  /* 0x0000000a1000728c */ /* 0x000fc8000bf01270 */
[----:B------:R-:W-:-:S06]  /*ba30*/  USEL UR10, UR16, UR10, UP0 ;  /* 0x0000000a100a7287 */ /* 0x000fcc0008000000 */
[----:B------:R-:W-:-:S07]  /*ba40*/  VIADD R5, R8, UR10 ;  /* 0x0000000a08057c36 */ /* 0x000fce0008000000 */
.L_x_2633:
[----:B------:R-:W2:Y:S04]  /*ba50*/  LDG.E.STRONG.GPU R4, desc[UR36][R2.64] ;  /* 0x0000002402047981 */ /* 0x000ea8000c1ef900 */
[----:B--2---:R-:W-:Y:S01]  /*ba60*/  CCTL.IVALL ;  /* 0x00000000ff00798f */ /* 0x004fe20002000000 */
[----:B------:R-:W-:Y:S05]  /*ba70*/  YIELD ;  /* 0x0000000000007946 */ /* 0x000fea0003800000 */
[----:B------:R-:W-:-:S13]  /*ba80*/  ISETP.NE.AND P1, PT, R4, R5, PT ;  /* 0x000000050400720c */ /* 0x000fda0003f25270 */
[----:B------:R-:W-:Y:S05]  /*ba90*/  @P1 BRA `(.L_x_2633) ;  /* 0xfffffffc00ec1947 */ /* 0x000fea000383ffff */
.L_x_2632:
[----:B------:R-:W-:Y:S05]  /*baa0*/  BSYNC B0 ;  /* 0x0000000000007941 */ /* 0x000fea0003800000 */
.L_x_2631:
[----:B------:R-:W-:-:S03]  /*bab0*/  UMOV UR4, 0xffffffff ;  /* 0xffffffff00047882 */ /* 0x000fc60000000000 */
[----:B------:R-:W-:Y:S05]  /*bac0*/  BRA.DIV UR4, `(.L_x_2634) ;  /* 0x0000003204747947 */ /* 0x000fea000b800000 */
[----:B------:R-:W-:Y:S01]  /*bad0*/  NOP ;  /* 0x0000000000007918 */ /* 0x000fe20000000000 */
.L_x_2703:
[----:B------:R-:W-:Y:S01]  /*bae0*/  IMAD.U32 R9, RZ, RZ, UR8 ;  /* 0x00000008ff097e24 */ /* 0x000fe2000f8e00ff */
[----:B------:R-:W-:Y:S05]  /*baf0*/  WARPSYNC.ALL ;  /* 0x0000000000007948 */ /* 0x000fea0003800000 */
[----:B------:R-:W-:Y:S01]  /*bb00*/  BAR.SYNC.DEFER_BLOCKING 0xd, 0xa0 ;  /* 0x0342800000007b1d */ /* 0x000fe20000010000 */
[----:B------:R-:W-:-:S05]  /*bb10*/  IMAD R9, R9, 0x1800, RZ ;  /* 0x0000180009097824 */ /* 0x000fca00078e02ff */
[----:B------:R-:W-:Y:S04]  /*bb20*/  BSSY B0, `(.L_x_2635) ;  /* 0x0000012000007945 */ /* 0x000fe80003800000 */
[----:B------:R-:W-:Y:S05]  /*bb30*/  @!P0 BRA `(.L_x_2636) ;  /* 0x0000000000408947 */ /* 0x000fea0003800000 */
[----:B------:R-:W1:Y:S01]  /*bb40*/  LDC.64 R6, c[0x0][0x2c0] ;  /* 0x0000b000ff067b82 */ /* 0x000e620000000a00 */
[----:B------:R-:W-:Y:S01]  /*bb50*/  IADD3 R5, P1, R9, UR6, RZ ;  /* 0x0000000609057c10 */ /* 0x000fe2000ff3e0ff */
[----:B------:R-:W-:Y:S01]  /*bb60*/  UMOV UR4, 0x400 ;  /* 0x0000040000047882 */ /* 0x000fe20000000000 */
[----:B------:R-:W-:Y:S01]  /*bb70*/  UMOV UR20, 0x0 ;  /* 0x0000000000147882 */ /* 0x000fe20000000000 */
[----:B------:R-:W-:-:S04]  /*bb80*/  UMOV UR21, 0x14f00000 ;  /* 0x14f0000000157882 */ /* 0x000fc80000000000 */
[----:B------:R-:W2:Y:S01]  /*bb90*/  S2UR UR10, SR_CgaCtaId ;  /* 0x00000000000a79c3 */ /* 0x000ea20000008800 */
[----:B-1----:R-:W-:Y:S02]  /*bba0*/  LEA R4, P3, R5, R6, 0x2 ;  /* 0x0000000605047211 */ /* 0x002fe400078610ff */
[----:B------:R-:W-:Y:S02]  /*bbb0*/  LEA.HI.X.SX32 R6, R9, UR25, 0x1, P1 ;  /* 0x0000001909067c11 */ /* 0x000fe400088f0eff */
[----:B------:R-:W-:Y:S02]  /*bbc0*/  R2UR UR18, R4 ;  /* 0x00000000041272ca */ /* 0x000fe400000e0000 */
[----:B------:R-:W-:Y:S01]  /*bbd0*/  LEA.HI.X R5, R5, R7, R6, 0x2, P3 ;  /* 0x0000000705057211 */ /* 0x000fe200018f1406 */
[----:B--2---:R-:W-:-:S03]  /*bbe0*/  ULEA UR4, UR10, UR4, 0x18 ;  /* 0x000000040a047291 */ /* 0x004fc6000f8ec03f */
[----:B------:R-:W-:Y:S01]  /*bbf0*/  R2UR UR19, R5 ;  /* 0x00000000051372ca */ /* 0x000fe200000e0000 */
[----:B------:R-:W-:Y:S01]  /*bc00*/  UMOV UR10, 0x300 ;  /* 0x00000300000a7882 */ /* 0x000fe20000000000 */
[----:B------:R-:W-:-:S11]  /*bc10*/  UIADD3 UR4, UR4, 0x8000, URZ ;  /* 0x0000800004047890 */ /* 0x000fd6000fffe03f */
[----:B------:R1:W-:Y:S02]  /*bc20*/  UBLKRED.G.S.ADD.F32.RN [UR18], [UR4], UR10, desc[UR20] ;  /* 0x00001412040073bb */ /* 0x0003e400080a140a */
[----:B-1----:R0:W-:Y:S02]  /*bc30*/  UTMACMDFLUSH ;  /* 0x00000000000079b7 */ /* 0x0021e40000000000 */
.L_x_2636:
[----:B------:R-:W-:Y:S05]  /*bc40*/  BSYNC B0 ;  /* 0x0000000000007941 */ /* 0x000fea0003800000 */
.L_x_2635:
        /* <DEDUP_REMOVED lines=20> */
.L_x_2638:
[----:B------:R-:W-:Y:S05]  /*bd90*/  BSYNC B0 ;  /* 0x0000000000007941 */ /* 0x000fea0003800000 */
.L_x_2637:
[----:B------:R-:W-:Y:S06]  /*bda0*/  BAR.ARV 0xa, 0xa0 ;  /* 0x0282800000007b1d */ /* 0x000fec0000002000 */
[----:B------:R-:W-:Y:S04]  /*bdb0*/  BSSY B0, `(.L_x_2639) ;  /* 0x0000003000007945 */ /* 0x000fe80003800000 */
[----:B------:R-:W-:Y:S05]  /*bdc0*/  @!P0 BRA `(.L_x_2640) ;  /* 0x0000000000048947 */ /* 0x000fea0003800000 */
[----:B------:R-:W-:-:S04]  /*bdd0*/  DEPBAR.LE SB0, 0x0 ;  /* 0x000080000000791a */ /* 0x000fc80000000000 */
.L_x_2640:
[----:B------:R-:W-:Y:S05]  /*bde0*/  BSYNC B0 ;  /* 0x0000000000007941 */ /* 0x000fea0003800000 */
.L_x_2639:
        /* <DEDUP_REMOVED lines=19> */
.L_x_2642:
[----:B------:R-:W-:Y:S05]  /*bf20*/  BSYNC B0 ;  /* 0x0000000000007941 */ /* 0x000fea0003800000 */
.L_x_2641:
[----:B------:R-:W-:Y:S01]  /*bf30*/  UIADD3 UR17, UR8, 0x1, URZ ;  /* 0x0000000108117890 */ /* 0x000fe2000fffe03f */
[----:B------:R-:W-:Y:S11]  /*bf40*/  BRA `(.L_x_2643) ;  /* 0x0000000000047947 */ /* 0x000ff60003800000 */
.L_x_2630:
[----:B------:R-:W-:-:S05]  /*bf50*/  UMOV UR17, UR8 ;  /* 0x0000000800117c82 */ /* 0x000fca0008000000 */
.L_x_2643:
[----:B------:R-:W-:-:S04]  /*bf60*/  UIADD3 UR4, UR8, 0x1, URZ ;  /* 0x0000000108047890 */ /* 0x000fc8000fffe03f */
[----:B------:R-:W-:-:S06]  /*bf70*/  UISETP.NE.AND UP0, UPT, UR5, UR4, UPT ;  /* 0x000000040500728c */ /* 0x000fcc000bf05270 */
[----:B------:R-:W-:-:S13]  /*bf80*/  PLOP3.LUT P1, PT, PT, PT, UP0, 0x80, 0x0 ;  /* 0x000000000000781c */ /* 0x000fda0003f2f008 */
[----:B------:R-:W-:Y:S05]  /*bf90*/  @!P1 BRA `(.L_x_2573) ;  /* 0x0000002800b89947 */ /* 0x000fea0003800000 */
[----:B------:R-:W-:Y:S01]  /*bfa0*/  ULDC.64 UR10, c[0x0][0x2c0] ;  /* 0x0000b000000a7ab9 */ /* 0x000fe20000000a00 */
[----:B------:R-:W-:Y:S02]  /*bfb0*/  UIADD3 UR21, UR9, UR7, URZ ;  /* 0x0000000709157290 */ /* 0x000fe4000fffe03f */
[----:B------:R-:W-:Y:S01]  /*bfc0*/  ULEA UR20, UP0, UR6, UR10, 0x2 ;  /* 0x0000000a06147291 */ /* 0x000fe2000f80103f */
[----:B------:R-:W-:Y:S01]  /*bfd0*/  UMOV UR22, UR17 ;  /* 0x0000001100167c82 */ /* 0x000fe20008000000 */
[----:B------:R-:W-:Y:S02]  /*bfe0*/  UMOV UR4, URZ ;  /* 0x0000003f00047c82 */ /* 0x000fe40008000000 */
[----:B------:R-:W-:Y:S02]  /*bff0*/  ULEA.HI.X UR21, UR6, UR11, UR21, 0x2, UP0 ;  /* 0x0000000b06157291 */ /* 0x000fe400080f1415 */
[----:B------:R-:W-:-:S04]  /*c000*/  UIADD3 UR20, UP0, UR20, 0x3000, URZ ;  /* 0x0000300014147890 */ /* 0x000fc8000ff1e03f */
[----:B------:R-:W-:-:S12]  /*c010*/  UIADD3.X UR21, URZ, UR21, URZ, UP0, !UPT ;  /* 0x000000153f157290 */ /* 0x000fd800087fe43f */
.L_x_2668:
[----:B------:R-:W-:Y:S01]  /*c020*/  UIMAD UR23, UR14, UR17, URZ ;  /* 0x000000110e1772a4 */ /* 0x000fe2000f8e023f */
[----:B------:R-:W-:Y:S01]  /*c030*/  ISETP.NE.AND P2, PT, R0, RZ, PT ;  /* 0x000000ff0000720c */ /* 0x000fe20003f45270 */
[----:B------:R-:W-:Y:S01]  /*c040*/  ULDC.64 UR10, c[0x0][0x768] ;  /* 0x0001da00000a7ab9 */ /* 0x000fe20000000a00 */
[----:B------:R-:W-:Y:S01]  /*c050*/  UIMAD UR28, UR17, 0x60, UR12 ;  /* 0x00000060111c78a4 */ /* 0x000fe2000f8e020c */
        /* <DEDUP_REMOVED lines=8> */
[----:B------:R-:W-:-:S04]  /*c0e0*/  USHF.R.S32.HI UR18, URZ, 0x1f, UR28 ;  /* 0x0000001f3f127899 */ /* 0x000fc8000801141c */
[----:B------:R-:W-:-:S04]  /*c0f0*/  ULEA.HI UR18, UR18, UR28, URZ, 0x7 ;  /* 0x0000001c12127291 */ /* 0x000fc8000f8f383f */
[----:B------:R-:W-:-:S04]  /*c100*/  USHF.R.S32.HI UR18, URZ, 0x7, UR18 ;  /* 0x000000073f127899 */ /* 0x000fc80008011412 */
[----:B------:R-:W-:-:S04]  /*c110*/  UISETP.LT.AND UP0, UPT, UR16, UR18, UPT ;  /* 0x000000121000728c */ /* 0x000fc8000bf01270 */
[----:B------:R-:W-:-:S06]  /*c120*/  USEL UR18, UR16, UR18, UP0 ;  /* 0x0000001210127287 */ /* 0x000fcc0008000000 */
[----:B------:R-:W-:-:S07]  /*c130*/  VIADD R5, R8, UR18 ;  /* 0x0000001208057c36 */ /* 0x000fce0008000000 */
.L_x_2646:
[----:B------:R-:W2:Y:S04]  /*c140*/  LDG.E.STRONG.GPU R4, desc[UR36][R2.64] ;  /* 0x0000002402047981 */ /* 0x000ea8000c1ef900 */
[----:B--2---:R-:W-:Y:S01]  /*c150*/  CCTL.IVALL ;  /* 0x00000000ff00798f */ /* 0x004fe20002000000 */
[----:B------:R-:W-:Y:S05]  /*c160*/  YIELD ;  /* 0x0000000000007946 */ /* 0x000fea0003800000 */
[----:B------:R-:W-:-:S13]  /*c170*/  ISETP.NE.AND P1, PT, R4, R5, PT ;  /* 0x000000050400720c */ /* 0x000fda0003f25270 */
[----:B------:R-:W-:Y:S05]  /*c180*/  @P1 BRA `(.L_x_2646) ;  /* 0xfffffffc00ec1947 */ /* 0x000fea000383ffff */
.L_x_2645:
[----:B------:R-:W-:Y:S05]  /*c190*/  BSYNC B0 ;  /* 0x0000000000007941 */ /* 0x000fea0003800000 */
.L_x_2644:
[----:B------:R-:W-:-:S03]  /*c1a0*/  UMOV UR18, 0xffffffff ;  /* 0xffffffff00127882 */ /* 0x000fc60000000000 */
[----:B------:R-:W-:Y:S05]  /*c1b0*/  BRA.DIV UR18, `(.L_x_2647) ;  /* 0x0000002a12d47947 */ /* 0x000fea000b800000 */
[----:B------:R-:W-:Y:S01]  /*c1c0*/  NOP ;  /* 0x0000000000007918 */ /* 0x000fe20000000000 */
.L_x_2706:
[----:B------:R-:W-:Y:S05]  /*c1d0*/  WARPSYNC.ALL ;  /* 0x0000000000007948 */ /* 0x000fea0003800000 */
[----:B------:R-:W-:Y:S06]  /*c1e0*/  BAR.SYNC.DEFER_BLOCKING 0xd, 0xa0 ;  /* 0x0342800000007b1d */ /* 0x000fec0000010000 */
[----:B------:R-:W-:Y:S04]  /*c1f0*/  BSSY B0, `(.L_x_2648) ;  /* 0x0000011000007945 */ /* 0x000fe80003800000 */
[----:B------:R-:W-:Y:S05]  /*c200*/  @!P0 BRA `(.L_x_2649) ;  /* 0x00000000003c8947 */ /* 0x000fea0003800000 */
[----:B------:R-:W1:Y:S01]  /*c210*/  S2UR UR24, SR_CgaCtaId ;  /* 0x00000000001879c3 */ /* 0x000e620000008800 */
[----:B------:R-:W-:Y:S01]  /*c220*/  UIMAD UR18, UR17, 0x1800, URZ ;  /* 0x00001800111278a4 */ /* 0x000fe2000f8e023f */
        /* <DEDUP_REMOVED lines=13> */
.L_x_2649:
[----:B------:R-:W-:Y:S05]  /*c300*/  BSYNC B0 ;  /* 0x0000000000007941 */ /* 0x000fea0003800000 */
.L_x_2648:
[----:B------:R-:W-:Y:S01]  /*c310*/  UIMAD UR18, UR22, 0x1800, UR4 ;  /* 0x00001800161278a4 */ /* 0x000fe2000f8e0204 */
        /* <DEDUP_REMOVED lines=14> */
.L_x_2651:
[----:B------:R-:W-:Y:S05]  /*c400*/  BSYNC B0 ;  /* 0x0000000000007941 */ /* 0x000fea0003800000 */
.L_x_2650:
[----:B------:R-:W-:Y:S06]  /*c410*/  BAR.ARV 0xa, 0xa0 ;  /* 0x0282800000007b1d */ /* 0x000fec0000002000 */
[----:B------:R-:W-:Y:S04]  /*c420*/  BSSY B0, `(.L_x_2652) ;  /* 0x0000003000007945 */ /* 0x000fe80003800000 */
[----:B------:R-:W-:Y:S05]  /*c430*/  @!P0 BRA `(.L_x_2653) ;  /* 0x0000000000048947 */ /* 0x000fea0003800000 */
[----:B------:R-:W-:-:S04]  /*c440*/  DEPBAR.LE SB0, 0x0 ;  /* 0x000080000000791a */ /* 0x000fc80000000000 */
.L_x_2653:
[----:B------:R-:W-:Y:S05]  /*c450*/  BSYNC B0 ;  /* 0x0000000000007941 */ /* 0x000fea0003800000 */
.L_x_2652:
        /* <DEDUP_REMOVED lines=19> */
.L_x_2655:
[----:B------:R-:W-:Y:S05]  /*c590*/  BSYNC B0 ;  /* 0x0000000000007941 */ /* 0x000fea0003800000 */
.L_x_2654:
        /* <DEDUP_REMOVED lines=9> */
[----:B------:R-:W-:-:S04]  /*c630*/  UIADD3 UR10, UR28, 0x60, URZ ;  /* 0x000000601c0a7890 */ /* 0x000fc8000fffe03f */
[----:B------:R-:W-:-:S04]  /*c640*/  USHF.R.S32.HI UR11, URZ, 0x1f, UR10 ;  /* 0x0000001f3f0b7899 */ /* 0x000fc8000801140a */
[----:B------:R-:W-:-:S04]  /*c650*/  ULEA.HI UR11, UR11, UR10, URZ, 0x7 ;  /* 0x0000000a0b0b7291 */ /* 0x000fc8000f8f383f */
[----:B------:R-:W-:-:S04]  /*c660*/  USHF.R.S32.HI UR11, URZ, 0x7, UR11 ;  /* 0x000000073f0b7899 */ /* 0x000fc8000801140b */
[----:B------:R-:W-:-:S04]  /*c670*/  UISETP.LT.AND UP0, UPT, UR16, UR11, UPT ;  /* 0x0000000b1000728c */ /* 0x000fc8000bf01270 */
[----:B------:R-:W-:-:S06]  /*c680*/  USEL UR11, UR16, UR11, UP0 ;  /* 0x0000000b100b7287 */ /* 0x000fcc0008000000 */
[----:B------:R-:W-:-:S07]  /*c690*/  VIADD R5, R8, UR11 ;  /* 0x0000000b08057c36 */ /* 0x000fce0008000000 */
.L_x_2658:
[----:B------:R-:W2:Y:S04]  /*c6a0*/  LDG.E.STRONG.GPU R4, desc[UR36][R2.64] ;  /* 0x0000002402047981 */ /* 0x000ea8000c1ef900 */
[----:B--2---:R-:W-:Y:S01]  /*c6b0*/  CCTL.IVALL ;  /* 0x00000000ff00798f */ /* 0x004fe20002000000 */
[----:B------:R-:W-:Y:S05]  /*c6c0*/  YIELD ;  /* 0x0000000000007946 */ /* 0x000fea0003800000 */
[----:B------:R-:W-:-:S13]  /*c6d0*/  ISETP.NE.AND P1, PT, R4, R5, PT ;  /* 0x000000050400720c */ /* 0x000fda0003f25270 */
[----:B------:R-:W-:Y:S05]  /*c6e0*/  @P1 BRA `(.L_x_2658) ;  /* 0xfffffffc00ec1947 */ /* 0x000fea000383ffff */
.L_x_2657:
[----:B------:R-:W-:Y:S05]  /*c6f0*/  BSYNC B0 ;  /* 0x0000000000007941 */ /* 0x000fea0003800000 */
.L_x_2656:
[----:B------:R-:W-:-:S03]  /*c700*/  UMOV UR10, 0xffffffff ;  /* 0xffffffff000a7882 */ /* 0x000fc60000000000 */
[----:B------:R-:W-:Y:S05]  /*c710*/  BRA.DIV UR10, `(.L_x_2659) ;  /* 0x000000260a987947 */ /* 0x000fea000b800000 */
[----:B------:R-:W-:Y:S01]  /*c720*/  NOP ;  /* 0x0000000000007918 */ /* 0x000fe20000000000 */
.L_x_2709:
        /* <DEDUP_REMOVED lines=15> */
.L_x_2661:
[----:B------:R-:W-:Y:S05]  /*c820*/  BSYNC B0 ;  /* 0x0000000000007941 */ /* 0x000fea0003800000 */
.L_x_2660:
        /* <DEDUP_REMOVED lines=15> */
.L_x_2663:
[----:B------:R-:W-:Y:S05]  /*c920*/  BSYNC B0 ;  /* 0x0000000000007941 */ /* 0x000fea0003800000 */
.L_x_2662:
[----:B------:R-:W-:Y:S06]  /*c930*/  BAR.ARV 0xa, 0xa0 ;  /* 0x0282800000007b1d */ /* 0x000fec0000002000 */
[----:B------:R-:W-:Y:S04]  /*c940*/  BSSY B0, `(.L_x_2664) ;  /* 0x0000003000007945 */ /* 0x000fe80003800000 */
[----:B------:R-:W-:Y:S05]  /*c950*/  @!P0 BRA `(.L_x_2665) ;  /* 0x0000000000048947 */ /* 0x000fea0003800000 */
[----:B------:R-:W-:-:S04]  /*c960*/  DEPBAR.LE SB0, 0x0 ;  /* 0x000080000000791a */ /* 0x000fc80000000000 */
.L_x_2665:
[----:B------:R-:W-:Y:S05]  /*c970*/  BSYNC B0 ;  /* 0x0000000000007941 */ /* 0x000fea0003800000 */
.L_x_2664:
        /* <DEDUP_REMOVED lines=19> */
.L_x_2667:
[----:B------:R-:W-:Y:S05]  /*cab0*/  BSYNC B0 ;  /* 0x0000000000007941 */ /* 0x000fea0003800000 */
.L_x_2666:
[----:B------:R-:W-:Y:S02]  /*cac0*/  UIADD3 UR17, UR17, 0x2, URZ ;  /* 0x0000000211117890 */ /* 0x000fe4000fffe03f */
[----:B------:R-:W-:Y:S02]  /*cad0*/  UIADD3 UR4, UR4, 0x3000, URZ ;  /* 0x0000300004047890 */ /* 0x000fe4000fffe03f */
[----:B------:R-:W-:-:S06]  /*cae0*/  UISETP.GE.AND UP0, UPT, UR17, UR5, UPT ;  /* 0x000000051100728c */ /* 0x000fcc000bf06270 */
[----:B------:R-:W-:-:S13]  /*caf0*/  PLOP3.LUT P1, PT, PT, PT, UP0, 0x80, 0x0 ;  /* 0x000000000000781c */ /* 0x000fda0003f2f008 */
[----:B------:R-:W-:Y:S05]  /*cb00*/  @!P1 BRA `(.L_x_2668) ;  /* 0xfffffff400449947 */ /* 0x000fea000383ffff */
[----:B------:R-:W-:Y:S05]  /*cb10*/  BRA `(.L_x_2573) ;  /* 0x0000001c00d87947 */ /* 0x000fea0003800000 */
.L_x_2627:
        /* <DEDUP_REMOVED lines=21> */
.L_x_2669:
[----:B------:R-:W-:Y:S01]  /*cc70*/  ULDC UR9, c[0x0][0xb44] ;  /* 0x0002d10000097ab9 */ /* 0x000fe20000000800 */
[----:B------:R-:W-:Y:S01]  /*cc80*/  UMOV UR7, UR8 ;  /* 0x0000000800077c82 */ /* 0x000fe20008000000 */
[----:B------:R-:W-:-:S11]  /*cc90*/  UISETP.NE.AND UP0, UPT, UR9, 0x1, UPT ;  /* 0x000000010900788c */ /* 0x000fd6000bf05270 */
[----:B------:R-:W-:Y:S02]  /*cca0*/  @UP0 ULDC.64 UR10, c[0x0][0xb48] ;  /* 0x0002d200000a0ab9 */ /* 0x000fe40000000a00 */
[----:B------:R-:W-:-:S04]  /*ccb0*/  UIMAD.WIDE.U32 UR4, UR8, UR10, URZ ;  /* 0x0000000a080472a5 */ /* 0x000fc8000f8e003f */
[----:B------:R-:W-:-:S04]  /*ccc0*/  @UP0 USHF.R.U32.HI UR7, URZ, UR11, UR5 ;  /* 0x0000000b3f070299 */ /* 0x000fc80008011605 */
[----:B------:R-:W-:-:S12]  /*ccd0*/  UIMAD UR4, UR7, UR9, URZ ;  /* 0x00000009070472a4 */ /* 0x000fd8000f8e023f */
.L_x_2670:
        /* <DEDUP_REMOVED lines=17> */
[----:B------:R-:W-:Y:S01]  /*cdf0*/  ULOP3.LUT UR7, URZ, UR7, URZ, 0x33, !UPT ;  /* 0x000000073f077292 */ /* 0x000fe2000f8e333f */
[----:B------:R-:W-:-:S03]  /*ce00*/  ULDC UR4, c[0x0][0xb2c] ;  /* 0x0002cb0000047ab9 */ /* 0x000fc60000000800 */
[----:B------:R-:W-:-:S03]  /*ce10*/  UIADD3 UR7, UR7, UR4, URZ ;  /* 0x0000000407077290 */ /* 0x000fc6000fffe03f */
[----:B------:R-:W1:Y:S01]  /*ce20*/  LDC R2, c[0x0][0x290] ;  /* 0x0000a400ff027b82 */ /* 0x000e620000000800 */
[----:B------:R-:W-:Y:S01]  /*ce30*/  USHF.L.U32 UR11, UR7, 0x7, URZ ;  /* 0x00000007070b7899 */ /* 0x000fe2000800063f */
[----:B------:R-:W-:-:S05]  /*ce40*/  ULDC UR4, c[0x0][0x74c] ;  /* 0x0001d30000047ab9 */ /* 0x000fca0000000800 */
        /* <DEDUP_REMOVED lines=56> */
.L_x_2710:
        /* <DEDUP_REMOVED lines=12> */
.L_x_2674:
        /* <DEDUP_REMOVED lines=68> */
[----:B------:R-:W-:Y:S01]  /*d6d0*/  MOV R13, R5 ;  /* 0x00000005000d7202 */ /* 0x000fe20000000f00 */
[----:B------:R-:W-:-:S07]  /*d6e0*/  IMAD.MOV.U32 R8, RZ, RZ, 0x1 ;  /* 0x00000001ff087424 */ /* 0x000fce00078e00ff */
.L_x_2685:
[----:B--23--:R-:W-:-:S04]  /*d6f0*/  SHF.L.U32 R17, R8, 0x1f, RZ ;  /* 0x0000001f08117819 */ /* 0x00cfc800000006ff */
[----:B------:R-:W2:Y:S02]  /*d700*/  SYNCS.PHASECHK.TRANS64.TRYWAIT P1, [R0+URZ+0x26840], R17 ;  /* 0x02684011000075a7 */ /* 0x000ea4000802017f */
[----:B--2---:R-:W-:Y:S05]  /*d710*/  @!P1 BRA `(.L_x_2677) ;  /* 0x0000001400c89947 */ /* 0x004fea0003800000 */
.L_x_2711:
[----:B------:R-:W-:Y:S05]  /*d720*/  @P0 BRA `(.L_x_2678) ;  /* 0x00000000001c0947 */ /* 0x000fea0003800000 */
[----:B------:R-:W3:Y:S01]  /*d730*/  S2R R2, SR_TID.X ;  /* 0x0000000000027919 */ /* 0x000ee20000002100 */
[----:B------:R-:W-:-:S04]  /*d740*/  MOV R3, 0x3180 ;  /* 0x0000318000037802 */ /* 0x000fc80000000f00 */
[----:B------:R4:W-:Y:S01]  /*d750*/  SYNCS.ARRIVE.TRANS64 RZ, [R0+URZ+0x26830], R3 ;  /* 0x0268300300ff79a7 */ /* 0x0009e2000800003f */
[----:B---3--:R-:W-:-:S04]  /*d760*/  LOP3.LUT R2, R2, 0x1f, RZ, 0xc0, !PT ;  /* 0x0000001f02027812 */ /* 0x008fc800078ec0ff */
[----:B------:R-:W-:-:S13]  /*d770*/  ISETP.NE.AND P1, PT, R2, RZ, PT ;  /* 0x000000ff0200720c */ /* 0x000fda0003f25270 */
[----:B----4-:R-:W-:Y:S05]  /*d780*/  @!P1 BRA `(.L_x_2678) ;  /* 0x0000000000049947 */ /* 0x010fea0003800000 */
[----:B------:R-:W-:Y:S01]  /*d790*/  BPT.TRAP 0x1 ;  /* 0x000000040000795c */ /* 0x000fe20000300000 */
.L_x_2678:
        /* <DEDUP_REMOVED lines=29> */
.L_x_2712:
        /* <DEDUP_REMOVED lines=8> */
.L_x_2680:
[----:B------:R-:W3:Y:S01]  /*d9f0*/  LDL.64 R2, [R1] ;  /* 0x0000000001027983 */ /* 0x000ee20000100a00 */
[----:B------:R-:W-:Y:S01]  /*da00*/  VIADD R19, R18, 0x60 ;  /* 0x0000006012137836 */ /* 0x000fe20000000000 */
[----:B------:R-:W-:Y:S02]  /*da10*/  ULDC.64 UR4, c[0x0][0x700] ;  /* 0x0001c00000047ab9 */ /* 0x000fe40000000a00 */
[----:B------:R-:W-:Y:S02]  /*da20*/  MOV R9, UR4 ;  /* 0x0000000400097c02 */ /* 0x000fe40008000f00 */
[----:B---3--:R-:W-:-:S04]  /*da30*/  IADD3 R2, P1, R19, R2, RZ ;  /* 0x0000000213027210 */ /* 0x008fc80007f3e0ff */
[----:B------:R-:W-:-:S04]  /*da40*/  LEA R3, P2, R2, R9, 0x2 ;  /* 0x0000000902037211 */ /* 0x000fc800078410ff */
[----:B------:R-:W-:Y:S02]  /*da50*/  R2UR UR14, R3 ;  /* 0x00000000030e72ca */ /* 0x000fe400000e0000 */
[----:B------:R-:W3:Y:S01]  /*da60*/  LDL R3, [R1+0x8] ;  /* 0x0000080001037983 */ /* 0x000ee20000100800 */
[----:B------:R-:W-:Y:S01]  /*da70*/  SHF.R.S32.HI R20, RZ, 0x1f, R19 ;  /* 0x0000001fff147819 */ /* 0x000fe20000011413 */
[----:B------:R-:W-:Y:S01]  /*da80*/  IMAD.U32 R10, RZ, RZ, UR5 ;  /* 0x00000005ff0a7e24 */ /* 0x000fe2000f8e00ff */
[----:B------:R-:W-:Y:S01]  /*da90*/  R2UR UR8, R0 ;  /* 0x00000000000872ca */ /* 0x000fe200000e0000 */
[----:B------:R-:W-:Y:S01]  /*daa0*/  UMOV UR6, 0x0 ;  /* 0x0000000000067882 */ /* 0x000fe20000000000 */
[----:B------:R-:W-:Y:S01]  /*dab0*/  R2UR UR19, R19 ;  /* 0x00000000131372ca */ /* 0x000fe200000e0000 */
[----:B------:R-:W-:Y:S01]  /*dac0*/  UMOV UR7, 0x14f00000 ;  /* 0x14f0000000077882 */ /* 0x000fe20000000000 */
[----:B------:R-:W-:Y:S01]  /*dad0*/  UMOV UR18, URZ ;  /* 0x0000003f00127c82 */ /* 0x000fe20008000000 */
[----:B------:R-:W-:-:S08]  /*dae0*/  UMOV UR10, 0x18 ;  /* 0x00000018000a7882 */ /* 0x000fd00000000000 */
[----:B------:R-:W-:Y:S02]  /*daf0*/  UIADD3 UR16, UR8, 0x11000, URZ ;  /* 0x0001100008107890 */ /* 0x000fe4000fffe03f */
[----:B------:R-:W-:Y:S02]  /*db00*/  UIADD3 UR17, UR8, 0x26818, URZ ;  /* 0x0002681808117890 */ /* 0x000fe4000fffe03f */
[----:B------:R-:W-:-:S05]  /*db10*/  UIADD3 UR8, UR8, 0x1a200, URZ ;  /* 0x0001a20008087890 */ /* 0x000fca000fffe03f */
[----:B------:R-:W-:Y:S01]  /*db20*/  UMOV UR9, UR17 ;  /* 0x0000001100097c82 */ /* 0x000fe20008000000 */
[----:B---3--:R-:W-:-:S04]  /*db30*/  IADD3.X R3, R20, R3, RZ, P1, !PT ;  /* 0x0000000314037210 */ /* 0x008fc80000ffe4ff */
[----:B------:R-:W-:-:S04]  /*db40*/  LEA.HI.X R2, R2, R10, R3, 0x2, P2 ;  /* 0x0000000a02027211 */ /* 0x000fc800010f1403 */
[----:B------:R-:W-:Y:S02]  /*db50*/  R2UR UR15, R2 ;  /* 0x00000000020f72ca */ /* 0x000fe400000e0000 */
[----:B------:R-:W-:-:S04]  /*db60*/  IADD3 R2, P1, R11, 0xf0, RZ ;  /* 0x000000f00b027810 */ /* 0x000fc80007f3e0ff */
[----:B------:R-:W-:Y:S01]  /*db70*/  R2UR UR4, R2 ;  /* 0x00000000020472ca */ /* 0x000fe200000e0000 */
[----:B------:R-:W-:-:S05]  /*db80*/  IMAD.X R3, RZ, RZ, R12, P1 ;  /* 0x000000ffff037224 */ /* 0x000fca00008e060c */
[----:B------:R-:W-:-:S13]  /*db90*/  R2UR UR5, R3 ;  /* 0x00000000030572ca */ /* 0x000fda00000e0000 */
[----:B------:R3:W-:Y:S01]  /*dba0*/  UTMALDG.4D [UR16], [UR4], desc[UR6] ;  /* 0x00000610040075b4 */ /* 0x0007e20008019000 */
[----:B------:R3:W-:Y:S01]  /*dbb0*/  UBLKCP.S.G [UR8], [UR14], UR10 ;  /* 0x000000080e0073ba */ /* 0x0007e2000800020a */
[----:B------:R-:W4:Y:S02]  /*dbc0*/  SYNCS.PHASECHK.TRANS64.TRYWAIT P1, [R0+URZ+0x26848], R17 ;  /* 0x02684811000075a7 */ /* 0x000f24000802017f */
[----:B---34-:R-:W-:Y:S05]  /*dbd0*/  @!P1 BRA `(.L_x_2681) ;  /* 0x0000001000c09947 */ /* 0x018fea0003800000 */
.L_x_2713:
        /* <DEDUP_REMOVED lines=8> */
.L_x_2682:
        /* <DEDUP_REMOVED lines=23> */
[----:B----45:R-:W-:Y:S05]  /*ddd0*/  @!P1 BRA `(.L_x_2683) ;  /* 0x0000001000549947 */ /* 0x030fea0003800000 */
.L_x_2715:
        /* <DEDUP_REMOVED lines=8> */
.L_x_2684:
[----:B----4-:R-:W4:Y:S04]  /*de60*/  LDL.64 R4, [R1] ;  /* 0x0000000001047983 */ /* 0x010f280000100a00 */
[----:B------:R-:W5:Y:S01]  /*de70*/  LDL R14, [R1+0x8] ;  /* 0x00000800010e7983 */ /* 0x000f620000100800 */
        /* <DEDUP_REMOVED lines=8> */
[----:B------:R-:W-:Y:S01]  /*df00*/  R2UR UR5, R3 ;  /* 0x00000000030572ca */ /* 0x000fe200000e0000 */
[----:B------:R-:W-:-:S04]  /*df10*/  VIADD R13, R13, 0x2 ;  /* 0x000000020d0d7836 */ /* 0x000fc80000000000 */
        /* <DEDUP_REMOVED lines=8> */
[----:B------:R-:W-:Y:S01]  /*dfa0*/  R2UR UR14, R5 ;  /* 0x00000000050e72ca */ /* 0x000fe200000e0000 */
[----:B------:R-:W-:-:S05]  /*dfb0*/  IMAD.U32 R5, RZ, RZ, UR19 ;  /* 0x00000013ff057e24 */ /* 0x000fca000f8e00ff */
[----:B-----5:R-:W-:Y:S02]  /*dfc0*/  LEA.HI.X.SX32 R5, R5, R14, 0x1, P1 ;  /* 0x0000000e05057211 */ /* 0x020fe400008f0eff */
[----:B------:R-:W-:Y:S02]  /*dfd0*/  ISETP.NE.AND P1, PT, R16, RZ, PT ;  /* 0x000000ff1000720c */ /* 0x000fe40003f25270 */
[----:B------:R-:W-:-:S04]  /*dfe0*/  LEA.HI.X R5, R4, R10, R5, 0x2, P2 ;  /* 0x0000000a04057211 */ /* 0x000fc800010f1405 */
[----:B------:R-:W-:-:S13]  /*dff0*/  R2UR UR15, R5 ;  /* 0x00000000050f72ca */ /* 0x000fda00000e0000 */
[----:B------:R1:W-:Y:S02]  /*e000*/  UBLKCP.S.G [UR8], [UR14], UR10 ;  /* 0x000000080e0073ba */ /* 0x0003e4000800020a */
[----:B-1----:R-:W-:Y:S05]  /*e010*/  @P1 BRA `(.L_x_2685) ;  /* 0xfffffff400b41947 */ /* 0x002fea000383ffff */
.L_x_2676:
[----:B-1----:R-:W4:Y:S04]  /*e020*/  LDL.LU R4, [R1+0x18] ;  /* 0x0000180001047983 */ /* 0x002f280000300800 */
[----:B------:R1:W5:Y:S01]  /*e030*/  LDL R5, [R1+0x1c] ;  /* 0x00001c0001057983 */ /* 0x0003620000100800 */
[----:B----4-:R-:W-:-:S13]  /*e040*/  ISETP.NE.AND P1, PT, R4, RZ, PT ;  /* 0x000000ff0400720c */ /* 0x010fda0003f25270 */
[----:B-1----:R-:W-:Y:S05]  /*e050*/  @!P1 BRA `(.L_x_2675) ;  /* 0x0000000400249947 */ /* 0x002fea0003800000 */
[----:B------:R-:W-:-:S04]  /*e060*/  SHF.L.U32 R14, R8, 0x1f, RZ ;  /* 0x0000001f080e7819 */ /* 0x000fc800000006ff */
[----:B------:R-:W1:Y:S02]  /*e070*/  SYNCS.PHASECHK.TRANS64.TRYWAIT P1, [R0+URZ+0x26840], R14 ;  /* 0x0268400e000075a7 */ /* 0x000e64000802017f */
[----:B-1----:R-:W-:Y:S05]  /*e080*/  @!P1 BRA `(.L_x_2686) ;  /* 0x0000000c00c09947 */ /* 0x002fea0003800000 */
.L_x_2716:
[----:B------:R-:W-:Y:S05]  /*e090*/  @P0 BRA `(.L_x_2687) ;  /* 0x00000000001c0947 */ /* 0x000fea0003800000 */
[----:B------:R-:W4:Y:S02]  /*e0a0*/  S2R R4, SR_TID.X ;  /* 0x0000000000047919 */ /* 0x000f240000002100 */
[----:B----45:R-:W-:Y:S02]  /*e0b0*/  LOP3.LUT R5, R4, 0x1f, RZ, 0xc0, !PT ;  /* 0x0000001f04057812 */ /* 0x030fe400078ec0ff */
[----:B------:R-:W-:Y:S02]  /*e0c0*/  MOV R4, 0x3180 ;  /* 0x0000318000047802 */ /* 0x000fe40000000f00 */
[----:B------:R-:W-:Y:S02]  /*e0d0*/  ISETP.NE.AND P1, PT, R5, RZ, PT ;  /* 0x000000ff0500720c */ /* 0x000fe40003f25270 */
[----:B------:R4:W-:Y:S11]  /*e0e0*/  SYNCS.ARRIVE.TRANS64 RZ, [R0+URZ+0x26830], R4 ;  /* 0x0268300400ff79a7 */ /* 0x0009f6000800003f */
[----:B----4-:R-:W-:Y:S05]  /*e0f0*/  @!P1 BRA `(.L_x_2687) ;  /* 0x0000000000049947 */ /* 0x010fea0003800000 */
[----:B------:R-:W-:Y:S01]  /*e100*/  BPT.TRAP 0x1 ;  /* 0x000000040000795c */ /* 0x000fe20000300000 */
.L_x_2687:
        /* <DEDUP_REMOVED lines=24> */
[----:B------:R-:W1:Y:S02]  /*e290*/  SYNCS.PHASECHK.TRANS64.TRYWAIT P1, [R0+URZ+0x26828], R14 ;  /* 0x0268280e000075a7 */ /* 0x000e64000802017f */
[----:B-1--4-:R-:W-:Y:S05]  /*e2a0*/  @!P1 BRA `(.L_x_2688) ;  /* 0x0000000c004c9947 */ /* 0x012fea0003800000 */
.L_x_2717:
[----:B------:R-:W-:Y:S05]  /*e2b0*/  @P0 BRA `(.L_x_2689) ;  /* 0x00000000001c0947 */ /* 0x000fea0003800000 */
[----:B------:R-:W4:Y:S01]  /*e2c0*/  S2R R4, SR_TID.X ;  /* 0x0000000000047919 */ /* 0x000f220000002100 */
[----:B------:R-:W-:-:S04]  /*e2d0*/  MOV R5, 0x3180 ;  /* 0x0000318000057802 */ /* 0x000fc80000000f00 */
[----:B------:R1:W-:Y:S01]  /*e2e0*/  SYNCS.ARRIVE.TRANS64 RZ, [R0+URZ+0x26818], R5 ;  /* 0x0268180500ff79a7 */ /* 0x0003e2000800003f */
[----:B----4-:R-:W-:-:S04]  /*e2f0*/  LOP3.LUT R4, R4, 0x1f, RZ, 0xc0, !PT ;  /* 0x0000001f04047812 */ /* 0x010fc800078ec0ff */
[----:B------:R-:W-:-:S13]  /*e300*/  ISETP.NE.AND P0, PT, R4, RZ, PT ;  /* 0x000000ff0400720c */ /* 0x000fda0003f05270 */
[----:B-1----:R-:W-:Y:S05]  /*e310*/  @!P0 BRA `(.L_x_2689) ;  /* 0x0000000000048947 */ /* 0x002fea0003800000 */
[----:B------:R-:W-:Y:S01]  /*e320*/  BPT.TRAP 0x1 ;  /* 0x000000040000795c */ /* 0x000fe20000300000 */
.L_x_2689:
        /* <DEDUP_REMOVED lines=14> */
[----:B------:R-:W-:-:S04]  /*e410*/  MOV R2, 0x1 ;  /* 0x0000000100027802 */ /* 0x000fc80000000f00 */
[----:B------:R-:W-:Y:S02]  /*e420*/  UMOV UR9, UR17 ;  /* 0x0000001100097c82 */ /* 0x000fe40008000000 */
[----:B------:R1:W-:Y:S01]  /*e430*/  UTMALDG.4D [UR16], [UR4], desc[UR6] ;  /* 0x00000610040075b4 */ /* 0x0003e20008019000 */
[----:B----4-:R-:W-:Y:S01]  /*e440*/  IMAD.U32 R5, RZ, RZ, UR19 ;  /* 0x00000013ff057e24 */ /* 0x010fe2000f8e00ff */
[----:B------:R-:W-:-:S04]  /*e450*/  IADD3 R4, P0, R4, UR19, RZ ;  /* 0x0000001304047c10 */ /* 0x000fc8000ff1e0ff */
        /* <DEDUP_REMOVED lines=9> */
.L_x_2675:
[----:B------:R-:W4:Y:S01]  /*e4f0*/  LDL R3, [R1+0x10] ;  /* 0x0000100001037983 */ /* 0x000f220000100800 */
[----:B------:R-:W1:Y:S02]  /*e500*/  S2R R2, SR_TID.X ;  /* 0x0000000000027919 */ /* 0x000e640000002100 */
[----:B-1----:R-:W-:-:S04]  /*e510*/  LOP3.LUT R2, R2, 0x7f, RZ, 0xc0, !PT ;  /* 0x0000007f02027812 */ /* 0x002fc800078ec0ff */
[----:B------:R-:W-:Y:S01]  /*e520*/  ISETP.NE.AND P1, PT, R2, RZ, PT ;  /* 0x000000ff0200720c */ /* 0x000fe20003f25270 */
[----:B----4-:R-:W-:Y:S01]  /*e530*/  IMAD R4, R3, 0x8, R0 ;  /* 0x0000000803047824 */ /* 0x010fe200078e0200 */
[----:B------:R-:W-:-:S04]  /*e540*/  SHF.L.U32 R3, R8, 0x1f, RZ ;  /* 0x0000001f08037819 */ /* 0x000fc800000006ff */
[----:B------:R-:W1:Y:S02]  /*e550*/  SYNCS.PHASECHK.TRANS64.TRYWAIT P0, [R4+URZ+0x26840], R3 ;  /* 0x02684003040075a7 */ /* 0x000e64000800017f */
[----:B-1----:R-:W-:Y:S05]  /*e560*/  @!P0 BRA `(.L_x_2690) ;  /* 0x0000000800b08947 */ /* 0x002fea0003800000 */
.L_x_2718:
[----:B------:R-:W-:Y:S05]  /*e570*/  @P1 BRA `(.L_x_2691) ;  /* 0x0000000000181947 */ /* 0x000fea0003800000 */
[----:B------:R-:W4:Y:S01]  /*e580*/  S2R R2, SR_TID.X ;  /* 0x0000000000027919 */ /* 0x000f220000002100 */
[----:B-1----:R-:W-:-:S04]  /*e590*/  MOV R3, 0x3180 ;  /* 0x0000318000037802 */ /* 0x002fc80000000f00 */
[----:B------:R1:W-:Y:S01]  /*e5a0*/  SYNCS.ARRIVE.TRANS64 RZ, [R4+URZ+0x26830], R3 ;  /* 0x0268300304ff79a7 */ /* 0x0003e2000800003f */
[----:B----4-:R-:W-:-:S13]  /*e5b0*/  LOP3.LUT P0, RZ, R2, 0x1f, RZ, 0xc0, !PT ;  /* 0x0000001f02ff7812 */ /* 0x010fda000780c0ff */
[----:B-1----:R-:W-:Y:S05]  /*e5c0*/  @!P0 BRA `(.L_x_2691) ;  /* 0x0000000000048947 */ /* 0x002fea0003800000 */
[----:B------:R-:W-:Y:S01]  /*e5d0*/  BPT.TRAP 0x1 ;  /* 0x000000040000795c */ /* 0x000fe20000300000 */
.L_x_2691:
        /* <DEDUP_REMOVED lines=10> */
[----:B------:R-:W-:Y:S01]  /*e680*/  IMAD.U32 R10, RZ, RZ, UR19 ;  /* 0x00000013ff0a7e24 */ /* 0x000fe2000f8e00ff */
[----:B------:R-:W-:Y:S02]  /*e690*/  IADD3 R6, P0, R6, UR19, RZ ;  /* 0x0000001306067c10 */ /* 0x000fe4000ff1e0ff */
[----:B------:R-:W-:Y:S02]  /*e6a0*/  UMOV UR9, UR17 ;  /* 0x0000001100097c82 */ /* 0x000fe40008000000 */
[----:B------:R-:W-:Y:S02]  /*e6b0*/  LEA.HI.X.SX32 R21, R10, R21, 0x1, P0 ;  /* 0x000000150a157211 */ /* 0x000fe400000f0eff */
[----:B-1----:R-:W-:-:S04]  /*e6c0*/  LEA R2, P0, R6, R2, 0x2 ;  /* 0x0000000206027211 */ /* 0x002fc800078010ff */
[----:B------:R-:W-:Y:S02]  /*e6d0*/  LEA.HI.X R3, R6, R3, R21, 0x2, P0 ;  /* 0x0000000306037211 */ /* 0x000fe400000f1415 */
[----:B------:R-:W-:Y:S02]  /*e6e0*/  IADD3 R11, P0, R11, 0x1f0, RZ ;  /* 0x000001f00b0b7810 */ /* 0x000fe40007f1e0ff */
[----:B------:R-:W-:Y:S02]  /*e6f0*/  R2UR UR14, R2 ;  /* 0x00000000020e72ca */ /* 0x000fe400000e0000 */
[----:B------:R-:W-:Y:S01]  /*e700*/  R2UR UR4, R11 ;  /* 0x000000000b0472ca */ /* 0x000fe200000e0000 */
[----:B------:R-:W-:Y:S01]  /*e710*/  IMAD.X R12, RZ, RZ, R12, P0 ;  /* 0x000000ffff0c7224 */ /* 0x000fe200000e060c */
[----:B------:R-:W-:-:S04]  /*e720*/  R2UR UR15, R3 ;  /* 0x00000000030f72ca */ /* 0x000fc800000e0000 */
[----:B------:R-:W-:Y:S01]  /*e730*/  R2UR UR5, R12 ;  /* 0x000000000c0572ca */ /* 0x000fe200000e0000 */
[C---:B----4-:R-:W-:Y:S01]  /*e740*/  IMAD R4, R9.reuse, 0x3000, R0 ;  /* 0x0000300009047824 */ /* 0x050fe200078e0200 */
[----:B--23--:R-:W-:-:S04]  /*e750*/  LEA R0, R9, R0, 0x9 ;  /* 0x0000000009007211 */ /* 0x00cfc800078e48ff */
[----:B------:R-:W-:Y:S02]  /*e760*/  R2UR UR16, R4 ;  /* 0x00000000041072ca */ /* 0x000fe400000e0000 */
[----:B------:R-:W-:Y:S02]  /*e770*/  R2UR UR8, R0 ;  /* 0x00000000000872ca */ /* 0x000fe400000e0000 */
[----:B------:R-:W-:-:S04]  /*e780*/  IADD3 R0, R9, 0x1, RZ ;  /* 0x0000000109007810 */ /* 0x000fc80007ffe0ff */
        /* <DEDUP_REMOVED lines=9> */
.L_x_2672:
[----:B------:R-:W-:Y:S05]  /*e820*/  BSYNC B0 ;  /* 0x0000000000007941 */ /* 0x000fea0003800000 */
.L_x_2671:
[----:B------:R-:W-:-:S03]  /*e830*/  UMOV UR4, 0xffffffff ;  /* 0xffffffff00047882 */ /* 0x000fc60000000000 */
[----:B------:R-:W-:Y:S05]  /*e840*/  BRA.DIV UR4, `(.L_x_2692) ;  /* 0x0000000a040c7947 */ /* 0x000fea000b800000 */
[----:B------:R-:W-:-:S13]  /*e850*/  ELECT P6, URZ, PT ;  /* 0x00000000003f782f */ /* 0x000fda00038c0000 */
.L_x_2721:
[----:B------:R-:W-:Y:S05]  /*e860*/  @!P6 BRA `(.L_x_2573) ;  /* 0x000000000084e947 */ /* 0x000fea0003800000 */
[----:B------:R-:W2:Y:S02]  /*e870*/  LDL.LU R2, [R1+0xc] ;  /* 0x00000c0001027983 */ /* 0x000ea40000300800 */
[----:B--2---:R-:W-:-:S04]  /*e880*/  LOP3.LUT R2, R2, 0x2, RZ, 0xfc, !PT ;  /* 0x0000000202027812 */ /* 0x004fc800078efcff */
[----:B------:R-:W-:-:S13]  /*e890*/  ISETP.NE.AND P2, PT, R2, 0x3, PT ;  /* 0x000000030200780c */ /* 0x000fda0003f45270 */
[----:B------:R-:W-:Y:S05]  /*e8a0*/  @!P2 BRA `(.L_x_2693) ;  /* 0x000000000004a947 */ /* 0x000fea0003800000 */
[----:B------:R-:W-:Y:S01]  /*e8b0*/  BPT.TRAP 0x1 ;  /* 0x000000040000795c */ /* 0x000fe20000300000 */
.L_x_2693:
        /* <DEDUP_REMOVED lines=15> */
.L_x_2722:
[----:B------:R-:W2:Y:S02]  /*e9b0*/  SYNCS.PHASECHK.TRANS64.TRYWAIT P0, [R3+URZ], R2 ;  /* 0x00000002030075a7 */ /* 0x000ea4000800017f */
[----:B--2---:R-:W-:Y:S05]  /*e9c0*/  @!P0 BRA `(.L_x_2695) ;  /* 0x0000000400e08947 */ /* 0x004fea0003800000 */
.L_x_2723:
[----:B------:R-:W-:Y:S05]  /*e9d0*/  @!P2 BRA `(.L_x_2696) ;  /* 0x000000000004a947 */ /* 0x000fea0003800000 */
[----:B------:R-:W-:Y:S01]  /*e9e0*/  BPT.TRAP 0x1 ;  /* 0x000000040000795c */ /* 0x000fe20000300000 */
.L_x_2696:
[----:B--2---:R-:W-:-:S05]  /*e9f0*/  VIADD R3, R9, 0x26840 ;  /* 0x0002684009037836 */ /* 0x004fca0000000000 */
[----:B------:R-:W-:-:S04]  /*ea00*/  LEA R5, R0, R3, 0x3 ;  /* 0x0000000300057211 */ /* 0x000fc800078e18ff */
[----:B------:R-:W2:Y:S02]  /*ea10*/  SYNCS.PHASECHK.TRANS64.TRYWAIT P0, [R5+URZ], R4 ;  /* 0x00000004050075a7 */ /* 0x000ea4000800017f */
[----:B--2---:R-:W-:Y:S05]  /*ea20*/  @!P0 BRA `(.L_x_2697) ;  /* 0x0000000400dc8947 */ /* 0x004fea0003800000 */
.L_x_2724:
[----:B------:R-:W-:-:S07]  /*ea30*/  IMAD R3, R6, 0x8, R3 ;  /* 0x0000000806037824 */ /* 0x000fce00078e0203 */
.L_x_2698:
[----:B---3--:R3:W4:Y:S02]  /*ea40*/  SYNCS.PHASECHK.TRANS64.TRYWAIT P0, [R3+URZ], R2 ;  /* 0x00000002030075a7 */ /* 0x008724000800017f */
[----:B----4-:R-:W-:Y:S05]  /*ea50*/  @!P0 NANOSLEEP.SYNCS 0x989680 ;  /* 0x009896800000895d */ /* 0x010fea0003900000 */
[----:B------:R-:W4:Y:S02]  /*ea60*/  @!P0 SYNCS.PHASECHK.TRANS64 P0, [R3+URZ], R2 ;  /* 0x00000002030085a7 */ /* 0x000f24000800007f */
[----:B----4-:R-:W-:Y:S05]  /*ea70*/  @!P0 BRA `(.L_x_2698) ;  /* 0xfffffffc00f08947 */ /* 0x010fea000383ffff */
.L_x_2573:
[----:B------:R-:W-:Y:S05]  /*ea80*/  BSYNC B6 ;  /* 0x0000000000067941 */ /* 0x000fea0003800000 */
.L_x_2568:
[----:B------:R-:W-:Y:S05]  /*ea90*/  EXIT ;  /* 0x000000000000794d */ /* 0x000fea0003800000 */
.L_x_2579:
[----:B------:R-:W-:Y:S01]  /*eaa0*/  MOV R12, RZ ;  /* 0x000000ff000c7202 */ /* 0x000fe20000000f00 */
[----:B------:R-:W-:Y:S01]  /*eab0*/  IMAD.MOV.U32 R11, RZ, RZ, 0x1f ;  /* 0x0000001fff0b7424 */ /* 0x000fe200078e00ff */
[----:B------:R-:W-:-:S07]  /*eac0*/  MOV R15, 0xffffffff ;  /* 0xffffffff000f7802 */ /* 0x000fce0000000f00 */
[----:B------:R-:W-:Y:S05]  /*ead0*/  WARPSYNC.COLLECTIVE R15, `(.L_x_2699) ;  /* 0x000000000f087348 */ /* 0x000fea0003c00000 */
[----:B------:R1:W2:Y:S02]  /*eae0*/  SHFL.IDX P6, R14, R13, R12, R11 ;  /* 0x0000000c0d0e7389 */ /* 0x0002a400000c000b */
[----:B-12---:R-:W-:Y:S01]  /*eaf0*/  ENDCOLLECTIVE ;  /* 0x000000000000791b */ /* 0x006fe20003800000 */
.L_x_2699:
[----:B------:R-:W-:Y:S05]  /*eb00*/  BRA `(.L_x_2700) ;  /* 0xffffff24009c7947 */ /* 0x000fea000383ffff */
.L_x_2581:
[----:B----4-:R4:W1:Y:S02]  /*eb10*/  SYNCS.PHASECHK.TRANS64.TRYWAIT P0, [R17+URZ+0x26800], R2 ;  /* 0x02680002110075a7 */ /* 0x010864000800017f */
[----:B-1----:R-:W-:Y:S05]  /*eb20*/  @!P0 NANOSLEEP.SYNCS 0x989680 ;  /* 0x009896800000895d */ /* 0x002fea0003900000 */
[----:B------:R-:W1:Y:S02]  /*eb30*/  @!P0 SYNCS.PHASECHK.TRANS64 P0, [R17+URZ+0x26800], R2 ;  /* 0x02680002110085a7 */ /* 0x000e64000800007f */
[----:B-1----:R-:W-:Y:S05]  /*eb40*/  @!P0 BRA `(.L_x_2581) ;  /* 0xfffffffc00f08947 */ /* 0x002fea000383ffff */
[----:B------:R-:W-:Y:S05]  /*eb50*/  BRA `(.L_x_2580) ;  /* 0xffffff2400b07947 */ /* 0x000fea000383ffff */
.L_x_2586:
[----:B--2---:R2:W3:Y:S02]  /*eb60*/  SYNCS.PHASECHK.TRANS64.TRYWAIT P1, [R8+URZ+0x26810], R21 ;  /* 0x02681015080075a7 */ /* 0x0044e4000802017f */
[----:B---3--:R-:W-:Y:S05]  /*eb70*/  @!P1 NANOSLEEP.SYNCS 0x989680 ;  /* 0x009896800000995d */ /* 0x008fea0003900000 */
[----:B------:R-:W3:Y:S02]  /*eb80*/  @!P1 SYNCS.PHASECHK.TRANS64 P1, [R8+URZ+0x26810], R21 ;  /* 0x02681015080095a7 */ /* 0x000ee4000802007f */
[----:B---3--:R-:W-:Y:S05]  /*eb90*/  @!P1 BRA `(.L_x_2586) ;  /* 0xfffffffc00f09947 */ /* 0x008fea000383ffff */
[----:B------:R-:W-:Y:S05]  /*eba0*/  BRA `(.L_x_2585) ;  /* 0xffffff2c00ec7947 */ /* 0x000fea000383ffff */
.L_x_2590:
[----:B------:R1:W1:Y:S02]  /*ebb0*/  SYNCS.PHASECHK.TRANS64.TRYWAIT P1, [R8+URZ+0x26830], R21 ;  /* 0x02683015080075a7 */ /* 0x000264000802017f */
[----:B-1----:R-:W-:Y:S05]  /*ebc0*/  @!P1 NANOSLEEP.SYNCS 0x989680 ;  /* 0x009896800000995d */ /* 0x002fea0003900000 */
[----:B------:R-:W1:Y:S02]  /*ebd0*/  @!P1 SYNCS.PHASECHK.TRANS64 P1, [R8+URZ+0x26830], R21 ;  /* 0x02683015080095a7 */ /* 0x000e64000802007f */
[----:B-1----:R-:W-:Y:S05]  /*ebe0*/  @!P1 BRA `(.L_x_2590) ;  /* 0xfffffffc00f09947 */ /* 0x002fea000383ffff */
[----:B------:R-:W-:Y:S05]  /*ebf0*/  BRA `(.L_x_2589) ;  /* 0xffffff3000e87947 */ /* 0x000fea000383ffff */
.L_x_2598:
[----:B--2---:R2:W3:Y:S02]  /*ec00*/  SYNCS.PHASECHK.TRANS64.TRYWAIT P1, [R6+URZ+0x26810], R15 ;  /* 0x0268100f060075a7 */ /* 0x0044e4000802017f */
[----:B---3--:R-:W-:Y:S05]  /*ec10*/  @!P1 NANOSLEEP.SYNCS 0x989680 ;  /* 0x009896800000995d */ /* 0x008fea0003900000 */
[----:B------:R-:W3:Y:S02]  /*ec20*/  @!P1 SYNCS.PHASECHK.TRANS64 P1, [R6+URZ+0x26810], R15 ;  /* 0x0268100f060095a7 */ /* 0x000ee4000802007f */
[----:B---3--:R-:W-:Y:S05]  /*ec30*/  @!P1 BRA `(.L_x_2598) ;  /* 0xfffffffc00f09947 */ /* 0x008fea000383ffff */
[----:B------:R-:W-:Y:S05]  /*ec40*/  BRA `(.L_x_2597) ;  /* 0xffffff7000f47947 */ /* 0x000fea000383ffff */
.L_x_2602:
[----:B------:R1:W1:Y:S02]  /*ec50*/  SYNCS.PHASECHK.TRANS64.TRYWAIT P1, [R6+URZ+0x26830], R15 ;  /* 0x0268300f060075a7 */ /* 0x000264000802017f */
[----:B-1----:R-:W-:Y:S05]  /*ec60*/  @!P1 NANOSLEEP.SYNCS 0x989680 ;  /* 0x009896800000995d */ /* 0x002fea0003900000 */
[----:B------:R-:W1:Y:S02]  /*ec70*/  @!P1 SYNCS.PHASECHK.TRANS64 P1, [R6+URZ+0x26830], R15 ;  /* 0x0268300f060095a7 */ /* 0x000e64000802007f */
[----:B-1----:R-:W-:Y:S05]  /*ec80*/  @!P1 BRA `(.L_x_2602) ;  /* 0xfffffffc00f09947 */ /* 0x002fea000383ffff */
[----:B------:R-:W-:Y:S05]  /*ec90*/  BRA `(.L_x_2601) ;  /* 0xffffff7400e47947 */ /* 0x000fea000383ffff */
.L_x_2634:
[----:B------:R-:W-:Y:S01]  /*eca0*/  BSSY B0, `(.L_x_2701) ;  /* 0x0000005000007945 */ /* 0x000fe20003800000 */
[----:B------:R-:W-:-:S07]  /*ecb0*/  IMAD.MOV.U32 R15, RZ, RZ, -0x1 ;  /* 0xffffffffff0f7424 */ /* 0x000fce00078e00ff */
[----:B------:R-:W-:Y:S05]  /*ecc0*/  WARPSYNC.COLLECTIVE R15, `(.L_x_2702) ;  /* 0x000000000f087348 */ /* 0x000fea0003c00000 */
[----:B------:R-:W-:Y:S01]  /*ecd0*/  NOP ;  /* 0x0000000000007918 */ /* 0x000fe20000000000 */
[----:B------:R-:W-:Y:S01]  /*ece0*/  ENDCOLLECTIVE ;  /* 0x000000000000791b */ /* 0x000fe20003800000 */
.L_x_2702:
[----:B------:R-:W-:Y:S05]  /*ecf0*/  BSYNC B0 ;  /* 0x0000000000007941 */ /* 0x000fea0003800000 */
.L_x_2701:
[----:B------:R-:W-:Y:S05]  /*ed00*/  BRA `(.L_x_2703) ;  /* 0xffffffcc00747947 */ /* 0x000fea000383ffff */
.L_x_2647:
[----:B------:R-:W-:Y:S01]  /*ed10*/  BSSY B0, `(.L_x_2704) ;  /* 0x0000005000007945 */ /* 0x000fe20003800000 */
[----:B------:R-:W-:-:S07]  /*ed20*/  MOV R15, 0xffffffff ;  /* 0xffffffff000f7802 */ /* 0x000fce0000000f00 */
[----:B------:R-:W-:Y:S05]  /*ed30*/  WARPSYNC.COLLECTIVE R15, `(.L_x_2705) ;  /* 0x000000000f087348 */ /* 0x000fea0003c00000 */
[----:B------:R-:W-:Y:S01]  /*ed40*/  NOP ;  /* 0x0000000000007918 */ /* 0x000fe20000000000 */
[----:B------:R-:W-:Y:S01]  /*ed50*/  ENDCOLLECTIVE ;  /* 0x000000000000791b */ /* 0x000fe20003800000 */
.L_x_2705:
[----:B------:R-:W-:Y:S05]  /*ed60*/  BSYNC B0 ;  /* 0x0000000000007941 */ /* 0x000fea0003800000 */
.L_x_2704:
[----:B------:R-:W-:Y:S05]  /*ed70*/  BRA `(.L_x_2706) ;  /* 0xffffffd400147947 */ /* 0x000fea000383ffff */
.L_x_2659:
[----:B------:R-:W-:Y:S01]  /*ed80*/  BSSY B0, `(.L_x_2707) ;  /* 0x0000005000007945 */ /* 0x000fe20003800000 */
[----:B------:R-:W-:-:S07]  /*ed90*/  IMAD.MOV.U32 R15, RZ, RZ, -0x1 ;  /* 0xffffffffff0f7424 */ /* 0x000fce00078e00ff */
[----:B------:R-:W-:Y:S05]  /*eda0*/  WARPSYNC.COLLECTIVE R15, `(.L_x_2708) ;  /* 0x000000000f087348 */ /* 0x000fea0003c00000 */
[----:B------:R-:W-:Y:S01]  /*edb0*/  NOP ;  /* 0x0000000000007918 */ /* 0x000fe20000000000 */
[----:B------:R-:W-:Y:S01]  /*edc0*/  ENDCOLLECTIVE ;  /* 0x000000000000791b */ /* 0x000fe20003800000 */
.L_x_2708:
[----:B------:R-:W-:Y:S05]  /*edd0*/  BSYNC B0 ;  /* 0x0000000000007941 */ /* 0x000fea0003800000 */
.L_x_2707:
[----:B------:R-:W-:Y:S05]  /*ede0*/  BRA `(.L_x_2709) ;  /* 0xffffffd800507947 */ /* 0x000fea000383ffff */
.L_x_2673:
[----:B-1----:R1:W2:Y:S02]  /*edf0*/  SYNCS.PHASECHK.TRANS64.TRYWAIT P1, [R0+URZ+0x26820], R3 ;  /* 0x02682003000075a7 */ /* 0x0022a4000802017f */
[----:B--2---:R-:W-:Y:S05]  /*ee00*/  @!P1 NANOSLEEP.SYNCS 0x989680 ;  /* 0x009896800000995d */ /* 0x004fea0003900000 */
[----:B------:R-:W2:Y:S02]  /*ee10*/  @!P1 SYNCS.PHASECHK.TRANS64 P1, [R0+URZ+0x26820], R3 ;  /* 0x02682003000095a7 */ /* 0x000ea4000802007f */
[----:B--2---:R-:W-:Y:S05]  /*ee20*/  @!P1 BRA `(.L_x_2673) ;  /* 0xfffffffc00f09947 */ /* 0x004fea000383ffff */
[----:B------:R-:W-:Y:S05]  /*ee30*/  BRA `(.L_x_2710) ;  /* 0xffffffe000e47947 */ /* 0x000fea000383ffff */
.L_x_2677:
[----:B--2---:R2:W3:Y:S02]  /*ee40*/  SYNCS.PHASECHK.TRANS64.TRYWAIT P1, [R0+URZ+0x26840], R17 ;  /* 0x02684011000075a7 */ /* 0x0044e4000802017f */
[----:B---3--:R-:W-:Y:S05]  /*ee50*/  @!P1 NANOSLEEP.SYNCS 0x989680 ;  /* 0x009896800000995d */ /* 0x008fea0003900000 */
[----:B------:R-:W3:Y:S02]  /*ee60*/  @!P1 SYNCS.PHASECHK.TRANS64 P1, [R0+URZ+0x26840], R17 ;  /* 0x02684011000095a7 */ /* 0x000ee4000802007f */
[----:B---3--:R-:W-:Y:S05]  /*ee70*/  @!P1 BRA `(.L_x_2677) ;  /* 0xfffffffc00f09947 */ /* 0x008fea000383ffff */
[----:B------:R-:W-:Y:S05]  /*ee80*/  BRA `(.L_x_2711) ;  /* 0xffffffe800247947 */ /* 0x000fea000383ffff */
.L_x_2679:
[----:B-1----:R1:W3:Y:S02]  /*ee90*/  SYNCS.PHASECHK.TRANS64.TRYWAIT P1, [R0+URZ+0x26828], R17 ;  /* 0x02682811000075a7 */ /* 0x0022e4000802017f */
[----:B---3--:R-:W-:Y:S05]  /*eea0*/  @!P1 NANOSLEEP.SYNCS 0x989680 ;  /* 0x009896800000995d */ /* 0x008fea0003900000 */
[----:B------:R-:W3:Y:S02]  /*eeb0*/  @!P1 SYNCS.PHASECHK.TRANS64 P1, [R0+URZ+0x26828], R17 ;  /* 0x02682811000095a7 */ /* 0x000ee4000802007f */
[----:B---3--:R-:W-:Y:S05]  /*eec0*/  @!P1 BRA `(.L_x_2679) ;  /* 0xfffffffc00f09947 */ /* 0x008fea000383ffff */
[----:B------:R-:W-:Y:S05]  /*eed0*/  BRA `(.L_x_2712) ;  /* 0xffffffe800a47947 */ /* 0x000fea000383ffff */
.L_x_2681:
[----:B---3--:R3:W4:Y:S02]  /*eee0*/  SYNCS.PHASECHK.TRANS64.TRYWAIT P1, [R0+URZ+0x26848], R17 ;  /* 0x02684811000075a7 */ /* 0x008724000802017f */
[----:B----4-:R-:W-:Y:S05]  /*eef0*/  @!P1 NANOSLEEP.SYNCS 0x989680 ;  /* 0x009896800000995d */ /* 0x010fea0003900000 */
[----:B------:R-:W4:Y:S02]  /*ef00*/  @!P1 SYNCS.PHASECHK.TRANS64 P1, [R0+URZ+0x26848], R17 ;  /* 0x02684811000095a7 */ /* 0x000f24000802007f */
[----:B----4-:R-:W-:Y:S05]  /*ef10*/  @!P1 BRA `(.L_x_2681) ;  /* 0xfffffffc00f09947 */ /* 0x010fea000383ffff */
[----:B------:R-:W-:Y:S05]  /*ef20*/  BRA `(.L_x_2713) ;  /* 0xffffffec002c7947 */ /* 0x000fea000383ffff */
.L_x_2683:
[----:B------:R-:W-:-:S07]  /*ef30*/  SHF.L.U32 R4, R8, 0x1f, RZ ;  /* 0x0000001f08047819 */ /* 0x000fce00000006ff */
.L_x_2714:
[----:B----4-:R4:W1:Y:S02]  /*ef40*/  SYNCS.PHASECHK.TRANS64.TRYWAIT P1, [R0+URZ+0x26820], R4 ;  /* 0x02682004000075a7 */ /* 0x010864000802017f */
[----:B-1----:R-:W-:Y:S05]  /*ef50*/  @!P1 NANOSLEEP.SYNCS 0x989680 ;  /* 0x009896800000995d */ /* 0x002fea0003900000 */
[----:B------:R-:W1:Y:S02]  /*ef60*/  @!P1 SYNCS.PHASECHK.TRANS64 P1, [R0+URZ+0x26820], R4 ;  /* 0x02682004000095a7 */ /* 0x000e64000802007f */
[----:B-1----:R-:W-:Y:S05]  /*ef70*/  @!P1 BRA `(.L_x_2714) ;  /* 0xfffffffc00f09947 */ /* 0x002fea000383ffff */
[----:B------:R-:W-:Y:S05]  /*ef80*/  BRA `(.L_x_2715) ;  /* 0xffffffec00947947 */ /* 0x000fea000383ffff */
.L_x_2686:
[----:B-1----:R1:W4:Y:S02]  /*ef90*/  SYNCS.PHASECHK.TRANS64.TRYWAIT P1, [R0+URZ+0x26840], R14 ;  /* 0x0268400e000075a7 */ /* 0x002324000802017f */
[----:B----4-:R-:W-:Y:S05]  /*efa0*/  @!P1 NANOSLEEP.SYNCS 0x989680 ;  /* 0x009896800000995d */ /* 0x010fea0003900000 */
[----:B------:R-:W4:Y:S02]  /*efb0*/  @!P1 SYNCS.PHASECHK.TRANS64 P1, [R0+URZ+0x26840], R14 ;  /* 0x0268400e000095a7 */ /* 0x000f24000802007f */
[----:B----4-:R-:W-:Y:S05]  /*efc0*/  @!P1 BRA `(.L_x_2686) ;  /* 0xfffffffc00f09947 */ /* 0x010fea000383ffff */
[----:B------:R-:W-:Y:S05]  /*efd0*/  BRA `(.L_x_2716) ;  /* 0xfffffff0002c7947 */ /* 0x000fea000383ffff */
.L_x_2688:
[----:B-1----:R1:W4:Y:S02]  /*efe0*/  SYNCS.PHASECHK.TRANS64.TRYWAIT P1, [R0+URZ+0x26828], R14 ;  /* 0x0268280e000075a7 */ /* 0x002324000802017f */
[----:B----4-:R-:W-:Y:S05]  /*eff0*/  @!P1 NANOSLEEP.SYNCS 0x989680 ;  /* 0x009896800000995d */ /* 0x010fea0003900000 */
[----:B------:R-:W4:Y:S02]  /*f000*/  @!P1 SYNCS.PHASECHK.TRANS64 P1, [R0+URZ+0x26828], R14 ;  /* 0x0268280e000095a7 */ /* 0x000f24000802007f */
[----:B----4-:R-:W-:Y:S05]  /*f010*/  @!P1 BRA `(.L_x_2688) ;  /* 0xfffffffc00f09947 */ /* 0x010fea000383ffff */
[----:B------:R-:W-:Y:S05]  /*f020*/  BRA `(.L_x_2717) ;  /* 0xfffffff000a07947 */ /* 0x000fea000383ffff */
.L_x_2690:
[----:B-1----:R1:W4:Y:S02]  /*f030*/  SYNCS.PHASECHK.TRANS64.TRYWAIT P0, [R4+URZ+0x26840], R3 ;  /* 0x02684003040075a7 */ /* 0x002324000800017f */
[----:B----4-:R-:W-:Y:S05]  /*f040*/  @!P0 NANOSLEEP.SYNCS 0x989680 ;  /* 0x009896800000895d */ /* 0x010fea0003900000 */
[----:B------:R-:W4:Y:S02]  /*f050*/  @!P0 SYNCS.PHASECHK.TRANS64 P0, [R4+URZ+0x26840], R3 ;  /* 0x02684003040085a7 */ /* 0x000f24000800007f */
[----:B----4-:R-:W-:Y:S05]  /*f060*/  @!P0 BRA `(.L_x_2690) ;  /* 0xfffffffc00f08947 */ /* 0x010fea000383ffff */
[----:B------:R-:W-:Y:S05]  /*f070*/  BRA `(.L_x_2718) ;  /* 0xfffffff4003c7947 */ /* 0x000fea000383ffff */
.L_x_2692:
[----:B------:R-:W-:Y:S01]  /*f080*/  BSSY B0, `(.L_x_2719) ;  /* 0x0000006000007945 */ /* 0x000fe20003800000 */
[----:B------:R-:W-:-:S07]  /*f090*/  MOV R15, 0xffffffff ;  /* 0xffffffff000f7802 */ /* 0x000fce0000000f00 */
[----:B------:R-:W-:Y:S05]  /*f0a0*/  WARPSYNC.COLLECTIVE R15, `(.L_x_2720) ;  /* 0x000000000f0c7348 */ /* 0x000fea0003c00000 */
[----:B------:R-:W-:Y:S02]  /*f0b0*/  ELECT P6, UR62, PT ;  /* 0x00000000003e782f */ /* 0x000fe400038c0000 */
[----:B------:R-:W-:Y:S01]  /*f0c0*/  MOV R14, UR62 ;  /* 0x0000003e000e7c02 */ /* 0x000fe20008000f00 */
[----:B------:R-:W-:Y:S10]  /*f0d0*/  ENDCOLLECTIVE ;  /* 0x000000000000791b */ /* 0x000ff40003800000 */
.L_x_2720:
[----:B------:R-:W-:Y:S05]  /*f0e0*/  BSYNC B0 ;  /* 0x0000000000007941 */ /* 0x000fea0003800000 */
.L_x_2719:
[----:B------:R-:W-:Y:S05]  /*f0f0*/  BRA `(.L_x_2721) ;  /* 0xfffffff400d87947 */ /* 0x000fea000383ffff */
.L_x_2694:
[----:B-1----:R1:W2:Y:S02]  /*f100*/  SYNCS.PHASECHK.TRANS64.TRYWAIT P0, [R7+URZ], R4 ;  /* 0x00000004070075a7 */ /* 0x0022a4000800017f */
[----:B--2---:R-:W-:Y:S05]  /*f110*/  @!P0 NANOSLEEP.SYNCS 0x989680 ;  /* 0x009896800000895d */ /* 0x004fea0003900000 */
[----:B------:R-:W2:Y:S02]  /*f120*/  @!P0 SYNCS.PHASECHK.TRANS64 P0, [R7+URZ], R4 ;  /* 0x00000004070085a7 */ /* 0x000ea4000800007f */
[----:B--2---:R-:W-:Y:S05]  /*f130*/  @!P0 BRA `(.L_x_2694) ;  /* 0xfffffffc00f08947 */ /* 0x004fea000383ffff */
[----:B------:R-:W-:Y:S05]  /*f140*/  BRA `(.L_x_2722) ;  /* 0xfffffff800187947 */ /* 0x000fea000383ffff */
.L_x_2695:
[----:B--2---:R2:W3:Y:S02]  /*f150*/  SYNCS.PHASECHK.TRANS64.TRYWAIT P0, [R3+URZ], R2 ;  /* 0x00000002030075a7 */ /* 0x0044e4000800017f */
[----:B---3--:R-:W-:Y:S05]  /*f160*/  @!P0 NANOSLEEP.SYNCS 0x989680 ;  /* 0x009896800000895d */ /* 0x008fea0003900000 */
[----:B------:R-:W3:Y:S02]  /*f170*/  @!P0 SYNCS.PHASECHK.TRANS64 P0, [R3+URZ], R2 ;  /* 0x00000002030085a7 */ /* 0x000ee4000800007f */
[----:B---3--:R-:W-:Y:S05]  /*f180*/  @!P0 BRA `(.L_x_2695) ;  /* 0xfffffffc00f08947 */ /* 0x008fea000383ffff */
[----:B------:R-:W-:Y:S05]  /*f190*/  BRA `(.L_x_2723) ;  /* 0xfffffff8000c7947 */ /* 0x000fea000383ffff */
.L_x_2697:
[----:B--2---:R2:W3:Y:S02]  /*f1a0*/  SYNCS.PHASECHK.TRANS64.TRYWAIT P0, [R5+URZ], R4 ;  /* 0x00000004050075a7 */ /* 0x0044e4000800017f */
[----:B---3--:R-:W-:Y:S05]  /*f1b0*/  @!P0 NANOSLEEP.SYNCS 0x989680 ;  /* 0x009896800000895d */ /* 0x008fea0003900000 */
[----:B------:R-:W3:Y:S02]  /*f1c0*/  @!P0 SYNCS.PHASECHK.TRANS64 P0, [R5+URZ], R4 ;  /* 0x00000004050085a7 */ /* 0x000ee4000800007f */
[----:B---3--:R-:W-:Y:S05]  /*f1d0*/  @!P0 BRA `(.L_x_2697) ;  /* 0xfffffffc00f08947 */ /* 0x008fea000383ffff */
[----:B------:R-:W-:Y:S05]  /*f1e0*/  BRA `(.L_x_2724) ;  /* 0xfffffff800107947 */ /* 0x000fea000383ffff */
.L_x_2725:
        /* <DEDUP_REMOVED lines=9> */
.L_x_3738:


//--------------------- .text._ZN7cutlass13device_kernelIN5flash11enable_sm90INS1_16FlashAttnBwdSm90INS1_25CollectiveMainloopBwdSm90ILi2ELi2ELi2EN4cute5tupleIJNS5_1CILi1EEES8_S8_EEENS6_IJNS7_ILi96EEENS7_ILi128EEENS7_ILi64EEEEEENS_10bfloat16_tEfNS_4arch4Sm90ELb1ELb0ELb1ELb0ELb0ELb1ELb0ELb1ELi2ELi1ELi2ELi2ELb0EEENS1_24CollectiveEpilogueBwdGQAISD_fSG_Li256ELb0ELb0EEENS1_25SingleTileBwdLPTSchedulerILb0ELi128ELb0EEEEEEEEEvNT_6ParamsE --------------------------
	.section	.text._ZN7cutlass13device_kernelIN5flash11enable_sm90INS1_16FlashAttnBwdSm90INS1_25CollectiveMainloopBwdSm90ILi2ELi2ELi2EN4cute5tupleIJNS5_1CILi1EEES8_S8_EEENS6_IJNS7_ILi96EEENS7_ILi128EEENS7_ILi64EEEEEENS_10bfloat16_tEfNS_4arch4Sm90ELb1ELb0ELb1ELb0ELb0ELb1ELb0ELb1ELi2ELi1ELi2ELi2ELb0EEENS1_24CollectiveEpilogueBwdGQAISD_fSG_Li256ELb0ELb0EEENS1_25SingleTileBwdLPTSchedulerILb0ELi128ELb0EEEEEEEEEvNT_6ParamsE,"ax",@progbits
	.align	128
.text._ZN7cutlass13device_kernelIN5flash11enable_sm90INS1_16FlashAttnBwdSm90INS1_25CollectiveMainloopBwdSm90ILi2ELi2ELi2EN4cute5tupleIJNS5_1CILi1EEES8_S8_EEENS6_IJNS7_ILi96EEENS7_ILi128EEENS7_ILi64EEEEEENS_10bfloat16_tEfNS_4arch4Sm90ELb1ELb0ELb1ELb0ELb0ELb1ELb0ELb1ELi2ELi1ELi2ELi2ELb0EEENS1_24CollectiveEpilogueBwdGQAISD_fSG_Li256ELb0ELb0EEENS1_25SingleTileBwdLPTSchedulerILb0ELi128ELb0EEEEEEEEEvNT_6ParamsE:
        .type           _ZN7cutlass13device_kernelIN5flash11enable_sm90INS1_16FlashAttnBwdSm90INS1_25CollectiveMainloopBwdSm90ILi2ELi2ELi2EN4cute5tupleIJNS5_1CILi1EEES8_S8_EEENS6_IJNS7_ILi96EEENS7_ILi128EEENS7_ILi64EEEEEENS_10bfloat16_tEfNS_4arch4Sm90ELb1ELb0ELb1ELb0ELb0ELb1ELb0ELb1ELi2ELi1ELi2ELi2ELb0EEENS1_24CollectiveEpilogueBwdGQAISD_fSG_Li256ELb0ELb0EEENS1_25SingleTileBwdLPTSchedulerILb0ELi128ELb0EEEEEEEEEvNT_6ParamsE,@function
        .size           _ZN7cutlass13device_kernelIN5flash11enable_sm90INS1_16FlashAttnBwdSm90INS1_25CollectiveMainloopBwdSm90ILi2ELi2ELi2EN4cute5tupleIJNS5_1CILi1EEES8_S8_EEENS6_IJNS7_ILi96EEENS7_ILi128EEENS7_ILi64EEEEEENS_10bfloat16_tEfNS_4arch4Sm90ELb1ELb0ELb1ELb0ELb0ELb1ELb0ELb1ELi2ELi1ELi2ELi2ELb0EEENS1_24CollectiveEpilogueBwdGQAISD_fSG_Li256ELb0ELb0EEENS1_25SingleTileBwdLPTSchedulerILb0ELi128ELb0EEEEEEEEEvNT_6ParamsE,(.L_x_3739 - _ZN7cutlass13device_kernelIN5flash11enable_sm90INS1_16FlashAttnBwdSm90INS1_25CollectiveMainloopBwdSm90ILi2ELi2ELi2EN4cute5tupleIJNS5_1CILi1EEES8_S8_EEENS6_IJNS7_ILi96EEENS7_ILi128EEENS7_ILi64EEEEEENS_10bfloat16_tEfNS_4arch4Sm90ELb1ELb0ELb1ELb0ELb0ELb1ELb0ELb1ELi2ELi1ELi2ELi2ELb0EEENS1_24CollectiveEpilogueBwdGQAISD_fSG_Li256ELb0ELb0EEENS1_25SingleTileBwdLPTSchedulerILb0ELi128ELb0EEEEEEEEEvNT_6ParamsE)
        .other          _ZN7cutlass13device_kernelIN5flash11enable_sm90INS1_16FlashAttnBwdSm90INS1_25CollectiveMainloopBwdSm90ILi2ELi2ELi2EN4cute5tupleIJNS5_1CILi1EEES8_S8_EEENS6_IJNS7_ILi96EEENS7_ILi128EEENS7_ILi64EEEEEENS_10bfloat16_tEfNS_4arch4Sm90ELb1ELb0ELb1ELb0ELb0ELb1ELb0ELb1ELi2ELi1ELi2ELi2ELb0EEENS1_24CollectiveEpilogueBwdGQAISD_fSG_Li256ELb0ELb0EEENS1_25SingleTileBwdLPTSchedulerILb0ELi128ELb0EEEEEEEEEvNT_6ParamsE,@"STO_CUDA_ENTRY STV_DEFAULT"
_ZN7cutlass13device_kernelIN5flash11enable_sm90INS1_16FlashAttnBwdSm90INS1_25CollectiveMainloopBwdSm90ILi2ELi2ELi2EN4cute5tupleIJNS5_1CILi1EEES8_S8_EEENS6_IJNS7_ILi96EEENS7_ILi128EEENS7_ILi64EEEEEENS_10bfloat16_tEfNS_4arch4Sm90ELb1ELb0ELb1ELb0ELb0ELb1ELb0ELb1ELi2ELi1ELi2ELi2ELb0EEENS1_24CollectiveEpilogueBwdGQAISD_fSG_Li256ELb0ELb0EEENS1_25SingleTileBwdLPTSchedulerILb0ELi128ELb0EEEEEEEEEvNT_6ParamsE:
        /* <DEDUP_REMOVED lines=23> */
.L_x_2727:
[----:B------:R-:W-:Y:S05]  /*0170*/  BSYNC B0 ;  /* 0x0000000000007941 */ /* 0x000fea0003800000 */
.L_x_2726:
        /* <DEDUP_REMOVED lines=34> */
.L_x_2728:
        /* <DEDUP_REMOVED lines=22> */
.L_x_2729:
        /* <DEDUP_REMOVED lines=8> */
.L_x_2732:
        /* <DEDUP_REMOVED lines=24> */
[----:B------:R-:W1:Y:S01]  /*0700*/  LDC R2, c[0x0][0x8e4] ;  /* 0x00023900ff027b82 */ /* 0x000e620000000800 */
[----:B------:R-:W-:Y:S01]  /*0710*/  IMAD.U32 R3, RZ, RZ, UR4 ;  /* 0x00000004ff037e24 */ /* 0x000fe2000f8e00ff */
[----:B-1----:R-:W-:-:S13]  /*0720*/  ISETP.NE.AND P0, PT, R2, 0x1, PT ;  /* 0x000000010200780c */ /* 0x002fda0003f05270 */
[----:B------:R-:W1:Y:S02]  /*0730*/  @P0 LDC.64 R4, c[0x0][0x8e8] ;  /* 0x00023a00ff040b82 */ /* 0x000e640000000a00 */
[----:B-1----:R-:W-:-:S05]  /*0740*/  @P0 IMAD.HI.U32 R0, R4, UR4, RZ ;  /* 0x0000000404000c27 */ /* 0x002fca000f8e00ff */
[----:B------:R-:W-:-:S05]  /*0750*/  @P0 SHF.R.U32.HI R3, RZ, R5, R0 ;  /* 0x00000005ff030219 */ /* 0x000fca0000011600 */
[----:B------:R1:W-:Y:S01]  /*0760*/  STL [R1+0x30], R3 ;  /* 0x0000300301007387 */ /* 0x0003e20000100800 */
[----:B------:R-:W-:Y:S01]  /*0770*/  IMAD R0, R3, R2, RZ ;  /* 0x0000000203007224 */ /* 0x000fe200078e02ff */
[----:B------:R-:W-:Y:S06]  /*0780*/  BRA `(.L_x_2734) ;  /* 0x0000000000207947 */ /* 0x000fec0003800000 */
.L_x_2733:
[----:B------:R-:W1:Y:S01]  /*0790*/  LDC R2, c[0x0][0x8cc] ;  /* 0x00023300ff027b82 */ /* 0x000e620000000800 */
[----:B------:R-:W-:Y:S01]  /*07a0*/  IMAD.U32 R3, RZ, RZ, UR4 ;  /* 0x00000004ff037e24 */ /* 0x000fe2000f8e00ff */
[----:B-1----:R-:W-:-:S13]  /*07b0*/  ISETP.NE.AND P0, PT, R2, 0x1, PT ;  /* 0x000000010200780c */ /* 0x002fda0003f05270 */
[----:B------:R-:W1:Y:S02]  /*07c0*/  @P0 LDC.64 R4, c[0x0][0x8d0] ;  /* 0x00023400ff040b82 */ /* 0x000e640000000a00 */
[----:B-1----:R-:W-:-:S05]  /*07d0*/  @P0 IMAD.HI.U32 R0, R4, UR4, RZ ;  /* 0x0000000404000c27 */ /* 0x002fca000f8e00ff */
[----:B------:R-:W-:-:S05]  /*07e0*/  @P0 SHF.R.U32.HI R3, RZ, R5, R0 ;  /* 0x00000005ff030219 */ /* 0x000fca0000011600 */
[----:B------:R2:W-:Y:S01]  /*07f0*/  STL [R1+0x30], R3 ;  /* 0x0000300301007387 */ /* 0x0005e20000100800 */
[----:B------:R-:W-:-:S07]  /*0800*/  IMAD R0, R3, R2, RZ ;  /* 0x0000000203007224 */ /* 0x000fce00078e02ff */
.L_x_2734:
[----:B------:R-:W3:Y:S01]  /*0810*/  LDC R2, c[0x0][0x8c0] ;  /* 0x00023000ff027b82 */ /* 0x000ee20000000800 */
[----:B------:R-:W-:-:S07]  /*0820*/  IADD3 R0, -R0, UR4, RZ ;  /* 0x0000000400007c10 */ /* 0x000fce000fffe1ff */
[----:B------:R-:W4:Y:S01]  /*0830*/  LDC R7, c[0x0][0x8cc] ;  /* 0x00023300ff077b82 */ /* 0x000f220000000800 */
[----:B---3--:R-:W-:Y:S01]  /*0840*/  ISETP.NE.AND P0, PT, R2, 0x1, PT ;  /* 0x000000010200780c */ /* 0x008fe20003f05270 */
[----:B----4-:R-:W-:-:S12]  /*0850*/  IMAD R4, R7, UR6, R0 ;  /* 0x0000000607047c24 */ /* 0x010fd8000f8e0200 */
[----:B-12---:R-:W1:Y:S01]  /*0860*/  @P0 LDC R3, c[0x0][0x8c4] ;  /* 0x00023100ff030b82 */ /* 0x006e620000000800 */
[----:B------:R-:W-:-:S07]  /*0870*/  MOV R6, R4 ;  /* 0x0000000400067202 */ /* 0x000fce0000000f00 */
[----:B------:R-:W2:Y:S01]  /*0880*/  @P0 LDC R5, c[0x0][0x8c8] ;  /* 0x00023200ff050b82 */ /* 0x000ea20000000800 */
[----:B-1----:R-:W-:-:S05]  /*0890*/  @P0 IMAD.HI.U32 R0, R4, R3, RZ ;  /* 0x0000000304000227 */ /* 0x002fca00078e00ff */
[----:B--2---:R-:W-:-:S04]  /*08a0*/  @P0 SHF.R.U32.HI R6, RZ, R5, R0 ;  /* 0x00000005ff060219 */ /* 0x004fc80000011600 */
[----:B------:R-:W-:Y:S01]  /*08b0*/  ISETP.GE.AND P0, PT, R6, RZ, PT ;  /* 0x000000ff0600720c */ /* 0x000fe20003f06270 */
[----:B------:R1:W-:Y:S01]  /*08c0*/  STL [R1+0x34], R6 ;  /* 0x0000340601007387 */ /* 0x0003e20000100800 */
[----:B------:R-:W-:-:S04]  /*08d0*/  IMAD.MOV R3, RZ, RZ, -R6 ;  /* 0x000000ffff037224 */ /* 0x000fc800078e0a06 */
[----:B------:R-:W-:-:S07]  /*08e0*/  IMAD R0, R2, R3, R4 ;  /* 0x0000000302007224 */ /* 0x000fce00078e0204 */
[----:B-1----:R-:W-:Y:S05]  /*08f0*/  @!P0 BRA `(.L_x_2735) ;  /* 0x000000c8009c8947 */ /* 0x002fea0003800000 */
[----:B------:R-:W2:Y:S01]  /*0900*/  LDL R6, [R1+0x30] ;  /* 0x0000300001067983 */ /* 0x000ea20000100800 */
[----:B------:R-:W2:Y:S01]  /*0910*/  LDC R2, c[0x0][0x280] ;  /* 0x0000a000ff027b82 */ /* 0x000ea20000000800 */
[----:B------:R-:W-:Y:S01]  /*0920*/  ULDC UR4, c[0x0][0x290] ;  /* 0x0000a40000047ab9 */ /* 0x000fe20000000800 */
[----:B------:R-:W-:Y:S01]  /*0930*/  PLOP3.LUT P0, PT, PT, PT, PT, 0x80, 0x0 ;  /* 0x000000000000781c */ /* 0x000fe20003f0f070 */
[----:B------:R1:W-:Y:S01]  /*0940*/  STL [R1+0x38], R0 ;  /* 0x0000380001007387 */ /* 0x0003e20000100800 */
[----:B------:R-:W-:Y:S02]  /*0950*/  CS2R R120, SRZ ;  /* 0x0000000000787805 */ /* 0x000fe4000001ff00 */
[----:B------:R-:W-:Y:S02]  /*0960*/  CS2R R152, SRZ ;  /* 0x0000000000987805 */ /* 0x000fe4000001ff00 */
[----:B------:R-:W-:Y:S02]  /*0970*/  CS2R R122, SRZ ;  /* 0x00000000007a7805 */ /* 0x000fe4000001ff00 */
[----:B------:R-:W-:Y:S01]  /*0980*/  CS2R R124, SRZ ;  /* 0x00000000007c7805 */ /* 0x000fe2000001ff00 */
[----:B------:R-:W3:Y:S01]  /*0990*/  LDC R4, c[0x0][0x74c] ;  /* 0x0001d300ff047b82 */ /* 0x000ee20000000800 */
        /* <DEDUP_REMOVED lines=28> */
[----:B--2---:R-:W-:Y:S01]  /*0b60*/  IMAD R3, R6, 0x80, R2 ;  /* 0x0000008006037824 */ /* 0x004fe200078e0202 */
[----:B------:R-:W-:-:S04]  /*0b70*/  IADD3 R2, R2, 0x5f, RZ ;  /* 0x0000005f02027810 */ /* 0x000fc80007ffe0ff */
[----:B---3--:R-:W-:Y:S01]  /*0b80*/  IADD3 R3, R3, -UR4, -R4 ;  /* 0x8000000403037c10 */ /* 0x008fe2000fffe804 */
[----:B------:R-:W-:-:S04]  /*0b90*/  IMAD.HI R2, R2, 0x2aaaaaab, RZ ;  /* 0x2aaaaaab02027827 */ /* 0x000fc800078e02ff */
        /* <DEDUP_REMOVED lines=30> */
.L_x_2738:
        /* <DEDUP_REMOVED lines=15> */
.L_x_2737:
        /* <DEDUP_REMOVED lines=22> */
.L_x_2740:
        /* <DEDUP_REMOVED lines=15> */
.L_x_2739:
[----:B------:R-:W-:Y:S01]  /*10c0*/  SHF.R.S32.HI R7, RZ, 0x1f, R18 ;  /* 0x0000001fff077819 */ /* 0x000fe20000011412 */
[----:B------:R-:W-:-:S03]  /*10d0*/  UMOV UR4, 0xffffffff ;  /* 0xffffffff00047882 */ /* 0x000fc60000000000 */
[----:B------:R-:W-:-:S04]  /*10e0*/  LEA.HI R0, R7, R18, RZ, 0x7 ;  /* 0x0000001207007211 */ /* 0x000fc800078f38ff */
[----:B------:R-:W-:Y:S01]  /*10f0*/  SHF.R.S32.HI R13, RZ, 0x7, R0 ;  /* 0x00000007ff0d7819 */ /* 0x000fe20000011400 */
[----:B------:R-:W-:Y:S06]  /*1100*/  BRA.DIV UR4, `(.L_x_2741) ;  /* 0x000000c204a07947 */ /* 0x000fec000b800000 */
[----:B------:R1:W2:Y:S02]  /*1110*/  SHFL.IDX PT, R14, R13, RZ, 0x1f ;  /* 0x00001fff0d0e7589 */ /* 0x0002a400000e0000 */
.L_x_2827:
[----:B------:R-:W-:Y:S01]  /*1120*/  SHF.L.U32 R2, RZ, 0x1f, RZ ;  /* 0x0000001fff027819 */ /* 0x000fe200000006ff */
[----:B------:R-:W3:Y:S01]  /*1130*/  LDC R10, c[0x0][0x280] ;  /* 0x0000a000ff0a7b82 */ /* 0x000ee20000000800 */
[----:B------:R-:W-:Y:S02]  /*1140*/  SHF.L.U32 R3, R18, 0x6, RZ ;  /* 0x0000000612037819 */ /* 0x000fe400000006ff */
[CC--:B------:R-:W-:Y:S02]  /*1150*/  LEA.HI R8, R7.reuse, R18.reuse, RZ, 0x5 ;  /* 0x0000001207087211 */ /* 0x0c0fe400078f28ff */
[----:B------:R-:W-:Y:S01]  /*1160*/  LEA.HI R5, R7, R18, RZ, 0x4 ;  /* 0x0000001207057211 */ /* 0x000fe200078f20ff */
[----:B------:R-:W4:Y:S02]  /*1170*/  SYNCS.PHASECHK.TRANS64.TRYWAIT P0, [R17+URZ+0x26800], R2 ;  /* 0x02680002110075a7 */ /* 0x000f24000800017f */
[----:B------:R-:W1:Y:S01]  /*1180*/  LDC R11, c[0x0][0x290] ;  /* 0x0000a400ff0b7b82 */ /* 0x000e620000000800 */
[----:B----4-:R-:W-:Y:S05]  /*1190*/  @P0 BRA `(.L_x_2742) ;  /* 0x0000000000080947 */ /* 0x010fea0003800000 */
[----:B------:R-:W4:Y:S02]  /*11a0*/  SYNCS.PHASECHK.TRANS64.TRYWAIT P0, [R17+URZ+0x26800], R2 ;  /* 0x02680002110075a7 */ /* 0x000f24000800017f */
[----:B----4-:R-:W-:Y:S05]  /*11b0*/  @!P0 BRA `(.L_x_2743) ;  /* 0x000000c000908947 */ /* 0x010fea0003800000 */
.L_x_2742:
[----:B------:R-:W5:Y:S01]  /*11c0*/  LDL R12, [R1+0x30] ;  /* 0x00003000010c7983 */ /* 0x000f620000100800 */
[----:B----4-:R-:W-:Y:S01]  /*11d0*/  SHF.R.S32.HI R2, RZ, 0x5, R8 ;  /* 0x00000005ff027819 */ /* 0x010fe20000011408 */
[----:B------:R-:W-:Y:S01]  /*11e0*/  ULDC UR4, c[0x0][0x74c] ;  /* 0x0001d30000047ab9 */ /* 0x000fe20000000800 */
[----:B------:R-:W-:Y:S01]  /*11f0*/  SHF.R.S32.HI R6, RZ, 0x4, R5 ;  /* 0x00000004ff067819 */ /* 0x000fe20000011405 */
[----:B------:R-:W4:Y:S01]  /*1200*/  LDL R15, [R1+0x2c] ;  /* 0x00002c00010f7983 */ /* 0x000f220000100800 */
[----:B------:R-:W-:Y:S01]  /*1210*/  LOP3.LUT R3, R3, 0x1c0, RZ, 0xc0, !PT ;  /* 0x000001c003037812 */ /* 0x000fe200078ec0ff */
[----:B------:R-:W-:Y:S01]  /*1220*/  IMAD.SHL.U32 R4, R2, 0x10, RZ ;  /* 0x0000001002047824 */ /* 0x000fe200078e00ff */
[----:B------:R-:W-:Y:S02]  /*1230*/  LEA.HI R9, R5, R6, RZ, 0x1 ;  /* 0x0000000605097211 */ /* 0x000fe400078f08ff */
[----:B-1-3--:R-:W-:Y:S02]  /*1240*/  IADD3 R10, -R11, 0x7f, R10 ;  /* 0x0000007f0b0a7810 */ /* 0x00afe40007ffe10a */
[----:B------:R-:W-:-:S02]  /*1250*/  LOP3.LUT R9, R9, 0x7ffffe, RZ, 0xc0, !PT ;  /* 0x007ffffe09097812 */ /* 0x000fc400078ec0ff */
[----:B------:R-:W-:Y:S02]  /*1260*/  LEA.HI R2, R7, R18, RZ, 0x3 ;  /* 0x0000001207027211 */ /* 0x000fe400078f18ff */
[----:B------:R-:W-:Y:S01]  /*1270*/  LOP3.LUT R5, R3, 0x30, R4, 0xf8, !PT ;  /* 0x0000003003057812 */ /* 0x000fe200078ef804 */
[----:B------:R-:W-:Y:S01]  /*1280*/  IMAD.IADD R6, R6, 0x1, -R9 ;  /* 0x0000000106067824 */ /* 0x000fe200078e0a09 */
[----:B------:R-:W-:Y:S02]  /*1290*/  SHF.R.U32.HI R3, RZ, 0x3, R3 ;  /* 0x00000003ff037819 */ /* 0x000fe40000011603 */
[----:B------:R-:W-:Y:S01]  /*12a0*/  LOP3.LUT R4, R5, 0x8, R2, 0xf8, !PT ;  /* 0x0000000805047812 */ /* 0x000fe200078ef802 */
[----:B------:R-:W-:Y:S01]  /*12b0*/  IMAD R6, R13, 0xc, R6 ;  /* 0x0000000c0d067824 */ /* 0x000fe200078e0206 */
[----:B--2---:R-:W-:Y:S02]  /*12c0*/  LEA.HI R2, R14, R14, RZ, 0x1 ;  /* 0x0000000e0e027211 */ /* 0x004fe400078f08ff */
[----:B------:R-:W-:-:S02]  /*12d0*/  LOP3.LUT R3, R4, R3, RZ, 0x3c, !PT ;  /* 0x0000000304037212 */ /* 0x000fc400078e3cff */
[----:B------:R-:W-:Y:S02]  /*12e0*/  LOP3.LUT R5, R2, 0xfffffffe, RZ, 0xc0, !PT ;  /* 0xfffffffe02057812 */ /* 0x000fe400078ec0ff */
[----:B------:R-:W-:Y:S02]  /*12f0*/  LEA R2, R6, R3, 0x9 ;  /* 0x0000000306027211 */ /* 0x000fe400078e48ff */
[----:B------:R-:W-:Y:S01]  /*1300*/  LOP3.LUT R3, R0, 0xffffff80, RZ, 0xc0, !PT ;  /* 0xffffff8000037812 */ /* 0x000fe200078ec0ff */
[----:B------:R-:W-:-:S03]  /*1310*/  IMAD.IADD R5, R14, 0x1, -R5 ;  /* 0x000000010e057824 */ /* 0x000fc600078e0a05 */
[----:B------:R-:W-:-:S04]  /*1320*/  IADD3 R6, R18, -R3, RZ ;  /* 0x8000000312067210 */ /* 0x000fc80007ffe0ff */
[--C-:B------:R-:W-:Y:S01]  /*1330*/  SHF.R.S32.HI R14, RZ, 0x1f, R6.reuse ;  /* 0x0000001fff0e7819 */ /* 0x100fe20000011406 */
[----:B------:R1:W-:Y:S04]  /*1340*/  STL [R1+0x18], R2 ;  /* 0x0000180201007387 */ /* 0x0003e80000100800 */
[----:B------:R2:W-:Y:S01]  /*1350*/  STL [R1+0x1c], R14 ;  /* 0x00001c0e01007387 */ /* 0x0005e20000100800 */
[----:B-1----:R-:W-:-:S04]  /*1360*/  IMAD R2, R13, 0x300, R6 ;  /* 0x000003000d027824 */ /* 0x002fc800078e0206 */
[----:B------:R-:W-:Y:S01]  /*1370*/  IMAD.SHL.U32 R2, R2, 0x4, RZ ;  /* 0x0000000402027824 */ /* 0x000fe200078e00ff */
[----:B------:R-:W-:Y:S01]  /*1380*/  CS2R R120, SRZ ;  /* 0x0000000000787805 */ /* 0x000fe2000001ff00 */
[----:B------:R-:W-:Y:S01]  /*1390*/  IMAD.MOV.U32 R0, RZ, RZ, RZ ;  /* 0x000000ffff007224 */ /* 0x000fe200078e00ff */
[----:B------:R-:W-:Y:S01]  /*13a0*/  CS2R R122, SRZ ;  /* 0x00000000007a7805 */ /* 0x000fe2000001ff00 */
[----:B------:R-:W-:Y:S01]  /*13b0*/  IMAD.MOV.U32 R4, RZ, RZ, RZ ;  /* 0x000000ffff047224 */ /* 0x000fe200078e00ff */
        /* <DEDUP_REMOVED lines=29> */
[----:B------:R-:W-:Y:S01]  /*1590*/  CS2R R182, SRZ ;  /* 0x0000000000b67805 */ /* 0x000fe2000001ff00 */
[----:B------:R-:W-:Y:S02]  /*15a0*/  IMAD R2, R2, 0x4, R17 ;  /* 0x0000000402027824 */ /* 0x000fe400078e0211 */
[----:B-----5:R-:W-:-:S05]  /*15b0*/  IMAD R10, R12, 0x80, R10 ;  /* 0x000000800c0a7824 */ /* 0x020fca00078e020a */
[----:B------:R-:W-:-:S05]  /*15c0*/  IADD3 R10, R10, -UR4, RZ ;  /* 0x800000040a0a7c10 */ /* 0x000fca000fffe0ff */
[----:B------:R-:W-:-:S05]  /*15d0*/  IMAD.HI R10, R10, 0x2aaaaaab, RZ ;  /* 0x2aaaaaab0a0a7827 */ /* 0x000fca00078e02ff */
[----:B------:R-:W-:-:S04]  /*15e0*/  SHF.R.U32.HI R9, RZ, 0x1f, R10 ;  /* 0x0000001fff097819 */ /* 0x000fc8000001160a */
[----:B------:R-:W-:Y:S02]  /*15f0*/  LEA.HI.SX32 R9, R10, R9, 0x1c ;  /* 0x000000090a097211 */ /* 0x000fe400078fe2ff */
[----:B------:R-:W-:Y:S02]  /*1600*/  LEA.HI R10, R14, R6, RZ, 0x2 ;  /* 0x000000060e0a7211 */ /* 0x000fe400078f10ff */
[----:B----4-:R-:W-:-:S03]  /*1610*/  VIADDMNMX R237, R9, 0x1, R15, PT ;  /* 0x0000000109ed7846 */ /* 0x010fc6000380010f */
[----:B------:R2:W-:Y:S01]  /*1620*/  STL [R1+0x10], R10 ;  /* 0x0000100a01007387 */ /* 0x0005e20000100800 */
[----:B------:R-:W-:Y:S02]  /*1630*/  ISETP.GE.AND P0, PT, R16, R237, PT ;  /* 0x000000ed1000720c */ /* 0x000fe40003f06270 */
[----:B------:R-:W-:-:S04]  /*1640*/  LOP3.LUT R3, R10, 0xfffffffc, RZ, 0xc0, !PT ;  /* 0xfffffffc0a037812 */ /* 0x000fc800078ec0ff */
[----:B------:R-:W-:-:S07]  /*1650*/  IADD3 R3, R6, -R3, RZ ;  /* 0x8000000306037210 */ /* 0x000fce0007ffe0ff */
[----:B--2---:R-:W-:Y:S05]  /*1660*/  @P0 BRA `(.L_x_2744) ;  /* 0x0000004000ec0947 */ /* 0x004fea0003800000 */
[----:B------:R-:W-:Y:S01]  /*1670*/  LOP3.LUT R9, R8, 0xffffffe0, RZ, 0xc0, !PT ;  /* 0xffffffe008097812 */ /* 0x000fe200078ec0ff */
[----:B------:R-:W-:Y:S01]  /*1680*/  IMAD R11, R12, -0x80, R11 ;  /* 0xffffff800c0b7824 */ /* 0x000fe200078e020b */
[----:B------:R-:W-:Y:S02]  /*1690*/  LEA.HI R6, R14, R6, RZ, 0x5 ;  /* 0x000000060e067211 */ /* 0x000fe400078f28ff */
[----:B------:R-:W-:Y:S02]  /*16a0*/  CS2R R150, SRZ ;  /* 0x0000000000967805 */ /* 0x000fe4000001ff00 */
[----:B------:R-:W-:Y:S01]  /*16b0*/  LEA.HI R4, R13, R13, RZ, 0x1 ;  /* 0x0000000d0d047211 */ /* 0x000fe200078f08ff */
[----:B------:R-:W-:Y:S01]  /*16c0*/  IMAD.IADD R9, R18, 0x1, -R9 ;  /* 0x0000000112097824 */ /* 0x000fe200078e0a09 */
[----:B------:R-:W-:Y:S02]  /*16d0*/  SHF.R.S32.HI R8, RZ, 0x5, R6 ;  /* 0x00000005ff087819 */ /* 0x000fe40000011406 */
[----:B------:R-:W-:-:S02]  /*16e0*/  CS2R R148, SRZ ;  /* 0x0000000000947805 */ /* 0x000fc4000001ff00 */
[----:B------:R-:W-:Y:S02]  /*16f0*/  LOP3.LUT R6, R4, 0xfffffffe, RZ, 0xc0, !PT ;  /* 0xfffffffe04067812 */ /* 0x000fe400078ec0ff */
[----:B------:R-:W-:Y:S02]  /*1700*/  CS2R R146, SRZ ;  /* 0x0000000000927805 */ /* 0x000fe4000001ff00 */
[----:B------:R-:W-:Y:S01]  /*1710*/  SHF.R.S32.HI R0, RZ, 0x1f, R9 ;  /* 0x0000001fff007819 */ /* 0x000fe20000011409 */
[----:B------:R-:W-:Y:S01]  /*1720*/  IMAD R23, R8, -0x10, R11 ;  /* 0xfffffff008177824 */ /* 0x000fe200078e020b */
[----:B------:R-:W-:Y:S01]  /*1730*/  SHF.R.S32.HI R14, RZ, 0x2, R10 ;  /* 0x00000002ff0e7819 */ /* 0x000fe2000001140a */
[----:B------:R-:W-:Y:S01]  /*1740*/  IMAD.IADD R22, R13, 0x1, -R6 ;  /* 0x000000010d167824 */ /* 0x000fe200078e0a06 */
[----:B------:R-:W-:Y:S02]  /*1750*/  LEA.HI R4, R0, R9, RZ, 0x2 ;  /* 0x0000000900047211 */ /* 0x000fe400078f10ff */
[----:B------:R-:W-:-:S02]  /*1760*/  CS2R R144, SRZ ;  /* 0x0000000000907805 */ /* 0x000fc4000001ff00 */
[----:B------:R-:W-:Y:S02]  /*1770*/  LEA.HI R6, R7, R18, RZ, 0x2 ;  /* 0x0000001207067211 */ /* 0x000fe400078f10ff */
[----:B------:R-:W-:Y:S02]  /*1780*/  CS2R R142, SRZ ;  /* 0x00000000008e7805 */ /* 0x000fe4000001ff00 */
[----:B------:R-:W-:Y:S02]  /*1790*/  SHF.R.S32.HI R11, RZ, 0x2, R4 ;  /* 0x00000002ff0b7819 */ /* 0x000fe40000011404 */
[----:B------:R-:W-:Y:S02]  /*17a0*/  CS2R R140, SRZ ;  /* 0x00000000008c7805 */ /* 0x000fe4000001ff00 */
[----:B------:R-:W-:Y:S02]  /*17b0*/  LEA.HI R0, R0, R9, RZ, 0x3 ;  /* 0x0000000900007211 */ /* 0x000fe400078f18ff */
[----:B------:R-:W-:-:S02]  /*17c0*/  CS2R R138, SRZ ;  /* 0x00000000008a7805 */ /* 0x000fc4000001ff00 */
[----:B------:R-:W-:Y:S01]  /*17d0*/  LOP3.LUT R9, R6, 0xfffffffc, RZ, 0xc0, !PT ;  /* 0xfffffffc06097812 */ /* 0x000fe200078ec0ff */
[C---:B------:R-:W-:Y:S01]  /*17e0*/  VIADD R15, R11.reuse, 0x10 ;  /* 0x000000100b0f7836 */ /* 0x040fe20000000000 */
[----:B------:R-:W-:Y:S02]  /*17f0*/  IADD3 R8, R11, 0x8, RZ ;  /* 0x000000080b087810 */ /* 0x000fe40007ffe0ff */
[----:B------:R-:W-:Y:S02]  /*1800*/  CS2R R136, SRZ ;  /* 0x0000000000887805 */ /* 0x000fe4000001ff00 */
        /* <DEDUP_REMOVED lines=8> */
[----:B------:R-:W-:Y:S02]  /*1890*/  SHF.R.S32.HI R12, RZ, 0x1, R10 ;  /* 0x00000001ff0c7819 */ /* 0x000fe4000001140a */
[----:B------:R-:W-:-:S02]  /*18a0*/  CS2R R128, SRZ ;  /* 0x0000000000807805 */ /* 0x000fc4000001ff00 */
[----:B------:R-:W-:Y:S01]  /*18b0*/  LEA.HI R7, R7, R14, RZ, 0x3 ;  /* 0x0000000e07077211 */ /* 0x000fe200078f18ff */
[----:B------:R-:W-:Y:S01]  /*18c0*/  IMAD.HI R6, R0, 0x2aaaaaab, RZ ;  /* 0x2aaaaaab00067827 */ /* 0x000fe200078e02ff */
[----:B------:R-:W-:Y:S02]  /*18d0*/  SHF.R.S32.HI R19, RZ, 0x1, R18 ;  /* 0x00000001ff137819 */ /* 0x000fe40000011412 */
[----:B------:R-:W-:Y:S02]  /*18e0*/  CS2R R126, SRZ ;  /* 0x00000000007e7805 */ /* 0x000fe4000001ff00 */
[----:B------:R-:W-:Y:S01]  /*18f0*/  LOP3.LUT R21, R7, 0xfffffff8, RZ, 0xc0, !PT ;  /* 0xfffffff807157812 */ /* 0x000fe200078ec0ff */
[----:B------:R-:W-:Y:S01]  /*1900*/  IMAD.HI R13, R12, 0x2aaaaaab, RZ ;  /* 0x2aaaaaab0c0d7827 */ /* 0x000fe200078e02ff */
[----:B------:R-:W-:Y:S02]  /*1910*/  LEA.HI R4, R4, R11, RZ, 0x1 ;  /* 0x0000000b04047211 */ /* 0x000fe400078f08ff */
[----:B------:R-:W-:-:S02]  /*1920*/  CS2R R124, SRZ ;  /* 0x00000000007c7805 */ /* 0x000fc4000001ff00 */
[----:B------:R-:W-:Y:S01]  /*1930*/  SHF.R.U32.HI R7, RZ, 0x1, R6 ;  /* 0x00000001ff077819 */ /* 0x000fe20000011606 */
[----:B------:R-:W-:Y:S01]  /*1940*/  IMAD.HI R20, R19, 0x2aaaaaab, RZ ;  /* 0x2aaaaaab13147827 */ /* 0x000fe200078e02ff */
[----:B------:R-:W-:Y:S02]  /*1950*/  IADD3 R23, R23, R21, -R14 ;  /* 0x0000001517177210 */ /* 0x000fe40007ffe80e */
[----:B------:R-:W-:Y:S02]  /*1960*/  CS2R R122, SRZ ;  /* 0x00000000007a7805 */ /* 0x000fe4000001ff00 */
[----:B------:R-:W-:Y:S02]  /*1970*/  LOP3.LUT R4, R4, 0xfffffffe, RZ, 0xc0, !PT ;  /* 0xfffffffe04047812 */ /* 0x000fe400078ec0ff */
[----:B------:R-:W-:Y:S02]  /*1980*/  CS2R R120, SRZ ;  /* 0x0000000000787805 */ /* 0x000fe4000001ff00 */
[----:B------:R-:W-:-:S02]  /*1990*/  SHF.R.U32.HI R14, RZ, 0x1, R13 ;  /* 0x00000001ff0e7819 */ /* 0x000fc4000001160d */
[----:B------:R-:W-:Y:S02]  /*19a0*/  CS2R R182, SRZ ;  /* 0x0000000000b67805 */ /* 0x000fe4000001ff00 */
[----:B------:R-:W-:Y:S02]  /*19b0*/  SHF.R.U32.HI R21, RZ, 0x1, R20 ;  /* 0x00000001ff157819 */ /* 0x000fe40000011614 */
[----:B------:R-:W-:Y:S02]  /*19c0*/  CS2R R180, SRZ ;  /* 0x0000000000b47805 */ /* 0x000fe4000001ff00 */
[----:B------:R-:W-:Y:S02]  /*19d0*/  LEA.HI R7, R6, R7, RZ, 0x1 ;  /* 0x0000000706077211 */ /* 0x000fe400078f08ff */
[----:B------:R-:W-:Y:S02]  /*19e0*/  CS2R R178, SRZ ;  /* 0x0000000000b27805 */ /* 0x000fe4000001ff00 */
[----:B------:R-:W-:-:S02]  /*19f0*/  IADD3 R4, R11, -R4, RZ ;  /* 0x800000040b047210 */ /* 0x000fc40007ffe0ff */
[----:B------:R-:W-:Y:S02]  /*1a00*/  CS2R R176, SRZ ;  /* 0x0000000000b07805 */ /* 0x000fe4000001ff00 */
[----:B------:R-:W-:Y:S01]  /*1a10*/  LEA.HI R13, R13, R14, RZ, 0x1 ;  /* 0x0000000e0d0d7211 */ /* 0x000fe200078f08ff */
[----:B------:R-:W-:Y:S01]  /*1a20*/  IMAD R7, R7, -0xc, R0 ;  /* 0xfffffff407077824 */ /* 0x000fe200078e0200 */
[----:B------:R-:W-:Y:S02]  /*1a30*/  LOP3.LUT R11, R10, 0xfffffffe, RZ, 0xc0, !PT ;  /* 0xfffffffe0a0b7812 */ /* 0x000fe400078ec0ff */
[----:B------:R-:W-:Y:S02]  /*1a40*/  CS2R R174, SRZ ;  /* 0x0000000000ae7805 */ /* 0x000fe4000001ff00 */
[----:B------:R-:W-:Y:S01]  /*1a50*/  LEA.HI R20, R20, R21, RZ, 0x1 ;  /* 0x0000001514147211 */ /* 0x000fe200078f08ff */
[----:B------:R-:W-:Y:S01]  /*1a60*/  IMAD R12, R13, -0xc, R12 ;  /* 0xfffffff40d0c7824 */ /* 0x000fe200078e020c */
[----:B------:R-:W-:Y:S01]  /*1a70*/  LOP3.LUT R18, R18, 0xfffffffe, RZ, 0xc0, !PT ;  /* 0xfffffffe12127812 */ /* 0x000fe200078ec0ff */
[----:B------:R-:W-:Y:S01]  /*1a80*/  IMAD.IADD R11, R8, 0x1, -R11 ;  /* 0x00000001080b7824 */ /* 0x000fe200078e0a0b */
[----:B------:R-:W-:Y:S01]  /*1a90*/  LEA R4, R7, R4, 0x3 ;  /* 0x0000000407047211 */ /* 0x000fe200078e18ff */
[----:B------:R-:W-:Y:S01]  /*1aa0*/  IMAD R19, R20, -0xc, R19 ;  /* 0xfffffff414137824 */ /* 0x000fe200078e0213 */
[----:B------:R-:W-:Y:S01]  /*1ab0*/  CS2R R172, SRZ ;  /* 0x0000000000ac7805 */ /* 0x000fe2000001ff00 */
[----:B------:R-:W-:Y:S01]  /*1ac0*/  IMAD.IADD R18, R15, 0x1, -R18 ;  /* 0x000000010f127824 */ /* 0x000fe200078e0a12 */
[----:B------:R-:W-:Y:S01]  /*1ad0*/  CS2R R170, SRZ ;  /* 0x0000000000aa7805 */ /* 0x000fe2000001ff00 */
[----:B------:R-:W-:Y:S01]  /*1ae0*/  IMAD R0, R12, 0x8, R11 ;  /* 0x000000080c007824 */ /* 0x000fe200078e020b */
[----:B------:R1:W-:Y:S01]  /*1af0*/  STL [R1+0x8], R4 ;  /* 0x0000080401007387 */ /* 0x0003e20000100800 */
[----:B------:R-:W-:Y:S01]  /*1b00*/  IMAD R6, R19, 0x8, R18 ;  /* 0x0000000813067824 */ /* 0x000fe200078e0212 */
[----:B------:R-:W-:Y:S01]  /*1b10*/  CS2R R168, SRZ ;  /* 0x0000000000a87805 */ /* 0x000fe2000001ff00 */
[----:B------:R-:W-:Y:S01]  /*1b20*/  IMAD R8, R22, -0x40, R23 ;  /* 0xffffffc016087824 */ /* 0x000fe200078e0217 */
[----:B------:R2:W-:Y:S01]  /*1b30*/  STL [R1+0x4], R0 ;  /* 0x0000040001007387 */ /* 0x0005e20000100800 */
[----:B------:R-:W-:-:S02]  /*1b40*/  CS2R R166, SRZ ;  /* 0x0000000000a67805 */ /* 0x000fc4000001ff00 */
[----:B------:R-:W-:Y:S02]  /*1b50*/  CS2R R164, SRZ ;  /* 0x0000000000a47805 */ /* 0x000fe4000001ff00 */
[----:B------:R-:W-:Y:S01]  /*1b60*/  CS2R R162, SRZ ;  /* 0x0000000000a27805 */ /* 0x000fe2000001ff00 */
[----:B------:R3:W-:Y:S01]  /*1b70*/  STL [R1], R6 ;  /* 0x0000000601007387 */ /* 0x0007e20000100800 */
[----:B------:R-:W-:Y:S02]  /*1b80*/  CS2R R160, SRZ ;  /* 0x0000000000a07805 */ /* 0x000fe4000001ff00 */
[----:B-1----:R-:W-:Y:S02]  /*1b90*/  MOV R4, RZ ;  /* 0x000000ff00047202 */ /* 0x002fe40000000f00 */
[----:B------:R-:W-:Y:S02]  /*1ba0*/  CS2R R158, SRZ ;  /* 0x00000000009e7805 */ /* 0x000fe4000001ff00 */
[----:B------:R-:W-:-:S02]  /*1bb0*/  CS2R R156, SRZ ;  /* 0x00000000009c7805 */ /* 0x000fc4000001ff00 */
[----:B------:R-:W-:Y:S01]  /*1bc0*/  CS2R R154, SRZ ;  /* 0x00000000009a7805 */ /* 0x000fe2000001ff00 */
[----:B--2---:R-:W-:Y:S01]  /*1bd0*/  IMAD.MOV.U32 R0, RZ, RZ, RZ ;  /* 0x000000ffff007224 */ /* 0x004fe200078e00ff */
[----:B---3--:R-:W-:-:S07]  /*1be0*/  CS2R R152, SRZ ;  /* 0x0000000000987805 */ /* 0x008fce000001ff00 */
.L_x_2755:
[----:B-1----:R-:W2:Y:S02]  /*1bf0*/  LDL R6, [R1+0xc] ;  /* 0x00000c0001067983 */ /* 0x002ea40000100800 */
[----:B--2---:R-:W-:-:S04]  /*1c00*/  LOP3.LUT R6, R6, 0x1, RZ, 0xfc, !PT ;  /* 0x0000000106067812 */ /* 0x004fc800078efcff */
[----:B------:R-:W-:-:S13]  /*1c10*/  ISETP.NE.AND P0, PT, R6, 0x3, PT ;  /* 0x000000030600780c */ /* 0x000fda0003f05270 */
[----:B------:R-:W-:Y:S05]  /*1c20*/  @!P0 BRA `(.L_x_2745) ;  /* 0x0000000000048947 */ /* 0x000fea0003800000 */
[----:B------:R-:W-:Y:S01]  /*1c30*/  BPT.TRAP 0x1 ;  /* 0x000000040000795c */ /* 0x000fe20000300000 */
.L_x_2745:
[----:B------:R-:W-:Y:S01]  /*1c40*/  IMAD R6, R0, 0x8, R17 ;  /* 0x0000000800067824 */ /* 0x000fe200078e0211 */
[----:B------:R-:W-:-:S04]  /*1c50*/  SHF.L.U32 R21, R4, 0x1f, RZ ;  /* 0x0000001f04157819 */ /* 0x000fc800000006ff */
[----:B------:R1:W2:Y:S01]  /*1c60*/  SYNCS.PHASECHK.TRANS64.TRYWAIT P1, [R6+URZ+0x26810], R21 ;  /* 0x02681015060075a7 */ /* 0x0002a2000802017f */
[----:B------:R-:W-:Y:S05]  /*1c70*/  @!P0 BRA `(.L_x_2746) ;  /* 0x0000000000048947 */ /* 0x000fea0003800000 */
[----:B------:R-:W-:Y:S01]  /*1c80*/  BPT.TRAP 0x1 ;  /* 0x000000040000795c */ /* 0x000fe20000300000 */
.L_x_2746:
[----:B------:R-:W-:-:S04]  /*1c90*/  IADD3 R7, R17, 0xe000, RZ ;  /* 0x0000e00011077810 */ /* 0x000fc80007ffe0ff */
[----:B------:R-:W-:-:S04]  /*1ca0*/  SHF.R.U32.HI R7, RZ, 0x4, R7 ;  /* 0x00000004ff077819 */ /* 0x000fc80000011607 */
[----:B------:R-:W-:Y:S01]  /*1cb0*/  LOP3.LUT R7, R7, 0x3fff, RZ, 0xc0, !PT ;  /* 0x00003fff07077812 */ /* 0x000fe200078ec0ff */
[----:B--2---:R-:W-:Y:S06]  /*1cc0*/  @P1 BRA `(.L_x_2747) ;  /* 0x0000000000081947 */ /* 0x004fec0003800000 */
[----:B------:R-:W2:Y:S02]  /*1cd0*/  SYNCS.PHASECHK.TRANS64.TRYWAIT P1, [R6+URZ+0x26810], R21 ;  /* 0x02681015060075a7 */ /* 0x000ea4000802017f */
[----:B--2---:R-:W-:Y:S05]  /*1ce0*/  @!P1 BRA `(.L_x_2748) ;  /* 0x000000b400d89947 */ /* 0x004fea0003800000 */
.L_x_2747:
        /* <DEDUP_REMOVED lines=12> */
[----:B------:R-:W-:-:S02]  /*1db0*/  VIADD R19, R17, 0x1a000 ;  /* 0x0001a00011137836 */ /* 0x000fc40000000000 */
        /* <DEDUP_REMOVED lines=24> */
[----:B---3--:R-:W-:-:S04]  /*1f40*/  IMAD R10, R0, 0x80, R14 ;  /* 0x00000080000a7824 */ /* 0x008fc800078e020e */
[----:B------:R-:W-:Y:S01]  /*1f50*/  IMAD R10, R3, 0x2, R10 ;  /* 0x00000002030a7824 */ /* 0x000fe200078e020a */
[----:B----4-:R-:W-:-:S03]  /*1f60*/  LEA R12, R0, R12, 0x7 ;  /* 0x0000000c000c7211 */ /* 0x010fc600078e38ff */
[C---:B------:R-:W-:Y:S01]  /*1f70*/  IMAD R15, R10.reuse, 0x4, R17 ;  /* 0x000000040a0f7824 */ /* 0x040fe200078e0211 */
[----:B------:R-:W-:Y:S01]  /*1f80*/  LEA R190, R10, R19, 0x2 ;  /* 0x000000130abe7211 */ /* 0x000fe200078e10ff */
[----:B-----5:R-:W-:Y:S01]  /*1f90*/  IMAD R14, R0, 0x80, R13 ;  /* 0x00000080000e7824 */ /* 0x020fe200078e020d */
[----:B------:R-:W-:-:S03]  /*1fa0*/  LEA R12, R3, R12, 0x1 ;  /* 0x0000000c030c7211 */ /* 0x000fc600078e08ff */
[----:B------:R-:W-:Y:S01]  /*1fb0*/  IMAD R18, R3, 0x2, R14 ;  /* 0x0000000203127824 */ /* 0x000fe200078e020e */
[C---:B------:R-:W-:Y:S01]  /*1fc0*/  LEA R14, R12.reuse, R17, 0x2 ;  /* 0x000000110c0e7211 */ /* 0x040fe200078e10ff */
[----:B------:R-:W-:Y:S02]  /*1fd0*/  IMAD R11, R12, 0x4, R19 ;  /* 0x000000040c0b7824 */ /* 0x000fe400078e0213 */
[C---:B------:R-:W-:Y:S02]  /*1fe0*/  IMAD R13, R18.reuse, 0x4, R17 ;  /* 0x00000004120d7824 */ /* 0x040fe400078e0211 */
[----:B------:R-:W-:Y:S01]  /*1ff0*/  IMAD R10, R18, 0x4, R19 ;  /* 0x00000004120a7824 */ /* 0x000fe200078e0213 */
[----:B------:R-:W-:Y:S02]  /*2000*/  WARPGROUP.DEPBAR.LE gsb0, 0x0 ;  /* 0x00008000000079c5 */ /* 0x000fe40000010000 */
        /* <DEDUP_REMOVED lines=8> */
.L_x_2749:
[----:B------:R1:W1:Y:S01]  /*2090*/  SYNCS.PHASECHK.TRANS64.TRYWAIT P1, [R6+URZ+0x26830], R21 ;  /* 0x02683015060075a7 */ /* 0x000262000802017f */
[----:B------:R-:W-:Y:S05]  /*20a0*/  @!P0 BRA `(.L_x_2750) ;  /* 0x0000000000048947 */ /* 0x000fea0003800000 */
[----:B------:R-:W-:Y:S01]  /*20b0*/  BPT.TRAP 0x1 ;  /* 0x000000040000795c */ /* 0x000fe20000300000 */
.L_x_2750:
[----:B------:R-:W-:-:S04]  /*20c0*/  IADD3 R12, R17, 0x14000, RZ ;  /* 0x00014000110c7810 */ /* 0x000fc80007ffe0ff */
[----:B------:R-:W-:-:S04]  /*20d0*/  SHF.R.U32.HI R12, RZ, 0x4, R12 ;  /* 0x00000004ff0c7819 */ /* 0x000fc8000001160c */
[----:B------:R-:W-:-:S04]  /*20e0*/  LOP3.LUT R12, R12, 0x3fff, RZ, 0xc0, !PT ;  /* 0x00003fff0c0c7812 */ /* 0x000fc800078ec0ff */
[----:B------:R-:W-:Y:S01]  /*20f0*/  LOP3.LUT R19, R12, 0x10000, RZ, 0xfc, !PT ;  /* 0x000100000c137812 */ /* 0x000fe200078efcff */
[----:B-1----:R-:W-:Y:S06]  /*2100*/  @P1 BRA `(.L_x_2751) ;  /* 0x0000000000081947 */ /* 0x002fec0003800000 */
[----:B------:R-:W1:Y:S02]  /*2110*/  SYNCS.PHASECHK.TRANS64.TRYWAIT P1, [R6+URZ+0x26830], R21 ;  /* 0x02683015060075a7 */ /* 0x000e64000802017f */
[----:B-1----:R-:W-:Y:S05]  /*2120*/  @!P1 BRA `(.L_x_2752) ;  /* 0x000000b000dc9947 */ /* 0x002fea0003800000 */
.L_x_2751:
[----:B------:R-:W-:Y:S01]  /*2130*/  UIADD3 UR9, UR9, 0x4000, URZ ;  /* 0x0000400009097890 */ /* 0x000fe2000fffe03f */
[----:B------:R-:W-:Y:S01]  /*2140*/  IMAD R19, R0, 0x300, R19 ;  /* 0x0000030000137824 */ /* 0x000fe200078e0213 */
[----:B------:R-:W-:Y:S01]  /*2150*/  WARPGROUP.ARRIVE ;  /* 0x00000000000079c5 */ /* 0x000fe20000000000 */
[----:B------:R-:W-:Y:S01]  /*2160*/  UMOV UR7, 0x40000040 ;  /* 0x4000004000077882 */ /* 0x000fe20000000000 */
[----:B------:R-:W-:Y:S01]  /*2170*/  USHF.R.U32.HI UR9, URZ, 0x4, UR9 ;  /* 0x000000043f097899 */ /* 0x000fe20008011609 */
[C---:B------:R-:W-:Y:S01]  /*2180*/  ISETP.GT.AND P2, PT, R8.reuse, RZ, PT ;  /* 0x000000ff0800720c */ /* 0x040fe20003f44270 */
[----:B------:R-:W-:Y:S01]  /*2190*/  UMOV UR5, 0x40000040 ;  /* 0x4000004000057882 */ /* 0x000fe20000000000 */
[----:B------:R-:W-:Y:S01]  /*21a0*/  R2UR UR8, R19 ;  /* 0x00000000130872ca */ /* 0x000fe200000e0000 */
[----:B------:R-:W-:Y:S01]  /*21b0*/  ULOP3.LUT UR9, UR9, 0x3fff, URZ, 0xc0, !UPT ;  /* 0x00003fff09097892 */ /* 0x000fe2000f8ec03f */
[----:B------:R-:W-:Y:S01]  /*21c0*/  ISETP.GT.AND P1, PT, R8, 0x8, PT ;  /* 0x000000080800780c */ /* 0x000fe20003f24270 */
[----:B------:R-:W-:Y:S01]  /*21d0*/  ULDC UR10, c[0x0][0x75c] ;  /* 0x0001d700000a7ab9 */ /* 0x000fe20000000800 */
[----:B------:R-:W-:Y:S01]  /*21e0*/  IADD3 R199, R9, 0x10, RZ ;  /* 0x0000001009c77810 */ /* 0x000fe20007ffe0ff */
        /* <DEDUP_REMOVED lines=42> */
[C---:B------:R-:W-:Y:S01]  /*2490*/  VIADD R193, R93.reuse, 0x8 ;  /* 0x000000085dc17836 */ /* 0x040fe20000000000 */
[----:B------:R-:W-:Y:S01]  /*24a0*/  SEL R103, R93, 0x60, P2 ;  /* 0x000000605d677807 */ /* 0x000fe20001000000 */
[----:B------:R-:W-:Y:S01]  /*24b0*/  FMUL.FTZ R91, R98, UR10 ;  /* 0x0000000a625b7c20 */ /* 0x000fe20008410000 */
[----:B------:R-:W-:Y:S01]  /*24c0*/  FMUL.FTZ R189, R104, UR10 ;  /* 0x0000000a68bd7c20 */ /* 0x000fe20008410000 */
[----:B------:R-:W-:Y:S01]  /*24d0*/  FMUL.FTZ R83, R90, UR10 ;  /* 0x0000000a5a537c20 */ /* 0x000fe20008410000 */
[----:B------:R-:W4:Y:S01]  /*24e0*/  MUFU.TANH R74, R74 ;  /* 0x0000004a004a7308 */ /* 0x000f220000002400 */
[C---:B------:R-:W-:Y:S01]  /*24f0*/  ISETP.GT.AND P6, PT, R103.reuse, RZ, PT ;  /* 0x000000ff6700720c */ /* 0x040fe20003fc4270 */
[----:B---3--:R-:W3:Y:S01]  /*2500*/  SHFL.IDX PT, R104, R15, R9, 0x1f ;  /* 0x00001f090f687589 */ /* 0x008ee200000e0000 */
        /* <DEDUP_REMOVED lines=35> */
[----:B------:R-:W-:Y:S01]  /*2740*/  FMUL.FTZ R194, R117, UR10 ;  /* 0x0000000a75c27c20 */ /* 0x000fe20008410000 */
[----:B------:R-:W-:Y:S01]  /*2750*/  VIADD R117, R9, 0x8 ;  /* 0x0000000809757836 */ /* 0x000fe20000000000 */
[----:B------:R-:W1:Y:S01]  /*2760*/  MUFU.TANH R185, R185 ;  /* 0x000000b900b97308 */ /* 0x000e620000002400 */
[----:B--2---:R-:W-:Y:S01]  /*2770*/  FSEL R96, R85, -INF , !P6 ;  /* 0xff80000055607808 */ /* 0x004fe20007000000 */
[----:B------:R-:W-:Y:S01]  /*2780*/  FMUL.FTZ R201, R119, UR10 ;  /* 0x0000000a77c97c20 */ /* 0x000fe20008410000 */
[----:B------:R-:W-:Y:S01]  /*2790*/  ISETP.GT.AND P6, PT, R103, 0x39, PT ;  /* 0x000000396700780c */ /* 0x000fe20003fc4270 */
[----:B------:R-:W2:Y:S01]  /*27a0*/  SHFL.IDX PT, R228, R15, R117, 0x1f ;  /* 0x00001f750fe47589 */ /* 0x000ea200000e0000 */
[----:B------:R-:W-:Y:S01]  /*27b0*/  FMUL.FTZ R196, R118, UR10 ;  /* 0x0000000a76c47c20 */ /* 0x000fe20008410000 */
[----:B------:R-:W-:-:S02]  /*27c0*/  VIADD R118, R9, 0xc ;  /* 0x0000000c09767836 */ /* 0x000fc40000000000 */
[----:B------:R-:W-:Y:S01]  /*27d0*/  FMUL.FTZ R115, R115, UR10 ;  /* 0x0000000a73737c20 */ /* 0x000fe20008410000 */
[----:B------:R-:W5:Y:S01]  /*27e0*/  MUFU.TANH R19, R19 ;  /* 0x0000001300137308 */ /* 0x000f620000002400 */
[----:B----4-:R-:W-:Y:S01]  /*27f0*/  FSEL R97, R86, -INF , !P5 ;  /* 0xff80000056617808 */ /* 0x010fe20006800000 */
[----:B------:R-:W-:Y:S01]  /*2800*/  IMAD R236, R0, 0x300, R12 ;  /* 0x0000030000ec7824 */ /* 0x000fe200078e020c */
[----:B------:R-:W-:Y:S01]  /*2810*/  ISETP.GT.AND P5, PT, R193, RZ, PT ;  /* 0x000000ffc100720c */ /* 0x000fe20003fa4270 */
[----:B------:R-:W4:Y:S04]  /*2820*/  SHFL.IDX PT, R225, R15, R118, 0x1f ;  /* 0x00001f760fe17589 */ /* 0x000f2800000e0000 */
[----:B------:R-:W3:Y:S01]  /*2830*/  MUFU.TANH R186, R186 ;  /* 0x000000ba00ba7308 */ /* 0x000ee20000002400 */
[----:B-1----:R-:W-:Y:S01]  /*2840*/  FSEL R100, R185, -INF , !P4 ;  /* 0xff800000b9647808 */ /* 0x002fe20006000000 */
[----:B------:R-:W1:Y:S01]  /*2850*/  SHFL.IDX PT, R227, R15, R199, 0x1f ;  /* 0x00001fc70fe37589 */ /* 0x000e6200000e0000 */
[----:B------:R-:W-:-:S05]  /*2860*/  ISETP.GT.AND P4, PT, R193, 0x1, PT ;  /* 0x00000001c100780c */ /* 0x000fca0003f84270 */
[----:B------:R-:W2:Y:S01]  /*2870*/  MUFU.TANH R20, R20 ;  /* 0x0000001400147308 */ /* 0x000ea20000002400 */
        /* <DEDUP_REMOVED lines=14> */
[----:B--2---:R-:W-:-:S02]  /*2960*/  FSEL R224, R20, -INF , !P4 ;  /* 0xff80000014e07808 */ /* 0x004fc40006000000 */
[----:B------:R-:W-:-:S05]  /*2970*/  ISETP.GT.AND P4, PT, R193, 0x10, PT ;  /* 0x00000010c100780c */ /* 0x000fca0003f84270 */
[----:B------:R-:W2:Y:S01]  /*2980*/  MUFU.TANH R75, R75 ;  /* 0x0000004b004b7308 */ /* 0x000ea20000002400 */
[----:B-----5:R-:W-:Y:S02]  /*2990*/  FSEL R219, R23, -INF , !P6 ;  /* 0xff80000017db7808 */ /* 0x020fe40007000000 */
[----:B------:R-:W-:-:S05]  /*29a0*/  ISETP.GT.AND P6, PT, R193, 0x11, PT ;  /* 0x00000011c100780c */ /* 0x000fca0003fc4270 */
[----:B------:R-:W5:Y:S01]  /*29b0*/  MUFU.TANH R21, R21 ;  /* 0x0000001500157308 */ /* 0x000f620000002400 */
[----:B---3--:R-:W-:Y:S02]  /*29c0*/  FSEL R221, R72, -INF , !P5 ;  /* 0xff80000048dd7808 */ /* 0x008fe40006800000 */
[----:B------:R-:W-:-:S05]  /*29d0*/  ISETP.GT.AND P5, PT, R193, 0x18, PT ;  /* 0x00000018c100780c */ /* 0x000fca0003fa4270 */
[----:B------:R-:W3:Y:S01]  /*29e0*/  MUFU.TANH R76, R76 ;  /* 0x0000004c004c7308 */ /* 0x000ee20000002400 */
[----:B--2---:R-:W-:Y:S02]  /*29f0*/  FSEL R209, R75, -INF , !P4 ;  /* 0xff8000004bd17808 */ /* 0x004fe40006000000 */
        /* <DEDUP_REMOVED lines=28> */
[----:B--2---:R-:W-:Y:S02]  /*2bc0*/  FSEL R206, R81, -INF , !P2 ;  /* 0xff80000051ce7808 */ /* 0x004fe40005000000 */
[----:B------:R-:W-:Y:S01]  /*2bd0*/  ISETP.GT.AND P2, PT, R103, 0x31, PT ;  /* 0x000000316700780c */ /* 0x000fe20003f44270 */
[----:B------:R-:W-:Y:S01]  /*2be0*/  HGMMA.64x96x16.F32.BF16 R24, gdesc[UR4], R24, gsb0 ;  /* 0x01600000041879f0 */ /* 0x000fe20008001818 */
[----:B------:R-:W-:Y:S01]  /*2bf0*/  UIADD3 UR6, UR8, 0x6, URZ ;  /* 0x0000000608067890 */ /* 0x000fe2000fffe03f */
[----:B-----5:R-:W-:Y:S01]  /*2c00*/  FSEL R204, R87, -INF , !P4 ;  /* 0xff80000057cc7808 */ /* 0x020fe20006000000 */
[----:B------:R-:W-:Y:S01]  /*2c10*/  UIADD3 UR4, UR9, 0x6, URZ ;  /* 0x0000000609047890 */ /* 0x000fe2000fffe03f */
[----:B------:R-:W2:Y:S01]  /*2c20*/  MUFU.TANH R89, R89 ;  /* 0x0000005900597308 */ /* 0x000ea20000002400 */
[----:B------:R-:W-:Y:S01]  /*2c30*/  UMOV UR7, 0x40000040 ;  /* 0x4000004000077882 */ /* 0x000fe20000000000 */
[----:B------:R-:W-:Y:S01]  /*2c40*/  UMOV UR5, 0x40000040 ;  /* 0x4000004000057882 */ /* 0x000fe20000000000 */
        /* <DEDUP_REMOVED lines=35> */
[----:B-----5:R-:W-:Y:S01]  /*2e80*/  FSEL R214, R106, -INF , !P2 ;  /* 0xff8000006ad67808 */ /* 0x020fe20005000000 */
[----:B------:R-:W-:Y:S02]  /*2e90*/  WARPGROUP.DEPBAR.LE gsb0, 0x0 ;  /* 0x00008000000079c5 */ /* 0x000fe40000010000 */
[----:B------:R-:W5:Y:S01]  /*2ea0*/  LDS R190, [R190+0x380] ;  /* 0x00038000bebe7984 */ /* 0x000f620000000800 */
[----:B------:R-:W-:Y:S01]  /*2eb0*/  WARPGROUP.ARRIVE ;  /* 0x00000000000079c5 */ /* 0x000fe20000000000 */
[----:B------:R-:W-:Y:S02]  /*2ec0*/  ISETP.GT.AND P2, PT, R193, 0x49, PT ;  /* 0x00000049c100780c */ /* 0x000fe40003f44270 */
[----:B------:R-:W1:Y:S01]  /*2ed0*/  MUFU.TANH R110, R110 ;  /* 0x0000006e006e7308 */ /* 0x000e620000002400 */
[----:B---3--:R-:W-:Y:S02]  /*2ee0*/  FSEL R216, R107, -INF , !P4 ;  /* 0xff8000006bd87808 */ /* 0x008fe40006000000 */
[----:B------:R-:W-:Y:S01]  /*2ef0*/  HGMMA.64x96x16.F32.BF16 R24, gdesc[UR4], R24, gsb0 ;  /* 0x01600000041879f0 */ /* 0x000fe20008001818 */
[----:B------:R-:W-:Y:S01]  /*2f00*/  ULDC UR4, c[0x0][0x744] ;  /* 0x0001d10000047ab9 */ /* 0x000fe20000000800 */
[----:B------:R-:W-:Y:S01]  /*2f10*/  ISETP.GT.AND P4, PT, R193, 0x50, PT ;  /* 0x00000050c100780c */ /* 0x000fe20003f84270 */
[----:B------:R-:W-:Y:S01]  /*2f20*/  FFMA.FTZ R113, R113, UR4, -R104 ;  /* 0x0000000471717c23 */ /* 0x000fe20008010868 */
[----:B------:R-:W-:Y:S01]  /*2f30*/  FFMA.FTZ R198, R198, UR4, -R228 ;  /* 0x00000004c6c67c23 */ /* 0x000fe200080108e4 */
[----:B------:R-:W3:Y:S01]  /*2f40*/  MUFU.TANH R111, R111 ;  /* 0x0000006f006f7308 */ /* 0x000ee20000002400 */
[----:B--2---:R-:W-:Y:S01]  /*2f50*/  FSEL R220, R112, -INF , !P6 ;  /* 0xff80000070dc7808 */ /* 0x004fe20007000000 */
[----:B------:R-:W-:Y:S01]  /*2f60*/  FFMA.FTZ R104, R226, UR4, -R104 ;  /* 0x00000004e2687c23 */ /* 0x000fe20008010868 */
[----:B------:R-:W-:Y:S01]  /*2f70*/  ISETP.GT.AND P6, PT, R193, 0x48, PT ;  /* 0x00000048c100780c */ /* 0x000fe20003fc4270 */
[----:B----4-:R-:W-:Y:S01]  /*2f80*/  FFMA.FTZ R221, R221, UR4, -R225 ;  /* 0x00000004dddd7c23 */ /* 0x010fe200080108e1 */
[----:B------:R-:W-:Y:S01]  /*2f90*/  FFMA.FTZ R219, R219, UR4, -R228 ;  /* 0x00000004dbdb7c23 */ /* 0x000fe200080108e4 */
[--C-:B-1----:R-:W-:Y:S01]  /*2fa0*/  FFMA.FTZ R94, R94, UR4, -R227.reuse ;  /* 0x000000045e5e7c23 */ /* 0x102fe200080108e3 */
[----:B------:R-:W1:Y:S01]  /*2fb0*/  SHFL.IDX PT, R228, R14, R117, 0x1f ;  /* 0x00001f750ee47589 */ /* 0x000e6200000e0000 */
[----:B------:R-:W2:Y:S01]  /*2fc0*/  MUFU.TANH R114, R114 ;  /* 0x0000007200727308 */ /* 0x000ea20000002400 */
[----:B------:R-:W-:Y:S01]  /*2fd0*/  FSEL R215, R110, -INF , !P6 ;  /* 0xff8000006ed77808 */ /* 0x000fe20007000000 */
[----:B------:R-:W-:Y:S01]  /*2fe0*/  FFMA.FTZ R209, R209, UR4, -R227 ;  /* 0x00000004d1d17c23 */ /* 0x000fe200080108e3 */
[----:B------:R-:W-:Y:S01]  /*2ff0*/  ISETP.GT.AND P6, PT, R193, 0x51, PT ;  /* 0x00000051c100780c */ /* 0x000fe20003fc4270 */
[----:B------:R-:W4:Y:S04]  /*3000*/  SHFL.IDX PT, R227, R14, R118, 0x1f ;  /* 0x00001f760ee37589 */ /* 0x000f2800000e0000 */
[----:B------:R-:W4:Y:S01]  /*3010*/  MUFU.EX2 R113, R113 ;  /* 0x0000007100717308 */ /* 0x000f220000000800 */
[----:B---3--:R-:W-:-:S02]  /*3020*/  FSEL R210, R111, -INF , !P2 ;  /* 0xff8000006fd27808 */ /* 0x008fc40005000000 */
[----:B------:R-:W-:-:S05]  /*3030*/  ISETP.GT.AND P2, PT, R193, 0x58, PT ;  /* 0x00000058c100780c */ /* 0x000fca0003f44270 */
[----:B------:R-:W-:Y:S01]  /*3040*/  MUFU.TANH R191, R191 ;  /* 0x000000bf00bf7308 */ /* 0x000fe20000002400 */
[----:B--2---:R-:W-:Y:S02]  /*3050*/  FSEL R212, R114, -INF , !P4 ;  /* 0xff80000072d47808 */ /* 0x004fe40006000000 */
[----:B------:R-:W-:Y:S01]  /*3060*/  ISETP.GT.AND P4, PT, R193, 0x59, PT ;  /* 0x00000059c100780c */ /* 0x000fe20003f84270 */
[----:B-----5:R-:W-:Y:S01]  /*3070*/  SHFL.IDX PT, R195, R190, R9, 0x1f ;  /* 0x00001f09bec37589 */ /* 0x020fe200000e0000 */
[----:B-1----:R-:W-:-:S03]  /*3080*/  FFMA.FTZ R204, R204, UR4, -R228 ;  /* 0x00000004cccc7c23 */ /* 0x002fc600080108e4 */
[----:B------:R-:W-:Y:S01]  /*3090*/  MUFU.TANH R115, R115 ;  /* 0x0000007300737308 */ /* 0x000fe20000002400 */
[----:B------:R-:W-:Y:S01]  /*30a0*/  SHFL.IDX PT, R232, R190, R118, 0x1f ;  /* 0x00001f76bee87589 */ /* 0x000fe200000e0000 */
[--C-:B----4-:R-:W-:Y:S01]  /*30b0*/  FFMA.FTZ R97, R97, UR4, -R227.reuse ;  /* 0x0000000461617c23 */ /* 0x110fe200080108e3 */
[----:B------:R-:W-:Y:S02]  /*30c0*/  FFMA.FTZ R202, R202, UR4, -R227 ;  /* 0x00000004caca7c23 */ /* 0x000fe400080108e3 */
[----:B------:R-:W-:Y:S03]  /*30d0*/  SHFL.IDX PT, R233, R190, R199, 0x1f ;  /* 0x00001fc7bee97589 */ /* 0x000fe600000e0000 */
[----:B------:R-:W-:Y:S01]  /*30e0*/  MUFU.TANH R196, R196 ;  /* 0x000000c400c47308 */ /* 0x000fe20000002400 */
[----:B------:R-:W1:Y:S07]  /*30f0*/  SHFL.IDX PT, R227, R13, R117, 0x1f ;  /* 0x00001f750de37589 */ /* 0x000e6e00000e0000 */
[----:B------:R-:W-:Y:S08]  /*3100*/  MUFU.TANH R194, R194 ;  /* 0x000000c200c27308 */ /* 0x000ff00000002400 */
[----:B------:R-:W-:Y:S08]  /*3110*/  MUFU.TANH R201, R201 ;  /* 0x000000c900c97308 */ /* 0x000ff00000002400 */
[----:B------:R-:W2:Y:S01]  /*3120*/  MUFU.EX2 R104, R104 ;  /* 0x0000006800687308 */ /* 0x000ea20000000800 */
[--C-:B-1----:R-:W-:Y:S01]  /*3130*/  FFMA.FTZ R103, R103, UR4, -R227.reuse ;  /* 0x0000000467677c23 */ /* 0x102fe200080108e3 */
[----:B------:R-:W-:Y:S01]  /*3140*/  FFMA.FTZ R215, R215, UR4, -R227 ;  /* 0x00000004d7d77c23 */ /* 0x000fe200080108e3 */
[----:B------:R-:W-:-:S02]  /*3150*/  WARPGROUP.DEPBAR.LE gsb0, 0x0 ;  /* 0x00008000000079c5 */ /* 0x000fc40000010000 */
[--C-:B------:R-:W-:Y:S01]  /*3160*/  FADD.FTZ R24, R24, -R195.reuse ;  /* 0x800000c318187221 */ /* 0x100fe20000010000 */
[----:B------:R-:W-:Y:S01]  /*3170*/  FADD.FTZ R195, R26, -R195 ;  /* 0x800000c31ac37221 */ /* 0x000fe20000010000 */
[----:B------:R-:W-:Y:S01]  /*3180*/  FFMA.FTZ R26, -R192, R192, 1 ;  /* 0x3f800000c01a7423 */ /* 0x000fe200000101c0 */
[----:B------:R-:W-:Y:S01]  /*3190*/  FMUL.FTZ R192, R116, UR10 ;  /* 0x0000000a74c07c20 */ /* 0x000fe20008410000 */
[----:B------:R-:W-:Y:S01]  /*31a0*/  FMUL.FTZ R193, R113, R24 ;  /* 0x0000001871c17220 */ /* 0x000fe20000410000 */
[----:B------:R-:W-:Y:S01]  /*31b0*/  LDS R11, [R11+0x380] ;  /* 0x000380000b0b7984 */ /* 0x000fe20000000800 */
[----:B------:R-:W-:Y:S02]  /*31c0*/  MUFU.EX2 R209, R209 ;  /* 0x000000d100d17308 */ /* 0x000fe40000000800 */
[----:B------:R-:W-:Y:S01]  /*31d0*/  FMUL.FTZ R116, R26, R193 ;  /* 0x000000c11a747220 */ /* 0x000fe20000410000 */
[C---:B------:R-:W-:Y:S01]  /*31e0*/  IADD3 R193, R9.reuse, 0x4, RZ ;  /* 0x0000000409c17810 */ /* 0x040fe20007ffe0ff */
[----:B------:R-:W-:Y:S01]  /*31f0*/  FFMA.FTZ R26, R200, UR4, -R225 ;  /* 0x00000004c81a7c23 */ /* 0x000fe200080108e1 */
[----:B------:R-:W-:Y:S01]  /*3200*/  IADD3 R200, R9, 0x1c, RZ ;  /* 0x0000001c09c87810 */ /* 0x000fe20007ffe0ff */
[----:B------:R-:W-:Y:S02]  /*3210*/  SHFL.IDX PT, R225, R14, R9, 0x1f ;  /* 0x00001f090ee17589 */ /* 0x000fe400000e0000 */
[----:B------:R-:W1:Y:S02]  /*3220*/  MUFU.TANH R192, R192 ;  /* 0x000000c000c07308 */ /* 0x000e640000002400 */
[----:B------:R-:W3:Y:S04]  /*3230*/  SHFL.IDX PT, R24, R15, R193, 0x1f ;  /* 0x00001fc10f187589 */ /* 0x000ee800000e0000 */
[----:B------:R-:W4:Y:S01]  /*3240*/  SHFL.IDX PT, R229, R15, R200, 0x1f ;  /* 0x00001fc80fe57589 */ /* 0x000f2200000e0000 */
[----:B--2---:R-:W-:Y:S01]  /*3250*/  FMUL.FTZ R195, R104, R195 ;  /* 0x000000c368c37220 */ /* 0x004fe20000410000 */
[----:B------:R-:W-:Y:S01]  /*3260*/  FADD.FTZ R29, R29, -R232 ;  /* 0x800000e81d1d7221 */ /* 0x000fe20000010000 */
[----:B------:R-:W-:Y:S01]  /*3270*/  MUFU.EX2 R26, R26 ;  /* 0x0000001a001a7308 */ /* 0x000fe20000000800 */
[----:B------:R-:W2:Y:S01]  /*3280*/  SHFL.IDX PT, R234, R190, R193, 0x1f ;  /* 0x00001fc1beea7589 */ /* 0x000ea200000e0000 */
[----:B------:R-:W-:-:S06]  /*3290*/  FFMA.FTZ R76, -R76, R76, 1 ;  /* 0x3f8000004c4c7423 */ /* 0x000fcc000001014c */
[----:B------:R-:W-:Y:S01]  /*32a0*/  MUFU.EX2 R94, R94 ;  /* 0x0000005e005e7308 */ /* 0x000fe20000000800 */
[----:B------:R-:W-:Y:S01]  /*32b0*/  FFMA.FTZ R77, -R77, R77, 1 ;  /* 0x3f8000004d4d7423 */ /* 0x000fe2000001014d */
[----:B------:R-:W-:-:S06]  /*32c0*/  FFMA.FTZ R80, -R80, R80, 1 ;  /* 0x3f80000050507423 */ /* 0x000fcc0000010150 */
[----:B------:R-:W-:Y:S01]  /*32d0*/  MUFU.EX2 R204, R204 ;  /* 0x000000cc00cc7308 */ /* 0x000fe20000000800 */
[--C-:B---3--:R-:W-:Y:S01]  /*32e0*/  FFMA.FTZ R119, R197, UR4, -R24.reuse ;  /* 0x00000004c5777c23 */ /* 0x108fe20008010818 */
[----:B------:R-:W-:Y:S01]  /*32f0*/  FFMA.FTZ R224, R224, UR4, -R24 ;  /* 0x00000004e0e07c23 */ /* 0x000fe20008010818 */
[----:B------:R-:W-:Y:S02]  /*3300*/  VIADD R197, R9, 0x14 ;  /* 0x0000001409c57836 */ /* 0x000fe40000000000 */
[--C-:B----4-:R-:W-:Y:S01]  /*3310*/  FFMA.FTZ R92, R92, UR4, -R229.reuse ;  /* 0x000000045c5c7c23 */ /* 0x110fe200080108e5 */
[----:B------:R-:W-:Y:S01]  /*3320*/  FFMA.FTZ R207, R207, UR4, -R229 ;  /* 0x00000004cfcf7c23 */ /* 0x000fe200080108e5 */
[--C-:B------:R-:W-:Y:S01]  /*3330*/  FFMA.FTZ R229, R206, UR4, -R225.reuse ;  /* 0x00000004cee57c23 */ /* 0x100fe200080108e1 */
[----:B------:R3:W-:Y:S01]  /*3340*/  MUFU.EX2 R24, R198 ;  /* 0x000000c600187308 */ /* 0x0007e20000000800 */
[----:B------:R-:W4:Y:S01]  /*3350*/  SHFL.IDX PT, R231, R15, R197, 0x1f ;  /* 0x00001fc50fe77589 */ /* 0x000f2200000e0000 */
[----:B------:R-:W-:-:S03]  /*3360*/  FFMA.FTZ R206, R222, UR4, -R225 ;  /* 0x00000004dece7c23 */ /* 0x000fc600080108e1 */
[----:B------:R-:W5:Y:S01]  /*3370*/  SHFL.IDX PT, R225, R14, R197, 0x1f ;  /* 0x00001fc50ee17589 */ /* 0x000f6200000e0000 */
[----:B------:R-:W-:Y:S01]  /*3380*/  FMUL.FTZ R195, R19, R195 ;  /* 0x000000c313c37220 */ /* 0x000fe20000410000 */
[----:B------:R-:W-:Y:S01]  /*3390*/  FADD.FTZ R232, R31, -R232 ;  /* 0x800000e81fe87221 */ /* 0x000fe20000010000 */
[----:B--2---:R-:W-:Y:S01]  /*33a0*/  FADD.FTZ R27, R27, -R234 ;  /* 0x800000ea1b1b7221 */ /* 0x004fe20000010000 */
[----:B---3--:R-:W-:Y:S02]  /*33b0*/  VIADD R198, R9, 0x18 ;  /* 0x0000001809c67836 */ /* 0x008fe40000000000 */
[--C-:B------:R-:W-:Y:S01]  /*33c0*/  FADD.FTZ R34, R34, -R233.reuse ;  /* 0x800000e922227221 */ /* 0x100fe20000010000 */
[----:B------:R-:W-:Y:S01]  /*33d0*/  FADD.FTZ R32, R32, -R233 ;  /* 0x800000e920207221 */ /* 0x000fe20000010000 */
[----:B------:R-:W-:Y:S01]  /*33e0*/  MUFU.EX2 R97, R97 ;  /* 0x0000006100617308 */ /* 0x000fe20000000800 */
[----:B------:R-:W2:Y:S04]  /*33f0*/  SHFL.IDX PT, R226, R15, R198, 0x1f ;  /* 0x00001fc60fe27589 */ /* 0x000ea800000e0000 */
[----:B------:R-:W3:Y:S03]  /*3400*/  SHFL.IDX PT, R15, R14, R193, 0x1f ;  /* 0x00001fc10e0f7589 */ /* 0x000ee600000e0000 */
[----:B------:R-:W-:Y:S01]  /*3410*/  MUFU.EX2 R202, R202 ;  /* 0x000000ca00ca7308 */ /* 0x000fe20000000800 */
[----:B------:R-:W-:Y:S01]  /*3420*/  SHFL.IDX PT, R227, R13, R198, 0x1f ;  /* 0x00001fc60de37589 */ /* 0x000fe200000e0000 */
[--C-:B----4-:R-:W-:Y:S01]  /*3430*/  FFMA.FTZ R93, R93, UR4, -R231.reuse ;  /* 0x000000045d5d7c23 */ /* 0x110fe200080108e7 */
[----:B------:R-:W-:Y:S01]  /*3440*/  FFMA.FTZ R208, R208, UR4, -R231 ;  /* 0x00000004d0d07c23 */ /* 0x000fe200080108e7 */
[----:B------:R-:W-:Y:S01]  /*3450*/  FFMA.FTZ R231, R96, UR4, -R228 ;  /* 0x0000000460e77c23 */ /* 0x000fe200080108e4 */
[----:B------:R-:W-:Y:S01]  /*3460*/  FFMA.FTZ R91, -R91, R91, 1 ;  /* 0x3f8000005b5b7423 */ /* 0x000fe2000001015b */
[--C-:B-----5:R-:W-:Y:S01]  /*3470*/  FFMA.FTZ R99, R99, UR4, -R225.reuse ;  /* 0x0000000463637c23 */ /* 0x120fe200080108e1 */
[----:B------:R-:W-:Y:S01]  /*3480*/  FFMA.FTZ R217, R217, UR4, -R225 ;  /* 0x00000004d9d97c23 */ /* 0x000fe200080108e1 */
[----:B------:R-:W4:Y:S01]  /*3490*/  SHFL.IDX PT, R228, R13, R193, 0x1f ;  /* 0x00001fc10de47589 */ /* 0x000f2200000e0000 */
[----:B------:R-:W5:Y:S03]  /*34a0*/  MUFU.EX2 R19, R224 ;  /* 0x000000e000137308 */ /* 0x000f660000000800 */
[----:B------:R-:W1:Y:S01]  /*34b0*/  SHFL.IDX PT, R225, R13, R199, 0x1f ;  /* 0x00001fc70de17589 */ /* 0x000e6200000e0000 */
[--C-:B--2---:R-:W-:Y:S01]  /*34c0*/  FFMA.FTZ R95, R95, UR4, -R226.reuse ;  /* 0x000000045f5f7c23 */ /* 0x104fe200080108e2 */
[----:B------:R-:W-:-:S03]  /*34d0*/  FFMA.FTZ R205, R205, UR4, -R226 ;  /* 0x00000004cdcd7c23 */ /* 0x000fc600080108e2 */
[----:B------:R-:W2:Y:S01]  /*34e0*/  MUFU.EX2 R31, R219 ;  /* 0x000000db001f7308 */ /* 0x000ea20000000800 */
[----:B------:R-:W2:Y:S01]  /*34f0*/  SHFL.IDX PT, R226, R14, R199, 0x1f ;  /* 0x00001fc70ee27589 */ /* 0x000ea200000e0000 */
[--C-:B---3--:R-:W-:Y:S01]  /*3500*/  FFMA.FTZ R222, R98, UR4, -R15.reuse ;  /* 0x0000000462de7c23 */ /* 0x108fe2000801080f */
[----:B------:R-:W-:Y:S02]  /*3510*/  FFMA.FTZ R203, R203, UR4, -R15 ;  /* 0x00000004cbcb7c23 */ /* 0x000fe4000801080f */
[----:B------:R-:W3:Y:S03]  /*3520*/  SHFL.IDX PT, R98, R14, R198, 0x1f ;  /* 0x00001fc60e627589 */ /* 0x000ee600000e0000 */
[----:B------:R5:W-:Y:S01]  /*3530*/  MUFU.EX2 R96, R222 ;  /* 0x000000de00607308 */ /* 0x000be20000000800 */
[----:B----4-:R-:W-:-:S07]  /*3540*/  FFMA.FTZ R102, R102, UR4, -R228 ;  /* 0x0000000466667c23 */ /* 0x010fce00080108e4 */
[----:B------:R4:W-:Y:S01]  /*3550*/  MUFU.EX2 R15, R229 ;  /* 0x000000e5000f7308 */ /* 0x0009e20000000800 */
[----:B-----5:R-:W5:Y:S01]  /*3560*/  SHFL.IDX PT, R222, R13, R9, 0x1f ;  /* 0x00001f090dde7589 */ /* 0x020f6200000e0000 */
[----:B------:R-:W-:Y:S01]  /*3570*/  FFMA.FTZ R216, R216, UR4, -R228 ;  /* 0x00000004d8d87c23 */ /* 0x000fe200080108e4 */
[--C-:B-1----:R-:W-:Y:S01]  /*3580*/  FFMA.FTZ R220, R220, UR4, -R225.reuse ;  /* 0x00000004dcdc7c23 */ /* 0x102fe200080108e1 */
[----:B------:R-:W-:Y:S01]  /*3590*/  FFMA.FTZ R212, R212, UR4, -R225 ;  /* 0x00000004d4d47c23 */ /* 0x000fe200080108e1 */
[----:B------:R-:W-:Y:S02]  /*35a0*/  FSEL R225, R115, -INF , !P6 ;  /* 0xff80000073e17808 */ /* 0x000fe40007000000 */
[----:B------:R-:W-:Y:S01]  /*35b0*/  FSEL R228, R192, -INF , !P1 ;  /* 0xff800000c0e47808 */ /* 0x000fe20004800000 */
[----:B------:R-:W-:Y:S01]  /*35c0*/  FMUL.FTZ R27, R19, R27 ;  /* 0x0000001b131b7220 */ /* 0x000fe20000410000 */
[--C-:B--2---:R-:W-:Y:S01]  /*35d0*/  FFMA.FTZ R230, R230, UR4, -R226.reuse ;  /* 0x00000004e6e67c23 */ /* 0x104fe200080108e2 */
[----:B------:R-:W-:Y:S01]  /*35e0*/  FFMA.FTZ R218, R218, UR4, -R226 ;  /* 0x00000004dada7c23 */ /* 0x000fe200080108e2 */
[----:B----4-:R1:W2:Y:S01]  /*35f0*/  SHFL.IDX PT, R229, R14, R200, 0x1f ;  /* 0x00001fc80ee57589 */ /* 0x0102a200000e0000 */
[----:B------:R-:W-:Y:S01]  /*3600*/  FFMA.FTZ R228, R228, UR4, -R227 ;  /* 0x00000004e4e47c23 */ /* 0x000fe200080108e3 */
[--C-:B---3--:R-:W-:Y:S01]  /*3610*/  FFMA.FTZ R100, R100, UR4, -R98.reuse ;  /* 0x0000000464647c23 */ /* 0x108fe20008010862 */
[----:B------:R-:W-:Y:S01]  /*3620*/  FFMA.FTZ R213, R213, UR4, -R98 ;  /* 0x00000004d5d57c23 */ /* 0x000fe20008010862 */
[----:B------:R-:W3:Y:S01]  /*3630*/  SHFL.IDX PT, R226, R13, R118, 0x1f ;  /* 0x00001f760de27589 */ /* 0x000ee200000e0000 */
[----:B------:R4:W-:Y:S08]  /*3640*/  MUFU.EX2 R98, R230 ;  /* 0x000000e600627308 */ /* 0x0009f00000000800 */
[----:B-1----:R1:W-:Y:S01]  /*3650*/  MUFU.EX2 R14, R231 ;  /* 0x000000e7000e7308 */ /* 0x0023e20000000800 */
[--C-:B-----5:R-:W-:Y:S01]  /*3660*/  FFMA.FTZ R101, R101, UR4, -R222.reuse ;  /* 0x0000000465657c23 */ /* 0x120fe200080108de */
[----:B------:R-:W-:Y:S01]  /*3670*/  FFMA.FTZ R214, R214, UR4, -R222 ;  /* 0x00000004d6d67c23 */ /* 0x000fe200080108de */
[----:B----4-:R-:W-:Y:S04]  /*3680*/  SHFL.IDX PT, R230, R190, R197, 0x1f ;  /* 0x00001fc5bee67589 */ /* 0x010fe800000e0000 */
[----:B------:R-:W4:Y:S01]  /*3690*/  SHFL.IDX PT, R222, R13, R197, 0x1f ;  /* 0x00001fc50dde7589 */ /* 0x000f2200000e0000 */
[----:B------:R-:W-:Y:S01]  /*36a0*/  FFMA.FTZ R219, -R18, R18, 1 ;  /* 0x3f80000012db7423 */ /* 0x000fe20000010112 */
[----:B------:R-:W-:Y:S01]  /*36b0*/  MUFU.EX2 R93, R93 ;  /* 0x0000005d005d7308 */ /* 0x000fe20000000800 */
[--C-:B--2---:R-:W-:Y:S01]  /*36c0*/  FFMA.FTZ R223, R223, UR4, -R229.reuse ;  /* 0x00000004dfdf7c23 */ /* 0x104fe200080108e5 */
[----:B------:R-:W-:Y:S01]  /*36d0*/  FFMA.FTZ R211, R211, UR4, -R229 ;  /* 0x00000004d3d37c23 */ /* 0x000fe200080108e5 */
[----:B------:R-:W-:Y:S01]  /*36e0*/  FSEL R229, R201, -INF , !P4 ;  /* 0xff800000c9e57808 */ /* 0x000fe20006000000 */
[----:B-1----:R-:W-:Y:S01]  /*36f0*/  SHFL.IDX PT, R231, R190, R117, 0x1f ;  /* 0x00001f75bee77589 */ /* 0x002fe200000e0000 */
[--C-:B---3--:R-:W-:Y:S01]  /*3700*/  FFMA.FTZ R235, R235, UR4, -R226.reuse ;  /* 0x00000004ebeb7c23 */ /* 0x108fe200080108e2 */
[----:B------:R-:W-:-:S02]  /*3710*/  FFMA.FTZ R210, R210, UR4, -R226 ;  /* 0x00000004d2d27c23 */ /* 0x000fc400080108e2 */
[----:B------:R-:W-:Y:S01]  /*3720*/  MUFU.EX2 R208, R208 ;  /* 0x000000d000d07308 */ /* 0x000fe20000000800 */
[----:B------:R1:W2:Y:S07]  /*3730*/  SHFL.IDX PT, R226, R13, R200, 0x1f ;  /* 0x00001fc80de27589 */ /* 0x0002ae00000e0000 */
[----:B------:R3:W-:Y:S08]  /*3740*/  MUFU.EX2 R12, R235 ;  /* 0x000000eb000c7308 */ /* 0x0007f00000000800 */
[----:B-1----:R1:W-:Y:S01]  /*3750*/  MUFU.EX2 R13, R223 ;  /* 0x000000df000d7308 */ /* 0x0023e20000000800 */
[----:B---3--:R-:W3:Y:S07]  /*3760*/  LDL R235, [R1+0x18] ;  /* 0x0000180001eb7983 */ /* 0x008eee0000100800 */
[----:B------:R-:W-:Y:S01]  /*3770*/  MUFU.EX2 R95, R95 ;  /* 0x0000005f005f7308 */ /* 0x000fe20000000800 */
[----:B-1----:R-:W-:-:S05]  /*3780*/  FSEL R223, R191, -INF , !P5 ;  /* 0xff800000bfdf7808 */ /* 0x002fca0006800000 */
[--C-:B----4-:R-:W-:Y:S01]  /*3790*/  FFMA.FTZ R223, R223, UR4, -R222.reuse ;  /* 0x00000004dfdf7c23 */ /* 0x110fe200080108de */
[----:B------:R-:W-:Y:S01]  /*37a0*/  FFMA.FTZ R222, R225, UR4, -R222 ;  /* 0x00000004e1de7c23 */ /* 0x000fe200080108de */
[----:B------:R-:W-:Y:S01]  /*37b0*/  FSEL R225, R196, -INF , !P2 ;  /* 0xff800000c4e17808 */ /* 0x000fe20005000000 */
[----:B------:R-:W-:Y:S04]  /*37c0*/  MUFU.EX2 R207, R207 ;  /* 0x000000cf00cf7308 */ /* 0x000fe80000000800 */
[----:B------:R-:W-:Y:S01]  /*37d0*/  FFMA.FTZ R227, R225, UR4, -R227 ;  /* 0x00000004e1e37c23 */ /* 0x000fe200080108e3 */
[----:B------:R-:W-:Y:S01]  /*37e0*/  FSEL R225, R194, -INF , !P3 ;  /* 0xff800000c2e17808 */ /* 0x000fe20005800000 */
[----:B------:R-:W-:Y:S02]  /*37f0*/  FMUL.FTZ R32, R94, R32 ;  /* 0x000000205e207220 */ /* 0x000fe40000410000 */
[----:B------:R-:W-:Y:S02]  /*3800*/  MUFU.EX2 R206, R206 ;  /* 0x000000ce00ce7308 */ /* 0x000fe40000000800 */
[--C-:B--2---:R-:W-:Y:S01]  /*3810*/  FFMA.FTZ R225, R225, UR4, -R226.reuse ;  /* 0x00000004e1e17c23 */ /* 0x104fe200080108e2 */
[----:B------:R-:W-:-:S02]  /*3820*/  FFMA.FTZ R226, R229, UR4, -R226 ;  /* 0x00000004e5e27c23 */ /* 0x000fc400080108e2 */
[----:B------:R-:W-:Y:S03]  /*3830*/  SHFL.IDX PT, R229, R190, R198, 0x1f ;  /* 0x00001fc6bee57589 */ /* 0x000fe600000e0000 */
[----:B------:R-:W-:Y:S01]  /*3840*/  MUFU.EX2 R203, R203 ;  /* 0x000000cb00cb7308 */ /* 0x000fe20000000800 */
[----:B------:R-:W1:Y:S07]  /*3850*/  SHFL.IDX PT, R190, R190, R200, 0x1f ;  /* 0x00001fc8bebe7589 */ /* 0x000e6e00000e0000 */
[----:B------:R-:W2:Y:S01]  /*3860*/  MUFU.EX2 R18, R221 ;  /* 0x000000dd00127308 */ /* 0x000ea20000000800 */
[----:B------:R-:W-:-:S04]  /*3870*/  FADD.FTZ R30, R30, -R231 ;  /* 0x800000e71e1e7221 */ /* 0x000fc80000010000 */
[----:B------:R-:W-:-:S03]  /*3880*/  FMUL.FTZ R30, R31, R30 ;  /* 0x0000001e1f1e7220 */ /* 0x000fc60000410000 */
[----:B------:R-:W-:Y:S08]  /*3890*/  MUFU.EX2 R218, R218 ;  /* 0x000000da00da7308 */ /* 0x000ff00000000800 */
[----:B------:R-:W-:Y:S01]  /*38a0*/  MUFU.EX2 R217, R217 ;  /* 0x000000d900d97308 */ /* 0x000fe20000000800 */
[--C-:B-1----:R-:W-:Y:S01]  /*38b0*/  FADD.FTZ R37, R37, -R190.reuse ;  /* 0x800000be25257221 */ /* 0x102fe20000010000 */
[----:B------:R-:W-:Y:S01]  /*38c0*/  FADD.FTZ R39, R39, -R190 ;  /* 0x800000be27277221 */ /* 0x000fe20000010000 */
[----:B------:R-:W-:Y:S01]  /*38d0*/  FFMA.FTZ R190, -R21, R21, 1 ;  /* 0x3f80000015be7423 */ /* 0x000fe20000010115 */
[----:B------:R-:W-:-:S04]  /*38e0*/  FFMA.FTZ R21, -R20, R20, 1 ;  /* 0x3f80000014157423 */ /* 0x000fc80000010114 */
[----:B------:R-:W-:Y:S01]  /*38f0*/  FMUL.FTZ R21, R21, R27 ;  /* 0x0000001b15157220 */ /* 0x000fe20000410000 */
[----:B------:R-:W-:Y:S01]  /*3900*/  FFMA.FTZ R27, -R22, R22, 1 ;  /* 0x3f800000161b7423 */ /* 0x000fe20000010116 */
[----:B------:R-:W-:Y:S01]  /*3910*/  FFMA.FTZ R22, -R23, R23, 1 ;  /* 0x3f80000017167423 */ /* 0x000fe20000010117 */
[----:B------:R-:W-:Y:S01]  /*3920*/  FMUL.FTZ R23, R26, R29 ;  /* 0x0000001d1a177220 */ /* 0x000fe20000410000 */
[----:B------:R-:W-:Y:S02]  /*3930*/  MUFU.EX2 R99, R99 ;  /* 0x0000006300637308 */ /* 0x000fe40000000800 */
[----:B------:R-:W-:Y:S01]  /*3940*/  FMUL.FTZ R22, R22, R30 ;  /* 0x0000001e16167220 */ /* 0x000fe20000410000 */
[----:B------:R-:W-:Y:S01]  /*3950*/  FMUL.FTZ R23, R27, R23 ;  /* 0x000000171b177220 */ /* 0x000fe20000410000 */
[----:B--2---:R-:W-:Y:S01]  /*3960*/  FMUL.FTZ R27, R18, R232 ;  /* 0x000000e8121b7220 */ /* 0x004fe20000410000 */
[----:B------:R-:W-:Y:S01]  /*3970*/  FFMA.FTZ R30, -R72, R72, 1 ;  /* 0x3f800000481e7423 */ /* 0x000fe20000010148 */
[----:B------:R-:W-:Y:S01]  /*3980*/  FFMA.FTZ R89, -R89, R89, 1 ;  /* 0x3f80000059597423 */ /* 0x000fe20000010159 */
[----:B------:R-:W-:Y:S01]  /*3990*/  FFMA.FTZ R184, -R184, R184, 1 ;  /* 0x3f800000b8b87423 */ /* 0x000fe200000101b8 */
[----:B------:R-:W-:Y:S01]  /*39a0*/  MUFU.EX2 R100, R100 ;  /* 0x0000006400647308 */ /* 0x000fe20000000800 */
[----:B------:R-:W-:-:S07]  /*39b0*/  FMUL.FTZ R30, R30, R27 ;  /* 0x0000001b1e1e7220 */ /* 0x000fce0000410000 */
[----:B------:R-:W1:Y:S01]  /*39c0*/  MUFU.EX2 R27, R205 ;  /* 0x000000cd001b7308 */ /* 0x000e620000000800 */
[--C-:B------:R-:W-:Y:S01]  /*39d0*/  FADD.FTZ R33, R33, -R230.reuse ;  /* 0x800000e621217221 */ /* 0x100fe20000010000 */
[----:B------:R-:W-:Y:S01]  /*39e0*/  FADD.FTZ R35, R35, -R230 ;  /* 0x800000e623237221 */ /* 0x000fe20000010000 */
[----:B------:R-:W-:Y:S01]  /*39f0*/  FFMA.FTZ R29, -R73, R73, 1 ;  /* 0x3f800000491d7423 */ /* 0x000fe20000010149 */
[----:B------:R-:W-:Y:S01]  /*3a00*/  FMUL.FTZ R73, R209, R34 ;  /* 0x00000022d1497220 */ /* 0x000fe20000410000 */
[----:B------:R-:W-:Y:S01]  /*3a10*/  FFMA.FTZ R34, -R74, R74, 1 ;  /* 0x3f8000004a227423 */ /* 0x000fe2000001014a */
[----:B------:R-:W-:Y:S01]  /*3a20*/  FMUL.FTZ R33, R93, R33 ;  /* 0x000000215d217220 */ /* 0x000fe20000410000 */
[----:B------:R-:W-:Y:S01]  /*3a30*/  FADD.FTZ R38, R38, -R229 ;  /* 0x800000e526267221 */ /* 0x000fe20000010000 */
[----:B------:R-:W-:Y:S01]  /*3a40*/  FMUL.FTZ R35, R208, R35 ;  /* 0x00000023d0237220 */ /* 0x000fe20000410000 */
[----:B------:R-:W-:Y:S01]  /*3a50*/  FADD.FTZ R28, R28, -R231 ;  /* 0x800000e71c1c7221 */ /* 0x000fe20000010000 */
[----:B------:R-:W-:Y:S01]  /*3a60*/  FMUL.FTZ R34, R34, R33 ;  /* 0x0000002122227220 */ /* 0x000fe20000410000 */
[----:B------:R-:W-:Y:S01]  /*3a70*/  MUFU.EX2 R213, R213 ;  /* 0x000000d500d57308 */ /* 0x000fe20000000800 */
[----:B------:R-:W-:Y:S01]  /*3a80*/  FMUL.FTZ R33, R76, R35 ;  /* 0x000000234c217220 */ /* 0x000fe20000410000 */
[----:B------:R-:W-:Y:S01]  /*3a90*/  FFMA.FTZ R35, -R79, R79, 1 ;  /* 0x3f8000004f237423 */ /* 0x000fe2000001014f */
[----:B-1----:R-:W-:Y:S01]  /*3aa0*/  FMUL.FTZ R38, R27, R38 ;  /* 0x000000261b267220 */ /* 0x002fe20000410000 */
[----:B------:R-:W-:-:S04]  /*3ab0*/  FMUL.FTZ R20, R24, R28 ;  /* 0x0000001c18147220 */ /* 0x000fc80000410000 */
[----:B------:R-:W-:Y:S01]  /*3ac0*/  MUFU.EX2 R92, R92 ;  /* 0x0000005c005c7308 */ /* 0x000fe20000000800 */
[----:B------:R-:W1:Y:S01]  /*3ad0*/  SHFL.IDX PT, R28, R11, R9, 0x1f ;  /* 0x00001f090b1c7589 */ /* 0x000e6200000e0000 */
[----:B------:R-:W-:-:S03]  /*3ae0*/  FMUL.FTZ R35, R35, R38 ;  /* 0x0000002623237220 */ /* 0x000fc60000410000 */
[----:B------:R-:W2:Y:S01]  /*3af0*/  SHFL.IDX PT, R38, R11, R118, 0x1f ;  /* 0x00001f760b267589 */ /* 0x000ea200000e0000 */
[----:B------:R-:W-:Y:S02]  /*3b00*/  FFMA.FTZ R90, -R90, R90, 1 ;  /* 0x3f8000005a5a7423 */ /* 0x000fe4000001015a */
[----:B------:R-:W-:Y:S01]  /*3b10*/  MUFU.EX2 R101, R101 ;  /* 0x0000006500657308 */ /* 0x000fe20000000800 */
[----:B------:R-:W4:Y:S01]  /*3b20*/  SHFL.IDX PT, R74, R11, R199, 0x1f ;  /* 0x00001fc70b4a7589 */ /* 0x000f2200000e0000 */
[----:B------:R-:W-:Y:S01]  /*3b30*/  FADD.FTZ R36, R36, -R229 ;  /* 0x800000e524247221 */ /* 0x000fe20000010000 */
[----:B------:R-:W-:Y:S01]  /*3b40*/  FMUL.FTZ R29, R29, R32 ;  /* 0x000000201d1d7220 */ /* 0x000fe20000410000 */
[----:B------:R-:W-:Y:S02]  /*3b50*/  FFMA.FTZ R32, -R75, R75, 1 ;  /* 0x3f8000004b207423 */ /* 0x000fe4000001014b */
[----:B------:R-:W-:Y:S01]  /*3b60*/  FMUL.FTZ R36, R95, R36 ;  /* 0x000000245f247220 */ /* 0x000fe20000410000 */
[----:B------:R-:W-:Y:S01]  /*3b70*/  FMUL.FTZ R39, R207, R39 ;  /* 0x00000027cf277220 */ /* 0x000fe20000410000 */
[----:B------:R-:W-:Y:S01]  /*3b80*/  FMUL.FTZ R32, R32, R73 ;  /* 0x0000004920207220 */ /* 0x000fe20000410000 */
[----:B------:R-:W5:Y:S01]  /*3b90*/  SHFL.IDX PT, R72, R11, R193, 0x1f ;  /* 0x00001fc10b487589 */ /* 0x000f6200000e0000 */
[----:B------:R-:W-:Y:S01]  /*3ba0*/  FMUL.FTZ R36, R77, R36 ;  /* 0x000000244d247220 */ /* 0x000fe20000410000 */
[----:B------:R-:W-:Y:S02]  /*3bb0*/  MUFU.EX2 R102, R102 ;  /* 0x0000006600667308 */ /* 0x000fe40000000800 */
[----:B------:R-:W5:Y:S04]  /*3bc0*/  SHFL.IDX PT, R73, R11, R117, 0x1f ;  /* 0x00001f750b497589 */ /* 0x000f6800000e0000 */
[----:B------:R-:W5:Y:S01]  /*3bd0*/  SHFL.IDX PT, R75, R11, R197, 0x1f ;  /* 0x00001fc50b4b7589 */ /* 0x000f6200000e0000 */
[--C-:B-1----:R-:W-:Y:S01]  /*3be0*/  FADD.FTZ R40, R40, -R28.reuse ;  /* 0x8000001c28287221 */ /* 0x102fe20000010000 */
[----:B------:R-:W-:Y:S02]  /*3bf0*/  MUFU.EX2 R119, R119 ;  /* 0x0000007700777308 */ /* 0x000fe40000000800 */
[----:B------:R-:W-:Y:S04]  /*3c00*/  SHFL.IDX PT, R76, R11, R198, 0x1f ;  /* 0x00001fc60b4c7589 */ /* 0x000fe800000e0000 */
[----:B------:R1:W5:Y:S02]  /*3c10*/  SHFL.IDX PT, R77, R11, R200, 0x1f ;  /* 0x00001fc80b4d7589 */ /* 0x00036400000e0000 */
[----:B------:R-:W-:Y:S01]  /*3c20*/  MUFU.EX2 R103, R103 ;  /* 0x0000006700677308 */ /* 0x000fe20000000800 */
[----:B-1----:R-:W-:Y:S01]  /*3c30*/  FMUL.FTZ R11, R80, R39 ;  /* 0x00000027500b7220 */ /* 0x002fe20000410000 */
[----:B------:R-:W-:Y:S01]  /*3c40*/  FADD.FTZ R39, R42, -R28 ;  /* 0x8000001c2a277221 */ /* 0x000fe20000010000 */
[----:B--2---:R-:W-:Y:S01]  /*3c50*/  FADD.FTZ R28, R45, -R38 ;  /* 0x800000262d1c7221 */ /* 0x004fe20000010000 */
[----:B----4-:R-:W-:-:S02]  /*3c60*/  FADD.FTZ R45, R48, -R74 ;  /* 0x8000004a302d7221 */ /* 0x010fc40000010000 */
[----:B------:R1:W2:Y:S01]  /*3c70*/  LDS R48, [R10+0x380] ;  /* 0x000380000a307984 */ /* 0x0002a20000000800 */
[--C-:B-----5:R-:W-:Y:S01]  /*3c80*/  FADD.FTZ R41, R41, -R72.reuse ;  /* 0x8000004829297221 */ /* 0x120fe20000010000 */
[----:B------:R-:W-:Y:S01]  /*3c90*/  FADD.FTZ R72, R43, -R72 ;  /* 0x800000482b487221 */ /* 0x000fe20000010000 */
[--C-:B------:R-:W-:Y:S01]  /*3ca0*/  FADD.FTZ R43, R44, -R73.reuse ;  /* 0x800000492c2b7221 */ /* 0x100fe20000010000 */
[----:B------:R-:W-:Y:S01]  /*3cb0*/  FADD.FTZ R73, R46, -R73 ;  /* 0x800000492e497221 */ /* 0x000fe20000010000 */
[--C-:B------:R-:W-:Y:S01]  /*3cc0*/  FADD.FTZ R42, R51, -R75.reuse ;  /* 0x8000004b332a7221 */ /* 0x100fe20000010000 */
[----:B------:R-:W-:Y:S01]  /*3cd0*/  FFMA.FTZ R46, -R81, R81, 1 ;  /* 0x3f800000512e7423 */ /* 0x000fe20000010151 */
[----:B------:R-:W-:Y:S01]  /*3ce0*/  FMUL.FTZ R51, R15, R40 ;  /* 0x000000280f337220 */ /* 0x000fe20000410000 */
[----:B------:R-:W-:Y:S01]  /*3cf0*/  FADD.FTZ R79, R50, -R74 ;  /* 0x8000004a324f7221 */ /* 0x000fe20000010000 */
[----:B-1----:R-:W-:Y:S02]  /*3d00*/  FMUL.FTZ R10, R14, R43 ;  /* 0x0000002b0e0a7220 */ /* 0x002fe40000410000 */
[----:B------:R-:W-:Y:S01]  /*3d10*/  FMUL.FTZ R46, R46, R51 ;  /* 0x000000332e2e7220 */ /* 0x000fe20000410000 */
[----:B------:R-:W-:Y:S01]  /*3d20*/  FFMA.FTZ R51, -R85, R85, 1 ;  /* 0x3f80000055337423 */ /* 0x000fe20000010155 */
[----:B------:R-:W-:Y:S01]  /*3d30*/  FADD.FTZ R47, R47, -R38 ;  /* 0x800000262f2f7221 */ /* 0x000fe20000010000 */
        /* <DEDUP_REMOVED lines=8> */
[----:B------:R-:W-:Y:S01]  /*3dc0*/  FADD.FTZ R44, R53, -R77 ;  /* 0x8000004d352c7221 */ /* 0x000fe20000010000 */
[----:B------:R-:W-:Y:S01]  /*3dd0*/  FMUL.FTZ R10, R202, R47 ;  /* 0x0000002fca0a7220 */ /* 0x000fe20000410000 */
        /* <DEDUP_REMOVED lines=10> */
[----:B------:R-:W1:Y:S01]  /*3e80*/  MUFU.EX2 R10, R211 ;  /* 0x000000d3000a7308 */ /* 0x000e620000000800 */
[----:B------:R-:W-:Y:S01]  /*3e90*/  FMUL.FTZ R43, R99, R38 ;  /* 0x00000026632b7220 */ /* 0x000fe20000410000 */
[----:B--2---:R-:W2:Y:S04]  /*3ea0*/  SHFL.IDX PT, R73, R48, R9, 0x1f ;  /* 0x00001f0930497589 */ /* 0x004ea800000e0000 */
[----:B------:R-:W4:Y:S01]  /*3eb0*/  SHFL.IDX PT, R72, R48, R193, 0x1f ;  /* 0x00001fc130487589 */ /* 0x000f2200000e0000 */
[----:B------:R-:W-:-:S03]  /*3ec0*/  FMUL.FTZ R38, R184, R75 ;  /* 0x0000004bb8267220 */ /* 0x000fc60000410000 */
[----:B------:R-:W5:Y:S04]  /*3ed0*/  SHFL.IDX PT, R118, R48, R118, 0x1f ;  /* 0x00001f7630767589 */ /* 0x000f6800000e0000 */
[----:B------:R-:W5:Y:S04]  /*3ee0*/  SHFL.IDX PT, R199, R48, R199, 0x1f ;  /* 0x00001fc730c77589 */ /* 0x000f6800000e0000 */
[----:B------:R-:W5:Y:S04]  /*3ef0*/  SHFL.IDX PT, R28, R48, R197, 0x1f ;  /* 0x00001fc5301c7589 */ /* 0x000f6800000e0000 */
[----:B------:R-:W5:Y:S04]  /*3f00*/  SHFL.IDX PT, R117, R48, R117, 0x1f ;  /* 0x00001f7530757589 */ /* 0x000f6800000e0000 */
[----:B------:R-:W5:Y:S04]  /*3f10*/  SHFL.IDX PT, R75, R48, R198, 0x1f ;  /* 0x00001fc6304b7589 */ /* 0x000f6800000e0000 */
[----:B------:R4:W3:Y:S01]  /*3f20*/  SHFL.IDX PT, R200, R48, R200, 0x1f ;  /* 0x00001fc830c87589 */ /* 0x0008e200000e0000 */
[----:B------:R-:W5:Y:S01]  /*3f30*/  MUFU.EX2 R220, R220 ;  /* 0x000000dc00dc7308 */ /* 0x000f620000000800 */
[----:B------:R-:W-:Y:S01]  /*3f40*/  FMUL.FTZ R42, R90, R43 ;  /* 0x0000002b5a2a7220 */ /* 0x000fe20000410000 */
[----:B------:R-:W-:Y:S01]  /*3f50*/  FADD.FTZ R55, R55, -R77 ;  /* 0x8000004d37377221 */ /* 0x000fe20000010000 */
[----:B------:R-:W-:Y:S01]  /*3f60*/  FADD.FTZ R54, R54, -R76 ;  /* 0x8000004c36367221 */ /* 0x000fe20000010000 */
[----:B------:R-:W-:-:S04]  /*3f70*/  FFMA.FTZ R185, -R185, R185, 1 ;  /* 0x3f800000b9b97423 */ /* 0x000fc800000101b9 */
[----:B------:R-:W5:Y:S01]  /*3f80*/  MUFU.EX2 R214, R214 ;  /* 0x000000d600d67308 */ /* 0x000f620000000800 */
[----:B------:R-:W-:Y:S01]  /*3f90*/  FMUL.FTZ R74, R100, R49 ;  /* 0x00000031644a7220 */ /* 0x000fe20000410000 */
[----:B------:R-:W-:-:S06]  /*3fa0*/  FFMA.FTZ R188, -R188, R188, 1 ;  /* 0x3f800000bcbc7423 */ /* 0x000fcc00000101bc */
[----:B------:R-:W3:Y:S01]  /*3fb0*/  MUFU.EX2 R43, R216 ;  /* 0x000000d8002b7308 */ /* 0x000ee20000000800 */
[----:B-1----:R-:W-:-:S07]  /*3fc0*/  FMUL.FTZ R79, R10, R55 ;  /* 0x000000370a4f7220 */ /* 0x002fce0000410000 */
[----:B------:R-:W1:Y:S01]  /*3fd0*/  MUFU.EX2 R221, R222 ;  /* 0x000000de00dd7308 */ /* 0x000e620000000800 */
[----:B------:R-:W-:Y:S01]  /*3fe0*/  FFMA.FTZ R186, -R186, R186, 1 ;  /* 0x3f800000baba7423 */ /* 0x000fe200000101ba */
[----:B------:R-:W-:Y:S01]  /*3ff0*/  FFMA.FTZ R187, -R187, R187, 1 ;  /* 0x3f800000bbbb7423 */ /* 0x000fe200000101bb */
[----:B------:R-:W-:Y:S01]  /*4000*/  FMUL.FTZ R54, R213, R54 ;  /* 0x00000036d5367220 */ /* 0x000fe20000410000 */
[----:B------:R-:W-:-:S04]  /*4010*/  FMUL.FTZ R77, R13, R44 ;  /* 0x0000002c0d4d7220 */ /* 0x000fc80000410000 */
[----:B------:R-:W1:Y:S01]  /*4020*/  MUFU.EX2 R227, R227 ;  /* 0x000000e300e37308 */ /* 0x000e620000000800 */
[----:B------:R-:W-:Y:S01]  /*4030*/  FMUL.FTZ R55, R185, R74 ;  /* 0x0000004ab9377220 */ /* 0x000fe20000410000 */
[----:B--2---:R-:W-:Y:S01]  /*4040*/  FADD.FTZ R74, R56, -R73 ;  /* 0x80000049384a7221 */ /* 0x004fe20000010000 */
[----:B------:R-:W-:-:S05]  /*4050*/  FMUL.FTZ R44, R188, R79 ;  /* 0x0000004fbc2c7220 */ /* 0x000fca0000410000 */
[----:B------:R-:W2:Y:S01]  /*4060*/  MUFU.EX2 R215, R215 ;  /* 0x000000d700d77308 */ /* 0x000ea20000000800 */
[----:B------:R-:W-:Y:S01]  /*4070*/  FFMA.FTZ R78, -R78, R78, 1 ;  /* 0x3f8000004e4e7423 */ /* 0x000fe2000001014e */
[----:B------:R-:W-:-:S06]  /*4080*/  FMUL.FTZ R37, R92, R37 ;  /* 0x000000255c257220 */ /* 0x000fcc0000410000 */
[----:B------:R-:W2:Y:S01]  /*4090*/  MUFU.EX2 R210, R210 ;  /* 0x000000d200d27308 */ /* 0x000ea20000000800 */
[----:B----4-:R-:W-:Y:S01]  /*40a0*/  FADD.FTZ R79, R57, -R72 ;  /* 0x80000048394f7221 */ /* 0x010fe20000010000 */
[----:B------:R-:W-:-:S06]  /*40b0*/  FMUL.FTZ R49, R187, R54 ;  /* 0x00000036bb317220 */ /* 0x000fcc0000410000 */
[----:B------:R-:W-:Y:S01]  /*40c0*/  MUFU.EX2 R223, R223 ;  /* 0x000000df00df7308 */ /* 0x000fe20000000800 */
[----:B------:R-:W-:Y:S01]  /*40d0*/  FMUL.FTZ R48, R186, R77 ;  /* 0x0000004dba307220 */ /* 0x000fe20000410000 */
[----:B-----5:R-:W-:-:S06]  /*40e0*/  FADD.FTZ R81, R61, -R118 ;  /* 0x800000763d517221 */ /* 0x020fcc0000010000 */
[----:B------:R-:W-:Y:S01]  /*40f0*/  MUFU.EX2 R228, R228 ;  /* 0x000000e400e47308 */ /* 0x000fe20000000800 */
[----:B------:R-:W-:-:S07]  /*4100*/  FADD.FTZ R57, R64, -R199 ;  /* 0x800000c740397221 */ /* 0x000fce0000010000 */
[----:B------:R-:W-:Y:S01]  /*4110*/  MUFU.EX2 R225, R225 ;  /* 0x000000e100e17308 */ /* 0x000fe20000000800 */
[----:B------:R-:W-:-:S07]  /*4120*/  FFMA.FTZ R83, -R83, R83, 1 ;  /* 0x3f80000053537423 */ /* 0x000fce0000010153 */
[----:B------:R-:W4:Y:S01]  /*4130*/  MUFU.EX2 R212, R212 ;  /* 0x000000d400d47308 */ /* 0x000f220000000800 */
[----:B------:R-:W-:-:S07]  /*4140*/  FADD.FTZ R77, R58, -R73 ;  /* 0x800000493a4d7221 */ /* 0x000fce0000010000 */
[----:B------:R-:W5:Y:S01]  /*4150*/  MUFU.EX2 R226, R226 ;  /* 0x000000e200e27308 */ /* 0x000f620000000800 */
[----:B------:R-:W-:Y:S01]  /*4160*/  FADD.FTZ R76, R59, -R72 ;  /* 0x800000483b4c7221 */ /* 0x000fe20000010000 */
[----:B------:R-:W-:Y:S01]  /*4170*/  FADD.FTZ R56, R65, -R28 ;  /* 0x8000001c41387221 */ /* 0x000fe20000010000 */
[----:B------:R-:W-:Y:S01]  /*4180*/  FFMA.FTZ R54, -R189, R189, 1 ;  /* 0x3f800000bd367423 */ /* 0x000fe200000101bd */
[----:B------:R-:W-:Y:S01]  /*4190*/  FMUL.FTZ R61, R101, R74 ;  /* 0x0000004a653d7220 */ /* 0x000fe20000410000 */
[----:B------:R-:W-:Y:S01]  /*41a0*/  FADD.FTZ R25, R25, -R234 ;  /* 0x800000ea19197221 */ /* 0x000fe20000010000 */
[--C-:B------:R-:W-:Y:S01]  /*41b0*/  FADD.FTZ R60, R60, -R117.reuse ;  /* 0x800000753c3c7221 */ /* 0x100fe20000010000 */
[----:B------:R-:W-:Y:S01]  /*41c0*/  FADD.FTZ R28, R67, -R28 ;  /* 0x8000001c431c7221 */ /* 0x000fe20000010000 */
[----:B------:R-:W-:Y:S01]  /*41d0*/  FMUL.FTZ R37, R78, R37 ;  /* 0x000000254e257220 */ /* 0x000fe20000410000 */
[----:B------:R-:W-:Y:S01]  /*41e0*/  FADD.FTZ R78, R62, -R117 ;  /* 0x800000753e4e7221 */ /* 0x000fe20000010000 */
[--C-:B------:R-:W-:Y:S01]  /*41f0*/  FADD.FTZ R59, R68, -R75.reuse ;  /* 0x8000004b443b7221 */ /* 0x100fe20000010000 */
[----:B------:R-:W-:Y:S01]  /*4200*/  FADD.FTZ R70, R70, -R75 ;  /* 0x8000004b46467221 */ /* 0x000fe20000010000 */
[----:B------:R-:W-:Y:S01]  /*4210*/  FFMA.FTZ R112, -R112, R112, 1 ;  /* 0x3f80000070707423 */ /* 0x000fe20000010170 */
[----:B------:R-:W-:Y:S01]  /*4220*/  FMUL.FTZ R57, R220, R57 ;  /* 0x00000039dc397220 */ /* 0x000fe20000410000 */
[----:B------:R-:W-:Y:S01]  /*4230*/  FMUL.FTZ R20, R190, R20 ;  /* 0x00000014be147220 */ /* 0x000fe20000410000 */
[----:B------:R-:W-:Y:S01]  /*4240*/  FMUL.FTZ R40, R83, R40 ;  /* 0x0000002853287220 */ /* 0x000fe20000410000 */
[----:B------:R-:W-:Y:S01]  /*4250*/  FMUL.FTZ R54, R54, R61 ;  /* 0x0000003d36367220 */ /* 0x000fe20000410000 */
[----:B------:R-:W-:Y:S01]  /*4260*/  FFMA.FTZ R73, -R105, R105, 1 ;  /* 0x3f80000069497423 */ /* 0x000fe20000010169 */
[----:B------:R-:W-:Y:S01]  /*4270*/  FFMA.FTZ R72, -R106, R106, 1 ;  /* 0x3f8000006a487423 */ /* 0x000fe2000001016a */
[----:B------:R-:W-:Y:S01]  /*4280*/  FFMA.FTZ R75, -R107, R107, 1 ;  /* 0x3f8000006b4b7423 */ /* 0x000fe2000001016b */
[----:B------:R-:W-:Y:S01]  /*4290*/  FMUL.FTZ R77, R214, R77 ;  /* 0x0000004dd64d7220 */ /* 0x000fe20000410000 */
[----:B------:R-:W-:Y:S01]  /*42a0*/  FMUL.FTZ R62, R102, R79 ;  /* 0x0000004f663e7220 */ /* 0x000fe20000410000 */
[----:B---3--:R-:W-:Y:S01]  /*42b0*/  FMUL.FTZ R76, R43, R76 ;  /* 0x0000004c2b4c7220 */ /* 0x008fe20000410000 */
[----:B------:R-:W-:Y:S01]  /*42c0*/  FMUL.FTZ R25, R119, R25 ;  /* 0x0000001977197220 */ /* 0x000fe20000410000 */
[----:B------:R-:W-:Y:S01]  /*42d0*/  FADD.FTZ R83, R63, -R118 ;  /* 0x800000763f537221 */ /* 0x000fe20000010000 */
[----:B------:R-:W-:Y:S01]  /*42e0*/  FFMA.FTZ R74, -R108, R108, 1 ;  /* 0x3f8000006c4a7423 */ /* 0x000fe2000001016c */
[----:B------:R-:W-:Y:S01]  /*42f0*/  FMUL.FTZ R61, R103, R60 ;  /* 0x0000003c673d7220 */ /* 0x000fe20000410000 */
[----:B------:R-:W-:Y:S01]  /*4300*/  FFMA.FTZ R115, -R115, R115, 1 ;  /* 0x3f80000073737423 */ /* 0x000fe20000010173 */
[----:B-1----:R-:W-:Y:S01]  /*4310*/  FMUL.FTZ R28, R221, R28 ;  /* 0x0000001cdd1c7220 */ /* 0x002fe20000410000 */
[----:B------:R-:W-:Y:S01]  /*4320*/  FADD.FTZ R199, R66, -R199 ;  /* 0x800000c742c77221 */ /* 0x000fe20000010000 */
[--C-:B------:R-:W-:Y:S01]  /*4330*/  FADD.FTZ R58, R69, -R200.reuse ;  /* 0x800000c8453a7221 */ /* 0x100fe20000010000 */
[----:B------:R-:W-:Y:S01]  /*4340*/  FADD.FTZ R71, R71, -R200 ;  /* 0x800000c847477221 */ /* 0x000fe20000010000 */
        /* <DEDUP_REMOVED lines=11> */
[----:B------:R-:W-:Y:S01]  /*4400*/  FFMA.FTZ R79, -R111, R111, 1 ;  /* 0x3f8000006f4f7423 */ /* 0x000fe2000001016f */
[----:B--2---:R-:W-:Y:S01]  /*4410*/  FMUL.FTZ R63, R215, R78 ;  /* 0x0000004ed73f7220 */ /* 0x004fe20000410000 */
[----:B------:R-:W-:Y:S01]  /*4420*/  FMUL.FTZ R60, R12, R81 ;  /* 0x000000510c3c7220 */ /* 0x000fe20000410000 */
[----:B------:R-:W-:Y:S01]  /*4430*/  FMUL.FTZ R62, R210, R83 ;  /* 0x00000053d23e7220 */ /* 0x000fe20000410000 */
[----:B------:R-:W-:Y:S01]  /*4440*/  FMUL.FTZ R74, R74, R61 ;  /* 0x0000003d4a4a7220 */ /* 0x000fe20000410000 */
[----:B------:R-:W-:Y:S01]  /*4450*/  FMUL.FTZ R115, R115, R28 ;  /* 0x0000001c73737220 */ /* 0x000fe20000410000 */
[----:B------:R-:W-:Y:S01]  /*4460*/  F2FP.BF16.F32.PACK_AB R70, R23, R20 ;  /* 0x000000141746723e */ /* 0x000fe200000010ff */
[----:B------:R-:W-:Y:S01]  /*4470*/  FFMA.FTZ R191, -R191, R191, 1 ;  /* 0x3f800000bfbf7423 */ /* 0x000fe200000101bf */
[----:B------:R-:W-:Y:S01]  /*4480*/  FFMA.FTZ R114, -R114, R114, 1 ;  /* 0x3f80000072727423 */ /* 0x000fe20000010172 */
[----:B----4-:R-:W-:Y:S01]  /*4490*/  FMUL.FTZ R199, R212, R199 ;  /* 0x000000c7d4c77220 */ /* 0x010fe20000410000 */
[----:B------:R-:W-:Y:S01]  /*44a0*/  FMUL.FTZ R56, R223, R56 ;  /* 0x00000038df387220 */ /* 0x000fe20000410000 */
[----:B------:R-:W-:Y:S01]  /*44b0*/  FFMA.FTZ R192, -R192, R192, 1 ;  /* 0x3f800000c0c07423 */ /* 0x000fe200000101c0 */
[----:B------:R-:W-:Y:S01]  /*44c0*/  FFMA.FTZ R194, -R194, R194, 1 ;  /* 0x3f800000c2c27423 */ /* 0x000fe200000101c2 */
[----:B------:R-:W-:Y:S01]  /*44d0*/  FFMA.FTZ R196, -R196, R196, 1 ;  /* 0x3f800000c4c47423 */ /* 0x000fe200000101c4 */
[----:B------:R-:W-:Y:S01]  /*44e0*/  FFMA.FTZ R201, -R201, R201, 1 ;  /* 0x3f800000c9c97423 */ /* 0x000fe200000101c9 */
[----:B------:R-:W-:Y:S01]  /*44f0*/  FMUL.FTZ R59, R228, R59 ;  /* 0x0000003be43b7220 */ /* 0x000fe20000410000 */
[----:B------:R-:W-:Y:S01]  /*4500*/  FMUL.FTZ R61, R225, R58 ;  /* 0x0000003ae13d7220 */ /* 0x000fe20000410000 */
[----:B-----5:R-:W-:Y:S01]  /*4510*/  FMUL.FTZ R28, R226, R71 ;  /* 0x00000047e21c7220 */ /* 0x020fe20000410000 */
        /* <DEDUP_REMOVED lines=29> */
[----:B------:R1:W-:Y:S01]  /*46f0*/  STSM.16.MT88.4 [R20+0x1a800], R68 ;  /* 0x01a8004414007844 */ /* 0x0003e20000004200 */
[----:B------:R-:W-:Y:S02]  /*4700*/  R2UR UR6, R236 ;  /* 0x00000000ec0672ca */ /* 0x000fe400000e0000 */
[----:B------:R-:W-:Y:S02]  /*4710*/  F2FP.BF16.F32.PACK_AB R53, R75, R72 ;  /* 0x000000484b35723e */ /* 0x000fe400000010ff */
[----:B------:R-:W-:Y:S02]  /*4720*/  F2FP.BF16.F32.PACK_AB R54, R77, R74 ;  /* 0x0000004a4d36723e */ /* 0x000fe400000010ff */
[----:B------:R-:W-:Y:S01]  /*4730*/  F2FP.BF16.F32.PACK_AB R55, R79, R76 ;  /* 0x0000004c4f37723e */ /* 0x000fe200000010ff */
[----:B------:R1:W-:Y:S01]  /*4740*/  STSM.16.MT88.4 [R20+0x1b000], R64 ;  /* 0x01b0004014007844 */ /* 0x0003e20000004200 */
[----:B------:R-:W-:-:S02]  /*4750*/  F2FP.BF16.F32.PACK_AB R48, R191, R112 ;  /* 0x00000070bf30723e */ /* 0x000fc400000010ff */
[----:B------:R-:W-:Y:S02]  /*4760*/  F2FP.BF16.F32.PACK_AB R49, R115, R114 ;  /* 0x000000727331723e */ /* 0x000fe400000010ff */
[----:B------:R-:W-:Y:S02]  /*4770*/  F2FP.BF16.F32.PACK_AB R50, R81, R192 ;  /* 0x000000c05132723e */ /* 0x000fe400000010ff */
[----:B------:R-:W-:Y:S01]  /*4780*/  F2FP.BF16.F32.PACK_AB R51, R201, R196 ;  /* 0x000000c4c933723e */ /* 0x000fe200000010ff */
[----:B------:R1:W-:Y:S01]  /*4790*/  STSM.16.MT88.4 [R20+0x1b800], R60 ;  /* 0x01b8003c14007844 */ /* 0x0003e20000004200 */
[----:B------:R-:W-:Y:S02]  /*47a0*/  F2FP.BF16.F32.PACK_AB R28, R119, R113 ;  /* 0x00000071771c723e */ /* 0x000fe400000010ff */
[----:B------:R-:W-:Y:S01]  /*47b0*/  F2FP.BF16.F32.PACK_AB R30, R26, R24 ;  /* 0x000000181a1e723e */ /* 0x000fe200000010ff */
[----:B------:R1:W-:Y:S01]  /*47c0*/  STSM.16.MT88.4 [R20+0x1c000], R56 ;  /* 0x01c0003814007844 */ /* 0x0003e20000004200 */
[----:B------:R-:W-:-:S02]  /*47d0*/  F2FP.BF16.F32.PACK_AB R29, R19, R104 ;  /* 0x00000068131d723e */ /* 0x000fc400000010ff */
[----:B------:R-:W-:Y:S01]  /*47e0*/  F2FP.BF16.F32.PACK_AB R31, R18, R31 ;  /* 0x0000001f121f723e */ /* 0x000fe200000010ff */
[----:B------:R1:W-:Y:S04]  /*47f0*/  STSM.16.MT88.4 [R20+0x1c800], R52 ;  /* 0x01c8003414007844 */ /* 0x0003e80000004200 */
        /* <DEDUP_REMOVED lines=54> */
[----:B------:R-:W-:-:S05]  /*4b60*/  VIADD R11, R17, 0x1a800 ;  /* 0x0001a800110b7836 */ /* 0x000fca0000000000 */
[----:B------:R-:W-:-:S04]  /*4b70*/  LEA R10, R5, R11, 0xb ;  /* 0x0000000b050a7211 */ /* 0x000fc800078e58ff */
        /* <DEDUP_REMOVED lines=167> */
.L_x_2753:
        /* <DEDUP_REMOVED lines=56> */
.L_x_2754:
[----:B------:R-:W-:Y:S01]  /*5970*/  IADD3 R16, R16, 0x1, RZ ;  /* 0x0000000110107810 */ /* 0x000fe20007ffe0ff */
[----:B------:R-:W-:Y:S02]  /*5980*/  VIADD R0, R0, 0x1 ;  /* 0x0000000100007836 */ /* 0x000fe40000000000 */
[----:B------:R-:W-:Y:S01]  /*5990*/  VIADD R6, R6, 0x26820 ;  /* 0x0002682006067836 */ /* 0x000fe20000000000 */
[----:B------:R-:W-:Y:S02]  /*59a0*/  ISETP.GE.AND P1, PT, R16, R237, PT ;  /* 0x000000ed1000720c */ /* 0x000fe40003f26270 */
[----:B------:R-:W-:Y:S02]  /*59b0*/  ISETP.NE.AND P0, PT, R0, 0x2, PT ;  /* 0x000000020000780c */ /* 0x000fe40003f05270 */
[----:B------:R-:W-:Y:S02]  /*59c0*/  PRMT R6, RZ, 0x654, R6 ;  /* 0x00000654ff067816 */ /* 0x000fe40000000006 */
[----:B-1----:R-:W-:-:S02]  /*59d0*/  SEL R7, RZ, 0x1, P0 ;  /* 0x00000001ff077807 */ /* 0x002fc40000000000 */
[----:B------:R1:W-:Y:S01]  /*59e0*/  SYNCS.ARRIVE.TRANS64.RED.A1T0 RZ, [R6+URZ], RZ ;  /* 0x000000ff06ff79a7 */ /* 0x0003e2000810043f */
[----:B------:R-:W-:Y:S02]  /*59f0*/  SEL R0, R0, RZ, P0 ;  /* 0x000000ff00007207 */ /* 0x000fe40000000000 */
[----:B------:R-:W-:Y:S02]  /*5a00*/  LOP3.LUT R4, R4, R7, RZ, 0x3c, !PT ;  /* 0x0000000704047212 */ /* 0x000fe400078e3cff */
[----:B------:R-:W-:Y:S05]  /*5a10*/  @!P1 BRA `(.L_x_2755) ;  /* 0xffffffc000749947 */ /* 0x000fea000383ffff */
.L_x_2744:
[----:B-1----:R-:W2:Y:S02]  /*5a20*/  LDL R6, [R1+0x2c] ;  /* 0x00002c0001067983 */ /* 0x002ea40000100800 */
[----:B--2---:R-:W-:-:S13]  /*5a30*/  ISETP.GE.AND P0, PT, R16, R6, PT ;  /* 0x000000061000720c */ /* 0x004fda0003f06270 */
[----:B------:R-:W-:Y:S05]  /*5a40*/  @P0 BRA `(.L_x_2756) ;  /* 0x00000040006c0947 */ /* 0x000fea0003800000 */
[----:B------:R-:W2:Y:S01]  /*5a50*/  LDL.LU R13, [R1+0x1c] ;  /* 0x00001c00010d7983 */ /* 0x000ea20000300800 */
[----:B------:R-:W1:Y:S03]  /*5a60*/  LDC R23, c[0x0][0x290] ;  /* 0x0000a400ff177b82 */ /* 0x000e660000000800 */
[----:B------:R-:W3:Y:S04]  /*5a70*/  LDL.LU R26, [R1+0x10] ;  /* 0x00001000011a7983 */ /* 0x000ee80000300800 */
[----:B------:R-:W1:Y:S04]  /*5a80*/  LDL R25, [R1+0x30] ;  /* 0x0000300001197983 */ /* 0x000e680000100800 */
[----:B------:R-:W4:Y:S01]  /*5a90*/  LDL.LU R24, [R1+0xc] ;  /* 0x00000c0001187983 */ /* 0x000f220000300800 */
[----:B------:R-:W5:Y:S02]  /*5aa0*/  S2R R6, SR_TID.X ;  /* 0x0000000000067919 */ /* 0x000f640000002100 */
[----:B-----5:R-:W-:-:S05]  /*5ab0*/  VIADD R6, R6, 0xffffff80 ;  /* 0xffffff8006067836 */ /* 0x020fca0000000000 */
[----:B------:R-:W-:-:S04]  /*5ac0*/  SHF.R.S32.HI R7, RZ, 0x1f, R6 ;  /* 0x0000001fff077819 */ /* 0x000fc80000011406 */
[----:B------:R-:W-:-:S04]  /*5ad0*/  LEA.HI R8, R7, R6, RZ, 0x5 ;  /* 0x0000000607087211 */ /* 0x000fc800078f28ff */
[----:B------:R-:W-:Y:S02]  /*5ae0*/  LOP3.LUT R9, R8, 0xffffffe0, RZ, 0xc0, !PT ;  /* 0xffffffe008097812 */ /* 0x000fe400078ec0ff */
[----:B------:R-:W-:-:S03]  /*5af0*/  LEA.HI R8, R7, R6, RZ, 0x7 ;  /* 0x0000000607087211 */ /* 0x000fc600078f38ff */
[----:B------:R-:W-:Y:S01]  /*5b00*/  IMAD.IADD R10, R6, 0x1, -R9 ;  /* 0x00000001060a7824 */ /* 0x000fe200078e0a09 */
[----:B------:R-:W-:Y:S02]  /*5b10*/  LEA.HI R9, R7, R6, RZ, 0x2 ;  /* 0x0000000607097211 */ /* 0x000fe400078f10ff */
[----:B------:R-:W-:Y:S02]  /*5b20*/  LOP3.LUT R7, R8, 0xffffff80, RZ, 0xc0, !PT ;  /* 0xffffff8008077812 */ /* 0x000fe400078ec0ff */
[----:B------:R-:W-:Y:S02]  /*5b30*/  SHF.R.S32.HI R11, RZ, 0x1f, R10 ;  /* 0x0000001fff0b7819 */ /* 0x000fe4000001140a */
[----:B------:R-:W-:Y:S02]  /*5b40*/  LOP3.LUT R9, R9, 0xfffffffc, RZ, 0xc0, !PT ;  /* 0xfffffffc09097812 */ /* 0x000fe400078ec0ff */
[CC--:B------:R-:W-:Y:S02]  /*5b50*/  LEA.HI R12, R11.reuse, R10.reuse, RZ, 0x2 ;  /* 0x0000000a0b0c7211 */ /* 0x0c0fe400078f10ff */
[----:B------:R-:W-:Y:S01]  /*5b60*/  LEA.HI R10, R11, R10, RZ, 0x3 ;  /* 0x0000000a0b0a7211 */ /* 0x000fe200078f18ff */
[C---:B------:R-:W-:Y:S01]  /*5b70*/  IMAD.IADD R9, R6.reuse, 0x1, -R9 ;  /* 0x0000000106097824 */ /* 0x040fe200078e0a09 */
[----:B------:R-:W-:-:S02]  /*5b80*/  IADD3 R7, R6, -R7, RZ ;  /* 0x8000000706077210 */ /* 0x000fc40007ffe0ff */
[----:B------:R-:W-:Y:S02]  /*5b90*/  SHF.R.S32.HI R11, RZ, 0x2, R12 ;  /* 0x00000002ff0b7819 */ /* 0x000fe4000001140c */
[----:B------:R-:W-:Y:S02]  /*5ba0*/  SHF.R.S32.HI R8, RZ, 0x7, R8 ;  /* 0x00000007ff087819 */ /* 0x000fe40000011408 */
[----:B------:R-:W-:Y:S02]  /*5bb0*/  SHF.R.S32.HI R10, RZ, 0x3, R10 ;  /* 0x00000003ff0a7819 */ /* 0x000fe4000001140a */
[----:B------:R-:W-:Y:S02]  /*5bc0*/  LEA.HI R6, R8, R8, RZ, 0x1 ;  /* 0x0000000808067211 */ /* 0x000fe400078f08ff */
[----:B------:R-:W-:Y:S02]  /*5bd0*/  IADD3 R18, R11, 0x10, RZ ;  /* 0x000000100b127810 */ /* 0x000fe40007ffe0ff */
[----:B------:R-:W-:-:S02]  /*5be0*/  LEA.HI R12, R12, R11, RZ, 0x1 ;  /* 0x0000000b0c0c7211 */ /* 0x000fc400078f08ff */
[----:B------:R-:W-:Y:S02]  /*5bf0*/  LEA.HI R19, R18, R18, RZ, 0x1 ;  /* 0x0000001212137211 */ /* 0x000fe400078f08ff */
[----:B------:R-:W-:Y:S02]  /*5c00*/  LOP3.LUT R12, R12, 0xfffffffe, RZ, 0xc0, !PT ;  /* 0xfffffffe0c0c7812 */ /* 0x000fe400078ec0ff */
[----:B------:R-:W-:-:S03]  /*5c10*/  SHF.R.S32.HI R20, RZ, 0x1, R19 ;  /* 0x00000001ff147819 */ /* 0x000fc60000011413 */
[----:B------:R-:W-:Y:S01]  /*5c20*/  IMAD.IADD R12, R11, 0x1, -R12 ;  /* 0x000000010b0c7824 */ /* 0x000fe200078e0a0c */
[----:B------:R-:W-:-:S05]  /*5c30*/  LOP3.LUT R19, R19, 0xfffffffe, RZ, 0xc0, !PT ;  /* 0xfffffffe13137812 */ /* 0x000fca00078ec0ff */
[----:B------:R-:W-:Y:S01]  /*5c40*/  IMAD.IADD R19, R18, 0x1, -R19 ;  /* 0x0000000112137824 */ /* 0x000fe200078e0a13 */
[----:B------:R-:W-:Y:S01]  /*5c50*/  MOV R187, 0x40000040 ;  /* 0x4000004000bb7802 */ /* 0x000fe20000000f00 */
[----:B------:R-:W-:Y:S01]  /*5c60*/  IMAD.MOV.U32 R185, RZ, RZ, 0x40000040 ;  /* 0x40000040ffb97424 */ /* 0x000fe200078e00ff */
[----:B------:R-:W-:Y:S01]  /*5c70*/  MOV R193, 0x40000040 ;  /* 0x4000004000c17802 */ /* 0x000fe20000000f00 */
[----:B------:R-:W-:Y:S02]  /*5c80*/  IMAD.MOV.U32 R189, RZ, RZ, 0x40000040 ;  /* 0x40000040ffbd7424 */ /* 0x000fe400078e00ff */
[----:B------:R-:W-:Y:S01]  /*5c90*/  IMAD.MOV.U32 R191, RZ, RZ, 0x40000040 ;  /* 0x40000040ffbf7424 */ /* 0x000fe200078e00ff */
[----:B--2---:R-:W-:Y:S01]  /*5ca0*/  LEA.HI R22, R13, R7, RZ, 0x5 ;  /* 0x000000070d167211 */ /* 0x004fe200078f28ff */
[----:B------:R-:W-:Y:S01]  /*5cb0*/  VIADD R13, R11, 0x8 ;  /* 0x000000080b0d7836 */ /* 0x000fe20000000000 */
[----:B------:R-:W-:Y:S01]  /*5cc0*/  LOP3.LUT R7, R6, 0xfffffffe, RZ, 0xc0, !PT ;  /* 0xfffffffe06077812 */ /* 0x000fe200078ec0ff */
[----:B------:R-:W-:-:S03]  /*5cd0*/  IMAD.HI R6, R10, 0x2aaaaaab, RZ ;  /* 0x2aaaaaab0a067827 */ /* 0x000fc600078e02ff */
[----:B------:R-:W-:Y:S01]  /*5ce0*/  LEA.HI R14, R13, R13, RZ, 0x1 ;  /* 0x0000000d0d0e7211 */ /* 0x000fe200078f08ff */
[----:B------:R-:W-:Y:S01]  /*5cf0*/  IMAD.IADD R21, R8, 0x1, -R7 ;  /* 0x0000000108157824 */ /* 0x000fe200078e0a07 */
[----:B------:R-:W-:Y:S02]  /*5d00*/  SHF.R.U32.HI R7, RZ, 0x1, R6 ;  /* 0x00000001ff077819 */ /* 0x000fe40000011606 */
[----:B------:R-:W-:Y:S02]  /*5d10*/  SHF.R.S32.HI R15, RZ, 0x1, R14 ;  /* 0x00000001ff0f7819 */ /* 0x000fe4000001140e */
[----:B------:R-:W-:Y:S01]  /*5d20*/  LEA.HI R7, R6, R7, RZ, 0x1 ;  /* 0x0000000706077211 */ /* 0x000fe200078f08ff */
[----:B------:R-:W-:Y:S01]  /*5d30*/  IMAD.HI R6, R20, 0x2aaaaaab, RZ ;  /* 0x2aaaaaab14067827 */ /* 0x000fe200078e02ff */
[----:B------:R-:W-:-:S03]  /*5d40*/  LOP3.LUT R14, R14, 0xfffffffe, RZ, 0xc0, !PT ;  /* 0xfffffffe0e0e7812 */ /* 0x000fc600078ec0ff */
[----:B------:R-:W-:Y:S01]  /*5d50*/  IMAD.HI R8, R15, 0x2aaaaaab, RZ ;  /* 0x2aaaaaab0f087827 */ /* 0x000fe200078e02ff */
[----:B------:R-:W-:Y:S02]  /*5d60*/  IADD3 R14, R13, -R14, RZ ;  /* 0x8000000e0d0e7210 */ /* 0x000fe40007ffe0ff */
[----:B------:R-:W-:Y:S02]  /*5d70*/  SHF.R.U32.HI R13, RZ, 0x1, R6 ;  /* 0x00000001ff0d7819 */ /* 0x000fe40000011606 */
[----:B------:R-:W-:Y:S01]  /*5d80*/  SHF.R.U32.HI R11, RZ, 0x1, R8 ;  /* 0x00000001ff0b7819 */ /* 0x000fe20000011608 */
[----:B------:R-:W-:Y:S01]  /*5d90*/  IMAD R7, R7, -0xc, R10 ;  /* 0xfffffff407077824 */ /* 0x000fe200078e020a */
[--C-:B---3--:R-:W-:Y:S02]  /*5da0*/  SHF.R.S32.HI R10, RZ, 0x2, R26.reuse ;  /* 0x00000002ff0a7819 */ /* 0x108fe4000001141a */
[----:B------:R-:W-:Y:S02]  /*5db0*/  LEA.HI R8, R8, R11, RZ, 0x1 ;  /* 0x0000000b08087211 */ /* 0x000fe400078f08ff */
[----:B------:R-:W-:-:S02]  /*5dc0*/  SHF.R.S32.HI R11, RZ, 0x1f, R26 ;  /* 0x0000001fff0b7819 */ /* 0x000fc4000001141a */
[----:B------:R-:W-:Y:S01]  /*5dd0*/  LEA.HI R13, R6, R13, RZ, 0x1 ;  /* 0x0000000d060d7211 */ /* 0x000fe200078f08ff */
[----:B------:R-:W-:Y:S01]  /*5de0*/  IMAD R6, R7, 0x8, R12 ;  /* 0x0000000807067824 */ /* 0x000fe200078e020c */
[----:B------:R-:W-:Y:S01]  /*5df0*/  SHF.R.S32.HI R22, RZ, 0x5, R22 ;  /* 0x00000005ff167819 */ /* 0x000fe20000011416 */
[----:B-1----:R-:W-:Y:S01]  /*5e00*/  IMAD R23, R25, -0x80, R23 ;  /* 0xffffff8019177824 */ /* 0x002fe200078e0217 */
[----:B------:R-:W-:Y:S02]  /*5e10*/  LEA.HI R11, R11, R10, RZ, 0x3 ;  /* 0x0000000a0b0b7211 */ /* 0x000fe400078f18ff */
[----:B------:R1:W-:Y:S01]  /*5e20*/  STL [R1+0x28], R6 ;  /* 0x0000280601007387 */ /* 0x0003e20000100800 */
[----:B------:R-:W-:Y:S01]  /*5e30*/  IMAD R22, R22, -0x10, R23 ;  /* 0xfffffff016167824 */ /* 0x000fe200078e0217 */
[----:B------:R-:W-:Y:S01]  /*5e40*/  LOP3.LUT R11, R11, 0xfffffff8, RZ, 0xc0, !PT ;  /* 0xfffffff80b0b7812 */ /* 0x000fe200078ec0ff */
[----:B------:R-:W-:-:S03]  /*5e50*/  IMAD R15, R8, -0xc, R15 ;  /* 0xfffffff4080f7824 */ /* 0x000fc600078e020f */
[----:B------:R-:W-:Y:S01]  /*5e60*/  IADD3 R8, R22, R11, -R10 ;  /* 0x0000000b16087210 */ /* 0x000fe20007ffe80a */
[C-C-:B-1----:R-:W-:Y:S02]  /*5e70*/  IMAD R6, R5.reuse, 0x800, R17.reuse ;  /* 0x0000080005067824 */ /* 0x142fe400078e0211 */
[----:B------:R-:W-:Y:S02]  /*5e80*/  IMAD R5, R5, 0x2000, R17 ;  /* 0x0000200005057824 */ /* 0x000fe400078e0211 */
[----:B------:R-:W-:Y:S02]  /*5e90*/  VIADD R6, R6, 0x1a800 ;  /* 0x0001a80006067836 */ /* 0x000fe40000000000 */
[----:B------:R-:W-:Y:S01]  /*5ea0*/  VIADD R10, R5, 0x4000 ;  /* 0x00004000050a7836 */ /* 0x000fe20000000000 */
[----:B------:R-:W-:Y:S01]  /*5eb0*/  SHF.R.U32.HI R5, RZ, 0x4, R5 ;  /* 0x00000004ff057819 */ /* 0x000fe20000011605 */
[----:B------:R-:W-:Y:S01]  /*5ec0*/  IMAD R20, R13, -0xc, R20 ;  /* 0xfffffff40d147824 */ /* 0x000fe200078e0214 */
[----:B------:R-:W-:-:S02]  /*5ed0*/  LEA R7, R15, R14, 0x3 ;  /* 0x0000000e0f077211 */ /* 0x000fc400078e18ff */
[----:B------:R-:W-:Y:S02]  /*5ee0*/  SHF.R.U32.HI R6, RZ, 0x4, R6 ;  /* 0x00000004ff067819 */ /* 0x000fe40000011606 */
[----:B------:R-:W-:Y:S02]  /*5ef0*/  SHF.R.U32.HI R10, RZ, 0x4, R10 ;  /* 0x00000004ff0a7819 */ /* 0x000fe4000001160a */
[----:B------:R-:W-:Y:S01]  /*5f00*/  LOP3.LUT R5, R5, 0x3fff, RZ, 0xc0, !PT ;  /* 0x00003fff05057812 */ /* 0x000fe200078ec0ff */
[----:B------:R1:W-:Y:S01]  /*5f10*/  STL [R1+0x24], R7 ;  /* 0x0000240701007387 */ /* 0x0003e20000100800 */
[----:B------:R-:W-:Y:S02]  /*5f20*/  LOP3.LUT R6, R6, 0x3fff, RZ, 0xc0, !PT ;  /* 0x00003fff06067812 */ /* 0x000fe400078ec0ff */
[----:B------:R-:W-:Y:S02]  /*5f30*/  LOP3.LUT R10, R10, 0x3fff, RZ, 0xc0, !PT ;  /* 0x00003fff0a0a7812 */ /* 0x000fe400078ec0ff */
[----:B------:R-:W-:-:S02]  /*5f40*/  LOP3.LUT R11, R5, 0x10000, RZ, 0xfc, !PT ;  /* 0x00010000050b7812 */ /* 0x000fc400078efcff */
[----:B------:R-:W-:Y:S02]  /*5f50*/  LOP3.LUT R6, R6, 0x10000, RZ, 0xfc, !PT ;  /* 0x0001000006067812 */ /* 0x000fe400078efcff */
[----:B-1----:R-:W-:Y:S02]  /*5f60*/  LEA R7, R20, R19, 0x3 ;  /* 0x0000001314077211 */ /* 0x002fe400078e18ff */
[----:B------:R-:W-:-:S03]  /*5f70*/  LOP3.LUT R5, R10, 0x10000, RZ, 0xfc, !PT ;  /* 0x000100000a057812 */ /* 0x000fc600078efcff */
[----:B------:R4:W-:Y:S01]  /*5f80*/  STL [R1+0x1c], R7 ;  /* 0x00001c0701007387 */ /* 0x0009e20000100800 */
[C---:B------:R-:W-:Y:S01]  /*5f90*/  IADD3 R188, R5.reuse, 0x2, RZ ;  /* 0x0000000205bc7810 */ /* 0x040fe20007ffe0ff */
[C---:B------:R-:W-:Y:S02]  /*5fa0*/  VIADD R190, R5.reuse, 0x4 ;  /* 0x0000000405be7836 */ /* 0x040fe40000000000 */
[----:B------:R-:W-:Y:S01]  /*5fb0*/  STL [R1+0x14], R11 ;  /* 0x0000140b01007387 */ /* 0x000fe20000100800 */
[----:B------:R-:W-:-:S03]  /*5fc0*/  VIADD R192, R5, 0x6 ;  /* 0x0000000605c07836 */ /* 0x000fc60000000000 */
[----:B------:R1:W-:Y:S01]  /*5fd0*/  STL [R1+0x20], R6 ;  /* 0x0000200601007387 */ /* 0x0003e20000100800 */
[----:B------:R-:W-:-:S03]  /*5fe0*/  VIADD R10, R9, 0x8 ;  /* 0x00000008090a7836 */ /* 0x000fc60000000000 */
[----:B------:R2:W-:Y:S01]  /*5ff0*/  STL [R1+0x10], R5 ;  /* 0x0000100501007387 */ /* 0x0005e20000100800 */
[----:B------:R-:W-:Y:S01]  /*6000*/  IMAD R8, R21, -0x40, R8 ;  /* 0xffffffc015087824 */ /* 0x000fe200078e0208 */
[----:B----4-:R-:W-:Y:S01]  /*6010*/  LOP3.LUT R7, R24, 0x1, RZ, 0xfc, !PT ;  /* 0x0000000118077812 */ /* 0x010fe200078efcff */
[C---:B------:R-:W-:Y:S01]  /*6020*/  VIADD R184, R11.reuse, 0x4 ;  /* 0x000000040bb87836 */ /* 0x040fe20000000000 */
[C---:B------:R-:W-:Y:S01]  /*6030*/  IADD3 R22, R11.reuse, 0x2, RZ ;  /* 0x000000020b167810 */ /* 0x040fe20007ffe0ff */
[----:B------:R-:W-:Y:S02]  /*6040*/  VIADD R186, R11, 0x6 ;  /* 0x000000060bba7836 */ /* 0x000fe40000000000 */
[C---:B-1----:R-:W-:Y:S01]  /*6050*/  VIADD R6, R9.reuse, 0xc ;  /* 0x0000000c09067836 */ /* 0x042fe20000000000 */
[C---:B--2---:R-:W-:Y:S01]  /*6060*/  IADD3 R5, R9.reuse, 0x4, RZ ;  /* 0x0000000409057810 */ /* 0x044fe20007ffe0ff */
[C---:B------:R-:W-:Y:S01]  /*6070*/  VIADD R10, R9.reuse, 0x14 ;  /* 0x00000014090a7836 */ /* 0x040fe20000000000 */
[C---:B------:R-:W-:Y:S01]  /*6080*/  IADD3 R5, R9.reuse, 0x10, RZ ;  /* 0x0000001009057810 */ /* 0x040fe20007ffe0ff */
[C---:B------:R-:W-:Y:S01]  /*6090*/  VIADD R6, R9.reuse, 0x18 ;  /* 0x0000001809067836 */ /* 0x040fe20000000000 */
[----:B------:R-:W-:Y:S01]  /*60a0*/  IADD3 R5, R9, 0x1c, RZ ;  /* 0x0000001c09057810 */ /* 0x000fe20007ffe0ff */
[----:B------:R-:W-:-:S07]  /*60b0*/  IMAD.MOV.U32 R23, RZ, RZ, 0x40000040 ;  /* 0x40000040ff177424 */ /* 0x000fce00078e00ff */
.L_x_2767:
[----:B------:R-:W-:-:S13]  /*60c0*/  ISETP.NE.AND P0, PT, R7, 0x3, PT ;  /* 0x000000030700780c */ /* 0x000fda0003f05270 */
[----:B------:R-:W-:Y:S05]  /*60d0*/  @!P0 BRA `(.L_x_2757) ;  /* 0x0000000000048947 */ /* 0x000fea0003800000 */
[----:B------:R-:W-:Y:S01]  /*60e0*/  BPT.TRAP 0x1 ;  /* 0x000000040000795c */ /* 0x000fe20000300000 */
.L_x_2757:
[----:B------:R-:W-:Y:S01]  /*60f0*/  IMAD R6, R0, 0x8, R17 ;  /* 0x0000000800067824 */ /* 0x000fe200078e0211 */
[----:B------:R-:W-:-:S04]  /*6100*/  SHF.L.U32 R15, R4, 0x1f, RZ ;  /* 0x0000001f040f7819 */ /* 0x000fc800000006ff */
[----:B------:R1:W2:Y:S01]  /*6110*/  SYNCS.PHASECHK.TRANS64.TRYWAIT P1, [R6+URZ+0x26810], R15 ;  /* 0x0268100f060075a7 */ /* 0x0002a2000802017f */
[----:B------:R-:W-:Y:S05]  /*6120*/  @!P0 BRA `(.L_x_2758) ;  /* 0x0000000000048947 */ /* 0x000fea0003800000 */
[----:B------:R-:W-:Y:S01]  /*6130*/  BPT.TRAP 0x1 ;  /* 0x000000040000795c */ /* 0x000fe20000300000 */
.L_x_2758:
[----:B------:R-:W-:-:S05]  /*6140*/  VIADD R5, R17, 0xe000 ;  /* 0x0000e00011057836 */ /* 0x000fca0000000000 */
[----:B------:R-:W-:-:S04]  /*6150*/  SHF.R.U32.HI R5, RZ, 0x4, R5 ;  /* 0x00000004ff057819 */ /* 0x000fc80000011605 */
[----:B------:R-:W-:-:S04]  /*6160*/  LOP3.LUT R5, R5, 0x3fff, RZ, 0xc0, !PT ;  /* 0x00003fff05057812 */ /* 0x000fc800078ec0ff */
[----:B------:R-:W-:Y:S01]  /*6170*/  LOP3.LUT R11, R5, 0x10000, RZ, 0xfc, !PT ;  /* 0x00010000050b7812 */ /* 0x000fe200078efcff */
[----:B--2---:R-:W-:Y:S06]  /*6180*/  @P1 BRA `(.L_x_2759) ;  /* 0x0000000000081947 */ /* 0x004fec0003800000 */
[----:B------:R-:W2:Y:S02]  /*6190*/  SYNCS.PHASECHK.TRANS64.TRYWAIT P1, [R6+URZ+0x26810], R15 ;  /* 0x0268100f060075a7 */ /* 0x000ea4000802017f */
[----:B--2---:R-:W-:Y:S05]  /*61a0*/  @!P1 BRA `(.L_x_2760) ;  /* 0x0000007000d09947 */ /* 0x004fea0003800000 */
.L_x_2759:
        /* <DEDUP_REMOVED lines=12> */
[----:B------:R-:W-:-:S02]  /*6270*/  R2UR UR9, R23 ;  /* 0x00000000170972ca */ /* 0x000fc400000e0000 */
[----:B------:R-:W-:Y:S02]  /*6280*/  IADD3 R11, R17, 0x1a000, RZ ;  /* 0x0001a000110b7810 */ /* 0x000fe40007ffe0ff */
[----:B---3--:R-:W-:Y:S02]  /*6290*/  R2UR UR4, R14 ;  /* 0x000000000e0472ca */ /* 0x008fe400000e0000 */
[----:B----4-:R-:W-:-:S11]  /*62a0*/  LEA R10, R0, R10, 0x7 ;  /* 0x0000000a000a7211 */ /* 0x010fd600078e38ff */
[----:B------:R-:W-:Y:S01]  /*62b0*/  HGMMA.64x96x16.F32.BF16 R72, gdesc[UR4], RZ, !UPT, gsb0 ;  /* 0x01600000044879f0 */ /* 0x000fe2000c0018ff */
[----:B------:R-:W-:Y:S01]  /*62c0*/  UIADD3 UR4, UR6, 0x2, URZ ;  /* 0x0000000206047890 */ /* 0x000fe2000fffe03f */
[----:B------:R-:W-:Y:S01]  /*62d0*/  R2UR UR5, R187 ;  /* 0x00000000bb0572ca */ /* 0x000fe200000e0000 */
[----:B------:R-:W-:Y:S01]  /*62e0*/  UMOV UR7, 0x40000040 ;  /* 0x4000004000077882 */ /* 0x000fe20000000000 */
[C---:B-----5:R-:W-:Y:S01]  /*62f0*/  IMAD R12, R0.reuse, 0x80, R12 ;  /* 0x00000080000c7824 */ /* 0x060fe200078e020c */
[C---:B------:R-:W-:Y:S01]  /*6300*/  LEA R10, R3.reuse, R10, 0x1 ;  /* 0x0000000a030a7211 */ /* 0x040fe200078e08ff */
[----:B--2---:R-:W-:Y:S02]  /*6310*/  IMAD R14, R0, 0x80, R13 ;  /* 0x00000080000e7824 */ /* 0x004fe400078e020d */
[----:B------:R-:W-:Y:S01]  /*6320*/  UMOV UR10, UR4 ;  /* 0x00000004000a7c82 */ /* 0x000fe20008000000 */
[----:B------:R-:W-:Y:S01]  /*6330*/  UIADD3 UR4, UR6, 0x4, URZ ;  /* 0x0000000406047890 */ /* 0x000fe2000fffe03f */
[C---:B------:R-:W-:Y:S01]  /*6340*/  IMAD R12, R3.reuse, 0x2, R12 ;  /* 0x00000002030c7824 */ /* 0x040fe200078e020c */
[----:B------:R-:W-:Y:S01]  /*6350*/  UIADD3 UR6, UR6, 0x6, URZ ;  /* 0x0000000606067890 */ /* 0x000fe2000fffe03f */
[----:B------:R-:W-:Y:S01]  /*6360*/  IMAD R18, R3, 0x2, R14 ;  /* 0x0000000203127824 */ /* 0x000fe200078e020e */
[----:B------:R-:W-:Y:S01]  /*6370*/  LEA R198, R10, R17, 0x2 ;  /* 0x000000110ac67211 */ /* 0x000fe200078e10ff */
[----:B------:R-:W-:-:S02]  /*6380*/  IMAD R14, R12, 0x4, R17 ;  /* 0x000000040c0e7824 */ /* 0x000fc400078e0211 */
[----:B------:R-:W-:Y:S02]  /*6390*/  IMAD R13, R18, 0x4, R17 ;  /* 0x00000004120d7824 */ /* 0x000fe400078e0211 */
[--C-:B------:R-:W-:Y:S02]  /*63a0*/  IMAD R227, R10, 0x4, R11.reuse ;  /* 0x000000040ae37824 */ /* 0x100fe400078e020b */
[----:B------:R-:W-:Y:S01]  /*63b0*/  IMAD R10, R12, 0x4, R11 ;  /* 0x000000040c0a7824 */ /* 0x000fe200078e020b */
[----:B------:R-:W-:Y:S01]  /*63c0*/  LEA R11, R18, R11, 0x2 ;  /* 0x0000000b120b7211 */ /* 0x000fe200078e10ff */
        /* <DEDUP_REMOVED lines=20> */
.L_x_2761:
[----:B------:R1:W1:Y:S01]  /*6510*/  SYNCS.PHASECHK.TRANS64.TRYWAIT P1, [R6+URZ+0x26830], R15 ;  /* 0x0268300f060075a7 */ /* 0x000262000802017f */
[----:B------:R-:W-:Y:S05]  /*6520*/  @!P0 BRA `(.L_x_2762) ;  /* 0x0000000000048947 */ /* 0x000fea0003800000 */
[----:B------:R-:W-:Y:S01]  /*6530*/  BPT.TRAP 0x1 ;  /* 0x000000040000795c */ /* 0x000fe20000300000 */
.L_x_2762:
[----:B------:R-:W-:-:S05]  /*6540*/  VIADD R12, R17, 0x14000 ;  /* 0x00014000110c7836 */ /* 0x000fca0000000000 */
[----:B------:R-:W-:-:S04]  /*6550*/  SHF.R.U32.HI R12, RZ, 0x4, R12 ;  /* 0x00000004ff0c7819 */ /* 0x000fc8000001160c */
[----:B------:R-:W-:-:S04]  /*6560*/  LOP3.LUT R12, R12, 0x3fff, RZ, 0xc0, !PT ;  /* 0x00003fff0c0c7812 */ /* 0x000fc800078ec0ff */
[----:B------:R-:W-:-:S05]  /*6570*/  LOP3.LUT R19, R12, 0x10000, RZ, 0xfc, !PT ;  /* 0x000100000c137812 */ /* 0x000fca00078efcff */
[----:B------:R-:W-:Y:S01]  /*6580*/  IMAD R19, R0, 0x300, R19 ;  /* 0x0000030000137824 */ /* 0x000fe200078e0213 */
[----:B-1----:R-:W-:Y:S06]  /*6590*/  @P1 BRA `(.L_x_2763) ;  /* 0x0000000000081947 */ /* 0x002fec0003800000 */
[----:B------:R-:W1:Y:S02]  /*65a0*/  SYNCS.PHASECHK.TRANS64.TRYWAIT P1, [R6+URZ+0x26830], R15 ;  /* 0x0268300f060075a7 */ /* 0x000e64000802017f */
[----:B-1----:R-:W-:Y:S05]  /*65b0*/  @!P1 BRA `(.L_x_2764) ;  /* 0x0000006c00e09947 */ /* 0x002fea0003800000 */
.L_x_2763:
        /* <DEDUP_REMOVED lines=8> */
[C---:B------:R-:W-:Y:S01]  /*6640*/  VIADD R229, R9.reuse, 0xc ;  /* 0x0000000c09e57836 */ /* 0x040fe20000000000 */
[----:B------:R-:W-:Y:S01]  /*6650*/  STL [R1+0x48], R5 ;  /* 0x0000480501007387 */ /* 0x000fe20000100800 */
[C---:B------:R-:W-:Y:S01]  /*6660*/  VIADD R232, R9.reuse, 0x4 ;  /* 0x0000000409e87836 */ /* 0x040fe20000000000 */
[C---:B------:R-:W-:Y:S01]  /*6670*/  IADD3 R233, R9.reuse, 0x8, RZ ;  /* 0x0000000809e97810 */ /* 0x040fe20007ffe0ff */
[C---:B------:R-:W-:Y:S01]  /*6680*/  VIADD R208, R9.reuse, 0x10 ;  /* 0x0000001009d07836 */ /* 0x040fe20000000000 */
[----:B------:R1:W-:Y:S01]  /*6690*/  STL [R1+0x44], R4 ;  /* 0x0000440401007387 */ /* 0x0003e20000100800 */
[C---:B------:R-:W-:Y:S01]  /*66a0*/  IADD3 R230, R9.reuse, 0x14, RZ ;  /* 0x0000001409e67810 */ /* 0x040fe20007ffe0ff */
[C---:B------:R-:W-:Y:S01]  /*66b0*/  VIADD R209, R9.reuse, 0x1c ;  /* 0x0000001c09d17836 */ /* 0x040fe20000000000 */
[C---:B------:R-:W-:Y:S01]  /*66c0*/  ISETP.GT.AND P2, PT, R8.reuse, RZ, PT ;  /* 0x000000ff0800720c */ /* 0x040fe20003f44270 */
[----:B------:R-:W-:Y:S01]  /*66d0*/  STL [R1+0x40], R3 ;  /* 0x0000400301007387 */ /* 0x000fe20000100800 */
[C---:B------:R-:W-:Y:S01]  /*66e0*/  VIADD R231, R9.reuse, 0x18 ;  /* 0x0000001809e77836 */ /* 0x040fe20000000000 */
[----:B------:R-:W-:Y:S01]  /*66f0*/  ISETP.GT.AND P1, PT, R8, 0x8, PT ;  /* 0x000000080800780c */ /* 0x000fe20003f24270 */
[----:B------:R-:W-:Y:S01]  /*6700*/  IMAD R236, R0, 0x300, R12 ;  /* 0x0000030000ec7824 */ /* 0x000fe200078e020c */
[----:B------:R1:W-:Y:S01]  /*6710*/  STL [R1+0x3c], R2 ;  /* 0x00003c0201007387 */ /* 0x0003e20000100800 */
[----:B------:R-:W-:-:S03]  /*6720*/  VIADD R12, R9, 0x1c ;  /* 0x0000001c090c7836 */ /* 0x000fc60000000000 */
        /* <DEDUP_REMOVED lines=21> */
[----:B------:R-:W-:Y:S01]  /*6880*/  FMUL.FTZ R235, R79, UR5 ;  /* 0x000000054feb7c20 */ /* 0x000fe20008410000 */
[----:B------:R-:W-:Y:S01]  /*6890*/  UIADD3 UR6, UR6, 0x6, URZ ;  /* 0x0000000606067890 */ /* 0x000fe2000fffe03f */
[----:B-1----:R1:W-:Y:S01]  /*68a0*/  MUFU.TANH R4, R75 ;  /* 0x0000004b00047308 */ /* 0x0023e20000002400 */
[----:B------:R-:W-:Y:S01]  /*68b0*/  FMUL.FTZ R77, R77, UR5 ;  /* 0x000000054d4d7c20 */ /* 0x000fe20008410000 */
[----:B------:R-:W-:Y:S01]  /*68c0*/  FMUL.FTZ R72, R83, UR5 ;  /* 0x0000000553487c20 */ /* 0x000fe20008410000 */
[----:B------:R-:W-:Y:S01]  /*68d0*/  FMUL.FTZ R83, R94, UR5 ;  /* 0x000000055e537c20 */ /* 0x000fe20008410000 */
[----:B------:R-:W-:Y:S01]  /*68e0*/  FMUL.FTZ R73, R73, UR5 ;  /* 0x0000000549497c20 */ /* 0x000fe20008410000 */
[----:B------:R-:W-:Y:S01]  /*68f0*/  SHFL.IDX PT, R94, R198, R229, 0x1f ;  /* 0x00001fe5c65e7589 */ /* 0x000fe200000e0000 */
[----:B------:R-:W-:Y:S01]  /*6900*/  FMUL.FTZ R237, R78, UR5 ;  /* 0x000000054eed7c20 */ /* 0x000fe20008410000 */
[----:B------:R-:W-:Y:S01]  /*6910*/  FMUL.FTZ R79, R90, UR5 ;  /* 0x000000055a4f7c20 */ /* 0x000fe20008410000 */
[----:B------:R-:W2:Y:S01]  /*6920*/  MUFU.TANH R15, R15 ;  /* 0x0000000f000f7308 */ /* 0x000ea20000002400 */
[----:B-1----:R-:W-:Y:S01]  /*6930*/  FMUL.FTZ R75, R86, UR5 ;  /* 0x00000005564b7c20 */ /* 0x002fe20008410000 */
[----:B------:R-:W-:Y:S01]  /*6940*/  SHFL.IDX PT, R90, R198, R232, 0x1f ;  /* 0x00001fe8c65a7589 */ /* 0x000fe200000e0000 */
[----:B------:R-:W-:Y:S01]  /*6950*/  FMUL.FTZ R76, R76, UR5 ;  /* 0x000000054c4c7c20 */ /* 0x000fe20008410000 */
[----:B------:R-:W-:Y:S01]  /*6960*/  FMUL.FTZ R19, R80, UR5 ;  /* 0x0000000550137c20 */ /* 0x000fe20008410000 */
[----:B------:R-:W-:Y:S01]  /*6970*/  FMUL.FTZ R21, R82, UR5 ;  /* 0x0000000552157c20 */ /* 0x000fe20008410000 */
[----:B------:R-:W1:Y:S01]  /*6980*/  SHFL.IDX PT, R86, R198, R9, 0x1f ;  /* 0x00001f09c6567589 */ /* 0x000e6200000e0000 */
[----:B------:R-:W-:Y:S01]  /*6990*/  FMUL.FTZ R82, R93, UR5 ;  /* 0x000000055d527c20 */ /* 0x000fe20008410000 */
[----:B------:R-:W3:Y:S01]  /*69a0*/  MUFU.TANH R18, R18 ;  /* 0x0000001200127308 */ /* 0x000ee20000002400 */
[----:B------:R-:W-:Y:S01]  /*69b0*/  FMUL.FTZ R80, R91, UR5 ;  /* 0x000000055b507c20 */ /* 0x000fe20008410000 */
[----:B------:R-:W4:Y:S01]  /*69c0*/  SHFL.IDX PT, R93, R198, R233, 0x1f ;  /* 0x00001fe9c65d7589 */ /* 0x000f2200000e0000 */
[----:B------:R-:W-:Y:S01]  /*69d0*/  FMUL.FTZ R20, R81, UR5 ;  /* 0x0000000551147c20 */ /* 0x000fe20008410000 */
[----:B------:R-:W-:Y:S01]  /*69e0*/  FMUL.FTZ R74, R85, UR5 ;  /* 0x00000005554a7c20 */ /* 0x000fe20008410000 */
[----:B------:R-:W-:Y:S01]  /*69f0*/  FMUL.FTZ R81, R92, UR5 ;  /* 0x000000055c517c20 */ /* 0x000fe20008410000 */
[----:B------:R-:W4:Y:S01]  /*6a00*/  SHFL.IDX PT, R91, R198, R208, 0x1f ;  /* 0x00001fd0c65b7589 */ /* 0x000f2200000e0000 */
[----:B------:R-:W-:Y:S01]  /*6a10*/  FMUL.FTZ R195, R97, UR5 ;  /* 0x0000000561c37c20 */ /* 0x000fe20008410000 */
[----:B------:R3:W-:Y:S01]  /*6a20*/  MUFU.TANH R2, R77 ;  /* 0x0000004d00027308 */ /* 0x0007e20000002400 */
[----:B--2---:R-:W-:Y:S01]  /*6a30*/  FSEL R85, R15, -INF , P2 ;  /* 0xff8000000f557808 */ /* 0x004fe20001000000 */
[----:B------:R-:W2:Y:S01]  /*6a40*/  SHFL.IDX PT, R92, R198, R230, 0x1f ;  /* 0x00001fe6c65c7589 */ /* 0x000ea200000e0000 */
[----:B------:R-:W-:Y:S01]  /*6a50*/  FMUL.FTZ R78, R89, UR5 ;  /* 0x00000005594e7c20 */ /* 0x000fe20008410000 */
[----:B------:R-:W-:Y:S01]  /*6a60*/  FMUL.FTZ R196, R117, UR5 ;  /* 0x0000000575c47c20 */ /* 0x000fe20008410000 */
[----:B------:R-:W-:Y:S01]  /*6a70*/  FSEL R89, R4, -INF , P1 ;  /* 0xff80000004597808 */ /* 0x000fe20000800000 */
[----:B------:R-:W2:Y:S01]  /*6a80*/  SHFL.IDX PT, R97, R198, R209, 0x1f ;  /* 0x00001fd1c6617589 */ /* 0x000ea200000e0000 */
[----:B------:R-:W-:Y:S01]  /*6a90*/  FMUL.FTZ R197, R118, UR5 ;  /* 0x0000000576c57c20 */ /* 0x000fe20008410000 */
[----:B------:R-:W1:Y:S01]  /*6aa0*/  MUFU.TANH R235, R235 ;  /* 0x000000eb00eb7308 */ /* 0x000e620000002400 */
[----:B---3--:R-:W-:Y:S01]  /*6ab0*/  FMUL.FTZ R77, R88, UR5 ;  /* 0x00000005584d7c20 */ /* 0x008fe20008410000 */
[----:B------:R-:W-:Y:S01]  /*6ac0*/  FSEL R88, R18, -INF , P1 ;  /* 0xff80000012587808 */ /* 0x000fe20000800000 */
        /* <DEDUP_REMOVED lines=13> */
[----:B------:R2:W-:Y:S01]  /*6ba0*/  MUFU.TANH R3, R76 ;  /* 0x0000004c00037308 */ /* 0x0005e20000002400 */
[----:B---3--:R-:W-:Y:S01]  /*6bb0*/  FMUL.FTZ R73, R84, UR5 ;  /* 0x0000000554497c20 */ /* 0x008fe20008410000 */
[----:B-1----:R-:W-:Y:S01]  /*6bc0*/  FSEL R201, R235, -INF , P1 ;  /* 0xff800000ebc97808 */ /* 0x002fe20000800000 */
        /* <DEDUP_REMOVED lines=14> */
[----:B------:R-:W-:Y:S01]  /*6cb0*/  FMUL.FTZ R116, R116, UR5 ;  /* 0x0000000574747c20 */ /* 0x000fe20008410000 */
[----:B------:R-:W-:-:S06]  /*6cc0*/  FMUL.FTZ R119, R119, UR5 ;  /* 0x0000000577777c20 */ /* 0x000fcc0008410000 */
        /* <DEDUP_REMOVED lines=16> */
[--C-:B------:R-:W-:Y:S01]  /*6dd0*/  FFMA.FTZ R87, R87, UR4, -R94.reuse ;  /* 0x0000000457577c23 */ /* 0x100fe2000801085e */
[----:B------:R-:W-:Y:S01]  /*6de0*/  FFMA.FTZ R201, R201, UR4, -R94 ;  /* 0x00000004c9c97c23 */ /* 0x000fe2000801085e */
[----:B------:R-:W-:Y:S01]  /*6df0*/  FSEL R86, R3, -INF , P2 ;  /* 0xff80000003567808 */ /* 0x000fe20001000000 */
[----:B------:R-:W4:Y:S01]  /*6e00*/  SHFL.IDX PT, R94, R14, R232, 0x1f ;  /* 0x00001fe80e5e7589 */ /* 0x000f2200000e0000 */
[----:B------:R-:W-:Y:S01]  /*6e10*/  FSEL R85, R237, -INF , P1 ;  /* 0xff800000ed557808 */ /* 0x000fe20000800000 */
[----:B------:R-:W4:Y:S01]  /*6e20*/  MUFU.TANH R73, R73 ;  /* 0x0000004900497308 */ /* 0x000f220000002400 */
[--C-:B------:R-:W-:Y:S01]  /*6e30*/  FFMA.FTZ R117, R117, UR4, -R90.reuse ;  /* 0x0000000475757c23 */ /* 0x100fe2000801085a */
[----:B------:R-:W-:Y:S01]  /*6e40*/  FFMA.FTZ R89, R89, UR4, -R90 ;  /* 0x0000000459597c23 */ /* 0x000fe2000801085a */
[----:B--2---:R-:W-:Y:S01]  /*6e50*/  FSEL R90, R21, -INF , P1 ;  /* 0xff800000155a7808 */ /* 0x004fe20000800000 */
[--C-:B------:R-:W-:Y:S01]  /*6e60*/  FFMA.FTZ R86, R86, UR4, -R93.reuse ;  /* 0x0000000456567c23 */ /* 0x100fe2000801085d */
[----:B------:R-:W-:Y:S01]  /*6e70*/  FFMA.FTZ R85, R85, UR4, -R93 ;  /* 0x0000000455557c23 */ /* 0x000fe2000801085d */
[----:B---3--:R-:W-:Y:S01]  /*6e80*/  FSEL R93, R20, -INF , P2 ;  /* 0xff800000145d7808 */ /* 0x008fe20001000000 */
[--C-:B------:R-:W-:Y:S01]  /*6e90*/  FFMA.FTZ R200, R200, UR4, -R91.reuse ;  /* 0x00000004c8c87c23 */ /* 0x100fe2000801085b */
[----:B------:R-:W2:Y:S01]  /*6ea0*/  MUFU.TANH R75, R75 ;  /* 0x0000004b004b7308 */ /* 0x000ea20000002400 */
[----:B-1----:R-:W-:Y:S01]  /*6eb0*/  FSEL R95, R72, -INF , P1 ;  /* 0xff800000485f7808 */ /* 0x002fe20000800000 */
[----:B------:R-:W-:Y:S01]  /*6ec0*/  FFMA.FTZ R91, R90, UR4, -R91 ;  /* 0x000000045a5b7c23 */ /* 0x000fe2000801085b */
[----:B----4-:R-:W-:Y:S01]  /*6ed0*/  FSEL R90, R74, -INF , P2 ;  /* 0xff8000004a5a7808 */ /* 0x010fe20001000000 */
[--C-:B------:R-:W-:Y:S01]  /*6ee0*/  FFMA.FTZ R93, R93, UR4, -R92.reuse ;  /* 0x000000045d5d7c23 */ /* 0x100fe2000801085c */
[----:B------:R-:W-:Y:S01]  /*6ef0*/  FSEL R96, R76, -INF , P1 ;  /* 0xff8000004c607808 */ /* 0x000fe20000800000 */
[----:B------:R-:W-:-:S02]  /*6f00*/  FFMA.FTZ R92, R95, UR4, -R92 ;  /* 0x000000045f5c7c23 */ /* 0x000fc4000801085c */
[----:B------:R-:W1:Y:S01]  /*6f10*/  MUFU.TANH R77, R77 ;  /* 0x0000004d004d7308 */ /* 0x000e620000002400 */
[----:B------:R-:W-:Y:S01]  /*6f20*/  FSEL R95, R73, -INF , P2 ;  /* 0xff800000495f7808 */ /* 0x000fe20001000000 */
[--C-:B------:R-:W-:Y:S01]  /*6f30*/  FFMA.FTZ R90, R90, UR4, -R97.reuse ;  /* 0x000000045a5a7c23 */ /* 0x100fe20008010861 */
[----:B------:R-:W-:-:S03]  /*6f40*/  FFMA.FTZ R97, R96, UR4, -R97 ;  /* 0x0000000460617c23 */ /* 0x000fc60008010861 */
        /* <DEDUP_REMOVED lines=158> */
[----:B------:R-:W-:Y:S01]  /*7930*/  IADD3 R228, R9, 0x10, RZ ;  /* 0x0000001009e47810 */ /* 0x000fe20007ffe0ff */
[----:B------:R-:W-:Y:S01]  /*7940*/  FMUL.FTZ R28, R86, R28 ;  /* 0x0000001c561c7220 */ /* 0x000fe20000410000 */
[----:B------:R-:W-:Y:S01]  /*7950*/  FMUL.FTZ R29, R87, R29 ;  /* 0x0000001d571d7220 */ /* 0x000fe20000410000 */
[----:B--2---:R-:W-:Y:S01]  /*7960*/  FMUL.FTZ R38, R24, R38 ;  /* 0x0000002618267220 */ /* 0x004fe20000410000 */
[C---:B------:R-:W-:Y:S02]  /*7970*/  VIADD R231, R9.reuse, 0xc ;  /* 0x0000000c09e77836 */ /* 0x040fe40000000000 */
[----:B------:R-:W-:Y:S01]  /*7980*/  FMUL.FTZ R36, R26, R36 ;  /* 0x000000241a247220 */ /* 0x000fe20000410000 */
[----:B------:R-:W2:Y:S01]  /*7990*/  SHFL.IDX PT, R228, R227, R228, 0x1f ;  /* 0x00001fe4e3e47589 */ /* 0x000ea200000e0000 */
[C---:B------:R-:W-:Y:S01]  /*79a0*/  IADD3 R229, R9.reuse, 0x14, RZ ;  /* 0x0000001409e57810 */ /* 0x040fe20007ffe0ff */
[----:B------:R-:W-:-:S02]  /*79b0*/  VIADD R233, R9, 0x18 ;  /* 0x0000001809e97836 */ /* 0x000fc40000000000 */
[----:B------:R-:W-:Y:S01]  /*79c0*/  FFMA.FTZ R77, -R77, R77, 1 ;  /* 0x3f8000004d4d7423 */ /* 0x000fe2000001014d */
[----:B------:R-:W4:Y:S01]  /*79d0*/  SHFL.IDX PT, R227, R227, R12, 0x1f ;  /* 0x00001f0ce3e37589 */ /* 0x000f2200000e0000 */
[----:B------:R-:W-:Y:S01]  /*79e0*/  FFMA.FTZ R80, -R80, R80, 1 ;  /* 0x3f80000050507423 */ /* 0x000fe20000010150 */
[----:B------:R-:W-:Y:S01]  /*79f0*/  FFMA.FTZ R99, -R99, R99, 1 ;  /* 0x3f80000063637423 */ /* 0x000fe20000010163 */
[----:B------:R-:W-:Y:S01]  /*7a00*/  FFMA.FTZ R76, -R76, R76, 1 ;  /* 0x3f8000004c4c7423 */ /* 0x000fe2000001014c */
[----:B-1----:R-:W-:Y:S01]  /*7a10*/  FMUL.FTZ R35, R92, R35 ;  /* 0x000000235c237220 */ /* 0x002fe20000410000 */
        /* <DEDUP_REMOVED lines=30> */
[----:B------:R-:W-:Y:S01]  /*7c00*/  FFMA.FTZ R119, -R119, R119, 1 ;  /* 0x3f80000077777423 */ /* 0x000fe20000010177 */
[----:B------:R-:W-:Y:S01]  /*7c10*/  R2UR UR4, R236 ;  /* 0x00000000ec0472ca */ /* 0x000fe200000e0000 */
[----:B-1----:R-:W-:-:S05]  /*7c20*/  FFMA.FTZ R226, -R18, R18, 1 ;  /* 0x3f80000012e27423 */ /* 0x002fca0000010112 */
        /* <DEDUP_REMOVED lines=63> */
[----:B------:R4:W-:Y:S01]  /*8020*/  LDS R74, [R11+0x380] ;  /* 0x000380000b4a7984 */ /* 0x0009e20000000800 */
[----:B------:R-:W-:Y:S01]  /*8030*/  IADD3 R232, R9, 0x8, RZ ;  /* 0x0000000809e87810 */ /* 0x000fe20007ffe0ff */
[----:B-1----:R-:W-:-:S02]  /*8040*/  FMUL.FTZ R221, R93, R228 ;  /* 0x000000e45ddd7220 */ /* 0x002fc40000410000 */
[----:B------:R-:W1:Y:S02]  /*8050*/  SHFL.IDX PT, R227, R226, R229, 0x1f ;  /* 0x00001fe5e2e37589 */ /* 0x000e6400000e0000 */
[----:B------:R-:W-:Y:S02]  /*8060*/  FMUL.FTZ R221, R21, R221 ;  /* 0x000000dd15dd7220 */ /* 0x000fe40000410000 */
[----:B------:R4:W3:Y:S02]  /*8070*/  MUFU.EX2 R21, R218 ;  /* 0x000000da00157308 */ /* 0x0008e40000000800 */
[----:B----4-:R-:W4:Y:S01]  /*8080*/  SHFL.IDX PT, R218, R226, R232, 0x1f ;  /* 0x00001fe8e2da7589 */ /* 0x010f2200000e0000 */
[----:B------:R-:W-:Y:S01]  /*8090*/  FMUL.FTZ R40, R95, R40 ;  /* 0x000000285f287220 */ /* 0x000fe20000410000 */
[----:B------:R-:W-:Y:S01]  /*80a0*/  FADD.FTZ R50, R50, -R225 ;  /* 0x800000e132327221 */ /* 0x000fe20000010000 */
[----:B------:R-:W-:Y:S01]  /*80b0*/  FFMA.FTZ R11, -R79, R79, 1 ;  /* 0x3f8000004f0b7423 */ /* 0x000fe2000001014f */
[----:B------:R-:W-:Y:S01]  /*80c0*/  FMUL.FTZ R28, R13, R28 ;  /* 0x0000001c0d1c7220 */ /* 0x000fe20000410000 */
[----:B------:R-:W-:Y:S01]  /*80d0*/  FMUL.FTZ R43, R94, R43 ;  /* 0x0000002b5e2b7220 */ /* 0x000fe20000410000 */
[----:B------:R-:W3:Y:S01]  /*80e0*/  SHFL.IDX PT, R228, R226, R233, 0x1f ;  /* 0x00001fe9e2e47589 */ /* 0x000ee200000e0000 */
[----:B------:R-:W-:-:S02]  /*80f0*/  VIADD R234, R9, 0x1c ;  /* 0x0000001c09ea7836 */ /* 0x000fc40000000000 */
[----:B------:R-:W-:Y:S01]  /*8100*/  FMUL.FTZ R41, R77, R40 ;  /* 0x000000284d297220 */ /* 0x000fe20000410000 */
[--C-:B-1----:R-:W-:Y:S01]  /*8110*/  FADD.FTZ R49, R49, -R227.reuse ;  /* 0x800000e331317221 */ /* 0x102fe20000010000 */
[----:B------:R-:W-:Y:S01]  /*8120*/  FADD.FTZ R51, R51, -R227 ;  /* 0x800000e333337221 */ /* 0x000fe20000010000 */
[----:B------:R-:W-:Y:S01]  /*8130*/  FMUL.FTZ R11, R11, R28 ;  /* 0x0000001c0b0b7220 */ /* 0x000fe20000410000 */
[----:B------:R-:W-:Y:S01]  /*8140*/  FMUL.FTZ R40, R80, R43 ;  /* 0x0000002b50287220 */ /* 0x000fe20000410000 */
[----:B------:R-:W-:Y:S01]  /*8150*/  FMUL.FTZ R77, R10, R50 ;  /* 0x000000320a4d7220 */ /* 0x000fe20000410000 */
[----:B------:R-:W-:Y:S01]  /*8160*/  FFMA.FTZ R43, -R83, R83, 1 ;  /* 0x3f800000532b7423 */ /* 0x000fe20000010153 */
[----:B------:R-:W-:Y:S01]  /*8170*/  FFMA.FTZ R50, -R195, R195, 1 ;  /* 0x3f800000c3327423 */ /* 0x000fe200000101c3 */
[----:B------:R-:W-:Y:S01]  /*8180*/  FMUL.FTZ R49, R33, R49 ;  /* 0x0000003121317220 */ /* 0x000fe20000410000 */
[----:B------:R-:W-:Y:S01]  /*8190*/  FMUL.FTZ R28, R19, R51 ;  /* 0x00000033131c7220 */ /* 0x000fe20000410000 */
[----:B----4-:R-:W-:Y:S01]  /*81a0*/  FADD.FTZ R46, R46, -R218 ;  /* 0x800000da2e2e7221 */ /* 0x010fe20000010000 */
[----:B------:R-:W1:Y:S03]  /*81b0*/  SHFL.IDX PT, R226, R226, R234, 0x1f ;  /* 0x00001feae2e27589 */ /* 0x000e6600000e0000 */
[----:B------:R-:W-:Y:S01]  /*81c0*/  FMUL.FTZ R46, R18, R46 ;  /* 0x0000002e122e7220 */ /* 0x000fe20000410000 */
[----:B------:R-:W-:Y:S01]  /*81d0*/  FMUL.FTZ R50, R50, R49 ;  /* 0x0000003132327220 */ /* 0x000fe20000410000 */
[----:B------:R-:W-:Y:S01]  /*81e0*/  FMUL.FTZ R49, R99, R28 ;  /* 0x0000001c63317220 */ /* 0x000fe20000410000 */
[----:B------:R-:W4:Y:S01]  /*81f0*/  SHFL.IDX PT, R75, R74, R235, 0x1f ;  /* 0x00001feb4a4b7589 */ /* 0x000f2200000e0000 */
[----:B------:R-:W-:Y:S01]  /*8200*/  FMUL.FTZ R43, R43, R46 ;  /* 0x0000002e2b2b7220 */ /* 0x000fe20000410000 */
[----:B------:R-:W-:Y:S01]  /*8210*/  FFMA.FTZ R46, -R98, R98, 1 ;  /* 0x3f800000622e7423 */ /* 0x000fe20000010162 */
[----:B------:R-:W-:Y:S01]  /*8220*/  FMUL.FTZ R37, R76, R36 ;  /* 0x000000244c257220 */ /* 0x000fe20000410000 */
[----:B------:R-:W4:Y:S02]  /*8230*/  SHFL.IDX PT, R28, R74, R232, 0x1f ;  /* 0x00001fe84a1c7589 */ /* 0x000f2400000e0000 */
[----:B------:R-:W-:-:S02]  /*8240*/  FMUL.FTZ R46, R46, R77 ;  /* 0x0000004d2e2e7220 */ /* 0x000fc40000410000 */
[----:B------:R-:W4:Y:S04]  /*8250*/  SHFL.IDX PT, R80, R74, R9, 0x1f ;  /* 0x00001f094a507589 */ /* 0x000f2800000e0000 */
[----:B------:R-:W4:Y:S01]  /*8260*/  SHFL.IDX PT, R76, R74, R229, 0x1f ;  /* 0x00001fe54a4c7589 */ /* 0x000f2200000e0000 */
[----:B------:R-:W-:-:S03]  /*8270*/  FMUL.FTZ R72, R72, R35 ;  /* 0x0000002348487220 */ /* 0x000fc60000410000 */
[----:B------:R-:W4:Y:S01]  /*8280*/  SHFL.IDX PT, R77, R74, R231, 0x1f ;  /* 0x00001fe74a4d7589 */ /* 0x000f2200000e0000 */
[----:B------:R-:W4:Y:S01]  /*8290*/  MUFU.EX2 R35, R216 ;  /* 0x000000d800237308 */ /* 0x000f220000000800 */
[----:B------:R-:W-:Y:S02]  /*82a0*/  FADD.FTZ R44, R44, -R218 ;  /* 0x800000da2c2c7221 */ /* 0x000fe40000010000 */
[----:B------:R-:W4:Y:S04]  /*82b0*/  SHFL.IDX PT, R79, R74, R230, 0x1f ;  /* 0x00001fe64a4f7589 */ /* 0x000f2800000e0000 */
[----:B------:R-:W4:Y:S04]  /*82c0*/  SHFL.IDX PT, R78, R74, R233, 0x1f ;  /* 0x00001fe94a4e7589 */ /* 0x000f2800000e0000 */
[----:B------:R-:W4:Y:S01]  /*82d0*/  SHFL.IDX PT, R74, R74, R234, 0x1f ;  /* 0x00001fea4a4a7589 */ /* 0x000f2200000e0000 */
[----:B------:R-:W-:Y:S01]  /*82e0*/  FMUL.FTZ R44, R12, R44 ;  /* 0x0000002c0c2c7220 */ /* 0x000fe20000410000 */
[--C-:B---3--:R-:W-:Y:S01]  /*82f0*/  FADD.FTZ R52, R52, -R228.reuse ;  /* 0x800000e434347221 */ /* 0x108fe20000010000 */
[----:B------:R-:W-:-:S02]  /*8300*/  FADD.FTZ R54, R54, -R228 ;  /* 0x800000e436367221 */ /* 0x000fc40000010000 */
[----:B------:R-:W-:Y:S01]  /*8310*/  FMUL.FTZ R44, R81, R44 ;  /* 0x0000002c512c7220 */ /* 0x000fe20000410000 */
[----:B------:R-:W-:Y:S01]  /*8320*/  FMUL.FTZ R81, R20, R52 ;  /* 0x0000003414517220 */ /* 0x000fe20000410000 */
[----:B------:R-:W3:Y:S01]  /*8330*/  MUFU.EX2 R214, R214 ;  /* 0x000000d600d67308 */ /* 0x000ee20000000800 */
[----:B-1----:R-:W-:Y:S01]  /*8340*/  FADD.FTZ R55, R55, -R226 ;  /* 0x800000e237377221 */ /* 0x002fe20000010000 */
[----:B------:R-:W-:Y:S01]  /*8350*/  FMUL.FTZ R52, R21, R54 ;  /* 0x0000003615347220 */ /* 0x000fe20000410000 */
[----:B------:R-:W-:Y:S01]  /*8360*/  FMUL.FTZ R54, R100, R81 ;  /* 0x0000005164367220 */ /* 0x000fe20000410000 */
[----:B----4-:R-:W-:Y:S01]  /*8370*/  FADD.FTZ R81, R57, -R75 ;  /* 0x8000004b39517221 */ /* 0x010fe20000010000 */
[----:B------:R-:W-:-:S03]  /*8380*/  FADD.FTZ R45, R45, -R219 ;  /* 0x800000db2d2d7221 */ /* 0x000fc60000010000 */
[----:B------:R-:W1:Y:S01]  /*8390*/  MUFU.EX2 R36, R206 ;  /* 0x000000ce00247308 */ /* 0x000e620000000800 */
[--C-:B------:R-:W-:Y:S01]  /*83a0*/  FADD.FTZ R57, R60, -R28.reuse ;  /* 0x8000001c3c397221 */ /* 0x100fe20000010000 */
[----:B------:R-:W-:Y:S01]  /*83b0*/  FMUL.FTZ R84, R35, R55 ;  /* 0x0000003723547220 */ /* 0x000fe20000410000 */
[----:B------:R-:W-:Y:S01]  /*83c0*/  FADD.FTZ R28, R62, -R28 ;  /* 0x8000001c3e1c7221 */ /* 0x000fe20000010000 */
[----:B------:R-:W-:Y:S01]  /*83d0*/  FADD.FTZ R55, R56, -R80 ;  /* 0x8000005038377221 */ /* 0x000fe20000010000 */
[----:B------:R-:W-:-:S03]  /*83e0*/  FADD.FTZ R62, R65, -R76 ;  /* 0x8000004c413e7221 */ /* 0x000fc60000010000 */
[----:B------:R-:W4:Y:S01]  /*83f0*/  MUFU.EX2 R213, R213 ;  /* 0x000000d500d57308 */ /* 0x000f220000000800 */
[----:B------:R-:W-:Y:S01]  /*8400*/  FADD.FTZ R67, R67, -R76 ;  /* 0x8000004c43437221 */ /* 0x000fe20000010000 */
[----:B------:R-:W-:Y:S01]  /*8410*/  FADD.FTZ R56, R59, -R75 ;  /* 0x8000004b3b387221 */ /* 0x000fe20000010000 */
[----:B------:R-:W-:Y:S01]  /*8420*/  FFMA.FTZ R76, -R105, R105, 1 ;  /* 0x3f800000694c7423 */ /* 0x000fe20000010169 */
[----:B------:R-:W-:Y:S01]  /*8430*/  FMUL.FTZ R81, R200, R81 ;  /* 0x00000051c8517220 */ /* 0x000fe20000410000 */
[----:B------:R-:W-:Y:S01]  /*8440*/  FMUL.FTZ R45, R25, R45 ;  /* 0x0000002d192d7220 */ /* 0x000fe20000410000 */
[--C-:B------:R-:W-:Y:S01]  /*8450*/  FADD.FTZ R61, R61, -R77.reuse ;  /* 0x8000004d3d3d7221 */ /* 0x100fe20000010000 */
[----:B------:R-:W-:Y:S01]  /*8460*/  FADD.FTZ R60, R63, -R77 ;  /* 0x8000004d3f3c7221 */ /* 0x000fe20000010000 */
[----:B------:R-:W-:Y:S01]  /*8470*/  FADD.FTZ R53, R53, -R226 ;  /* 0x800000e235357221 */ /* 0x000fe20000010000 */
[----:B------:R-:W-:Y:S01]  /*8480*/  FADD.FTZ R58, R58, -R80 ;  /* 0x800000503a3a7221 */ /* 0x000fe20000010000 */
[----:B------:R-:W-:Y:S01]  /*8490*/  FFMA.FTZ R77, -R110, R110, 1 ;  /* 0x3f8000006e4d7423 */ /* 0x000fe2000001016e */
[----:B------:R-:W-:Y:S01]  /*84a0*/  FMUL.FTZ R28, R203, R28 ;  /* 0x0000001ccb1c7220 */ /* 0x000fe20000410000 */
[----:B------:R-:W-:Y:S01]  /*84b0*/  FFMA.FTZ R80, -R108, R108, 1 ;  /* 0x3f8000006c507423 */ /* 0x000fe2000001016c */
[----:B------:R-:W-:Y:S01]  /*84c0*/  FMUL.FTZ R57, R202, R57 ;  /* 0x00000039ca397220 */ /* 0x000fe20000410000 */
[--C-:B------:R-:W-:Y:S01]  /*84d0*/  FADD.FTZ R64, R64, -R79.reuse ;  /* 0x8000004f40407221 */ /* 0x100fe20000010000 */
[----:B------:R-:W-:Y:S01]  /*84e0*/  FMUL.FTZ R63, R201, R56 ;  /* 0x00000038c93f7220 */ /* 0x000fe20000410000 */
[----:B------:R-:W-:Y:S01]  /*84f0*/  FMUL.FTZ R76, R76, R81 ;  /* 0x000000514c4c7220 */ /* 0x000fe20000410000 */
[----:B------:R-:W-:Y:S01]  /*8500*/  FMUL.FTZ R45, R82, R45 ;  /* 0x0000002d522d7220 */ /* 0x000fe20000410000 */
[--C-:B------:R-:W-:Y:S01]  /*8510*/  FADD.FTZ R68, R68, -R78.reuse ;  /* 0x8000004e44447221 */ /* 0x100fe20000010000 */
[----:B------:R-:W-:Y:S01]  /*8520*/  FADD.FTZ R59, R70, -R78 ;  /* 0x8000004e463b7221 */ /* 0x000fe20000010000 */
[----:B------:R-:W-:Y:S01]  /*8530*/  FFMA.FTZ R81, -R109, R109, 1 ;  /* 0x3f8000006d517423 */ /* 0x000fe2000001016d */
[----:B------:R-:W-:Y:S01]  /*8540*/  FMUL.FTZ R56, R204, R61 ;  /* 0x0000003dcc387220 */ /* 0x000fe20000410000 */
[----:B------:R-:W-:Y:S01]  /*8550*/  FMUL.FTZ R30, R237, R30 ;  /* 0x0000001eed1e7220 */ /* 0x000fe20000410000 */
[----:B------:R-:W-:Y:S01]  /*8560*/  FMUL.FTZ R82, R34, R53 ;  /* 0x0000003522527220 */ /* 0x000fe20000410000 */
[----:B------:R-:W-:Y:S01]  /*8570*/  FADD.FTZ R79, R66, -R79 ;  /* 0x8000004f424f7221 */ /* 0x000fe20000010000 */
[--C-:B------:R-:W-:Y:S01]  /*8580*/  FADD.FTZ R71, R71, -R74.reuse ;  /* 0x8000004a47477221 */ /* 0x100fe20000010000 */
[----:B------:R-:W-:Y:S01]  /*8590*/  FFMA.FTZ R78, -R111, R111, 1 ;  /* 0x3f8000006f4e7423 */ /* 0x000fe2000001016f */
[----:B------:R-:W-:Y:S01]  /*85a0*/  FMUL.FTZ R61, R205, R60 ;  /* 0x0000003ccd3d7220 */ /* 0x000fe20000410000 */
[----:B------:R-:W-:Y:S01]  /*85b0*/  FMUL.FTZ R77, R77, R28 ;  /* 0x0000001c4d4d7220 */ /* 0x000fe20000410000 */
[----:B------:R-:W-:Y:S01]  /*85c0*/  FFMA.FTZ R51, -R102, R102, 1 ;  /* 0x3f80000066337423 */ /* 0x000fe20000010166 */
[----:B------:R-:W-:Y:S01]  /*85d0*/  FADD.FTZ R66, R69, -R74 ;  /* 0x8000004a45427221 */ /* 0x000fe20000010000 */
        /* <DEDUP_REMOVED lines=8> */
[----:B---3--:R-:W-:Y:S01]  /*8660*/  FMUL.FTZ R56, R214, R71 ;  /* 0x00000047d6387220 */ /* 0x008fe20000410000 */
[----:B------:R-:W-:Y:S01]  /*8670*/  FMUL.FTZ R51, R51, R52 ;  /* 0x0000003433337220 */ /* 0x000fe20000410000 */
[----:B-1----:R-:W-:Y:S01]  /*8680*/  FMUL.FTZ R55, R36, R55 ;  /* 0x0000003724377220 */ /* 0x002fe20000410000 */
[----:B------:R-:W-:Y:S01]  /*8690*/  FFMA.FTZ R82, -R114, R114, 1 ;  /* 0x3f80000072527423 */ /* 0x000fe20000010172 */
[----:B------:R-:W-:Y:S01]  /*86a0*/  FMUL.FTZ R61, R208, R79 ;  /* 0x0000004fd03d7220 */ /* 0x000fe20000410000 */
[----:B------:R-:W-:Y:S01]  /*86b0*/  FMUL.FTZ R83, R83, R28 ;  /* 0x0000001c53537220 */ /* 0x000fe20000410000 */
[----:B------:R-:W-:Y:S01]  /*86c0*/  F2FP.BF16.F32.PACK_AB R71, R29, R30 ;  /* 0x0000001e1d47723e */ /* 0x000fe200000010ff */
[----:B------:R-:W-:Y:S01]  /*86d0*/  FMUL.FTZ R52, R103, R84 ;  /* 0x0000005467347220 */ /* 0x000fe20000410000 */
[----:B------:R-:W-:Y:S01]  /*86e0*/  FFMA.FTZ R75, -R106, R106, 1 ;  /* 0x3f8000006a4b7423 */ /* 0x000fe2000001016a */
[----:B------:R-:W-:Y:S01]  /*86f0*/  FMUL.FTZ R58, R199, R58 ;  /* 0x0000003ac73a7220 */ /* 0x000fe20000410000 */
[----:B------:R-:W-:Y:S01]  /*8700*/  FMUL.FTZ R74, R74, R63 ;  /* 0x0000003f4a4a7220 */ /* 0x000fe20000410000 */
[----:B------:R-:W-:Y:S01]  /*8710*/  FMUL.FTZ R79, R112, R57 ;  /* 0x00000039704f7220 */ /* 0x000fe20000410000 */
[----:B------:R-:W-:Y:S01]  /*8720*/  FMUL.FTZ R28, R212, R59 ;  /* 0x0000003bd41c7220 */ /* 0x000fe20000410000 */
[----:B------:R-:W-:Y:S01]  /*8730*/  FFMA.FTZ R84, -R113, R113, 1 ;  /* 0x3f80000071547423 */ /* 0x000fe20000010171 */
[----:B------:R-:W-:Y:S01]  /*8740*/  FMUL.FTZ R63, R209, R62 ;  /* 0x0000003ed13f7220 */ /* 0x000fe20000410000 */
[----:B------:R-:W-:Y:S01]  /*8750*/  FMUL.FTZ R57, R211, R68 ;  /* 0x00000044d3397220 */ /* 0x000fe20000410000 */
[----:B----4-:R-:W-:Y:S01]  /*8760*/  FMUL.FTZ R59, R213, R66 ;  /* 0x00000042d53b7220 */ /* 0x010fe20000410000 */
        /* <DEDUP_REMOVED lines=37> */
[----:B--2---:R-:W-:-:S05]  /*89c0*/  IMAD R30, R0, 0x3000, R194 ;  /* 0x00003000001e7824 */ /* 0x004fca00078e02c2 */
[----:B------:R-:W-:Y:S02]  /*89d0*/  LEA R11, R30, R17, 0x1 ;  /* 0x000000111e0b7211 */ /* 0x000fe400078e08ff */
[----:B------:R-:W-:-:S03]  /*89e0*/  F2FP.BF16.F32.PACK_AB R30, R87, R86 ;  /* 0x00000056571e723e */ /* 0x000fc600000010ff */
        /* <DEDUP_REMOVED lines=219> */
.L_x_2765:
        /* <DEDUP_REMOVED lines=58> */
.L_x_2766:
[----:B--2---:R-:W2:Y:S01]  /*9b40*/  LDL R5, [R1+0x2c] ;  /* 0x00002c0001057983 */ /* 0x004ea20000100800 */
[----:B------:R-:W-:Y:S01]  /*9b50*/  IADD3 R16, R16, 0x1, RZ ;  /* 0x0000000110107810 */ /* 0x000fe20007ffe0ff */
[----:B------:R-:W-:Y:S02]  /*9b60*/  VIADD R0, R0, 0x1 ;  /* 0x0000000100007836 */ /* 0x000fe40000000000 */
[----:B------:R-:W-:-:S03]  /*9b70*/  VIADD R6, R6, 0x26820 ;  /* 0x0002682006067836 */ /* 0x000fc60000000000 */
[C---:B------:R-:W-:Y:S02]  /*9b80*/  ISETP.NE.AND P0, PT, R0.reuse, 0x2, PT ;  /* 0x000000020000780c */ /* 0x040fe40003f05270 */
[----:B------:R-:W-:Y:S02]  /*9b90*/  PRMT R6, RZ, 0x654, R6 ;  /* 0x00000654ff067816 */ /* 0x000fe40000000006 */
[----:B------:R-:W-:Y:S02]  /*9ba0*/  SEL R0, R0, RZ, P0 ;  /* 0x000000ff00007207 */ /* 0x000fe40000000000 */
[----:B------:R1:W-:Y:S01]  /*9bb0*/  SYNCS.ARRIVE.TRANS64.RED.A1T0 RZ, [R6+URZ], RZ ;  /* 0x000000ff06ff79a7 */ /* 0x0003e2000810043f */
[----:B--2---:R-:W-:Y:S02]  /*9bc0*/  ISETP.GE.AND P1, PT, R16, R5, PT ;  /* 0x000000051000720c */ /* 0x004fe40003f26270 */
[----:B------:R-:W-:-:S04]  /*9bd0*/  SEL R5, RZ, 0x1, P0 ;  /* 0x00000001ff057807 */ /* 0x000fc80000000000 */
[----:B------:R-:W-:-:S07]  /*9be0*/  LOP3.LUT R4, R4, R5, RZ, 0x3c, !PT ;  /* 0x0000000504047212 */ /* 0x000fce00078e3cff */
[----:B-1----:R-:W-:Y:S05]  /*9bf0*/  @!P1 BRA `(.L_x_2767) ;  /* 0xffffffc400309947 */ /* 0x002fea000383ffff */
.L_x_2756:
        /* <DEDUP_REMOVED lines=34> */
.L_x_2736:
[----:B------:R-:W-:Y:S05]  /*9e20*/  @P0 BRA `(.L_x_2735) ;  /* 0x0000003400500947 */ /* 0x000fea0003800000 */
[----:B------:R-:W2:Y:S01]  /*9e30*/  LDL.LU R6, [R1+0x30] ;  /* 0x0000300001067983 */ /* 0x000ea20000300800 */
[----:B------:R-:W1:Y:S01]  /*9e40*/  LDC R0, c[0x0][0x850] ;  /* 0x00021400ff007b82 */ /* 0x000e620000000800 */
[----:B------:R-:W3:Y:S01]  /*9e50*/  S2R R12, SR_TID.X ;  /* 0x00000000000c7919 */ /* 0x000ee20000002100 */
[----:B------:R-:W4:Y:S01]  /*9e60*/  S2R R5, SR_CgaCtaId ;  /* 0x0000000000057919 */ /* 0x000f220000008800 */
[----:B------:R-:W-:Y:S01]  /*9e70*/  MOV R4, 0x400 ;  /* 0x0000040000047802 */ /* 0x000fe20000000f00 */
[----:B------:R-:W-:Y:S01]  /*9e80*/  ULDC.64 UR4, c[0x0][0x818] ;  /* 0x0002060000047ab9 */ /* 0x000fe20000000a00 */
[----:B------:R-:W-:Y:S01]  /*9e90*/  ULDC.64 UR6, c[0x0][0x840] ;  /* 0x0002100000067ab9 */ /* 0x000fe20000000a00 */
[----:B------:R-:W5:Y:S04]  /*9ea0*/  LDL.LU R11, [R1+0x38] ;  /* 0x00003800010b7983 */ /* 0x000f680000300800 */
[----:B------:R-:W5:Y:S01]  /*9eb0*/  LDL.LU R10, [R1+0x34] ;  /* 0x00003400010a7983 */ /* 0x000f620000300800 */
[----:B-1----:R-:W-:Y:S01]  /*9ec0*/  ISETP.NE.AND P0, PT, R0, 0x1, PT ;  /* 0x000000010000780c */ /* 0x002fe20003f05270 */
[----:B---3--:R-:W-:-:S12]  /*9ed0*/  VIADD R13, R12, 0xffffff80 ;  /* 0xffffff800c0d7836 */ /* 0x008fd80000000000 */
[----:B------:R-:W5:Y:S01]  /*9ee0*/  @P0 LDC R0, c[0x0][0x854] ;  /* 0x00021500ff000b82 */ /* 0x000f620000000800 */
[----:B----4-:R-:W-:Y:S02]  /*9ef0*/  LEA R15, R5, R4, 0x18 ;  /* 0x00000004050f7211 */ /* 0x010fe400078ec0ff */
[----:B------:R-:W-:-:S05]  /*9f00*/  SHF.R.S32.HI R2, RZ, 0x1f, R13 ;  /* 0x0000001fff027819 */ /* 0x000fca000001140d */
[----:B------:R-:W1:Y:S01]  /*9f10*/  @P0 LDC R3, c[0x0][0x858] ;  /* 0x00021600ff030b82 */ /* 0x000e620000000800 */
[----:B------:R-:W-:Y:S01]  /*9f20*/  LEA.HI R2, R2, R13, RZ, 0x7 ;  /* 0x0000000d02027211 */ /* 0x000fe200078f38ff */
[----:B--2---:R-:W-:-:S05]  /*9f30*/  IMAD.SHL.U32 R4, R6, 0x2000, RZ ;  /* 0x0000200006047824 */ /* 0x004fca00078e00ff */
[----:B------:R-:W-:Y:S01]  /*9f40*/  SHF.R.S32.HI R5, RZ, 0x1f, R4 ;  /* 0x0000001fff057819 */ /* 0x000fe20000011404 */
[----:B-----5:R-:W-:-:S05]  /*9f50*/  @P0 IMAD.HI.U32 R0, R11, R0, RZ ;  /* 0x000000000b000227 */ /* 0x020fca00078e00ff */
[----:B-1----:R-:W-:Y:S02]  /*9f60*/  @P0 SHF.R.U32.HI R11, RZ, R3, R0 ;  /* 0x00000003ff0b0219 */ /* 0x002fe40000011600 */
[C---:B------:R-:W-:Y:S02]  /*9f70*/  LOP3.LUT R0, R2.reuse, 0xfffff80, RZ, 0xc0, !PT ;  /* 0x0fffff8002007812 */ /* 0x040fe400078ec0ff */
[----:B------:R-:W-:Y:S01]  /*9f80*/  SHF.R.S32.HI R3, RZ, 0x1f, R11 ;  /* 0x0000001fff037819 */ /* 0x000fe2000001140b */
[----:B------:R1:W-:Y:S01]  /*9f90*/  @P0 STL [R1+0x38], R11 ;  /* 0x0000380b01000387 */ /* 0x0003e20000100800 */
[----:B------:R-:W-:Y:S01]  /*9fa0*/  SHF.L.U32 R2, R2, 0x5, RZ ;  /* 0x0000000502027819 */ /* 0x000fe200000006ff */
[----:B------:R-:W-:Y:S02]  /*9fb0*/  IMAD.IADD R0, R13, 0x1, -R0 ;  /* 0x000000010d007824 */ /* 0x000fe400078e0a00 */
[C---:B------:R-:W-:Y:S01]  /*9fc0*/  IMAD R6, R3.reuse, UR4, RZ ;  /* 0x0000000403067c24 */ /* 0x040fe2000f8e02ff */
[----:B------:R-:W-:Y:S01]  /*9fd0*/  LOP3.LUT R7, R2, 0x3ffff000, RZ, 0xc0, !PT ;  /* 0x3ffff00002077812 */ /* 0x000fe200078ec0ff */
[----:B------:R-:W-:-:S02]  /*9fe0*/  IMAD R8, R3, UR6, RZ ;  /* 0x0000000603087c24 */ /* 0x000fc4000f8e02ff */
[----:B------:R-:W-:-:S04]  /*9ff0*/  IMAD.WIDE.U32 R2, R11, UR4, R4 ;  /* 0x000000040b027c25 */ /* 0x000fc8000f8e0004 */
[C---:B------:R-:W-:Y:S01]  /*a000*/  IMAD R9, R11.reuse, UR5, R6 ;  /* 0x000000050b097c24 */ /* 0x040fe2000f8e0206 */
[----:B------:R-:W-:Y:S01]  /*a010*/  SHF.R.S32.HI R6, RZ, 0x1f, R10 ;  /* 0x0000001fff067819 */ /* 0x000fe2000001140a */
[----:B------:R-:W-:Y:S01]  /*a020*/  IMAD.WIDE.U32 R4, R11, UR6, R4 ;  /* 0x000000060b047c25 */ /* 0x000fe2000f8e0004 */
[----:B------:R-:W-:Y:S02]  /*a030*/  ULDC.64 UR4, c[0x0][0x820] ;  /* 0x0002080000047ab9 */ /* 0x000fe40000000a00 */
[----:B------:R-:W-:Y:S01]  /*a040*/  IADD3 R3, R3, R9, RZ ;  /* 0x0000000903037210 */ /* 0x000fe20007ffe0ff */
[----:B-1----:R-:W-:Y:S01]  /*a050*/  IMAD R11, R11, UR7, R8 ;  /* 0x000000070b0b7c24 */ /* 0x002fe2000f8e0208 */
[----:B------:R-:W-:Y:S01]  /*a060*/  ULDC.64 UR6, c[0x0][0x848] ;  /* 0x0002120000067ab9 */ /* 0x000fe20000000a00 */
[----:B------:R-:W-:Y:S02]  /*a070*/  IMAD R0, R0, 0x4, R7 ;  /* 0x0000000400007824 */ /* 0x000fe400078e0207 */
[----:B------:R-:W-:-:S02]  /*a080*/  IMAD R7, R6, UR4, RZ ;  /* 0x0000000406077c24 */ /* 0x000fc4000f8e02ff */
[----:B------:R-:W-:Y:S02]  /*a090*/  IMAD.IADD R5, R5, 0x1, R11 ;  /* 0x0000000105057824 */ /* 0x000fe400078e020b */
[----:B------:R-:W-:Y:S02]  /*a0a0*/  IMAD R6, R6, UR6, RZ ;  /* 0x0000000606067c24 */ /* 0x000fe4000f8e02ff */
[C---:B------:R-:W-:Y:S02]  /*a0b0*/  IMAD R7, R10.reuse, UR5, R7 ;  /* 0x000000050a077c24 */ /* 0x040fe4000f8e0207 */
[----:B------:R-:W-:-:S04]  /*a0c0*/  IMAD.WIDE.U32 R2, R10, UR4, R2 ;  /* 0x000000040a027c25 */ /* 0x000fc8000f8e0002 */
[C---:B------:R-:W-:Y:S01]  /*a0d0*/  IMAD R9, R10.reuse, UR7, R6 ;  /* 0x000000070a097c24 */ /* 0x040fe2000f8e0206 */
[----:B------:R-:W-:Y:S01]  /*a0e0*/  IADD3 R7, R3, R7, RZ ;  /* 0x0000000703077210 */ /* 0x000fe20007ffe0ff */
[----:B------:R-:W-:Y:S01]  /*a0f0*/  IMAD.WIDE.U32 R4, R10, UR6, R4 ;  /* 0x000000060a047c25 */ /* 0x000fe2000f8e0004 */
[----:B------:R-:W-:Y:S05]  /*a100*/  WARPSYNC.ALL ;  /* 0x0000000000007948 */ /* 0x000fea0003800000 */
[----:B------:R-:W-:Y:S02]  /*a110*/  IMAD R0, R0, 0x4, R15 ;  /* 0x0000000400007824 */ /* 0x000fe400078e020f */
        /* <DEDUP_REMOVED lines=33> */
.L_x_2770:
[----:B------:R-:W-:Y:S01]  /*a330*/  @P0 ELECT P1, URZ, PT ;  /* 0x00000000003f082f */ /* 0x000fe20003820000 */
[----:B------:R1:W-:-:S12]  /*a340*/  UBLKRED.G.S.ADD.F32.RN [UR4], [UR6], UR7, desc[UR8] ;  /* 0x00000804060073bb */ /* 0x0003d800080a1407 */
[----:B------:R-:W-:Y:S02]  /*a350*/  @P1 PLOP3.LUT P0, PT, P1, PT, PT, 0x8, 0x0 ;  /* 0x000000000000181c */ /* 0x000fe40000f0e170 */
[----:B------:R-:W-:-:S11]  /*a360*/  PLOP3.LUT P1, PT, PT, PT, PT, 0x8, 0x0 ;  /* 0x000000000000781c */ /* 0x000fd60003f2e170 */
[----:B-1----:R-:W-:Y:S05]  /*a370*/  @P0 BRA.U.ANY `(.L_x_2770) ;  /* 0xfffffffd00ec0947 */ /* 0x002fea000393ffff */
[----:B------:R0:W-:Y:S01]  /*a380*/  UTMACMDFLUSH ;  /* 0x00000000000079b7 */ /* 0x0001e20000000000 */
[----:B------:R-:W-:-:S04]  /*a390*/  DEPBAR.LE SB0, 0x0 ;  /* 0x000080000000791a */ /* 0x000fc80000000000 */
.L_x_2769:
[----:B------:R-:W-:Y:S05]  /*a3a0*/  BSYNC B0 ;  /* 0x0000000000007941 */ /* 0x000fea0003800000 */
.L_x_2768:
        /* <DEDUP_REMOVED lines=25> */
.L_x_2771:
        /* <DEDUP_REMOVED lines=8> */
.L_x_2731:
        /* <DEDUP_REMOVED lines=29> */
.L_x_2773:
[----:B------:R-:W-:Y:S01]  /*a790*/  ULDC UR9, c[0x0][0x8cc] ;  /* 0x0002330000097ab9 */ /* 0x000fe20000000800 */
[----:B------:R-:W-:Y:S01]  /*a7a0*/  UMOV UR7, UR8 ;  /* 0x0000000800077c82 */ /* 0x000fe20008000000 */
[----:B------:R-:W-:-:S11]  /*a7b0*/  UISETP.NE.AND UP0, UPT, UR9, 0x1, UPT ;  /* 0x000000010900788c */ /* 0x000fd6000bf05270 */
[----:B------:R-:W-:Y:S02]  /*a7c0*/  @UP0 ULDC.64 UR10, c[0x0][0x8d0] ;  /* 0x00023400000a0ab9 */ /* 0x000fe40000000a00 */
[----:B------:R-:W-:-:S04]  /*a7d0*/  UIMAD.WIDE.U32 UR4, UR8, UR10, URZ ;  /* 0x0000000a080472a5 */ /* 0x000fc8000f8e003f */
[----:B------:R-:W-:-:S04]  /*a7e0*/  @UP0 USHF.R.U32.HI UR7, URZ, UR11, UR5 ;  /* 0x0000000b3f070299 */ /* 0x000fc80008011605 */
[----:B------:R-:W-:-:S12]  /*a7f0*/  UIMAD UR4, UR7, UR9, URZ ;  /* 0x00000009070472a4 */ /* 0x000fd8000f8e023f */
.L_x_2774:
        /* <DEDUP_REMOVED lines=67> */
.L_x_2777:
[----:B------:R-:W-:Y:S05]  /*ac30*/  BSYNC B0 ;  /* 0x0000000000007941 */ /* 0x000fea0003800000 */
.L_x_2776:
        /* <DEDUP_REMOVED lines=19> */
.L_x_2779:
[----:B------:R-:W-:Y:S05]  /*ad70*/  BSYNC B0 ;  /* 0x0000000000007941 */ /* 0x000fea0003800000 */
.L_x_2778:
[----:B------:R-:W-:Y:S06]  /*ad80*/  BAR.ARV 0xa, 0xa0 ;  /* 0x0282800000007b1d */ /* 0x000fec0000002000 */
[----:B------:R-:W-:Y:S04]  /*ad90*/  BSSY B0, `(.L_x_2780) ;  /* 0x0000003000007945 */ /* 0x000fe80003800000 */
[----:B------:R-:W-:Y:S05]  /*ada0*/  @!P0 BRA `(.L_x_2781) ;  /* 0x0000000000048947 */ /* 0x000fea0003800000 */
[----:B------:R-:W-:-:S04]  /*adb0*/  DEPBAR.LE SB0, 0x0 ;  /* 0x000080000000791a */ /* 0x000fc80000000000 */
.L_x_2781:
[----:B------:R-:W-:Y:S05]  /*adc0*/  BSYNC B0 ;  /* 0x0000000000007941 */ /* 0x000fea0003800000 */
.L_x_2780:
[----:B------:R-:W-:Y:S06]  /*add0*/  BAR.ARV 0xb, 0xa0 ;  /* 0x02c2800000007b1d */ /* 0x000fec0000002000 */
[----:B------:R-:W-:Y:S01]  /*ade0*/  UIADD3 UR12, UR8, 0x1, URZ ;  /* 0x00000001080c7890 */ /* 0x000fe2000fffe03f */
[----:B------:R-:W-:Y:S11]  /*adf0*/  BRA `(.L_x_2782) ;  /* 0x0000000000047947 */ /* 0x000ff60003800000 */
.L_x_2775:
[----:B------:R-:W-:-:S05]  /*ae00*/  UMOV UR12, UR8 ;  /* 0x00000008000c7c82 */ /* 0x000fca0008000000 */
.L_x_2782:
        /* <DEDUP_REMOVED lines=18> */
.L_x_2795:
        /* <DEDUP_REMOVED lines=20> */
.L_x_2784:
[----:B------:R-:W-:Y:S05]  /*b070*/  BSYNC B0 ;  /* 0x0000000000007941 */ /* 0x000fea0003800000 */
.L_x_2783:
        /* <DEDUP_REMOVED lines=13> */
.L_x_2786:
[----:B------:R-:W-:Y:S05]  /*b150*/  BSYNC B0 ;  /* 0x0000000000007941 */ /* 0x000fea0003800000 */
.L_x_2785:
[----:B------:R-:W-:Y:S06]  /*b160*/  BAR.ARV 0xa, 0xa0 ;  /* 0x0282800000007b1d */ /* 0x000fec0000002000 */
[----:B------:R-:W-:Y:S04]  /*b170*/  BSSY B0, `(.L_x_2787) ;  /* 0x0000003000007945 */ /* 0x000fe80003800000 */
[----:B------:R-:W-:Y:S05]  /*b180*/  @!P0 BRA `(.L_x_2788) ;  /* 0x0000000000048947 */ /* 0x000fea0003800000 */
[----:B------:R-:W-:-:S04]  /*b190*/  DEPBAR.LE SB0, 0x0 ;  /* 0x000080000000791a */ /* 0x000fc80000000000 */
.L_x_2788:
[----:B------:R-:W-:Y:S05]  /*b1a0*/  BSYNC B0 ;  /* 0x0000000000007941 */ /* 0x000fea0003800000 */
.L_x_2787:
        /* <DEDUP_REMOVED lines=13> */
.L_x_2790:
[----:B------:R-:W-:Y:S05]  /*b280*/  BSYNC B0 ;  /* 0x0000000000007941 */ /* 0x000fea0003800000 */
.L_x_2789:
        /* <DEDUP_REMOVED lines=13> */
.L_x_2792:
[----:B------:R-:W-:Y:S05]  /*b360*/  BSYNC B0 ;  /* 0x0000000000007941 */ /* 0x000fea0003800000 */
.L_x_2791:
[----:B------:R-:W-:Y:S01]  /*b370*/  UIADD3 UR12, UR12, 0x2, URZ ;  /* 0x000000020c0c7890 */ /* 0x000fe2000fffe03f */
[----:B------:R-:W-:Y:S06]  /*b380*/  BAR.ARV 0xa, 0xa0 ;  /* 0x0282800000007b1d */ /* 0x000fec0000002000 */
[----:B------:R-:W-:Y:S01]  /*b390*/  UISETP.GE.AND UP0, UPT, UR12, UR5, UPT ;  /* 0x000000050c00728c */ /* 0x000fe2000bf06270 */
[----:B------:R-:W-:Y:S04]  /*b3a0*/  BSSY B0, `(.L_x_2793) ;  /* 0x0000003000007945 */ /* 0x000fe80003800000 */
[----:B------:R-:W-:Y:S06]  /*b3b0*/  @!P0 BRA `(.L_x_2794) ;  /* 0x0000000000048947 */ /* 0x000fec0003800000 */
[----:B------:R-:W-:-:S04]  /*b3c0*/  DEPBAR.LE SB0, 0x0 ;  /* 0x000080000000791a */ /* 0x000fc80000000000 */
.L_x_2794:
[----:B------:R-:W-:Y:S05]  /*b3d0*/  BSYNC B0 ;  /* 0x0000000000007941 */ /* 0x000fea0003800000 */
.L_x_2793:
[----:B------:R-:W-:Y:S06]  /*b3e0*/  BAR.ARV 0xb, 0xa0 ;  /* 0x02c2800000007b1d */ /* 0x000fec0000002000 */
[----:B------:R-:W-:Y:S01]  /*b3f0*/  PLOP3.LUT P1, PT, PT, PT, UP0, 0x80, 0x0 ;  /* 0x000000000000781c */ /* 0x000fe20003f2f008 */
[----:B------:R-:W-:Y:S02]  /*b400*/  UIADD3 UR20, UR20, 0x3000, URZ ;  /* 0x0000300014147890 */ /* 0x000fe4000fffe03f */
[----:B------:R-:W-:-:S10]  /*b410*/  UIADD3 UR4, UR4, 0x3000, URZ ;  /* 0x0000300004047890 */ /* 0x000fd4000fffe03f */
[----:B------:R-:W-:Y:S05]  /*b420*/  @!P1 BRA `(.L_x_2795) ;  /* 0xfffffff800c09947 */ /* 0x000fea000383ffff */
[----:B------:R-:W-:Y:S05]  /*b430*/  BRA `(.L_x_2735) ;  /* 0x0000001c00cc7947 */ /* 0x000fea0003800000 */
.L_x_2772:
        /* <DEDUP_REMOVED lines=21> */
.L_x_2796:
[----:B------:R-:W-:Y:S01]  /*b590*/  ULDC UR8, c[0x0][0x8cc] ;  /* 0x0002330000087ab9 */ /* 0x000fe20000000800 */
[----:B------:R-:W-:Y:S01]  /*b5a0*/  UMOV UR11, UR7 ;  /* 0x00000007000b7c82 */ /* 0x000fe20008000000 */
[----:B------:R-:W-:-:S11]  /*b5b0*/  UISETP.NE.AND UP0, UPT, UR8, 0x1, UPT ;  /* 0x000000010800788c */ /* 0x000fd6000bf05270 */
[----:B------:R-:W-:Y:S02]  /*b5c0*/  @UP0 ULDC.64 UR12, c[0x0][0x8d0] ;  /* 0x00023400000c0ab9 */ /* 0x000fe40000000a00 */
[----:B------:R-:W-:-:S04]  /*b5d0*/  UIMAD.WIDE.U32 UR4, UR7, UR12, URZ ;  /* 0x0000000c070472a5 */ /* 0x000fc8000f8e003f */
[----:B------:R-:W-:-:S04]  /*b5e0*/  @UP0 USHF.R.U32.HI UR11, URZ, UR13, UR5 ;  /* 0x0000000d3f0b0299 */ /* 0x000fc80008011605 */
[----:B------:R-:W-:-:S12]  /*b5f0*/  UIMAD UR4, UR11, UR8, URZ ;  /* 0x000000080b0472a4 */ /* 0x000fd8000f8e023f */
.L_x_2797:
        /* <DEDUP_REMOVED lines=20> */
[----:B-1----:R-:W-:Y:S01]  /*b740*/  IADD3 R2, -R2, UR11, R3 ;  /* 0x0000000b02027c10 */ /* 0x002fe2000fffe103 */
[----:B------:R-:W-:-:S03]  /*b750*/  VIADD R3, R3, 0x5f ;  /* 0x0000005f03037836 */ /* 0x000fc60000000000 */
[----:B------:R-:W-:Y:S01]  /*b760*/  IADD3 R2, R2, -UR4, RZ ;  /* 0x8000000402027c10 */ /* 0x000fe2000fffe0ff */
        /* <DEDUP_REMOVED lines=10> */
[----:B------:R-:W-:Y:S01]  /*b810*/  MOV R9, UR20 ;  /* 0x0000001400097c02 */ /* 0x000fe20008000f00 */
[----:B------:R-:W-:Y:S01]  /*b820*/  ULDC UR4, c[0x0][0x2e8] ;  /* 0x0000ba0000047ab9 */ /* 0x000fe20000000800 */
[----:B------:R-:W-:Y:S01]  /*b830*/  ELECT P0, URZ, PT ;  /* 0x00000000003f782f */ /* 0x000fe20003800000 */
[----:B------:R-:W-:Y:S01]  /*b840*/  BSSY B0, `(.L_x_2798) ;  /* 0x000018d000007945 */ /* 0x000fe20003800000 */
[----:B------:R-:W-:Y:S01]  /*b850*/  SHF.R.S32.HI R9, RZ, 0x1f, R9 ;  /* 0x0000001fff097819 */ /* 0x000fe20000011409 */
[----:B------:R-:W-:Y:S02]  /*b860*/  UISETP.NE.AND UP0, UPT, UR4, 0x1, UPT ;  /* 0x000000010400788c */ /* 0x000fe4000bf05270 */
[----:B------:R-:W2:Y:S01]  /*b870*/  LDC.64 R6, c[0x0][0x730] ;  /* 0x0001cc00ff067b82 */ /* 0x000ea20000000a00 */
[----:B------:R-:W-:-:S07]  /*b880*/  UMOV UR12, UR20 ;  /* 0x00000014000c7c82 */ /* 0x000fce0008000000 */
        /* <DEDUP_REMOVED lines=22> */
[----:B------:R-:W-:Y:S01]  /*b9f0*/  IMAD R11, R11, UR21, R0 ;  /* 0x000000150b0b7c24 */ /* 0x000fe2000f8e0200 */
[----:B------:R-:W-:Y:S01]  /*ba00*/  MOV R0, RZ ;  /* 0x000000ff00007202 */ /* 0x000fe20000000f00 */
[----:B--2---:R-:W-:Y:S06]  /*ba10*/  @!P0 BRA `(.L_x_2799) ;  /* 0x0000001400bc8947 */ /* 0x004fec0003800000 */
        /* <DEDUP_REMOVED lines=10> */
.L_x_2828:
[----:B------:R-:W2:Y:S01]  /*bac0*/  LDL.64 R14, [R1] ;  /* 0x00000000010e7983 */ /* 0x000ea20000100a00 */
[----:B------:R-:W-:Y:S01]  /*bad0*/  IMAD.IADD R21, R7, 0x1, R11 ;  /* 0x0000000107157824 */ /* 0x000fe200078e020b */
[----:B------:R-:W-:Y:S02]  /*bae0*/  MOV R8, 0x1 ;  /* 0x0000000100087802 */ /* 0x000fe40000000f00 */
[----:B--2---:R-:W-:-:S05]  /*baf0*/  IADD3 R10, R15, R13, RZ ;  /* 0x0000000d0f0a7210 */ /* 0x004fca0007ffe0ff */
        /* <DEDUP_REMOVED lines=8> */
.L_x_2801:
[----:B------:R-:W-:Y:S01]  /*bb80*/  R2UR UR19, R5 ;  /* 0x00000000051372ca */ /* 0x000fe200000e0000 */
[----:B------:R-:W3:Y:S01]  /*bb90*/  LDC.64 R12, c[0x0][0x198] ;  /* 0x00006600ff0c7b82 */ /* 0x000ee20000000a00 */
[----:B------:R-:W-:Y:S01]  /*bba0*/  ULDC.64 UR4, c[0x0][0x700] ;  /* 0x0001c00000047ab9 */ /* 0x000fe20000000a00 */
[----:B------:R-:W-:Y:S01]  /*bbb0*/  R2UR UR8, R0 ;  /* 0x00000000000872ca */ /* 0x000fe200000e0000 */
[----:B------:R-:W-:Y:S01]  /*bbc0*/  IMAD.U32 R9, RZ, RZ, UR4 ;  /* 0x00000004ff097e24 */ /* 0x000fe2000f8e00ff */
[----:B------:R-:W-:Y:S01]  /*bbd0*/  UMOV UR24, 0x0 ;  /* 0x0000000000187882 */ /* 0x000fe20000000000 */
        /* <DEDUP_REMOVED lines=10> */
[----:B------:R-:W-:Y:S01]  /*bc80*/  IADD3 R2, P1, R14, UR19, RZ ;  /* 0x000000130e027c10 */ /* 0x000fe2000ff3e0ff */
[----:B------:R-:W-:Y:S01]  /*bc90*/  UIADD3 UR26, UR8, 0x1a000, URZ ;  /* 0x0001a000081a7890 */ /* 0x000fe2000fffe03f */
[----:B-1----:R-:W-:Y:S01]  /*bca0*/  MOV R3, UR19 ;  /* 0x0000001300037c02 */ /* 0x002fe20008000f00 */
[----:B------:R-:W-:-:S03]  /*bcb0*/  VIADD R14, R4, 0xffffffff ;  /* 0xffffffff040e7836 */ /* 0x000fc60000000000 */
[----:B------:R-:W-:Y:S01]  /*bcc0*/  LEA.HI.X.SX32 R3, R3, R10, 0x1, P1 ;  /* 0x0000000a03037211 */ /* 0x000fe200008f0eff */
[----:B------:R-:W-:Y:S01]  /*bcd0*/  UMOV UR27, UR17 ;  /* 0x00000011001b7c82 */ /* 0x000fe20008000000 */
[C---:B------:R-:W-:Y:S01]  /*bce0*/  LEA R11, P1, R2.reuse, R9, 0x2 ;  /* 0x00000009020b7211 */ /* 0x040fe200078210ff */
[----:B------:R1:W-:Y:S01]  /*bcf0*/  STL [R1+0x1c], R14 ;  /* 0x00001c0e01007387 */ /* 0x0003e20000100800 */
[----:B--2---:R-:W-:Y:S02]  /*bd00*/  MOV R10, UR5 ;  /* 0x00000005000a7c02 */ /* 0x004fe40008000f00 */
[----:B------:R-:W-:Y:S01]  /*bd10*/  R2UR UR4, R11 ;  /* 0x000000000b0472ca */ /* 0x000fe200000e0000 */
[----:B---3--:R-:W-:Y:S01]  /*bd20*/  IMAD.MOV.U32 R11, RZ, RZ, R12 ;  /* 0x000000ffff0b7224 */ /* 0x008fe200078e000c */
[----:B------:R-:W-:Y:S01]  /*bd30*/  LEA.HI.X R2, R2, R10, R3, 0x2, P1 ;  /* 0x0000000a02027211 */ /* 0x000fe200008f1403 */
[----:B------:R1:W-:Y:S01]  /*bd40*/  STL [R1+0x10], RZ ;  /* 0x000010ff01007387 */ /* 0x0003e20000100800 */
[----:B------:R-:W-:-:S02]  /*bd50*/  MOV R12, R13 ;  /* 0x0000000d000c7202 */ /* 0x000fc40000000f00 */
[----:B------:R-:W-:Y:S02]  /*bd60*/  R2UR UR5, R2 ;  /* 0x00000000020572ca */ /* 0x000fe400000e0000 */
[----:B------:R-:W-:Y:S02]  /*bd70*/  IADD3 R2, P1, R11, 0xf0, RZ ;  /* 0x000000f00b027810 */ /* 0x000fe40007f3e0ff */
[----:B------:R-:W-:Y:S02]  /*bd80*/  MOV R13, 0x8000 ;  /* 0x00008000000d7802 */ /* 0x000fe40000000f00 */
        /* <DEDUP_REMOVED lines=8> */
[----:B------:R-:W-:Y:S01]  /*be10*/  IMAD.X R13, RZ, RZ, R12, P1 ;  /* 0x000000ffff0d7224 */ /* 0x000fe200008e060c */
[----:B--2---:R-:W-:Y:S02]  /*be20*/  UIADD3 UR9, UR8, 0x26800, URZ ;  /* 0x0002680008097890 */ /* 0x004fe4000fffe03f */
[----:B------:R-:W-:Y:S02]  /*be30*/  UIADD3 UR24, UR8, 0x4000, URZ ;  /* 0x0000400008187890 */ /* 0x000fe4000fffe03f */
[----:B------:R-:W-:Y:S01]  /*be40*/  R2UR UR7, R13 ;  /* 0x000000000d0772ca */ /* 0x000fe200000e0000 */
[----:B------:R-:W-:Y:S01]  /*be50*/  UMOV UR16, 0x0 ;  /* 0x0000000000107882 */ /* 0x000fe20000000000 */
[----:B------:R-:W-:Y:S01]  /*be60*/  IADD3 R13, P1, R11, 0x3f0, RZ ;  /* 0x000003f00b0d7810 */ /* 0x000fe20007f3e0ff */
[----:B------:R-:W-:Y:S01]  /*be70*/  UMOV UR17, 0x10000000 ;  /* 0x1000000000117882 */ /* 0x000fe20000000000 */
[----:B------:R-:W-:Y:S01]  /*be80*/  UMOV UR27, UR11 ;  /* 0x0000000b001b7c82 */ /* 0x000fe20008000000 */
[----:B------:R-:W-:Y:S01]  /*be90*/  UMOV UR26, UR18 ;  /* 0x00000012001a7c82 */ /* 0x000fe20008000000 */
[----:B------:R-:W-:Y:S01]  /*bea0*/  R2UR UR14, R13 ;  /* 0x000000000d0e72ca */ /* 0x000fe200000e0000 */
[----:B------:R-:W-:Y:S01]  /*beb0*/  UMOV UR25, UR9 ;  /* 0x0000000900197c82 */ /* 0x000fe20008000000 */
[----:B------:R-:W-:-:S02]  /*bec0*/  IADD3.X R13, RZ, R12, RZ, P1, !PT ;  /* 0x0000000cff0d7210 */ /* 0x000fc40000ffe4ff */
[----:B------:R-:W-:Y:S02]  /*bed0*/  ISETP.GE.AND P1, PT, R5, R14, PT ;  /* 0x0000000e0500720c */ /* 0x000fe40003f26270 */
[----:B------:R-:W-:Y:S01]  /*bee0*/  R2UR UR15, R13 ;  /* 0x000000000d0f72ca */ /* 0x000fe200000e0000 */
[----:B------:R1:W-:-:S12]  /*bef0*/  UTMALDG.4D [UR8], [UR6], desc[UR16] ;  /* 0x00001008060075b4 */ /* 0x0003d80008019000 */
[----:B------:R1:W-:Y:S02]  /*bf00*/  UTMALDG.4D [UR24], [UR14], desc[UR16] ;  /* 0x000010180e0075b4 */ /* 0x0003e40008019000 */
[----:B-1----:R-:W-:Y:S05]  /*bf10*/  @P1 BRA `(.L_x_2802) ;  /* 0x0000000c00b01947 */ /* 0x002fea0003800000 */
[----:B------:R-:W-:Y:S01]  /*bf20*/  LOP3.LUT R16, RZ, R5, RZ, 0x33, !PT ;  /* 0x00000005ff107212 */ /* 0x000fe200078e33ff */
[----:B------:R-:W-:Y:S01]  /*bf30*/  IMAD.MOV.U32 R13, RZ, RZ, R5 ;  /* 0x000000ffff0d7224 */ /* 0x000fe200078e0005 */
[----:B------:R-:W-:Y:S02]  /*bf40*/  MOV R8, 0x1 ;  /* 0x0000000100087802 */ /* 0x000fe40000000f00 */
[C---:B------:R-:W-:Y:S01]  /*bf50*/  IADD3 R16, R4.reuse, R16, RZ ;  /* 0x0000001004107210 */ /* 0x040fe20007ffe0ff */
[----:B------:R-:W-:-:S05]  /*bf60*/  VIADD R4, R4, 0xfffffffe ;  /* 0xfffffffe04047836 */ /* 0x000fca0000000000 */
[----:B------:R-:W-:Y:S02]  /*bf70*/  ISETP.NE.AND P1, PT, R4, R5, PT ;  /* 0x000000050400720c */ /* 0x000fe40003f25270 */
[----:B------:R-:W-:-:S05]  /*bf80*/  LOP3.LUT R4, R16, 0x1, RZ, 0xc0, !PT ;  /* 0x0000000110047812 */ /* 0x000fca00078ec0ff */
[----:B------:R1:W-:Y:S06]  /*bf90*/  STL [R1+0x18], R4 ;  /* 0x0000180401007387 */ /* 0x0003ec0000100800 */
[----:B------:R-:W-:Y:S05]  /*bfa0*/  @!P1 BRA `(.L_x_2803) ;  /* 0x0000000800589947 */ /* 0x000fea0003800000 */
[----:B------:R-:W-:Y:S01]  /*bfb0*/  IADD3 R16, R16, -R4, RZ ;  /* 0x8000000410107210 */ /* 0x000fe20007ffe0ff */
[----:B------:R-:W-:Y:S01]  /*bfc0*/  IMAD.MOV.U32 R13, RZ, RZ, R5 ;  /* 0x000000ffff0d7224 */ /* 0x000fe200078e0005 */
[----:B------:R-:W-:-:S07]  /*bfd0*/  MOV R8, 0x1 ;  /* 0x0000000100087802 */ /* 0x000fce0000000f00 */
.L_x_2812:
[----:B--23--:R-:W-:-:S04]  /*bfe0*/  SHF.L.U32 R17, R8, 0x1f, RZ ;  /* 0x0000001f08117819 */ /* 0x00cfc800000006ff */
[----:B------:R-:W2:Y:S02]  /*bff0*/  SYNCS.PHASECHK.TRANS64.TRYWAIT P1, [R0+URZ+0x26840], R17 ;  /* 0x02684011000075a7 */ /* 0x000ea4000802017f */
[----:B--2---:R-:W-:Y:S05]  /*c000*/  @!P1 BRA `(.L_x_2804) ;  /* 0x0000001400749947 */ /* 0x004fea0003800000 */
.L_x_2829:
        /* <DEDUP_REMOVED lines=8> */
.L_x_2805:
        /* <DEDUP_REMOVED lines=29> */
.L_x_2830:
        /* <DEDUP_REMOVED lines=8> */
.L_x_2807:
        /* <DEDUP_REMOVED lines=31> */
.L_x_2831:
        /* <DEDUP_REMOVED lines=8> */
.L_x_2809:
        /* <DEDUP_REMOVED lines=24> */
.L_x_2833:
        /* <DEDUP_REMOVED lines=8> */
.L_x_2811:
        /* <DEDUP_REMOVED lines=28> */
.L_x_2803:
[----:B-1----:R-:W4:Y:S04]  /*c910*/  LDL.LU R4, [R1+0x18] ;  /* 0x0000180001047983 */ /* 0x002f280000300800 */
[----:B------:R1:W5:Y:S01]  /*c920*/  LDL R5, [R1+0x1c] ;  /* 0x00001c0001057983 */ /* 0x0003620000100800 */
[----:B----4-:R-:W-:-:S13]  /*c930*/  ISETP.NE.AND P1, PT, R4, RZ, PT ;  /* 0x000000ff0400720c */ /* 0x010fda0003f25270 */
[----:B-1----:R-:W-:Y:S05]  /*c940*/  @!P1 BRA `(.L_x_2802) ;  /* 0x0000000400249947 */ /* 0x002fea0003800000 */
[----:B------:R-:W-:-:S04]  /*c950*/  SHF.L.U32 R14, R8, 0x1f, RZ ;  /* 0x0000001f080e7819 */ /* 0x000fc800000006ff */
[----:B------:R-:W1:Y:S02]  /*c960*/  SYNCS.PHASECHK.TRANS64.TRYWAIT P1, [R0+URZ+0x26840], R14 ;  /* 0x0268400e000075a7 */ /* 0x000e64000802017f */
[----:B-1----:R-:W-:Y:S05]  /*c970*/  @!P1 BRA `(.L_x_2813) ;  /* 0x0000000c006c9947 */ /* 0x002fea0003800000 */
.L_x_2834:
        /* <DEDUP_REMOVED lines=8> */
.L_x_2814:
        /* <DEDUP_REMOVED lines=26> */
.L_x_2835:
        /* <DEDUP_REMOVED lines=8> */
.L_x_2816:
        /* <DEDUP_REMOVED lines=28> */
.L_x_2802:
        /* <DEDUP_REMOVED lines=8> */
.L_x_2836:
[----:B------:R-:W-:Y:S05]  /*ce60*/  @P1 BRA `(.L_x_2818) ;  /* 0x0000000000181947 */ /* 0x000fea0003800000 */
[----:B------:R-:W4:Y:S01]  /*ce70*/  S2R R2, SR_TID.X ;  /* 0x0000000000027919 */ /* 0x000f220000002100 */
[----:B-1----:R-:W-:-:S04]  /*ce80*/  IMAD.MOV.U32 R3, RZ, RZ, 0x3180 ;  /* 0x00003180ff037424 */ /* 0x002fc800078e00ff */
[----:B------:R1:W-:Y:S01]  /*ce90*/  SYNCS.ARRIVE.TRANS64 RZ, [R4+URZ+0x26830], R3 ;  /* 0x0268300304ff79a7 */ /* 0x0003e2000800003f */
[----:B----4-:R-:W-:-:S13]  /*cea0*/  LOP3.LUT P0, RZ, R2, 0x1f, RZ, 0xc0, !PT ;  /* 0x0000001f02ff7812 */ /* 0x010fda000780c0ff */
[----:B-1----:R-:W-:Y:S05]  /*ceb0*/  @!P0 BRA `(.L_x_2818) ;  /* 0x0000000000048947 */ /* 0x002fea0003800000 */
[----:B------:R-:W-:Y:S01]  /*cec0*/  BPT.TRAP 0x1 ;  /* 0x000000040000795c */ /* 0x000fe20000300000 */
.L_x_2818:
        /* <DEDUP_REMOVED lines=36> */
.L_x_2799:
[----:B------:R-:W-:Y:S05]  /*d110*/  BSYNC B0 ;  /* 0x0000000000007941 */ /* 0x000fea0003800000 */
.L_x_2798:
[----:B------:R-:W-:-:S03]  /*d120*/  UMOV UR4, 0xffffffff ;  /* 0xffffffff00047882 */ /* 0x000fc60000000000 */
[----:B------:R-:W-:Y:S05]  /*d130*/  BRA.DIV UR4, `(.L_x_2819) ;  /* 0x0000000604b87947 */ /* 0x000fea000b800000 */
[----:B------:R-:W-:-:S13]  /*d140*/  ELECT P6, URZ, PT ;  /* 0x00000000003f782f */ /* 0x000fda00038c0000 */
.L_x_2839:
[----:B------:R-:W-:Y:S05]  /*d150*/  @!P6 BRA `(.L_x_2735) ;  /* 0x000000000084e947 */ /* 0x000fea0003800000 */
[----:B------:R-:W2:Y:S02]  /*d160*/  LDL.LU R2, [R1+0xc] ;  /* 0x00000c0001027983 */ /* 0x000ea40000300800 */
[----:B--2---:R-:W-:-:S04]  /*d170*/  LOP3.LUT R2, R2, 0x2, RZ, 0xfc, !PT ;  /* 0x0000000202027812 */ /* 0x004fc800078efcff */
[----:B------:R-:W-:-:S13]  /*d180*/  ISETP.NE.AND P2, PT, R2, 0x3, PT ;  /* 0x000000030200780c */ /* 0x000fda0003f45270 */
[----:B------:R-:W-:Y:S05]  /*d190*/  @!P2 BRA `(.L_x_2820) ;  /* 0x000000000004a947 */ /* 0x000fea0003800000 */
[----:B------:R-:W-:Y:S01]  /*d1a0*/  BPT.TRAP 0x1 ;  /* 0x000000040000795c */ /* 0x000fe20000300000 */
.L_x_2820:
        /* <DEDUP_REMOVED lines=15> */
.L_x_2840:
[----:B------:R-:W2:Y:S02]  /*d2a0*/  SYNCS.PHASECHK.TRANS64.TRYWAIT P0, [R3+URZ], R2 ;  /* 0x00000002030075a7 */ /* 0x000ea4000800017f */
[----:B--2---:R-:W-:Y:S05]  /*d2b0*/  @!P0 BRA `(.L_x_2822) ;  /* 0x00000004008c8947 */ /* 0x004fea0003800000 */
.L_x_2841:
[----:B------:R-:W-:Y:S05]  /*d2c0*/  @!P2 BRA `(.L_x_2823) ;  /* 0x000000000004a947 */ /* 0x000fea0003800000 */
[----:B------:R-:W-:Y:S01]  /*d2d0*/  BPT.TRAP 0x1 ;  /* 0x000000040000795c */ /* 0x000fe20000300000 */
.L_x_2823:
[----:B--2---:R-:W-:-:S05]  /*d2e0*/  IADD3 R3, R9, 0x26840, RZ ;  /* 0x0002684009037810 */ /* 0x004fca0007ffe0ff */
[----:B------:R-:W-:-:S04]  /*d2f0*/  IMAD R5, R0, 0x8, R3 ;  /* 0x0000000800057824 */ /* 0x000fc800078e0203 */
[----:B------:R-:W2:Y:S02]  /*d300*/  SYNCS.PHASECHK.TRANS64.TRYWAIT P0, [R5+URZ], R4 ;  /* 0x00000004050075a7 */ /* 0x000ea4000800017f */
[----:B--2---:R-:W-:Y:S05]  /*d310*/  @!P0 BRA `(.L_x_2824) ;  /* 0x0000000400888947 */ /* 0x004fea0003800000 */
.L_x_2842:
[----:B------:R-:W-:-:S07]  /*d320*/  LEA R3, R6, R3, 0x3 ;  /* 0x0000000306037211 */ /* 0x000fce00078e18ff */
.L_x_2825:
[----:B---3--:R3:W4:Y:S02]  /*d330*/  SYNCS.PHASECHK.TRANS64.TRYWAIT P0, [R3+URZ], R2 ;  /* 0x00000002030075a7 */ /* 0x008724000800017f */
[----:B----4-:R-:W-:Y:S05]  /*d340*/  @!P0 NANOSLEEP.SYNCS 0x989680 ;  /* 0x009896800000895d */ /* 0x010fea0003900000 */
[----:B------:R-:W4:Y:S02]  /*d350*/  @!P0 SYNCS.PHASECHK.TRANS64 P0, [R3+URZ], R2 ;  /* 0x00000002030085a7 */ /* 0x000f24000800007f */
[----:B----4-:R-:W-:Y:S05]  /*d360*/  @!P0 BRA `(.L_x_2825) ;  /* 0xfffffffc00f08947 */ /* 0x010fea000383ffff */
.L_x_2735:
[----:B------:R-:W-:Y:S05]  /*d370*/  BSYNC B6 ;  /* 0x0000000000067941 */ /* 0x000fea0003800000 */
.L_x_2730:
[----:B------:R-:W-:Y:S05]  /*d380*/  EXIT ;  /* 0x000000000000794d */ /* 0x000fea0003800000 */
.L_x_2741:
[----:B------:R-:W-:Y:S01]  /*d390*/  IMAD.MOV.U32 R12, RZ, RZ, RZ ;  /* 0x000000ffff0c7224 */ /* 0x000fe200078e00ff */
[----:B------:R-:W-:Y:S01]  /*d3a0*/  MOV R11, 0x1f ;  /* 0x0000001f000b7802 */ /* 0x000fe20000000f00 */
[----:B------:R-:W-:-:S07]  /*d3b0*/  IMAD.MOV.U32 R15, RZ, RZ, -0x1 ;  /* 0xffffffffff0f7424 */ /* 0x000fce00078e00ff */
[----:B------:R-:W-:Y:S05]  /*d3c0*/  WARPSYNC.COLLECTIVE R15, `(.L_x_2826) ;  /* 0x000000000f087348 */ /* 0x000fea0003c00000 */
[----:B------:R1:W2:Y:S02]  /*d3d0*/  SHFL.IDX P6, R14, R13, R12, R11 ;  /* 0x0000000c0d0e7389 */ /* 0x0002a400000c000b */
[----:B-12---:R-:W-:Y:S01]  /*d3e0*/  ENDCOLLECTIVE ;  /* 0x000000000000791b */ /* 0x006fe20003800000 */
.L_x_2826:
[----:B------:R-:W-:Y:S05]  /*d3f0*/  BRA `(.L_x_2827) ;  /* 0xffffff3c00487947 */ /* 0x000fea000383ffff */
.L_x_2743:
[----:B----4-:R4:W1:Y:S02]  /*d400*/  SYNCS.PHASECHK.TRANS64.TRYWAIT P0, [R17+URZ+0x26800], R2 ;  /* 0x02680002110075a7 */ /* 0x010864000800017f */
[----:B-1----:R-:W-:Y:S05]  /*d410*/  @!P0 NANOSLEEP.SYNCS 0x989680 ;  /* 0x009896800000895d */ /* 0x002fea0003900000 */
[----:B------:R-:W1:Y:S02]  /*d420*/  @!P0 SYNCS.PHASECHK.TRANS64 P0, [R17+URZ+0x26800], R2 ;  /* 0x02680002110085a7 */ /* 0x000e64000800007f */
[----:B-1----:R-:W-:Y:S05]  /*d430*/  @!P0 BRA `(.L_x_2743) ;  /* 0xfffffffc00f08947 */ /* 0x002fea000383ffff */
[----:B------:R-:W-:Y:S05]  /*d440*/  BRA `(.L_x_2742) ;  /* 0xffffff3c005c7947 */ /* 0x000fea000383ffff */
.L_x_2748:
[----:B--2---:R2:W3:Y:S02]  /*d450*/  SYNCS.PHASECHK.TRANS64.TRYWAIT P1, [R6+URZ+0x26810], R21 ;  /* 0x02681015060075a7 */ /* 0x0044e4000802017f */
[----:B---3--:R-:W-:Y:S05]  /*d460*/  @!P1 NANOSLEEP.SYNCS 0x989680 ;  /* 0x009896800000995d */ /* 0x008fea0003900000 */
[----:B------:R-:W3:Y:S02]  /*d470*/  @!P1 SYNCS.PHASECHK.TRANS64 P1, [R6+URZ+0x26810], R21 ;  /* 0x02681015060095a7 */ /* 0x000ee4000802007f */
[----:B---3--:R-:W-:Y:S05]  /*d480*/  @!P1 BRA `(.L_x_2748) ;  /* 0xfffffffc00f09947 */ /* 0x008fea000383ffff */
[----:B------:R-:W-:Y:S05]  /*d490*/  BRA `(.L_x_2747) ;  /* 0xffffff4800147947 */ /* 0x000fea000383ffff */
.L_x_2752:
[----:B------:R1:W1:Y:S02]  /*d4a0*/  SYNCS.PHASECHK.TRANS64.TRYWAIT P1, [R6+URZ+0x26830], R21 ;  /* 0x02683015060075a7 */ /* 0x000264000802017f */
[----:B-1----:R-:W-:Y:S05]  /*d4b0*/  @!P1 NANOSLEEP.SYNCS 0x989680 ;  /* 0x009896800000995d */ /* 0x002fea0003900000 */
[----:B------:R-:W1:Y:S02]  /*d4c0*/  @!P1 SYNCS.PHASECHK.TRANS64 P1, [R6+URZ+0x26830], R21 ;  /* 0x02683015060095a7 */ /* 0x000e64000802007f */
[----:B-1----:R-:W-:Y:S05]  /*d4d0*/  @!P1 BRA `(.L_x_2752) ;  /* 0xfffffffc00f09947 */ /* 0x002fea000383ffff */
[----:B------:R-:W-:Y:S05]  /*d4e0*/  BRA `(.L_x_2751) ;  /* 0xffffff4c00107947 */ /* 0x000fea000383ffff */
.L_x_2760:
[----:B--2---:R2:W3:Y:S02]  /*d4f0*/  SYNCS.PHASECHK.TRANS64.TRYWAIT P1, [R6+URZ+0x26810], R15 ;  /* 0x0268100f060075a7 */ /* 0x0044e4000802017f */
[----:B---3--:R-:W-:Y:S05]  /*d500*/  @!P1 NANOSLEEP.SYNCS 0x989680 ;  /* 0x009896800000995d */ /* 0x008fea0003900000 */
[----:B------:R-:W3:Y:S02]  /*d510*/  @!P1 SYNCS.PHASECHK.TRANS64 P1, [R6+URZ+0x26810], R15 ;  /* 0x0268100f060095a7 */ /* 0x000ee4000802007f */
[----:B---3--:R-:W-:Y:S05]  /*d520*/  @!P1 BRA `(.L_x_2760) ;  /* 0xfffffffc00f09947 */ /* 0x008fea000383ffff */
[----:B------:R-:W-:Y:S05]  /*d530*/  BRA `(.L_x_2759) ;  /* 0xffffff8c001c7947 */ /* 0x000fea000383ffff */
.L_x_2764:
[----:B------:R1:W1:Y:S02]  /*d540*/  SYNCS.PHASECHK.TRANS64.TRYWAIT P1, [R6+URZ+0x26830], R15 ;  /* 0x0268300f060075a7 */ /* 0x000264000802017f */
[----:B-1----:R-:W-:Y:S05]  /*d550*/  @!P1 NANOSLEEP.SYNCS 0x989680 ;  /* 0x009896800000995d */ /* 0x002fea0003900000 */
[----:B------:R-:W1:Y:S02]  /*d560*/  @!P1 SYNCS.PHASECHK.TRANS64 P1, [R6+URZ+0x26830], R15 ;  /* 0x0268300f060095a7 */ /* 0x000e64000802007f */
[----:B-1----:R-:W-:Y:S05]  /*d570*/  @!P1 BRA `(.L_x_2764) ;  /* 0xfffffffc00f09947 */ /* 0x002fea000383ffff */
[----:B------:R-:W-:Y:S05]  /*d580*/  BRA `(.L_x_2763) ;  /* 0xffffff90000c7947 */ /* 0x000fea000383ffff */
.L_x_2800:
[----:B-1----:R1:W2:Y:S02]  /*d590*/  SYNCS.PHASECHK.TRANS64.TRYWAIT P1, [R0+URZ+0x26820], R3 ;  /* 0x02682003000075a7 */ /* 0x0022a4000802017f */
[----:B--2---:R-:W-:Y:S05]  /*d5a0*/  @!P1 NANOSLEEP.SYNCS 0x989680 ;  /* 0x009896800000995d */ /* 0x004fea0003900000 */
[----:B------:R-:W2:Y:S02]  /*d5b0*/  @!P1 SYNCS.PHASECHK.TRANS64 P1, [R0+URZ+0x26820], R3 ;  /* 0x02682003000095a7 */ /* 0x000ea4000802007f */
[----:B--2---:R-:W-:Y:S05]  /*d5c0*/  @!P1 BRA `(.L_x_2800) ;  /* 0xfffffffc00f09947 */ /* 0x004fea000383ffff */
[----:B------:R-:W-:Y:S05]  /*d5d0*/  BRA `(.L_x_2828) ;  /* 0xffffffe400387947 */ /* 0x000fea000383ffff */
.L_x_2804:
[----:B--2---:R2:W3:Y:S02]  /*d5e0*/  SYNCS.PHASECHK.TRANS64.TRYWAIT P1, [R0+URZ+0x26840], R17 ;  /* 0x02684011000075a7 */ /* 0x0044e4000802017f */
[----:B---3--:R-:W-:Y:S05]  /*d5f0*/  @!P1 NANOSLEEP.SYNCS 0x989680 ;  /* 0x009896800000995d */ /* 0x008fea0003900000 */
[----:B------:R-:W3:Y:S02]  /*d600*/  @!P1 SYNCS.PHASECHK.TRANS64 P1, [R0+URZ+0x26840], R17 ;  /* 0x02684011000095a7 */ /* 0x000ee4000802007f */
[----:B---3--:R-:W-:Y:S05]  /*d610*/  @!P1 BRA `(.L_x_2804) ;  /* 0xfffffffc00f09947 */ /* 0x008fea000383ffff */
[----:B------:R-:W-:Y:S05]  /*d620*/  BRA `(.L_x_2829) ;  /* 0xffffffe800787947 */ /* 0x000fea000383ffff */
.L_x_2806:
[----:B-1----:R1:W3:Y:S02]  /*d630*/  SYNCS.PHASECHK.TRANS64.TRYWAIT P1, [R0+URZ+0x26828], R17 ;  /* 0x02682811000075a7 */ /* 0x0022e4000802017f */
[----:B---3--:R-:W-:Y:S05]  /*d640*/  @!P1 NANOSLEEP.SYNCS 0x989680 ;  /* 0x009896800000995d */ /* 0x008fea0003900000 */
[----:B------:R-:W3:Y:S02]  /*d650*/  @!P1 SYNCS.PHASECHK.TRANS64 P1, [R0+URZ+0x26828], R17 ;  /* 0x02682811000095a7 */ /* 0x000ee4000802007f */
[----:B---3--:R-:W-:Y:S05]  /*d660*/  @!P1 BRA `(.L_x_2806) ;  /* 0xfffffffc00f09947 */ /* 0x008fea000383ffff */
[----:B------:R-:W-:Y:S05]  /*d670*/  BRA `(.L_x_2830) ;  /* 0xffffffe800f87947 */ /* 0x000fea000383ffff */
.L_x_2808:
[----:B---3--:R3:W4:Y:S02]  /*d680*/  SYNCS.PHASECHK.TRANS64.TRYWAIT P1, [R0+URZ+0x26848], R17 ;  /* 0x02684811000075a7 */ /* 0x008724000802017f */
[----:B----4-:R-:W-:Y:S05]  /*d690*/  @!P1 NANOSLEEP.SYNCS 0x989680 ;  /* 0x009896800000995d */ /* 0x010fea0003900000 */
[----:B------:R-:W4:Y:S02]  /*d6a0*/  @!P1 SYNCS.PHASECHK.TRANS64 P1, [R0+URZ+0x26848], R17 ;  /* 0x02684811000095a7 */ /* 0x000f24000802007f */
[----:B----4-:R-:W-:Y:S05]  /*d6b0*/  @!P1 BRA `(.L_x_2808) ;  /* 0xfffffffc00f09947 */ /* 0x010fea000383ffff */
[----:B------:R-:W-:Y:S05]  /*d6c0*/  BRA `(.L_x_2831) ;  /* 0xffffffec00807947 */ /* 0x000fea000383ffff */
.L_x_2810:
[----:B------:R-:W-:-:S07]  /*d6d0*/  SHF.L.U32 R4, R8, 0x1f, RZ ;  /* 0x0000001f08047819 */ /* 0x000fce00000006ff */
.L_x_2832:
[----:B----4-:R4:W1:Y:S02]  /*d6e0*/  SYNCS.PHASECHK.TRANS64.TRYWAIT P1, [R0+URZ+0x26820], R4 ;  /* 0x02682004000075a7 */ /* 0x010864000802017f */
[----:B-1----:R-:W-:Y:S05]  /*d6f0*/  @!P1 NANOSLEEP.SYNCS 0x989680 ;  /* 0x009896800000995d */ /* 0x002fea0003900000 */
[----:B------:R-:W1:Y:S02]  /*d700*/  @!P1 SYNCS.PHASECHK.TRANS64 P1, [R0+URZ+0x26820], R4 ;  /* 0x02682004000095a7 */ /* 0x000e64000802007f */
[----:B-1----:R-:W-:Y:S05]  /*d710*/  @!P1 BRA `(.L_x_2832) ;  /* 0xfffffffc00f09947 */ /* 0x002fea000383ffff */
[----:B------:R-:W-:Y:S05]  /*d720*/  BRA `(.L_x_2833) ;  /* 0xffffffec00e87947 */ /* 0x000fea000383ffff */
.L_x_2813:
[----:B-1----:R1:W4:Y:S02]  /*d730*/  SYNCS.PHASECHK.TRANS64.TRYWAIT P1, [R0+URZ+0x26840], R14 ;  /* 0x0268400e000075a7 */ /* 0x002324000802017f */
[----:B----4-:R-:W-:Y:S05]  /*d740*/  @!P1 NANOSLEEP.SYNCS 0x989680 ;  /* 0x009896800000995d */ /* 0x010fea0003900000 */
[----:B------:R-:W4:Y:S02]  /*d750*/  @!P1 SYNCS.PHASECHK.TRANS64 P1, [R0+URZ+0x26840], R14 ;  /* 0x0268400e000095a7 */ /* 0x000f24000802007f */
[----:B----4-:R-:W-:Y:S05]  /*d760*/  @!P1 BRA `(.L_x_2813) ;  /* 0xfffffffc00f09947 */ /* 0x010fea000383ffff */
[----:B------:R-:W-:Y:S05]  /*d770*/  BRA `(.L_x_2834) ;  /* 0xfffffff000807947 */ /* 0x000fea000383ffff */
.L_x_2815:
[----:B-1----:R1:W4:Y:S02]  /*d780*/  SYNCS.PHASECHK.TRANS64.TRYWAIT P1, [R0+URZ+0x26828], R14 ;  /* 0x0268280e000075a7 */ /* 0x002324000802017f */
[----:B----4-:R-:W-:Y:S05]  /*d790*/  @!P1 NANOSLEEP.SYNCS 0x989680 ;  /* 0x009896800000995d */ /* 0x010fea0003900000 */
[----:B------:R-:W4:Y:S02]  /*d7a0*/  @!P1 SYNCS.PHASECHK.TRANS64 P1, [R0+URZ+0x26828], R14 ;  /* 0x0268280e000095a7 */ /* 0x000f24000802007f */
[----:B----4-:R-:W-:Y:S05]  /*d7b0*/  @!P1 BRA `(.L_x_2815) ;  /* 0xfffffffc00f09947 */ /* 0x010fea000383ffff */
[----:B------:R-:W-:Y:S05]  /*d7c0*/  BRA `(.L_x_2835) ;  /* 0xfffffff000f47947 */ /* 0x000fea000383ffff */
.L_x_2817:
[----:B-1----:R1:W4:Y:S02]  /*d7d0*/  SYNCS.PHASECHK.TRANS64.TRYWAIT P0, [R4+URZ+0x26840], R3 ;  /* 0x02684003040075a7 */ /* 0x002324000800017f */
[----:B----4-:R-:W-:Y:S05]  /*d7e0*/  @!P0 NANOSLEEP.SYNCS 0x989680 ;  /* 0x009896800000895d */ /* 0x010fea0003900000 */
[----:B------:R-:W4:Y:S02]  /*d7f0*/  @!P0 SYNCS.PHASECHK.TRANS64 P0, [R4+URZ+0x26840], R3 ;  /* 0x02684003040085a7 */ /* 0x000f24000800007f */
[----:B----4-:R-:W-:Y:S05]  /*d800*/  @!P0 BRA `(.L_x_2817) ;  /* 0xfffffffc00f08947 */ /* 0x010fea000383ffff */
[----:B------:R-:W-:Y:S05]  /*d810*/  BRA `(.L_x_2836) ;  /* 0xfffffff400907947 */ /* 0x000fea000383ffff */
.L_x_2819:
[----:B------:R-:W-:Y:S01]  /*d820*/  BSSY B0, `(.L_x_2837) ;  /* 0x0000006000007945 */ /* 0x000fe20003800000 */
[----:B------:R-:W-:-:S07]  /*d830*/  MOV R15, 0xffffffff ;  /* 0xffffffff000f7802 */ /* 0x000fce0000000f00 */
[----:B------:R-:W-:Y:S05]  /*d840*/  WARPSYNC.COLLECTIVE R15, `(.L_x_2838) ;  /* 0x000000000f0c7348 */ /* 0x000fea0003c00000 */
[----:B------:R-:W-:Y:S02]  /*d850*/  ELECT P6, UR62, PT ;  /* 0x00000000003e782f */ /* 0x000fe400038c0000 */
[----:B------:R-:W-:Y:S01]  /*d860*/  MOV R14, UR62 ;  /* 0x0000003e000e7c02 */ /* 0x000fe20008000f00 */
[----:B------:R-:W-:Y:S10]  /*d870*/  ENDCOLLECTIVE ;  /* 0x000000000000791b */ /* 0x000ff40003800000 */
.L_x_2838:
[----:B------:R-:W-:Y:S05]  /*d880*/  BSYNC B0 ;  /* 0x0000000000007941 */ /* 0x000fea0003800000 */
.L_x_2837:
[----:B------:R-:W-:Y:S05]  /*d890*/  BRA `(.L_x_2839) ;  /* 0xfffffff8002c7947 */ /* 0x000fea000383ffff */
.L_x_2821:
[----:B-1----:R1:W2:Y:S02]  /*d8a0*/  SYNCS.PHASECHK.TRANS64.TRYWAIT P0, [R7+URZ], R4 ;  /* 0x00000004070075a7 */ /* 0x0022a4000800017f */
[----:B--2---:R-:W-:Y:S05]  /*d8b0*/  @!P0 NANOSLEEP.SYNCS 0x989680 ;  /* 0x009896800000895d */ /* 0x004fea0003900000 */
[----:B------:R-:W2:Y:S02]  /*d8c0*/  @!P0 SYNCS.PHASECHK.TRANS64 P0, [R7+URZ], R4 ;  /* 0x00000004070085a7 */ /* 0x000ea4000800007f */
[----:B--2---:R-:W-:Y:S05]  /*d8d0*/  @!P0 BRA `(.L_x_2821) ;  /* 0xfffffffc00f08947 */ /* 0x004fea000383ffff */
[----:B------:R-:W-:Y:S05]  /*d8e0*/  BRA `(.L_x_2840) ;  /* 0xfffffff8006c7947 */ /* 0x000fea000383ffff */
.L_x_2822:
[----:B--2---:R2:W3:Y:S02]  /*d8f0*/  SYNCS.PHASECHK.TRANS64.TRYWAIT P0, [R3+URZ], R2 ;  /* 0x00000002030075a7 */ /* 0x0044e4000800017f */
[----:B---3--:R-:W-:Y:S05]  /*d900*/  @!P0 NANOSLEEP.SYNCS 0x989680 ;  /* 0x009896800000895d */ /* 0x008fea0003900000 */
[----:B------:R-:W3:Y:S02]  /*d910*/  @!P0 SYNCS.PHASECHK.TRANS64 P0, [R3+URZ], R2 ;  /* 0x00000002030085a7 */ /* 0x000ee4000800007f */
[----:B---3--:R-:W-:Y:S05]  /*d920*/  @!P0 BRA `(.L_x_2822) ;  /* 0xfffffffc00f08947 */ /* 0x008fea000383ffff */
[----:B------:R-:W-:Y:S05]  /*d930*/  BRA `(.L_x_2841) ;  /* 0xfffffff800607947 */ /* 0x000fea000383ffff */
.L_x_2824:
[----:B--2---:R2:W3:Y:S02]  /*d940*/  SYNCS.PHASECHK.TRANS64.TRYWAIT P0, [R5+URZ], R4 ;  /* 0x00000004050075a7 */ /* 0x0044e4000800017f */
[----:B---3--:R-:W-:Y:S05]  /*d950*/  @!P0 NANOSLEEP.SYNCS 0x989680 ;  /* 0x009896800000895d */ /* 0x008fea0003900000 */
[----:B------:R-:W3:Y:S02]  /*d960*/  @!P0 SYNCS.PHASECHK.TRANS64 P0, [R5+URZ], R4 ;  /* 0x00000004050085a7 */ /* 0x000ee4000800007f */
[----:B---3--:R-:W-:Y:S05]  /*d970*/  @!P0 BRA `(.L_x_2824) ;  /* 0xfffffffc00f08947 */ /* 0x008fea000383ffff */
[----:B------:R-:W-:Y:S05]  /*d980*/  BRA `(.L_x_2842) ;  /* 0xfffffff800647947 */ /* 0x000fea000383ffff */
.L_x_2843:
        /* <DEDUP_REMOVED lines=15> */
.L_x_3739:


//--------------------- .text._ZN7cutlass13device_kernelIN5flash11enable_sm90INS1_16FlashAttnBwdSm90INS1_25CollectiveMainloopBwdSm90ILi2ELi2ELi2EN4cute5tupleIJNS5_1CILi1EEES8_S8_EEENS6_IJNS7_ILi96EEENS7_ILi128EEENS7_ILi64EEEEEENS_10bfloat16_tEfNS_4arch4Sm90ELb1ELb0ELb1ELb0ELb1ELb1ELb0ELb1ELi2ELi1ELi2ELi2ELb0EEENS1_24CollectiveEpilogueBwdGQAISD_fSG_Li256ELb0ELb1EEENS1_25SingleTileBwdLPTSchedulerILb0ELi128ELb1EEEEEEEEEvNT_6ParamsE --------------------------
	.section	.text._ZN7cutlass13device_kernelIN5flash11enable_sm90INS1_16FlashAttnBwdSm90INS1_25CollectiveMainloopBwdSm90ILi2ELi2ELi2EN4cute5tupleIJNS5_1CILi1EEES8_S8_EEENS6_IJNS7_ILi96EEENS7_ILi128EEENS7_ILi64EEEEEENS_10bfloat16_tEfNS_4arch4Sm90ELb1ELb0ELb1ELb0ELb1ELb1ELb0ELb1ELi2ELi1ELi2ELi2ELb0EEENS1_24CollectiveEpilogueBwdGQAISD_fSG_Li256ELb0ELb1EEENS1_25SingleTileBwdLPTSchedulerILb0ELi128ELb1EEEEEEEEEvNT_6ParamsE,"ax",@progbits
	.align	128
.text._ZN7cutlass13device_kernelIN5flash11enable_sm90INS1_16FlashAttnBwdSm90INS1_25CollectiveMainloopBwdSm90ILi2ELi2ELi2EN4cute5tupleIJNS5_1CILi1EEES8_S8_EEENS6_IJNS7_ILi96EEENS7_ILi128EEENS7_ILi64EEEEEENS_10bfloat16_tEfNS_4arch4Sm90ELb1ELb0ELb1ELb0ELb1ELb1ELb0ELb1ELi2ELi1ELi2ELi2ELb0EEENS1_24CollectiveEpilogueBwdGQAISD_fSG_Li256ELb0ELb1EEENS1_25SingleTileBwdLPTSchedulerILb0ELi128ELb1EEEEEEEEEvNT_6ParamsE:
        .type           _ZN7cutlass13device_kernelIN5flash11enable_sm90INS1_16FlashAttnBwdSm90INS1_25CollectiveMainloopBwdSm90ILi2ELi2ELi2EN4cute5tupleIJNS5_1CILi1EEES8_S8_EEENS6_IJNS7_ILi96EEENS7_ILi128EEENS7_ILi64EEEEEENS_10bfloat16_tEfNS_4arch4Sm90ELb1ELb0ELb1ELb0ELb1ELb1ELb0ELb1ELi2ELi1ELi2ELi2ELb0EEENS1_24CollectiveEpilogueBwdGQAISD_fSG_Li256ELb0ELb1EEENS1_25SingleTileBwdLPTSchedulerILb0ELi128ELb1EEEEEEEEEvNT_6ParamsE,@function
        .size           _ZN7cutlass13device_kernelIN5flash11enable_sm90INS1_16FlashAttnBwdSm90INS1_25CollectiveMainloopBwdSm90ILi2ELi2ELi2EN4cute5tupleIJNS5_1CILi1EEES8_S8_EEENS6_IJNS7_ILi96EEENS7_ILi128EEENS7_ILi64EEEEEENS_10bfloat16_tEfNS_4arch4Sm90ELb1ELb0ELb1ELb0ELb1ELb1ELb0ELb1ELi2ELi1ELi2ELi2ELb0EEENS1_24CollectiveEpilogueBwdGQAISD_fSG_Li256ELb0ELb1EEENS1_25SingleTileBwdLPTSchedulerILb0ELi128ELb1EEEEEEEEEvNT_6ParamsE,(.L_x_3740 - _ZN7cutlass13device_kernelIN5flash11enable_sm90INS1_16FlashAttnBwdSm90INS1_25CollectiveMainloopBwdSm90ILi2ELi2ELi2EN4cute5tupleIJNS5_1CILi1EEES8_S8_EEENS6_IJNS7_ILi96EEENS7_ILi128EEENS7_ILi64EEEEEENS_10bfloat16_tEfNS_4arch4Sm90ELb1ELb0ELb1ELb0ELb1ELb1ELb0ELb1ELi2ELi1ELi2ELi2ELb0EEENS1_24CollectiveEpilogueBwdGQAISD_fSG_Li256ELb0ELb1EEENS1_25SingleTileBwdLPTSchedulerILb0ELi128ELb1EEEEEEEEEvNT_6ParamsE)
        .other          _ZN7cutlass13device_kernelIN5flash11enable_sm90INS1_16FlashAttnBwdSm90INS1_25CollectiveMainloopBwdSm90ILi2ELi2ELi2EN4cute5tupleIJNS5_1CILi1EEES8_S8_EEENS6_IJNS7_ILi96EEENS7_ILi128EEENS7_ILi64EEEEEENS_10bfloat16_tEfNS_4arch4Sm90ELb1ELb0ELb1ELb0ELb1ELb1ELb0ELb1ELi2ELi1ELi2ELi2ELb0EEENS1_24CollectiveEpilogueBwdGQAISD_fSG_Li256ELb0ELb1EEENS1_25SingleTileBwdLPTSchedulerILb0ELi128ELb1EEEEEEEEEvNT_6ParamsE,@"STO_CUDA_ENTRY STV_DEFAULT"
_ZN7cutlass13device_kernelIN5flash11enable_sm90INS1_16FlashAttnBwdSm90INS1_25CollectiveMainloopBwdSm90ILi2ELi2ELi2EN4cute5tupleIJNS5_1CILi1EEES8_S8_EEENS6_IJNS7_ILi96EEENS7_ILi128EEENS7_ILi64EEEEEENS_10bfloat16_tEfNS_4arch4Sm90ELb1ELb0ELb1ELb0ELb1ELb1ELb0ELb1ELi2ELi1ELi2ELi2ELb0EEENS1_24CollectiveEpilogueBwdGQAISD_fSG_Li256ELb0ELb1EEENS1_25SingleTileBwdLPTSchedulerILb0ELi128ELb1EEEEEEEEEvNT_6ParamsE:
        /* <DEDUP_REMOVED lines=23> */
.L_x_2845:
[----:B------:R-:W-:Y:S05]  /*0170*/  BSYNC B0 ;  /* 0x0000000000007941 */ /* 0x000fea0003800000 */
.L_x_2844:
        /* <DEDUP_REMOVED lines=34> */
.L_x_2846:
        /* <DEDUP_REMOVED lines=22> */
.L_x_2847:
        /* <DEDUP_REMOVED lines=9> */
.L_x_2850:
        /* <DEDUP_REMOVED lines=32> */
.L_x_2851:
[----:B------:R-:W-:Y:S01]  /*0790*/  ULDC UR7, c[0x0][0x8cc] ;  /* 0x0002330000077ab9 */ /* 0x000fe20000000800 */
[----:B------:R-:W-:Y:S01]  /*07a0*/  UMOV UR38, UR10 ;  /* 0x0000000a00267c82 */ /* 0x000fe20008000000 */
[----:B------:R-:W-:-:S11]  /*07b0*/  UISETP.NE.AND UP0, UPT, UR7, 0x1, UPT ;  /* 0x000000010700788c */ /* 0x000fd6000bf05270 */
[----:B------:R-:W-:Y:S02]  /*07c0*/  @UP0 ULDC.64 UR8, c[0x0][0x8d0] ;  /* 0x0002340000080ab9 */ /* 0x000fe40000000a00 */
[----:B------:R-:W-:-:S04]  /*07d0*/  UIMAD.WIDE.U32 UR4, UR10, UR8, URZ ;  /* 0x000000080a0472a5 */ /* 0x000fc8000f8e003f */
[----:B------:R-:W-:-:S04]  /*07e0*/  @UP0 USHF.R.U32.HI UR38, URZ, UR9, UR5 ;  /* 0x000000093f260299 */ /* 0x000fc80008011605 */
[----:B------:R-:W-:-:S12]  /*07f0*/  UIMAD UR4, UR38, UR7, URZ ;  /* 0x00000007260472a4 */ /* 0x000fd8000f8e023f */
.L_x_2852:
[----:B------:R-:W-:Y:S01]  /*0800*/  ULDC UR40, c[0x0][0x8c0] ;  /* 0x0002300000287ab9 */ /* 0x000fe20000000800 */
[----:B------:R-:W-:Y:S01]  /*0810*/  UIADD3 UR4, UR10, -UR4, URZ ;  /* 0x800000040a047290 */ /* 0x000fe2000fffe03f */
[----:B------:R-:W1:Y:S01]  /*0820*/  LDC R0, c[0x0][0x8b4] ;  /* 0x00022d00ff007b82 */ /* 0x000e620000000800 */
[----:B------:R-:W-:Y:S01]  /*0830*/  UISETP.NE.AND UP0, UPT, UR40, 0x1, UPT ;  /* 0x000000012800788c */ /* 0x000fe2000bf05270 */
[----:B------:R-:W-:Y:S02]  /*0840*/  ULDC UR5, c[0x0][0x8cc] ;  /* 0x0002330000057ab9 */ /* 0x000fe40000000800 */
[----:B------:R-:W-:-:S08]  /*0850*/  UIMAD UR6, UR6, UR5, UR4 ;  /* 0x00000005060672a4 */ /* 0x000fd0000f8e0204 */
[----:B------:R-:W-:Y:S01]  /*0860*/  @UP0 ULDC UR4, c[0x0][0x8c4] ;  /* 0x0002310000040ab9 */ /* 0x000fe20000000800 */
[----:B------:R-:W-:Y:S01]  /*0870*/  @UP0 ULDC UR7, c[0x0][0x8c8] ;  /* 0x0002320000070ab9 */ /* 0x000fe20000000800 */
[----:B------:R-:W-:Y:S02]  /*0880*/  UIMAD.WIDE.U32 UR4, UR6, UR4, URZ ;  /* 0x00000004060472a5 */ /* 0x000fe4000f8e003f */
[----:B------:R-:W-:Y:S02]  /*0890*/  UMOV UR39, UR6 ;  /* 0x0000000600277c82 */ /* 0x000fe40008000000 */
[----:B------:R-:W-:Y:S02]  /*08a0*/  @UP0 USHF.R.U32.HI UR39, URZ, UR7, UR5 ;  /* 0x000000073f270299 */ /* 0x000fe40008011605 */
[----:B------:R-:W-:Y:S02]  /*08b0*/  ULOP3.LUT UR5, URZ, UR38, URZ, 0x33, !UPT ;  /* 0x000000263f057292 */ /* 0x000fe4000f8e333f */
[----:B------:R-:W-:-:S02]  /*08c0*/  UIADD3 UR4, -UR39, URZ, URZ ;  /* 0x0000003f27047290 */ /* 0x000fc4000fffe13f */
[----:B------:R-:W-:Y:S02]  /*08d0*/  ISETP.LE.AND P0, PT, RZ, UR39, PT ;  /* 0x00000027ff007c0c */ /* 0x000fe4000bf03270 */
[----:B------:R-:W-:Y:S01]  /*08e0*/  UIMAD UR40, UR40, UR4, UR6 ;  /* 0x00000004282872a4 */ /* 0x000fe2000f8e0206 */
[----:B-1----:R-:W-:-:S10]  /*08f0*/  VIADD R19, R0, UR5 ;  /* 0x0000000500137c36 */ /* 0x002fd40008000000 */
[----:B------:R-:W-:Y:S05]  /*0900*/  @!P0 BRA `(.L_x_2853) ;  /* 0x000000d8003c8947 */ /* 0x000fea0003800000 */
[----:B------:R-:W1:Y:S01]  /*0910*/  LDC R0, c[0x0][0x280] ;  /* 0x0000a000ff007b82 */ /* 0x000e620000000800 */
[----:B------:R-:W-:Y:S01]  /*0920*/  ULDC UR4, c[0x0][0x290] ;  /* 0x0000a40000047ab9 */ /* 0x000fe20000000800 */
[----:B------:R-:W-:Y:S02]  /*0930*/  PLOP3.LUT P0, PT, PT, PT, PT, 0x80, 0x0 ;  /* 0x000000000000781c */ /* 0x000fe40003f0f070 */
[----:B------:R-:W-:Y:S02]  /*0940*/  CS2R R120, SRZ ;  /* 0x0000000000787805 */ /* 0x000fe4000001ff00 */
[----:B------:R-:W-:Y:S02]  /*0950*/  CS2R R152, SRZ ;  /* 0x0000000000987805 */ /* 0x000fe4000001ff00 */
[----:B------:R-:W-:Y:S02]  /*0960*/  CS2R R122, SRZ ;  /* 0x00000000007a7805 */ /* 0x000fe4000001ff00 */
[----:B------:R-:W-:-:S02]  /*0970*/  CS2R R124, SRZ ;  /* 0x00000000007c7805 */ /* 0x000fc4000001ff00 */
[----:B------:R-:W-:Y:S01]  /*0980*/  CS2R R126, SRZ ;  /* 0x00000000007e7805 */ /* 0x000fe2000001ff00 */
[----:B------:R-:W2:Y:S01]  /*0990*/  LDC R3, c[0x0][0x74c] ;  /* 0x0001d300ff037b82 */ /* 0x000ea20000000800 */
        /* <DEDUP_REMOVED lines=15> */
[----:B-1----:R-:W-:Y:S01]  /*0a90*/  IMAD R2, R19, 0x80, R0 ;  /* 0x0000008013027824 */ /* 0x002fe200078e0200 */
[----:B------:R-:W-:Y:S02]  /*0aa0*/  IADD3 R0, R0, 0x5f, RZ ;  /* 0x0000005f00007810 */ /* 0x000fe40007ffe0ff */
[----:B------:R-:W-:-:S02]  /*0ab0*/  CS2R R160, SRZ ;  /* 0x0000000000a07805 */ /* 0x000fc4000001ff00 */
[----:B------:R-:W-:Y:S02]  /*0ac0*/  CS2R R162, SRZ ;  /* 0x0000000000a27805 */ /* 0x000fe4000001ff00 */
[----:B------:R-:W-:Y:S02]  /*0ad0*/  CS2R R164, SRZ ;  /* 0x0000000000a47805 */ /* 0x000fe4000001ff00 */
[----:B------:R-:W-:Y:S01]  /*0ae0*/  CS2R R166, SRZ ;  /* 0x0000000000a67805 */ /* 0x000fe2000001ff00 */
[----:B------:R-:W-:Y:S01]  /*0af0*/  IMAD.HI R0, R0, 0x2aaaaaab, RZ ;  /* 0x2aaaaaab00007827 */ /* 0x000fe200078e02ff */
[----:B------:R-:W-:Y:S02]  /*0b00*/  CS2R R168, SRZ ;  /* 0x0000000000a87805 */ /* 0x000fe4000001ff00 */
[----:B--2---:R-:W-:Y:S02]  /*0b10*/  IADD3 R2, R2, -UR4, -R3 ;  /* 0x8000000402027c10 */ /* 0x004fe4000fffe803 */
[----:B------:R-:W-:-:S02]  /*0b20*/  CS2R R170, SRZ ;  /* 0x0000000000aa7805 */ /* 0x000fc4000001ff00 */
[----:B------:R-:W-:Y:S02]  /*0b30*/  CS2R R172, SRZ ;  /* 0x0000000000ac7805 */ /* 0x000fe4000001ff00 */
[----:B------:R-:W-:Y:S02]  /*0b40*/  SHF.R.U32.HI R3, RZ, 0x1f, R0 ;  /* 0x0000001fff037819 */ /* 0x000fe40000011600 */
[----:B------:R-:W-:Y:S01]  /*0b50*/  CS2R R174, SRZ ;  /* 0x0000000000ae7805 */ /* 0x000fe2000001ff00 */
[----:B------:R-:W-:Y:S01]  /*0b60*/  IMAD.HI R2, R2, 0x2aaaaaab, RZ ;  /* 0x2aaaaaab02027827 */ /* 0x000fe200078e02ff */
[----:B------:R-:W-:Y:S02]  /*0b70*/  CS2R R176, SRZ ;  /* 0x0000000000b07805 */ /* 0x000fe4000001ff00 */
[----:B------:R-:W-:Y:S02]  /*0b80*/  LEA.HI.SX32 R4, R0, R3, 0x1c ;  /* 0x0000000300047211 */ /* 0x000fe400078fe2ff */
[----:B------:R-:W-:-:S02]  /*0b90*/  CS2R R178, SRZ ;  /* 0x0000000000b27805 */ /* 0x000fc4000001ff00 */
[----:B------:R-:W-:Y:S02]  /*0ba0*/  CS2R R180, SRZ ;  /* 0x0000000000b47805 */ /* 0x000fe4000001ff00 */
[----:B------:R-:W-:Y:S02]  /*0bb0*/  SHF.R.U32.HI R5, RZ, 0x1f, R2 ;  /* 0x0000001fff057819 */ /* 0x000fe40000011602 */
[----:B------:R-:W-:Y:S01]  /*0bc0*/  CS2R R182, SRZ ;  /* 0x0000000000b67805 */ /* 0x000fe2000001ff00 */
[----:B------:R1:W-:Y:S01]  /*0bd0*/  STL [R1+0x30], R4 ;  /* 0x0000300401007387 */ /* 0x0003e20000100800 */
[----:B------:R-:W-:-:S04]  /*0be0*/  LEA.HI.SX32 R5, R2, R5, 0x1c ;  /* 0x0000000502057211 */ /* 0x000fc800078fe2ff */
        /* <DEDUP_REMOVED lines=24> */
.L_x_2856:
        /* <DEDUP_REMOVED lines=15> */
.L_x_2855:
        /* <DEDUP_REMOVED lines=22> */
.L_x_2858:
        /* <DEDUP_REMOVED lines=15> */
.L_x_2857:
[----:B------:R-:W-:Y:S01]  /*10b0*/  SHF.R.S32.HI R7, RZ, 0x1f, R18 ;  /* 0x0000001fff077819 */ /* 0x000fe20000011412 */
[----:B------:R-:W-:-:S03]  /*10c0*/  UMOV UR4, 0xffffffff ;  /* 0xffffffff00047882 */ /* 0x000fc60000000000 */
[----:B------:R-:W-:-:S04]  /*10d0*/  LEA.HI R0, R7, R18, RZ, 0x7 ;  /* 0x0000001207007211 */ /* 0x000fc800078f38ff */
[----:B------:R-:W-:Y:S01]  /*10e0*/  SHF.R.S32.HI R13, RZ, 0x7, R0 ;  /* 0x00000007ff0d7819 */ /* 0x000fe20000011400 */
[----:B------:R-:W-:Y:S06]  /*10f0*/  BRA.DIV UR4, `(.L_x_2859) ;  /* 0x000000d204487947 */ /* 0x000fec000b800000 */
[----:B------:R1:W2:Y:S02]  /*1100*/  SHFL.IDX PT, R14, R13, RZ, 0x1f ;  /* 0x00001fff0d0e7589 */ /* 0x0002a400000e0000 */
.L_x_2975:
        /* <DEDUP_REMOVED lines=10> */
.L_x_2860:
        /* <DEDUP_REMOVED lines=10> */
[----:B--2---:R-:W-:Y:S01]  /*1250*/  LEA.HI R2, R14, R14, RZ, 0x1 ;  /* 0x0000000e0e027211 */ /* 0x004fe200078f08ff */
[----:B------:R-:W-:Y:S01]  /*1260*/  IMAD.IADD R6, R6, 0x1, -R9 ;  /* 0x0000000106067824 */ /* 0x000fe200078e0a09 */
[----:B-1-3--:R-:W-:Y:S02]  /*1270*/  IADD3 R10, -R11, 0x7f, R10 ;  /* 0x0000007f0b0a7810 */ /* 0x00afe40007ffe10a */
[----:B------:R-:W-:Y:S01]  /*1280*/  LOP3.LUT R5, R2, 0xfffffffe, RZ, 0xc0, !PT ;  /* 0xfffffffe02057812 */ /* 0x000fe200078ec0ff */
[----:B------:R-:W-:Y:S01]  /*1290*/  IMAD R6, R13, 0xc, R6 ;  /* 0x0000000c0d067824 */ /* 0x000fe200078e0206 */
[----:B------:R-:W-:Y:S01]  /*12a0*/  SHF.R.U32.HI R3, RZ, 0x3, R3 ;  /* 0x00000003ff037819 */ /* 0x000fe20000011603 */
[----:B------:R-:W-:-:S02]  /*12b0*/  IMAD R10, R19, 0x80, R10 ;  /* 0x00000080130a7824 */ /* 0x000fc400078e020a */
[----:B------:R-:W-:Y:S01]  /*12c0*/  IMAD.IADD R5, R14, 0x1, -R5 ;  /* 0x000000010e057824 */ /* 0x000fe200078e0a05 */
[----:B------:R-:W-:Y:S01]  /*12d0*/  LOP3.LUT R3, R4, R3, RZ, 0x3c, !PT ;  /* 0x0000000304037212 */ /* 0x000fe200078e3cff */
[----:B------:R-:W2:Y:S01]  /*12e0*/  LDL R14, [R1+0x30] ;  /* 0x00003000010e7983 */ /* 0x000ea20000100800 */
[----:B------:R-:W-:Y:S02]  /*12f0*/  IADD3 R10, R10, -UR4, RZ ;  /* 0x800000040a0a7c10 */ /* 0x000fe4000fffe0ff */
[----:B------:R-:W-:Y:S02]  /*1300*/  LEA R2, R6, R3, 0x9 ;  /* 0x0000000306027211 */ /* 0x000fe400078e48ff */
[----:B------:R-:W-:Y:S01]  /*1310*/  LOP3.LUT R3, R0, 0xffffff80, RZ, 0xc0, !PT ;  /* 0xffffff8000037812 */ /* 0x000fe200078ec0ff */
[----:B------:R-:W-:-:S03]  /*1320*/  IMAD.HI R10, R10, 0x2aaaaaab, RZ ;  /* 0x2aaaaaab0a0a7827 */ /* 0x000fc600078e02ff */
[----:B------:R-:W-:Y:S02]  /*1330*/  IADD3 R6, R18, -R3, RZ ;  /* 0x8000000312067210 */ /* 0x000fe40007ffe0ff */
[----:B------:R-:W-:Y:S02]  /*1340*/  SHF.R.U32.HI R9, RZ, 0x1f, R10 ;  /* 0x0000001fff097819 */ /* 0x000fe4000001160a */
[--C-:B------:R-:W-:Y:S02]  /*1350*/  SHF.R.S32.HI R12, RZ, 0x1f, R6.reuse ;  /* 0x0000001fff0c7819 */ /* 0x100fe40000011406 */
[----:B------:R-:W-:Y:S02]  /*1360*/  LEA.HI.SX32 R9, R10, R9, 0x1c ;  /* 0x000000090a097211 */ /* 0x000fe400078fe2ff */
[----:B------:R-:W-:Y:S01]  /*1370*/  LEA.HI R10, R12, R6, RZ, 0x2 ;  /* 0x000000060c0a7211 */ /* 0x000fe200078f10ff */
[----:B------:R1:W-:Y:S04]  /*1380*/  STL [R1+0x1c], R2 ;  /* 0x00001c0201007387 */ /* 0x0003e80000100800 */
[----:B------:R3:W-:Y:S04]  /*1390*/  STL [R1+0x18], R12 ;  /* 0x0000180c01007387 */ /* 0x0007e80000100800 */
[----:B------:R3:W-:Y:S01]  /*13a0*/  STL [R1+0x10], R10 ;  /* 0x0000100a01007387 */ /* 0x0007e20000100800 */
[----:B-1----:R-:W-:Y:S01]  /*13b0*/  IMAD R2, R13, 0x300, R6 ;  /* 0x000003000d027824 */ /* 0x002fe200078e0206 */
[----:B------:R-:W-:-:S03]  /*13c0*/  LOP3.LUT R3, R10, 0xfffffffc, RZ, 0xc0, !PT ;  /* 0xfffffffc0a037812 */ /* 0x000fc600078ec0ff */
        /* <DEDUP_REMOVED lines=35> */
[----:B------:R-:W-:Y:S01]  /*1600*/  IMAD R2, R2, 0x4, R17 ;  /* 0x0000000402027824 */ /* 0x000fe200078e0211 */
[----:B------:R-:W-:Y:S02]  /*1610*/  IADD3 R3, R6, -R3, RZ ;  /* 0x8000000306037210 */ /* 0x000fe40007ffe0ff */
[----:B--2---:R-:W-:-:S04]  /*1620*/  VIADDMNMX R237, R9, 0x1, R14, PT ;  /* 0x0000000109ed7846 */ /* 0x004fc8000380010e */
[----:B------:R-:W-:-:S13]  /*1630*/  ISETP.GE.AND P0, PT, R16, R237, PT ;  /* 0x000000ed1000720c */ /* 0x000fda0003f06270 */
[----:B---3--:R-:W-:Y:S05]  /*1640*/  @P0 BRA `(.L_x_2862) ;  /* 0x0000004000ec0947 */ /* 0x008fea0003800000 */
        /* <DEDUP_REMOVED lines=88> */
.L_x_2873:
[----:B-1----:R-:W2:Y:S02]  /*1bd0*/  LDL R6, [R1+0xc] ;  /* 0x00000c0001067983 */ /* 0x002ea40000100800 */
[----:B--2---:R-:W-:-:S04]  /*1be0*/  LOP3.LUT R6, R6, 0x1, RZ, 0xfc, !PT ;  /* 0x0000000106067812 */ /* 0x004fc800078efcff */
[----:B------:R-:W-:-:S13]  /*1bf0*/  ISETP.NE.AND P0, PT, R6, 0x3, PT ;  /* 0x000000030600780c */ /* 0x000fda0003f05270 */
[----:B------:R-:W-:Y:S05]  /*1c00*/  @!P0 BRA `(.L_x_2863) ;  /* 0x0000000000048947 */ /* 0x000fea0003800000 */
[----:B------:R-:W-:Y:S01]  /*1c10*/  BPT.TRAP 0x1 ;  /* 0x000000040000795c */ /* 0x000fe20000300000 */
.L_x_2863:
[----:B------:R-:W-:Y:S01]  /*1c20*/  IMAD R6, R0, 0x8, R17 ;  /* 0x0000000800067824 */ /* 0x000fe200078e0211 */
[----:B------:R-:W-:-:S04]  /*1c30*/  SHF.L.U32 R21, R4, 0x1f, RZ ;  /* 0x0000001f04157819 */ /* 0x000fc800000006ff */
[----:B------:R1:W2:Y:S01]  /*1c40*/  SYNCS.PHASECHK.TRANS64.TRYWAIT P1, [R6+URZ+0x26810], R21 ;  /* 0x02681015060075a7 */ /* 0x0002a2000802017f */
[----:B------:R-:W-:Y:S05]  /*1c50*/  @!P0 BRA `(.L_x_2864) ;  /* 0x0000000000048947 */ /* 0x000fea0003800000 */
[----:B------:R-:W-:Y:S01]  /*1c60*/  BPT.TRAP 0x1 ;  /* 0x000000040000795c */ /* 0x000fe20000300000 */
.L_x_2864:
[----:B------:R-:W-:-:S04]  /*1c70*/  IADD3 R7, R17, 0xe000, RZ ;  /* 0x0000e00011077810 */ /* 0x000fc80007ffe0ff */
[----:B------:R-:W-:-:S04]  /*1c80*/  SHF.R.U32.HI R7, RZ, 0x4, R7 ;  /* 0x00000004ff077819 */ /* 0x000fc80000011607 */
[----:B------:R-:W-:Y:S01]  /*1c90*/  LOP3.LUT R7, R7, 0x3fff, RZ, 0xc0, !PT ;  /* 0x00003fff07077812 */ /* 0x000fe200078ec0ff */
[----:B--2---:R-:W-:Y:S06]  /*1ca0*/  @P1 BRA `(.L_x_2865) ;  /* 0x0000000000081947 */ /* 0x004fec0003800000 */
[----:B------:R-:W2:Y:S02]  /*1cb0*/  SYNCS.PHASECHK.TRANS64.TRYWAIT P1, [R6+URZ+0x26810], R21 ;  /* 0x02681015060075a7 */ /* 0x000ea4000802017f */
[----:B--2---:R-:W-:Y:S05]  /*1cc0*/  @!P1 BRA `(.L_x_2866) ;  /* 0x000000c400849947 */ /* 0x004fea0003800000 */
.L_x_2865:
        /* <DEDUP_REMOVED lines=58> */
.L_x_2867:
[----:B------:R1:W1:Y:S01]  /*2070*/  SYNCS.PHASECHK.TRANS64.TRYWAIT P1, [R6+URZ+0x26830], R21 ;  /* 0x02683015060075a7 */ /* 0x000262000802017f */
[----:B------:R-:W-:Y:S05]  /*2080*/  @!P0 BRA `(.L_x_2868) ;  /* 0x0000000000048947 */ /* 0x000fea0003800000 */
[----:B------:R-:W-:Y:S01]  /*2090*/  BPT.TRAP 0x1 ;  /* 0x000000040000795c */ /* 0x000fe20000300000 */
.L_x_2868:
[----:B------:R-:W-:-:S04]  /*20a0*/  IADD3 R12, R17, 0x14000, RZ ;  /* 0x00014000110c7810 */ /* 0x000fc80007ffe0ff */
[----:B------:R-:W-:-:S04]  /*20b0*/  SHF.R.U32.HI R12, RZ, 0x4, R12 ;  /* 0x00000004ff0c7819 */ /* 0x000fc8000001160c */
[----:B------:R-:W-:-:S04]  /*20c0*/  LOP3.LUT R12, R12, 0x3fff, RZ, 0xc0, !PT ;  /* 0x00003fff0c0c7812 */ /* 0x000fc800078ec0ff */
[----:B------:R-:W-:Y:S01]  /*20d0*/  LOP3.LUT R19, R12, 0x10000, RZ, 0xfc, !PT ;  /* 0x000100000c137812 */ /* 0x000fe200078efcff */
[----:B-1----:R-:W-:Y:S06]  /*20e0*/  @P1 BRA `(.L_x_2869) ;  /* 0x0000000000081947 */ /* 0x002fec0003800000 */
[----:B------:R-:W1:Y:S02]  /*20f0*/  SYNCS.PHASECHK.TRANS64.TRYWAIT P1, [R6+URZ+0x26830], R21 ;  /* 0x02683015060075a7 */ /* 0x000e64000802017f */
[----:B-1----:R-:W-:Y:S05]  /*2100*/  @!P1 BRA `(.L_x_2870) ;  /* 0x000000c000889947 */ /* 0x002fea0003800000 */
.L_x_2869:
        /* <DEDUP_REMOVED lines=98> */
[----:B------:R-:W-:Y:S01]  /*2730*/  FMUL.FTZ R196, R118, UR10 ;  /* 0x0000000a76c47c20 */ /* 0x000fe20008410000 */
[----:B------:R-:W1:Y:S01]  /*2740*/  MUFU.TANH R185, R185 ;  /* 0x000000b900b97308 */ /* 0x000e620000002400 */
[----:B--2---:R-:W-:Y:S01]  /*2750*/  FSEL R96, R85, -INF , !P6 ;  /* 0xff80000055607808 */ /* 0x004fe20007000000 */
[----:B------:R-:W-:Y:S01]  /*2760*/  VIADD R118, R9, 0xc ;  /* 0x0000000c09767836 */ /* 0x000fe20000000000 */
[----:B------:R-:W-:Y:S01]  /*2770*/  ISETP.GT.AND P6, PT, R103, 0x39, PT ;  /* 0x000000396700780c */ /* 0x000fe20003fc4270 */
[----:B------:R-:W-:Y:S01]  /*2780*/  IMAD R236, R0, 0x300, R12 ;  /* 0x0000030000ec7824 */ /* 0x000fe200078e020c */
[----:B------:R-:W-:Y:S01]  /*2790*/  SHFL.IDX PT, R227, R15, R199, 0x1f ;  /* 0x00001fc70fe37589 */ /* 0x000fe200000e0000 */
[----:B------:R-:W-:-:S02]  /*27a0*/  FMUL.FTZ R115, R115, UR10 ;  /* 0x0000000a73737c20 */ /* 0x000fc40008410000 */
[----:B------:R-:W2:Y:S01]  /*27b0*/  MUFU.TANH R19, R19 ;  /* 0x0000001300137308 */ /* 0x000ea20000002400 */
[----:B----4-:R-:W-:Y:S01]  /*27c0*/  FSEL R97, R86, -INF , !P5 ;  /* 0xff80000056617808 */ /* 0x010fe20006800000 */
[----:B------:R-:W4:Y:S01]  /*27d0*/  SHFL.IDX PT, R225, R15, R118, 0x1f ;  /* 0x00001f760fe17589 */ /* 0x000f2200000e0000 */
[----:B------:R-:W-:-:S05]  /*27e0*/  ISETP.GT.AND P5, PT, R193, RZ, PT ;  /* 0x000000ffc100720c */ /* 0x000fca0003fa4270 */
[----:B------:R-:W5:Y:S01]  /*27f0*/  MUFU.TANH R186, R186 ;  /* 0x000000ba00ba7308 */ /* 0x000f620000002400 */
[----:B-1----:R-:W-:Y:S02]  /*2800*/  FSEL R100, R185, -INF , !P4 ;  /* 0xff800000b9647808 */ /* 0x002fe40006000000 */
[----:B------:R-:W-:-:S05]  /*2810*/  ISETP.GT.AND P4, PT, R193, 0x1, PT ;  /* 0x00000001c100780c */ /* 0x000fca0003f84270 */
[----:B------:R-:W1:Y:S01]  /*2820*/  MUFU.TANH R20, R20 ;  /* 0x0000001400147308 */ /* 0x000e620000002400 */
[----:B------:R-:W-:Y:S02]  /*2830*/  WARPGROUP.DEPBAR.LE gsb0, 0x0 ;  /* 0x00008000000079c5 */ /* 0x000fe40000010000 */
[----:B------:R-:W-:Y:S01]  /*2840*/  WARPGROUP.ARRIVE ;  /* 0x00000000000079c5 */ /* 0x000fe20000000000 */
[C---:B--2---:R-:W-:Y:S01]  /*2850*/  FSEL R226, R19.reuse, -INF , !P5 ;  /* 0xff80000013e27808 */ /* 0x044fe20006800000 */
[----:B------:R-:W-:Y:S01]  /*2860*/  FFMA.FTZ R19, -R19, R19, 1 ;  /* 0x3f80000013137423 */ /* 0x000fe20000010113 */
[C---:B------:R-:W-:Y:S02]  /*2870*/  ISETP.GT.AND P5, PT, R193.reuse, 0x9, PT ;  /* 0x00000009c100780c */ /* 0x040fe40003fa4270 */
[----:B------:R-:W2:Y:S01]  /*2880*/  MUFU.TANH R23, R23 ;  /* 0x0000001700177308 */ /* 0x000ea20000002400 */
[----:B------:R-:W-:Y:S01]  /*2890*/  HGMMA.64x96x16.F32.BF16 R24, gdesc[UR4], R24, gsb0 ;  /* 0x01600000041879f0 */ /* 0x000fe20008001818 */
[----:B------:R-:W-:Y:S01]  /*28a0*/  UIADD3 UR6, UR8, 0x4, URZ ;  /* 0x0000000408067890 */ /* 0x000fe2000fffe03f */
[----:B-----5:R-:W-:Y:S01]  /*28b0*/  FSEL R223, R186, -INF , !P6 ;  /* 0xff800000badf7808 */ /* 0x020fe20007000000 */
[----:B------:R-:W-:Y:S01]  /*28c0*/  UIADD3 UR4, UR9, 0x4, URZ ;  /* 0x0000000409047890 */ /* 0x000fe2000fffe03f */
[----:B------:R-:W-:Y:S01]  /*28d0*/  ISETP.GT.AND P6, PT, R193, 0x8, PT ;  /* 0x00000008c100780c */ /* 0x000fe20003fc4270 */
[----:B------:R-:W-:Y:S01]  /*28e0*/  UMOV UR7, 0x40000040 ;  /* 0x4000004000077882 */ /* 0x000fe20000000000 */
[----:B------:R-:W-:Y:S01]  /*28f0*/  UMOV UR5, 0x40000040 ;  /* 0x4000004000057882 */ /* 0x000fe20000000000 */
[----:B------:R-:W5:Y:S01]  /*2900*/  MUFU.TANH R72, R72 ;  /* 0x0000004800487308 */ /* 0x000f620000002400 */
[----:B-1----:R-:W-:-:S02]  /*2910*/  FSEL R224, R20, -INF , !P4 ;  /* 0xff80000014e07808 */ /* 0x002fc40006000000 */
[----:B------:R-:W-:-:S05]  /*2920*/  ISETP.GT.AND P4, PT, R193, 0x10, PT ;  /* 0x00000010c100780c */ /* 0x000fca0003f84270 */
[----:B------:R-:W1:Y:S01]  /*2930*/  MUFU.TANH R75, R75 ;  /* 0x0000004b004b7308 */ /* 0x000e620000002400 */
[----:B--2---:R-:W-:Y:S02]  /*2940*/  FSEL R219, R23, -INF , !P6 ;  /* 0xff80000017db7808 */ /* 0x004fe40007000000 */
[----:B------:R-:W-:-:S05]  /*2950*/  ISETP.GT.AND P6, PT, R193, 0x11, PT ;  /* 0x00000011c100780c */ /* 0x000fca0003fc4270 */
[----:B------:R-:W2:Y:S01]  /*2960*/  MUFU.TANH R21, R21 ;  /* 0x0000001500157308 */ /* 0x000ea20000002400 */
[----:B-----5:R-:W-:Y:S02]  /*2970*/  FSEL R221, R72, -INF , !P5 ;  /* 0xff80000048dd7808 */ /* 0x020fe40006800000 */
[----:B------:R-:W-:-:S05]  /*2980*/  ISETP.GT.AND P5, PT, R193, 0x18, PT ;  /* 0x00000018c100780c */ /* 0x000fca0003fa4270 */
[----:B------:R-:W5:Y:S01]  /*2990*/  MUFU.TANH R76, R76 ;  /* 0x0000004c004c7308 */ /* 0x000f620000002400 */
[----:B-1----:R-:W-:Y:S02]  /*29a0*/  FSEL R209, R75, -INF , !P4 ;  /* 0xff8000004bd17808 */ /* 0x002fe40006000000 */
        /* <DEDUP_REMOVED lines=24> */
[----:B------:R-:W-:Y:S01]  /*2b30*/  ISETP.GT.AND P5, PT, R193, 0x30, PT ;  /* 0x00000030c100780c */ /* 0x000fe20003fa4270 */
[----:B------:R-:W-:Y:S02]  /*2b40*/  WARPGROUP.DEPBAR.LE gsb0, 0x0 ;  /* 0x00008000000079c5 */ /* 0x000fe40000010000 */
[----:B------:R-:W-:Y:S02]  /*2b50*/  WARPGROUP.ARRIVE ;  /* 0x00000000000079c5 */ /* 0x000fe40000000000 */
[----:B------:R-:W5:Y:S01]  /*2b60*/  MUFU.TANH R88, R88 ;  /* 0x0000005800587308 */ /* 0x000f620000002400 */
[----:B-1----:R-:W-:Y:S02]  /*2b70*/  FSEL R206, R81, -INF , !P2 ;  /* 0xff80000051ce7808 */ /* 0x002fe40005000000 */
[----:B------:R-:W-:Y:S01]  /*2b80*/  ISETP.GT.AND P2, PT, R103, 0x31, PT ;  /* 0x000000316700780c */ /* 0x000fe20003f44270 */
[----:B------:R-:W-:Y:S01]  /*2b90*/  HGMMA.64x96x16.F32.BF16 R24, gdesc[UR4], R24, gsb0 ;  /* 0x01600000041879f0 */ /* 0x000fe20008001818 */
[----:B------:R-:W-:Y:S01]  /*2ba0*/  UIADD3 UR6, UR8, 0x6, URZ ;  /* 0x0000000608067890 */ /* 0x000fe2000fffe03f */
[----:B--2---:R-:W-:Y:S01]  /*2bb0*/  FSEL R204, R87, -INF , !P4 ;  /* 0xff80000057cc7808 */ /* 0x004fe20006000000 */
[----:B------:R-:W-:Y:S01]  /*2bc0*/  UIADD3 UR4, UR9, 0x6, URZ ;  /* 0x0000000609047890 */ /* 0x000fe2000fffe03f */
[----:B------:R-:W1:Y:S01]  /*2bd0*/  MUFU.TANH R89, R89 ;  /* 0x0000005900597308 */ /* 0x000e620000002400 */
[----:B------:R-:W-:Y:S01]  /*2be0*/  UMOV UR7, 0x40000040 ;  /* 0x4000004000077882 */ /* 0x000fe20000000000 */
[----:B------:R-:W-:Y:S01]  /*2bf0*/  UMOV UR5, 0x40000040 ;  /* 0x4000004000057882 */ /* 0x000fe20000000000 */
        /* <DEDUP_REMOVED lines=35> */
[----:B--2---:R-:W-:Y:S01]  /*2e30*/  FSEL R214, R106, -INF , !P2 ;  /* 0xff8000006ad67808 */ /* 0x004fe20005000000 */
[----:B------:R-:W-:Y:S02]  /*2e40*/  WARPGROUP.DEPBAR.LE gsb0, 0x0 ;  /* 0x00008000000079c5 */ /* 0x000fe40000010000 */
[----:B------:R-:W2:Y:S01]  /*2e50*/  LDS R190, [R190+0x380] ;  /* 0x00038000bebe7984 */ /* 0x000ea20000000800 */
[----:B------:R-:W-:Y:S01]  /*2e60*/  WARPGROUP.ARRIVE ;  /* 0x00000000000079c5 */ /* 0x000fe20000000000 */
[----:B------:R-:W-:Y:S02]  /*2e70*/  ISETP.GT.AND P2, PT, R193, 0x49, PT ;  /* 0x00000049c100780c */ /* 0x000fe40003f44270 */
[----:B------:R-:W4:Y:S01]  /*2e80*/  MUFU.TANH R110, R110 ;  /* 0x0000006e006e7308 */ /* 0x000f220000002400 */
[----:B-----5:R-:W-:Y:S02]  /*2e90*/  FSEL R216, R107, -INF , !P4 ;  /* 0xff8000006bd87808 */ /* 0x020fe40006000000 */
[----:B------:R-:W-:Y:S01]  /*2ea0*/  HGMMA.64x96x16.F32.BF16 R24, gdesc[UR4], R24, gsb0 ;  /* 0x01600000041879f0 */ /* 0x000fe20008001818 */
[----:B------:R-:W-:Y:S01]  /*2eb0*/  ULDC UR4, c[0x0][0x744] ;  /* 0x0001d10000047ab9 */ /* 0x000fe20000000800 */
[----:B------:R-:W-:Y:S01]  /*2ec0*/  ISETP.GT.AND P4, PT, R193, 0x50, PT ;  /* 0x00000050c100780c */ /* 0x000fe20003f84270 */
[--C-:B---3--:R-:W-:Y:S01]  /*2ed0*/  FFMA.FTZ R113, R113, UR4, -R104.reuse ;  /* 0x0000000471717c23 */ /* 0x108fe20008010868 */
[----:B------:R-:W-:Y:S01]  /*2ee0*/  FFMA.FTZ R104, R226, UR4, -R104 ;  /* 0x00000004e2687c23 */ /* 0x000fe20008010868 */
[----:B------:R-:W3:Y:S01]  /*2ef0*/  MUFU.TANH R111, R111 ;  /* 0x0000006f006f7308 */ /* 0x000ee20000002400 */
[----:B-1----:R-:W-:Y:S01]  /*2f00*/  FSEL R220, R112, -INF , !P6 ;  /* 0xff80000070dc7808 */ /* 0x002fe20007000000 */
[----:B----4-:R-:W-:Y:S01]  /*2f10*/  FFMA.FTZ R221, R221, UR4, -R225 ;  /* 0x00000004dddd7c23 */ /* 0x010fe200080108e1 */
[----:B------:R-:W-:Y:S01]  /*2f20*/  ISETP.GT.AND P6, PT, R193, 0x48, PT ;  /* 0x00000048c100780c */ /* 0x000fe20003fc4270 */
[--C-:B------:R-:W-:Y:S01]  /*2f30*/  FFMA.FTZ R94, R94, UR4, -R227.reuse ;  /* 0x000000045e5e7c23 */ /* 0x100fe200080108e3 */
[----:B------:R-:W-:-:S02]  /*2f40*/  FFMA.FTZ R209, R209, UR4, -R227 ;  /* 0x00000004d1d17c23 */ /* 0x000fc400080108e3 */
[----:B------:R-:W1:Y:S01]  /*2f50*/  SHFL.IDX PT, R227, R14, R118, 0x1f ;  /* 0x00001f760ee37589 */ /* 0x000e6200000e0000 */
[----:B------:R-:W4:Y:S01]  /*2f60*/  MUFU.TANH R114, R114 ;  /* 0x0000007200727308 */ /* 0x000f220000002400 */
[----:B------:R-:W-:Y:S02]  /*2f70*/  FSEL R215, R110, -INF , !P6 ;  /* 0xff8000006ed77808 */ /* 0x000fe40007000000 */
[----:B------:R-:W-:-:S05]  /*2f80*/  ISETP.GT.AND P6, PT, R193, 0x51, PT ;  /* 0x00000051c100780c */ /* 0x000fca0003fc4270 */
[----:B------:R-:W5:Y:S01]  /*2f90*/  MUFU.EX2 R113, R113 ;  /* 0x0000007100717308 */ /* 0x000f620000000800 */
[----:B---3--:R-:W-:Y:S02]  /*2fa0*/  FSEL R210, R111, -INF , !P2 ;  /* 0xff8000006fd27808 */ /* 0x008fe40005000000 */
[----:B------:R-:W-:-:S05]  /*2fb0*/  ISETP.GT.AND P2, PT, R193, 0x58, PT ;  /* 0x00000058c100780c */ /* 0x000fca0003f44270 */
[----:B------:R-:W-:Y:S01]  /*2fc0*/  MUFU.TANH R191, R191 ;  /* 0x000000bf00bf7308 */ /* 0x000fe20000002400 */
[----:B----4-:R-:W-:Y:S02]  /*2fd0*/  FSEL R212, R114, -INF , !P4 ;  /* 0xff80000072d47808 */ /* 0x010fe40006000000 */
[----:B------:R-:W-:Y:S01]  /*2fe0*/  ISETP.GT.AND P4, PT, R193, 0x59, PT ;  /* 0x00000059c100780c */ /* 0x000fe20003f84270 */
[----:B--2---:R-:W2:Y:S01]  /*2ff0*/  SHFL.IDX PT, R195, R190, R9, 0x1f ;  /* 0x00001f09bec37589 */ /* 0x004ea200000e0000 */
[--C-:B-1----:R-:W-:Y:S01]  /*3000*/  FFMA.FTZ R97, R97, UR4, -R227.reuse ;  /* 0x0000000461617c23 */ /* 0x102fe200080108e3 */
[----:B------:R-:W-:Y:S02]  /*3010*/  FFMA.FTZ R202, R202, UR4, -R227 ;  /* 0x00000004caca7c23 */ /* 0x000fe400080108e3 */
[----:B------:R-:W-:Y:S01]  /*3020*/  MUFU.TANH R115, R115 ;  /* 0x0000007300737308 */ /* 0x000fe20000002400 */
[----:B------:R-:W1:Y:S04]  /*3030*/  SHFL.IDX PT, R232, R190, R118, 0x1f ;  /* 0x00001f76bee87589 */ /* 0x000e6800000e0000 */
[----:B------:R-:W-:Y:S03]  /*3040*/  SHFL.IDX PT, R233, R190, R199, 0x1f ;  /* 0x00001fc7bee97589 */ /* 0x000fe600000e0000 */
[----:B------:R-:W-:Y:S08]  /*3050*/  MUFU.TANH R196, R196 ;  /* 0x000000c400c47308 */ /* 0x000ff00000002400 */
[----:B------:R-:W-:Y:S08]  /*3060*/  MUFU.TANH R201, R201 ;  /* 0x000000c900c97308 */ /* 0x000ff00000002400 */
[----:B------:R-:W3:Y:S01]  /*3070*/  MUFU.EX2 R104, R104 ;  /* 0x0000006800687308 */ /* 0x000ee20000000800 */
[----:B------:R-:W-:-:S02]  /*3080*/  WARPGROUP.DEPBAR.LE gsb0, 0x0 ;  /* 0x00008000000079c5 */ /* 0x000fc40000010000 */
[--C-:B--2---:R-:W-:Y:S01]  /*3090*/  FADD.FTZ R194, R24, -R195.reuse ;  /* 0x800000c318c27221 */ /* 0x104fe20000010000 */
[----:B------:R-:W-:Y:S01]  /*30a0*/  FFMA.FTZ R24, -R192, R192, 1 ;  /* 0x3f800000c0187423 */ /* 0x000fe200000101c0 */
[----:B------:R-:W-:Y:S01]  /*30b0*/  FMUL.FTZ R192, R116, UR10 ;  /* 0x0000000a74c07c20 */ /* 0x000fe20008410000 */
[----:B------:R-:W-:Y:S01]  /*30c0*/  FADD.FTZ R195, R26, -R195 ;  /* 0x800000c31ac37221 */ /* 0x000fe20000010000 */
[----:B-----5:R-:W-:Y:S01]  /*30d0*/  FMUL.FTZ R193, R113, R194 ;  /* 0x000000c271c17220 */ /* 0x020fe20000410000 */
[----:B------:R-:W-:Y:S01]  /*30e0*/  FMUL.FTZ R194, R117, UR10 ;  /* 0x0000000a75c27c20 */ /* 0x000fe20008410000 */
[C---:B------:R-:W-:Y:S02]  /*30f0*/  VIADD R117, R9.reuse, 0x8 ;  /* 0x0000000809757836 */ /* 0x040fe40000000000 */
[----:B------:R-:W-:Y:S01]  /*3100*/  FFMA.FTZ R26, R200, UR4, -R225 ;  /* 0x00000004c81a7c23 */ /* 0x000fe200080108e1 */
[----:B------:R-:W-:Y:S01]  /*3110*/  FMUL.FTZ R116, R24, R193 ;  /* 0x000000c118747220 */ /* 0x000fe20000410000 */
[C---:B------:R-:W-:Y:S01]  /*3120*/  IADD3 R193, R9.reuse, 0x4, RZ ;  /* 0x0000000409c17810 */ /* 0x040fe20007ffe0ff */
[----:B------:R-:W-:Y:S01]  /*3130*/  SHFL.IDX PT, R225, R14, R9, 0x1f ;  /* 0x00001f090ee17589 */ /* 0x000fe200000e0000 */
[----:B------:R-:W-:Y:S01]  /*3140*/  IADD3 R200, R9, 0x1c, RZ ;  /* 0x0000001c09c87810 */ /* 0x000fe20007ffe0ff */
[----:B------:R-:W2:Y:S02]  /*3150*/  MUFU.TANH R192, R192 ;  /* 0x000000c000c07308 */ /* 0x000ea40000002400 */
[----:B------:R-:W4:Y:S04]  /*3160*/  SHFL.IDX PT, R228, R15, R117, 0x1f ;  /* 0x00001f750fe47589 */ /* 0x000f2800000e0000 */
[----:B------:R-:W5:Y:S02]  /*3170*/  SHFL.IDX PT, R24, R15, R193, 0x1f ;  /* 0x00001fc10f187589 */ /* 0x000f6400000e0000 */
[----:B------:R-:W2:Y:S02]  /*3180*/  MUFU.TANH R194, R194 ;  /* 0x000000c200c27308 */ /* 0x000ea40000002400 */
[----:B------:R-:W2:Y:S04]  /*3190*/  SHFL.IDX PT, R229, R15, R200, 0x1f ;  /* 0x00001fc80fe57589 */ /* 0x000ea800000e0000 */
[----:B------:R-:W2:Y:S01]  /*31a0*/  SHFL.IDX PT, R227, R13, R117, 0x1f ;  /* 0x00001f750de37589 */ /* 0x000ea200000e0000 */
[----:B---3--:R-:W-:Y:S01]  /*31b0*/  FMUL.FTZ R195, R104, R195 ;  /* 0x000000c368c37220 */ /* 0x008fe20000410000 */
[----:B-1----:R-:W-:Y:S01]  /*31c0*/  FADD.FTZ R29, R29, -R232 ;  /* 0x800000e81d1d7221 */ /* 0x002fe20000010000 */
[----:B------:R-:W-:Y:S01]  /*31d0*/  MUFU.EX2 R26, R26 ;  /* 0x0000001a001a7308 */ /* 0x000fe20000000800 */
[----:B------:R-:W1:Y:S04]  /*31e0*/  SHFL.IDX PT, R234, R190, R193, 0x1f ;  /* 0x00001fc1beea7589 */ /* 0x000e6800000e0000 */
[----:B------:R-:W-:Y:S03]  /*31f0*/  LDS R11, [R11+0x380] ;  /* 0x000380000b0b7984 */ /* 0x000fe60000000800 */
[----:B------:R-:W-:Y:S01]  /*3200*/  MUFU.EX2 R209, R209 ;  /* 0x000000d100d17308 */ /* 0x000fe20000000800 */
[--C-:B----4-:R-:W-:Y:S01]  /*3210*/  FFMA.FTZ R198, R198, UR4, -R228.reuse ;  /* 0x00000004c6c67c23 */ /* 0x110fe200080108e4 */
[----:B------:R-:W-:-:S02]  /*3220*/  FFMA.FTZ R219, R219, UR4, -R228 ;  /* 0x00000004dbdb7c23 */ /* 0x000fc400080108e4 */
[----:B------:R-:W3:Y:S01]  /*3230*/  SHFL.IDX PT, R228, R14, R117, 0x1f ;  /* 0x00001f750ee47589 */ /* 0x000ee200000e0000 */
[--C-:B-----5:R-:W-:Y:S01]  /*3240*/  FFMA.FTZ R119, R197, UR4, -R24.reuse ;  /* 0x00000004c5777c23 */ /* 0x120fe20008010818 */
[----:B------:R-:W-:Y:S01]  /*3250*/  FFMA.FTZ R224, R224, UR4, -R24 ;  /* 0x00000004e0e07c23 */ /* 0x000fe20008010818 */
[----:B------:R-:W-:Y:S01]  /*3260*/  VIADD R197, R9, 0x14 ;  /* 0x0000001409c57836 */ /* 0x000fe20000000000 */
[----:B------:R4:W-:Y:S01]  /*3270*/  MUFU.EX2 R24, R198 ;  /* 0x000000c600187308 */ /* 0x0009e20000000800 */
[--C-:B--2---:R-:W-:Y:S01]  /*3280*/  FFMA.FTZ R92, R92, UR4, -R229.reuse ;  /* 0x000000045c5c7c23 */ /* 0x104fe200080108e5 */
[----:B------:R-:W-:Y:S01]  /*3290*/  FFMA.FTZ R207, R207, UR4, -R229 ;  /* 0x00000004cfcf7c23 */ /* 0x000fe200080108e5 */
[--C-:B------:R-:W-:Y:S01]  /*32a0*/  FFMA.FTZ R229, R206, UR4, -R225.reuse ;  /* 0x00000004cee57c23 */ /* 0x100fe200080108e1 */
[----:B------:R-:W2:Y:S01]  /*32b0*/  SHFL.IDX PT, R231, R15, R197, 0x1f ;  /* 0x00001fc50fe77589 */ /* 0x000ea200000e0000 */
[----:B------:R-:W-:Y:S01]  /*32c0*/  FFMA.FTZ R206, R222, UR4, -R225 ;  /* 0x00000004dece7c23 */ /* 0x000fe200080108e1 */
[--C-:B------:R-:W-:Y:S01]  /*32d0*/  FFMA.FTZ R103, R103, UR4, -R227.reuse ;  /* 0x0000000467677c23 */ /* 0x100fe200080108e3 */
[----:B------:R-:W-:Y:S01]  /*32e0*/  FFMA.FTZ R215, R215, UR4, -R227 ;  /* 0x00000004d7d77c23 */ /* 0x000fe200080108e3 */
[----:B------:R-:W5:Y:S01]  /*32f0*/  SHFL.IDX PT, R225, R14, R197, 0x1f ;  /* 0x00001fc50ee17589 */ /* 0x000f6200000e0000 */
[----:B----4-:R-:W-:-:S02]  /*3300*/  VIADD R198, R9, 0x18 ;  /* 0x0000001809c67836 */ /* 0x010fc40000000000 */
[----:B------:R-:W-:Y:S01]  /*3310*/  FMUL.FTZ R195, R19, R195 ;  /* 0x000000c313c37220 */ /* 0x000fe20000410000 */
[----:B------:R-:W-:Y:S01]  /*3320*/  FADD.FTZ R232, R31, -R232 ;  /* 0x800000e81fe87221 */ /* 0x000fe20000010000 */
[----:B-1----:R-:W-:Y:S01]  /*3330*/  FADD.FTZ R27, R27, -R234 ;  /* 0x800000ea1b1b7221 */ /* 0x002fe20000010000 */
[----:B------:R-:W-:Y:S01]  /*3340*/  FADD.FTZ R34, R34, -R233 ;  /* 0x800000e922227221 */ /* 0x000fe20000010000 */
[----:B------:R-:W1:Y:S01]  /*3350*/  SHFL.IDX PT, R226, R15, R198, 0x1f ;  /* 0x00001fc60fe27589 */ /* 0x000e6200000e0000 */
[----:B------:R-:W-:Y:S01]  /*3360*/  FFMA.FTZ R76, -R76, R76, 1 ;  /* 0x3f8000004c4c7423 */ /* 0x000fe2000001014c */
[----:B------:R-:W4:Y:S02]  /*3370*/  MUFU.EX2 R94, R94 ;  /* 0x0000005e005e7308 */ /* 0x000f240000000800 */
[----:B------:R-:W4:Y:S01]  /*3380*/  SHFL.IDX PT, R15, R14, R193, 0x1f ;  /* 0x00001fc10e0f7589 */ /* 0x000f2200000e0000 */
[----:B---3--:R-:W-:-:S03]  /*3390*/  FFMA.FTZ R204, R204, UR4, -R228 ;  /* 0x00000004cccc7c23 */ /* 0x008fc600080108e4 */
[----:B------:R-:W-:Y:S01]  /*33a0*/  SHFL.IDX PT, R227, R13, R198, 0x1f ;  /* 0x00001fc60de37589 */ /* 0x000fe200000e0000 */
[----:B------:R-:W-:Y:S01]  /*33b0*/  FADD.FTZ R32, R32, -R233 ;  /* 0x800000e920207221 */ /* 0x000fe20000010000 */
[----:B------:R-:W-:Y:S01]  /*33c0*/  FFMA.FTZ R77, -R77, R77, 1 ;  /* 0x3f8000004d4d7423 */ /* 0x000fe2000001014d */
[----:B------:R-:W-:Y:S01]  /*33d0*/  FFMA.FTZ R80, -R80, R80, 1 ;  /* 0x3f80000050507423 */ /* 0x000fe20000010150 */
[----:B------:R-:W-:Y:S01]  /*33e0*/  MUFU.EX2 R97, R97 ;  /* 0x0000006100617308 */ /* 0x000fe20000000800 */
[--C-:B--2---:R-:W-:Y:S01]  /*33f0*/  FFMA.FTZ R93, R93, UR4, -R231.reuse ;  /* 0x000000045d5d7c23 */ /* 0x104fe200080108e7 */
[----:B------:R-:W-:Y:S01]  /*3400*/  FFMA.FTZ R208, R208, UR4, -R231 ;  /* 0x00000004d0d07c23 */ /* 0x000fe200080108e7 */
[----:B------:R-:W-:Y:S01]  /*3410*/  FFMA.FTZ R231, R96, UR4, -R228 ;  /* 0x0000000460e77c23 */ /* 0x000fe200080108e4 */
[--C-:B-----5:R-:W-:Y:S01]  /*3420*/  FFMA.FTZ R99, R99, UR4, -R225.reuse ;  /* 0x0000000463637c23 */ /* 0x120fe200080108e1 */
[----:B------:R-:W-:Y:S01]  /*3430*/  FFMA.FTZ R217, R217, UR4, -R225 ;  /* 0x00000004d9d97c23 */ /* 0x000fe200080108e1 */
[----:B------:R-:W2:Y:S02]  /*3440*/  SHFL.IDX PT, R228, R13, R193, 0x1f ;  /* 0x00001fc10de47589 */ /* 0x000ea400000e0000 */
[----:B------:R-:W3:Y:S01]  /*3450*/  MUFU.EX2 R19, R224 ;  /* 0x000000e000137308 */ /* 0x000ee20000000800 */
[--C-:B-1----:R-:W-:Y:S01]  /*3460*/  FFMA.FTZ R95, R95, UR4, -R226.reuse ;  /* 0x000000045f5f7c23 */ /* 0x102fe200080108e2 */
[----:B------:R-:W-:Y:S01]  /*3470*/  FFMA.FTZ R205, R205, UR4, -R226 ;  /* 0x00000004cdcd7c23 */ /* 0x000fe200080108e2 */
[----:B------:R-:W1:Y:S01]  /*3480*/  SHFL.IDX PT, R225, R13, R199, 0x1f ;  /* 0x00001fc70de17589 */ /* 0x000e6200000e0000 */
[--C-:B----4-:R-:W-:Y:S01]  /*3490*/  FFMA.FTZ R222, R98, UR4, -R15.reuse ;  /* 0x0000000462de7c23 */ /* 0x110fe2000801080f */
[----:B------:R-:W-:-:S02]  /*34a0*/  FFMA.FTZ R203, R203, UR4, -R15 ;  /* 0x00000004cbcb7c23 */ /* 0x000fc4000801080f */
[----:B------:R-:W4:Y:S01]  /*34b0*/  SHFL.IDX PT, R226, R14, R199, 0x1f ;  /* 0x00001fc70ee27589 */ /* 0x000f2200000e0000 */
[----:B------:R5:W-:Y:S03]  /*34c0*/  MUFU.EX2 R15, R229 ;  /* 0x000000e5000f7308 */ /* 0x000be60000000800 */
[----:B------:R-:W3:Y:S05]  /*34d0*/  SHFL.IDX PT, R98, R14, R198, 0x1f ;  /* 0x00001fc60e627589 */ /* 0x000eea00000e0000 */
[----:B------:R1:W-:Y:S01]  /*34e0*/  MUFU.EX2 R96, R222 ;  /* 0x000000de00607308 */ /* 0x0003e20000000800 */
[----:B-----5:R5:W3:Y:S01]  /*34f0*/  SHFL.IDX PT, R229, R14, R200, 0x1f ;  /* 0x00001fc80ee57589 */ /* 0x020ae200000e0000 */
[--C-:B--2---:R-:W-:Y:S01]  /*3500*/  FFMA.FTZ R102, R102, UR4, -R228.reuse ;  /* 0x0000000466667c23 */ /* 0x104fe200080108e4 */
[----:B------:R-:W-:Y:S01]  /*3510*/  FFMA.FTZ R216, R216, UR4, -R228 ;  /* 0x00000004d8d87c23 */ /* 0x000fe200080108e4 */
[----:B------:R-:W-:-:S04]  /*3520*/  FSEL R228, R192, -INF , !P1 ;  /* 0xff800000c0e47808 */ /* 0x000fc80004800000 */
[----:B------:R-:W2:Y:S01]  /*3530*/  MUFU.EX2 R31, R219 ;  /* 0x000000db001f7308 */ /* 0x000ea20000000800 */
[----:B-1----:R-:W1:Y:S01]  /*3540*/  SHFL.IDX PT, R222, R13, R9, 0x1f ;  /* 0x00001f090dde7589 */ /* 0x002e6200000e0000 */
[--C-:B------:R-:W-:Y:S01]  /*3550*/  FFMA.FTZ R220, R220, UR4, -R225.reuse ;  /* 0x00000004dcdc7c23 */ /* 0x100fe200080108e1 */
[----:B------:R-:W-:Y:S01]  /*3560*/  FFMA.FTZ R212, R212, UR4, -R225 ;  /* 0x00000004d4d47c23 */ /* 0x000fe200080108e1 */
[----:B------:R-:W-:Y:S01]  /*3570*/  FSEL R225, R115, -INF , !P6 ;  /* 0xff80000073e17808 */ /* 0x000fe20007000000 */
[----:B------:R-:W-:Y:S01]  /*3580*/  FFMA.FTZ R228, R228, UR4, -R227 ;  /* 0x00000004e4e47c23 */ /* 0x000fe200080108e3 */
[--C-:B----4-:R-:W-:Y:S01]  /*3590*/  FFMA.FTZ R230, R230, UR4, -R226.reuse ;  /* 0x00000004e6e67c23 */ /* 0x110fe200080108e2 */
[----:B------:R-:W-:Y:S01]  /*35a0*/  FFMA.FTZ R218, R218, UR4, -R226 ;  /* 0x00000004dada7c23 */ /* 0x000fe200080108e2 */
[----:B-----5:R4:W-:Y:S01]  /*35b0*/  MUFU.EX2 R14, R231 ;  /* 0x000000e7000e7308 */ /* 0x0209e20000000800 */
[----:B------:R-:W5:Y:S01]  /*35c0*/  SHFL.IDX PT, R226, R13, R118, 0x1f ;  /* 0x00001f760de27589 */ /* 0x000f6200000e0000 */
[--C-:B---3--:R-:W-:Y:S01]  /*35d0*/  FFMA.FTZ R100, R100, UR4, -R98.reuse ;  /* 0x0000000464647c23 */ /* 0x108fe20008010862 */
[----:B------:R-:W-:Y:S01]  /*35e0*/  FFMA.FTZ R213, R213, UR4, -R98 ;  /* 0x00000004d5d57c23 */ /* 0x000fe20008010862 */
[--C-:B------:R-:W-:Y:S01]  /*35f0*/  FFMA.FTZ R223, R223, UR4, -R229.reuse ;  /* 0x00000004dfdf7c23 */ /* 0x100fe200080108e5 */
[----:B------:R-:W-:Y:S01]  /*3600*/  FFMA.FTZ R211, R211, UR4, -R229 ;  /* 0x00000004d3d37c23 */ /* 0x000fe200080108e5 */
[----:B------:R-:W-:-:S02]  /*3610*/  FSEL R229, R201, -INF , !P4 ;  /* 0xff800000c9e57808 */ /* 0x000fc40006000000 */
[----:B------:R3:W-:Y:S01]  /*3620*/  MUFU.EX2 R98, R230 ;  /* 0x000000e600627308 */ /* 0x0007e20000000800 */
[----:B----4-:R-:W4:Y:S01]  /*3630*/  SHFL.IDX PT, R231, R190, R117, 0x1f ;  /* 0x00001f75bee77589 */ /* 0x010f2200000e0000 */
[--C-:B-1----:R-:W-:Y:S01]  /*3640*/  FFMA.FTZ R101, R101, UR4, -R222.reuse ;  /* 0x0000000465657c23 */ /* 0x102fe200080108de */
[----:B------:R-:W-:Y:S02]  /*3650*/  FFMA.FTZ R214, R214, UR4, -R222 ;  /* 0x00000004d6d67c23 */ /* 0x000fe400080108de */
[----:B------:R-:W1:Y:S01]  /*3660*/  SHFL.IDX PT, R222, R13, R197, 0x1f ;  /* 0x00001fc50dde7589 */ /* 0x000e6200000e0000 */
[----:B------:R-:W-:Y:S02]  /*3670*/  FFMA.FTZ R219, -R18, R18, 1 ;  /* 0x3f80000012db7423 */ /* 0x000fe40000010112 */
[----:B------:R-:W-:Y:S01]  /*3680*/  MUFU.EX2 R93, R93 ;  /* 0x0000005d005d7308 */ /* 0x000fe20000000800 */
[----:B---3--:R-:W-:Y:S01]  /*3690*/  SHFL.IDX PT, R230, R190, R197, 0x1f ;  /* 0x00001fc5bee67589 */ /* 0x008fe200000e0000 */
[--C-:B-----5:R-:W-:Y:S01]  /*36a0*/  FFMA.FTZ R235, R235, UR4, -R226.reuse ;  /* 0x00000004ebeb7c23 */ /* 0x120fe200080108e2 */
[----:B------:R-:W-:-:S02]  /*36b0*/  FFMA.FTZ R210, R210, UR4, -R226 ;  /* 0x00000004d2d27c23 */ /* 0x000fc400080108e2 */
[----:B------:R3:W5:Y:S03]  /*36c0*/  SHFL.IDX PT, R226, R13, R200, 0x1f ;  /* 0x00001fc80de27589 */ /* 0x00076600000e0000 */
[----:B------:R2:W-:Y:S01]  /*36d0*/  MUFU.EX2 R12, R235 ;  /* 0x000000eb000c7308 */ /* 0x0005e20000000800 */
[--C-:B----4-:R-:W-:Y:S01]  /*36e0*/  FADD.FTZ R28, R28, -R231.reuse ;  /* 0x800000e71c1c7221 */ /* 0x110fe20000010000 */
[----:B------:R-:W-:Y:S01]  /*36f0*/  FADD.FTZ R30, R30, -R231 ;  /* 0x800000e71e1e7221 */ /* 0x000fe20000010000 */
[----:B--2---:R-:W2:Y:S05]  /*3700*/  LDL R235, [R1+0x1c] ;  /* 0x00001c0001eb7983 */ /* 0x004eaa0000100800 */
[----:B---3--:R3:W-:Y:S08]  /*3710*/  MUFU.EX2 R13, R223 ;  /* 0x000000df000d7308 */ /* 0x0087f00000000800 */
[----:B------:R-:W-:Y:S01]  /*3720*/  MUFU.EX2 R208, R208 ;  /* 0x000000d000d07308 */ /* 0x000fe20000000800 */
[----:B---3--:R-:W-:-:S05]  /*3730*/  FSEL R223, R191, -INF , !P5 ;  /* 0xff800000bfdf7808 */ /* 0x008fca0006800000 */
[--C-:B-1----:R-:W-:Y:S01]  /*3740*/  FFMA.FTZ R223, R223, UR4, -R222.reuse ;  /* 0x00000004dfdf7c23 */ /* 0x102fe200080108de */
[----:B------:R-:W-:Y:S01]  /*3750*/  FFMA.FTZ R222, R225, UR4, -R222 ;  /* 0x00000004e1de7c23 */ /* 0x000fe200080108de */
[----:B------:R-:W-:Y:S01]  /*3760*/  FSEL R225, R196, -INF , !P2 ;  /* 0xff800000c4e17808 */ /* 0x000fe20005000000 */
[----:B------:R-:W-:Y:S04]  /*3770*/  MUFU.EX2 R95, R95 ;  /* 0x0000005f005f7308 */ /* 0x000fe80000000800 */
[----:B------:R-:W-:Y:S01]  /*3780*/  FFMA.FTZ R227, R225, UR4, -R227 ;  /* 0x00000004e1e37c23 */ /* 0x000fe200080108e3 */
[----:B------:R-:W-:-:S03]  /*3790*/  FSEL R225, R194, -INF , !P3 ;  /* 0xff800000c2e17808 */ /* 0x000fc60005800000 */
[----:B------:R-:W-:Y:S02]  /*37a0*/  MUFU.EX2 R207, R207 ;  /* 0x000000cf00cf7308 */ /* 0x000fe40000000800 */
[--C-:B-----5:R-:W-:Y:S01]  /*37b0*/  FFMA.FTZ R225, R225, UR4, -R226.reuse ;  /* 0x00000004e1e17c23 */ /* 0x120fe200080108e2 */
[----:B------:R-:W-:Y:S02]  /*37c0*/  FFMA.FTZ R226, R229, UR4, -R226 ;  /* 0x00000004e5e27c23 */ /* 0x000fe400080108e2 */
[----:B------:R-:W-:Y:S01]  /*37d0*/  SHFL.IDX PT, R229, R190, R198, 0x1f ;  /* 0x00001fc6bee57589 */ /* 0x000fe200000e0000 */
[----:B------:R-:W-:Y:S02]  /*37e0*/  FMUL.FTZ R32, R94, R32 ;  /* 0x000000205e207220 */ /* 0x000fe40000410000 */
[----:B------:R-:W-:Y:S01]  /*37f0*/  MUFU.EX2 R204, R204 ;  /* 0x000000cc00cc7308 */ /* 0x000fe20000000800 */
[----:B------:R-:W1:Y:S07]  /*3800*/  SHFL.IDX PT, R190, R190, R200, 0x1f ;  /* 0x00001fc8bebe7589 */ /* 0x000e6e00000e0000 */
[----:B------:R-:W3:Y:S08]  /*3810*/  MUFU.EX2 R18, R221 ;  /* 0x000000dd00127308 */ /* 0x000ef00000000800 */
        /* <DEDUP_REMOVED lines=14> */
[----:B------:R-:W-:Y:S02]  /*3900*/  FMUL.FTZ R28, R26, R29 ;  /* 0x0000001d1a1c7220 */ /* 0x000fe40000410000 */
[----:B------:R-:W-:Y:S01]  /*3910*/  MUFU.EX2 R203, R203 ;  /* 0x000000cb00cb7308 */ /* 0x000fe20000000800 */
[----:B------:R-:W-:Y:S01]  /*3920*/  FMUL.FTZ R22, R22, R23 ;  /* 0x0000001716167220 */ /* 0x000fe20000410000 */
[----:B------:R-:W-:Y:S01]  /*3930*/  FMUL.FTZ R23, R27, R28 ;  /* 0x0000001c1b177220 */ /* 0x000fe20000410000 */
[----:B---3--:R-:W-:Y:S01]  /*3940*/  FMUL.FTZ R27, R18, R232 ;  /* 0x000000e8121b7220 */ /* 0x008fe20000410000 */
[----:B------:R-:W-:-:S04]  /*3950*/  FFMA.FTZ R30, -R72, R72, 1 ;  /* 0x3f800000481e7423 */ /* 0x000fc80000010148 */
[----:B------:R-:W-:Y:S01]  /*3960*/  FMUL.FTZ R30, R30, R27 ;  /* 0x0000001b1e1e7220 */ /* 0x000fe20000410000 */
[----:B------:R-:W-:Y:S08]  /*3970*/  MUFU.EX2 R218, R218 ;  /* 0x000000da00da7308 */ /* 0x000ff00000000800 */
        /* <DEDUP_REMOVED lines=9> */
[----:B------:R-:W3:Y:S01]  /*3a10*/  MUFU.EX2 R202, R202 ;  /* 0x000000ca00ca7308 */ /* 0x000ee20000000800 */
[----:B------:R-:W-:-:S02]  /*3a20*/  FMUL.FTZ R34, R34, R33 ;  /* 0x0000002122227220 */ /* 0x000fc40000410000 */
[----:B------:R-:W-:Y:S01]  /*3a30*/  FMUL.FTZ R33, R76, R35 ;  /* 0x000000234c217220 */ /* 0x000fe20000410000 */
[----:B------:R-:W-:Y:S01]  /*3a40*/  FFMA.FTZ R35, -R79, R79, 1 ;  /* 0x3f8000004f237423 */ /* 0x000fe2000001014f */
[----:B-1----:R-:W-:Y:S01]  /*3a50*/  FMUL.FTZ R38, R27, R38 ;  /* 0x000000261b267220 */ /* 0x002fe20000410000 */
[----:B------:R-:W1:Y:S01]  /*3a60*/  SHFL.IDX PT, R28, R11, R9, 0x1f ;  /* 0x00001f090b1c7589 */ /* 0x000e6200000e0000 */
[----:B------:R-:W-:Y:S01]  /*3a70*/  FFMA.FTZ R184, -R184, R184, 1 ;  /* 0x3f800000b8b87423 */ /* 0x000fe200000101b8 */
[----:B------:R-:W-:Y:S01]  /*3a80*/  FFMA.FTZ R89, -R89, R89, 1 ;  /* 0x3f80000059597423 */ /* 0x000fe20000010159 */
[----:B------:R-:W-:Y:S01]  /*3a90*/  FMUL.FTZ R35, R35, R38 ;  /* 0x0000002623237220 */ /* 0x000fe20000410000 */
[----:B------:R-:W-:Y:S01]  /*3aa0*/  SHFL.IDX PT, R74, R11, R199, 0x1f ;  /* 0x00001fc70b4a7589 */ /* 0x000fe200000e0000 */
[----:B------:R-:W4:Y:S03]  /*3ab0*/  MUFU.EX2 R100, R100 ;  /* 0x0000006400647308 */ /* 0x000f260000000800 */
[----:B------:R-:W5:Y:S01]  /*3ac0*/  SHFL.IDX PT, R38, R11, R118, 0x1f ;  /* 0x00001f760b267589 */ /* 0x000f6200000e0000 */
[----:B------:R-:W-:Y:S01]  /*3ad0*/  FADD.FTZ R36, R36, -R229 ;  /* 0x800000e524247221 */ /* 0x000fe20000010000 */
[----:B------:R-:W-:Y:S01]  /*3ae0*/  FMUL.FTZ R29, R29, R32 ;  /* 0x000000201d1d7220 */ /* 0x000fe20000410000 */
[----:B------:R-:W-:-:S02]  /*3af0*/  FFMA.FTZ R32, -R75, R75, 1 ;  /* 0x3f8000004b207423 */ /* 0x000fc4000001014b */
[----:B------:R-:W-:Y:S01]  /*3b00*/  FMUL.FTZ R36, R95, R36 ;  /* 0x000000245f247220 */ /* 0x000fe20000410000 */
[----:B------:R-:W-:Y:S01]  /*3b10*/  FMUL.FTZ R39, R207, R39 ;  /* 0x00000027cf277220 */ /* 0x000fe20000410000 */
[----:B------:R-:W-:Y:S01]  /*3b20*/  FMUL.FTZ R32, R32, R73 ;  /* 0x0000004920207220 */ /* 0x000fe20000410000 */
[----:B------:R-:W3:Y:S01]  /*3b30*/  SHFL.IDX PT, R72, R11, R193, 0x1f ;  /* 0x00001fc10b487589 */ /* 0x000ee200000e0000 */
[----:B------:R-:W-:Y:S01]  /*3b40*/  FMUL.FTZ R36, R77, R36 ;  /* 0x000000244d247220 */ /* 0x000fe20000410000 */
[----:B------:R-:W4:Y:S02]  /*3b50*/  MUFU.EX2 R213, R213 ;  /* 0x000000d500d57308 */ /* 0x000f240000000800 */
[----:B------:R-:W4:Y:S04]  /*3b60*/  SHFL.IDX PT, R73, R11, R117, 0x1f ;  /* 0x00001f750b497589 */ /* 0x000f2800000e0000 */
[----:B------:R-:W4:Y:S01]  /*3b70*/  SHFL.IDX PT, R75, R11, R197, 0x1f ;  /* 0x00001fc50b4b7589 */ /* 0x000f2200000e0000 */
[--C-:B-1----:R-:W-:Y:S01]  /*3b80*/  FADD.FTZ R40, R40, -R28.reuse ;  /* 0x8000001c28287221 */ /* 0x102fe20000010000 */
[----:B------:R-:W1:Y:S02]  /*3b90*/  MUFU.EX2 R92, R92 ;  /* 0x0000005c005c7308 */ /* 0x000e640000000800 */
[----:B------:R-:W1:Y:S04]  /*3ba0*/  SHFL.IDX PT, R76, R11, R198, 0x1f ;  /* 0x00001fc60b4c7589 */ /* 0x000e6800000e0000 */
[----:B------:R5:W-:Y:S01]  /*3bb0*/  SHFL.IDX PT, R77, R11, R200, 0x1f ;  /* 0x00001fc80b4d7589 */ /* 0x000be200000e0000 */
[----:B------:R-:W-:Y:S01]  /*3bc0*/  FFMA.FTZ R90, -R90, R90, 1 ;  /* 0x3f8000005a5a7423 */ /* 0x000fe2000001015a */
[----:B------:R-:W-:Y:S01]  /*3bd0*/  MUFU.EX2 R101, R101 ;  /* 0x0000006500657308 */ /* 0x000fe20000000800 */
[----:B-----5:R-:W-:Y:S01]  /*3be0*/  FMUL.FTZ R11, R80, R39 ;  /* 0x00000027500b7220 */ /* 0x020fe20000410000 */
[----:B------:R-:W-:Y:S01]  /*3bf0*/  FADD.FTZ R39, R42, -R28 ;  /* 0x8000001c2a277221 */ /* 0x000fe20000010000 */
[----:B------:R-:W-:Y:S01]  /*3c00*/  FADD.FTZ R28, R45, -R38 ;  /* 0x800000262d1c7221 */ /* 0x000fe20000010000 */
[----:B------:R-:W-:Y:S01]  /*3c10*/  FADD.FTZ R45, R48, -R74 ;  /* 0x8000004a302d7221 */ /* 0x000fe20000010000 */
[----:B------:R-:W-:Y:S01]  /*3c20*/  FFMA.FTZ R91, -R91, R91, 1 ;  /* 0x3f8000005b5b7423 */ /* 0x000fe2000001015b */
[----:B------:R5:W5:Y:S01]  /*3c30*/  LDS R48, [R10+0x380] ;  /* 0x000380000a307984 */ /* 0x000b620000000800 */
[--C-:B---3--:R-:W-:Y:S01]  /*3c40*/  FADD.FTZ R41, R41, -R72.reuse ;  /* 0x8000004829297221 */ /* 0x108fe20000010000 */
[----:B------:R-:W-:Y:S01]  /*3c50*/  FADD.FTZ R72, R43, -R72 ;  /* 0x800000482b487221 */ /* 0x000fe20000010000 */
[--C-:B----4-:R-:W-:Y:S01]  /*3c60*/  FADD.FTZ R43, R44, -R73.reuse ;  /* 0x800000492c2b7221 */ /* 0x110fe20000010000 */
[----:B------:R-:W-:Y:S01]  /*3c70*/  FADD.FTZ R73, R46, -R73 ;  /* 0x800000492e497221 */ /* 0x000fe20000010000 */
[----:B------:R-:W-:Y:S01]  /*3c80*/  FADD.FTZ R79, R50, -R74 ;  /* 0x8000004a324f7221 */ /* 0x000fe20000010000 */
[----:B------:R-:W-:Y:S01]  /*3c90*/  FFMA.FTZ R50, -R87, R87, 1 ;  /* 0x3f80000057327423 */ /* 0x000fe20000010157 */
[----:B------:R-:W-:Y:S01]  /*3ca0*/  FADD.FTZ R47, R47, -R38 ;  /* 0x800000262f2f7221 */ /* 0x000fe20000010000 */
[----:B------:R-:W-:Y:S01]  /*3cb0*/  FMUL.FTZ R73, R204, R73 ;  /* 0x00000049cc497220 */ /* 0x000fe20000410000 */
[--C-:B------:R-:W-:Y:S01]  /*3cc0*/  FADD.FTZ R42, R51, -R75.reuse ;  /* 0x8000004b332a7221 */ /* 0x100fe20000010000 */
[----:B------:R-:W-:Y:S01]  /*3cd0*/  FADD.FTZ R38, R49, -R75 ;  /* 0x8000004b31267221 */ /* 0x000fe20000010000 */
[--C-:B-1----:R-:W-:Y:S01]  /*3ce0*/  FADD.FTZ R49, R52, -R76.reuse ;  /* 0x8000004c34317221 */ /* 0x102fe20000010000 */
[----:B-----5:R-:W-:Y:S01]  /*3cf0*/  FMUL.FTZ R10, R14, R43 ;  /* 0x0000002b0e0a7220 */ /* 0x020fe20000410000 */
[----:B------:R-:W-:Y:S01]  /*3d00*/  FFMA.FTZ R52, -R86, R86, 1 ;  /* 0x3f80000056347423 */ /* 0x000fe20000010156 */
[----:B------:R-:W-:Y:S01]  /*3d10*/  FMUL.FTZ R43, R97, R28 ;  /* 0x0000001c612b7220 */ /* 0x000fe20000410000 */
[----:B------:R-:W-:Y:S01]  /*3d20*/  FMUL.FTZ R50, R50, R73 ;  /* 0x0000004932327220 */ /* 0x000fe20000410000 */
[----:B------:R-:W-:Y:S01]  /*3d30*/  FMUL.FTZ R73, R217, R42 ;  /* 0x0000002ad9497220 */ /* 0x000fe20000410000 */
        /* <DEDUP_REMOVED lines=8> */
[----:B------:R-:W-:Y:S01]  /*3dc0*/  MUFU.EX2 R102, R102 ;  /* 0x0000006600667308 */ /* 0x000fe20000000800 */
[----:B------:R-:W-:Y:S01]  /*3dd0*/  FMUL.FTZ R46, R46, R51 ;  /* 0x000000332e2e7220 */ /* 0x000fe20000410000 */
[----:B------:R-:W-:Y:S01]  /*3de0*/  FFMA.FTZ R51, -R85, R85, 1 ;  /* 0x3f80000055337423 */ /* 0x000fe20000010155 */
[----:B------:R-:W-:Y:S01]  /*3df0*/  FMUL.FTZ R28, R98, R45 ;  /* 0x0000002d621c7220 */ /* 0x000fe20000410000 */
[----:B------:R-:W-:Y:S01]  /*3e00*/  FMUL.FTZ R72, R218, R79 ;  /* 0x0000004fda487220 */ /* 0x000fe20000410000 */
[----:B------:R-:W-:-:S03]  /*3e10*/  FFMA.FTZ R185, -R185, R185, 1 ;  /* 0x3f800000b9b97423 */ /* 0x000fc600000101b9 */
[----:B------:R-:W-:Y:S01]  /*3e20*/  MUFU.EX2 R119, R119 ;  /* 0x0000007700777308 */ /* 0x000fe20000000800 */
[----:B------:R-:W1:Y:S07]  /*3e30*/  SHFL.IDX PT, R76, R48, R193, 0x1f ;  /* 0x00001fc1304c7589 */ /* 0x000e6e00000e0000 */
[----:B------:R-:W-:Y:S01]  /*3e40*/  MUFU.EX2 R103, R103 ;  /* 0x0000006700677308 */ /* 0x000fe20000000800 */
[----:B------:R-:W3:Y:S01]  /*3e50*/  SHFL.IDX PT, R73, R48, R198, 0x1f ;  /* 0x00001fc630497589 */ /* 0x000ee200000e0000 */
[----:B------:R-:W-:Y:S01]  /*3e60*/  FMUL.FTZ R51, R51, R10 ;  /* 0x0000000a33337220 */ /* 0x000fe20000410000 */
[----:B------:R-:W-:-:S02]  /*3e70*/  FMUL.FTZ R10, R202, R47 ;  /* 0x0000002fca0a7220 */ /* 0x000fc40000410000 */
[----:B------:R-:W4:Y:S01]  /*3e80*/  SHFL.IDX PT, R79, R48, R9, 0x1f ;  /* 0x00001f09304f7589 */ /* 0x000f2200000e0000 */
[----:B------:R-:W-:Y:S01]  /*3e90*/  FMUL.FTZ R47, R89, R28 ;  /* 0x0000001c592f7220 */ /* 0x000fe20000410000 */
[----:B------:R-:W-:Y:S02]  /*3ea0*/  FADD.FTZ R44, R53, -R77 ;  /* 0x8000004d352c7221 */ /* 0x000fe40000010000 */
[----:B------:R-:W5:Y:S01]  /*3eb0*/  SHFL.IDX PT, R118, R48, R118, 0x1f ;  /* 0x00001f7630767589 */ /* 0x000f6200000e0000 */
[----:B------:R-:W-:-:S03]  /*3ec0*/  FFMA.FTZ R53, -R88, R88, 1 ;  /* 0x3f80000058357423 */ /* 0x000fc60000010158 */
[----:B------:R-:W5:Y:S04]  /*3ed0*/  SHFL.IDX PT, R199, R48, R199, 0x1f ;  /* 0x00001fc730c77589 */ /* 0x000f6800000e0000 */
[----:B------:R-:W5:Y:S04]  /*3ee0*/  SHFL.IDX PT, R28, R48, R197, 0x1f ;  /* 0x00001fc5301c7589 */ /* 0x000f6800000e0000 */
[----:B------:R-:W5:Y:S01]  /*3ef0*/  SHFL.IDX PT, R117, R48, R117, 0x1f ;  /* 0x00001f7530757589 */ /* 0x000f6200000e0000 */
[----:B------:R-:W-:Y:S02]  /*3f00*/  FMUL.FTZ R53, R53, R10 ;  /* 0x0000000a35357220 */ /* 0x000fe40000410000 */
[----:B------:R-:W5:Y:S01]  /*3f10*/  MUFU.EX2 R10, R211 ;  /* 0x000000d3000a7308 */ /* 0x000f620000000800 */
[----:B------:R5:W2:Y:S01]  /*3f20*/  SHFL.IDX PT, R200, R48, R200, 0x1f ;  /* 0x00001fc830c87589 */ /* 0x000aa200000e0000 */
[--C-:B-1----:R-:W-:Y:S01]  /*3f30*/  FADD.FTZ R81, R57, -R76.reuse ;  /* 0x8000004c39517221 */ /* 0x102fe20000010000 */
[----:B------:R-:W-:Y:S01]  /*3f40*/  FMUL.FTZ R42, R90, R43 ;  /* 0x0000002b5a2a7220 */ /* 0x000fe20000410000 */
[----:B------:R-:W-:Y:S01]  /*3f50*/  FADD.FTZ R76, R59, -R76 ;  /* 0x8000004c3b4c7221 */ /* 0x000fe20000010000 */
[--C-:B---3--:R-:W-:Y:S01]  /*3f60*/  FADD.FTZ R59, R68, -R73.reuse ;  /* 0x80000049443b7221 */ /* 0x108fe20000010000 */
[----:B------:R-:W-:-:S02]  /*3f70*/  FADD.FTZ R70, R70, -R73 ;  /* 0x8000004946467221 */ /* 0x000fc40000010000 */
[----:B------:R-:W1:Y:S01]  /*3f80*/  MUFU.EX2 R220, R220 ;  /* 0x000000dc00dc7308 */ /* 0x000e620000000800 */
[----:B------:R-:W-:Y:S01]  /*3f90*/  FMUL.FTZ R45, R91, R72 ;  /* 0x000000485b2d7220 */ /* 0x000fe20000410000 */
[----:B------:R-:W-:-:S06]  /*3fa0*/  FMUL.FTZ R72, R100, R49 ;  /* 0x0000003164487220 */ /* 0x000fcc0000410000 */
[----:B------:R-:W3:Y:S01]  /*3fb0*/  MUFU.EX2 R43, R216 ;  /* 0x000000d8002b7308 */ /* 0x000ee20000000800 */
[----:B------:R-:W-:Y:S01]  /*3fc0*/  FFMA.FTZ R83, -R83, R83, 1 ;  /* 0x3f80000053537423 */ /* 0x000fe20000010153 */
[----:B------:R-:W-:-:S06]  /*3fd0*/  FMUL.FTZ R74, R213, R54 ;  /* 0x00000036d54a7220 */ /* 0x000fcc0000410000 */
[----:B------:R-:W3:Y:S01]  /*3fe0*/  MUFU.EX2 R73, R222 ;  /* 0x000000de00497308 */ /* 0x000ee20000000800 */
[----:B------:R-:W-:Y:S01]  /*3ff0*/  FADD.FTZ R55, R55, -R77 ;  /* 0x8000004d37377221 */ /* 0x000fe20000010000 */
[----:B------:R-:W-:Y:S01]  /*4000*/  FMUL.FTZ R54, R185, R72 ;  /* 0x00000048b9367220 */ /* 0x000fe20000410000 */
[----:B------:R-:W-:-:S05]  /*4010*/  FFMA.FTZ R78, -R78, R78, 1 ;  /* 0x3f8000004e4e7423 */ /* 0x000fca000001014e */
[----:B------:R-:W2:Y:S01]  /*4020*/  MUFU.EX2 R215, R215 ;  /* 0x000000d700d77308 */ /* 0x000ea20000000800 */
[----:B------:R-:W-:Y:S01]  /*4030*/  FMUL.FTZ R37, R92, R37 ;  /* 0x000000255c257220 */ /* 0x000fe20000410000 */
[----:B----4-:R-:W-:-:S06]  /*4040*/  FADD.FTZ R72, R56, -R79 ;  /* 0x8000004f38487221 */ /* 0x010fcc0000010000 */
[----:B------:R-:W4:Y:S01]  /*4050*/  MUFU.EX2 R227, R227 ;  /* 0x000000e300e37308 */ /* 0x000f220000000800 */
[----:B------:R-:W-:-:S07]  /*4060*/  FMUL.FTZ R40, R83, R40 ;  /* 0x0000002853287220 */ /* 0x000fce0000410000 */
[----:B------:R-:W4:Y:S01]  /*4070*/  MUFU.EX2 R214, R214 ;  /* 0x000000d600d67308 */ /* 0x000f220000000800 */
[----:B------:R-:W-:-:S07]  /*4080*/  FFMA.FTZ R186, -R186, R186, 1 ;  /* 0x3f800000baba7423 */ /* 0x000fce00000101ba */
[----:B------:R-:W4:Y:S01]  /*4090*/  MUFU.EX2 R210, R210 ;  /* 0x000000d200d27308 */ /* 0x000f220000000800 */
[----:B------:R-:W-:Y:S01]  /*40a0*/  FFMA.FTZ R188, -R188, R188, 1 ;  /* 0x3f800000bcbc7423 */ /* 0x000fe200000101bc */
[----:B------:R-:W-:-:S06]  /*40b0*/  FMUL.FTZ R75, R13, R44 ;  /* 0x0000002c0d4b7220 */ /* 0x000fcc0000410000 */
[----:B------:R-:W-:Y:S01]  /*40c0*/  MUFU.EX2 R223, R223 ;  /* 0x000000df00df7308 */ /* 0x000fe20000000800 */
[----:B-----5:R-:W-:Y:S01]  /*40d0*/  FMUL.FTZ R77, R10, R55 ;  /* 0x000000370a4d7220 */ /* 0x020fe20000410000 */
[----:B------:R-:W-:-:S06]  /*40e0*/  FADD.FTZ R83, R61, -R118 ;  /* 0x800000763d537221 */ /* 0x000fcc0000010000 */
[----:B------:R-:W-:Y:S01]  /*40f0*/  MUFU.EX2 R228, R228 ;  /* 0x000000e400e47308 */ /* 0x000fe20000000800 */
[----:B------:R-:W-:-:S07]  /*4100*/  FADD.FTZ R57, R64, -R199 ;  /* 0x800000c740397221 */ /* 0x000fce0000010000 */
[----:B------:R-:W-:Y:S01]  /*4110*/  MUFU.EX2 R225, R225 ;  /* 0x000000e100e17308 */ /* 0x000fe20000000800 */
[----:B------:R-:W-:-:S07]  /*4120*/  FMUL.FTZ R37, R78, R37 ;  /* 0x000000254e257220 */ /* 0x000fce0000410000 */
[----:B------:R-:W5:Y:S01]  /*4130*/  MUFU.EX2 R212, R212 ;  /* 0x000000d400d47308 */ /* 0x000f620000000800 */
[----:B------:R-:W-:-:S07]  /*4140*/  FFMA.FTZ R187, -R187, R187, 1 ;  /* 0x3f800000bbbb7423 */ /* 0x000fce00000101bb */
[----:B------:R-:W5:Y:S01]  /*4150*/  MUFU.EX2 R226, R226 ;  /* 0x000000e200e27308 */ /* 0x000f620000000800 */
[----:B------:R-:W-:Y:S01]  /*4160*/  FADD.FTZ R56, R65, -R28 ;  /* 0x8000001c41387221 */ /* 0x000fe20000010000 */
[----:B------:R-:W-:Y:S01]  /*4170*/  FFMA.FTZ R48, -R189, R189, 1 ;  /* 0x3f800000bd307423 */ /* 0x000fe200000101bd */
[----:B------:R-:W-:Y:S01]  /*4180*/  FMUL.FTZ R61, R101, R72 ;  /* 0x00000048653d7220 */ /* 0x000fe20000410000 */
[----:B------:R-:W-:Y:S01]  /*4190*/  FADD.FTZ R25, R25, -R234 ;  /* 0x800000ea19197221 */ /* 0x000fe20000010000 */
[--C-:B------:R-:W-:Y:S01]  /*41a0*/  FADD.FTZ R78, R60, -R117.reuse ;  /* 0x800000753c4e7221 */ /* 0x100fe20000010000 */
[----:B------:R-:W-:Y:S01]  /*41b0*/  FADD.FTZ R28, R67, -R28 ;  /* 0x8000001c431c7221 */ /* 0x000fe20000010000 */
[----:B------:R-:W-:Y:S01]  /*41c0*/  FMUL.FTZ R55, R186, R75 ;  /* 0x0000004bba377220 */ /* 0x000fe20000410000 */
[----:B------:R-:W-:Y:S01]  /*41d0*/  FMUL.FTZ R44, R188, R77 ;  /* 0x0000004dbc2c7220 */ /* 0x000fe20000410000 */
[----:B------:R-:W-:Y:S01]  /*41e0*/  FFMA.FTZ R112, -R112, R112, 1 ;  /* 0x3f80000070707423 */ /* 0x000fe20000010170 */
[----:B-1----:R-:W-:Y:S01]  /*41f0*/  FMUL.FTZ R57, R220, R57 ;  /* 0x00000039dc397220 */ /* 0x002fe20000410000 */
[----:B------:R-:W-:Y:S01]  /*4200*/  FMUL.FTZ R49, R187, R74 ;  /* 0x0000004abb317220 */ /* 0x000fe20000410000 */
[----:B------:R-:W-:Y:S01]  /*4210*/  FADD.FTZ R62, R62, -R117 ;  /* 0x800000753e3e7221 */ /* 0x000fe20000010000 */
[----:B------:R-:W-:Y:S01]  /*4220*/  FMUL.FTZ R48, R48, R61 ;  /* 0x0000003d30307220 */ /* 0x000fe20000410000 */
[----:B------:R-:W-:Y:S01]  /*4230*/  FFMA.FTZ R75, -R105, R105, 1 ;  /* 0x3f800000694b7423 */ /* 0x000fe20000010169 */
[----:B------:R-:W-:Y:S01]  /*4240*/  FFMA.FTZ R77, -R107, R107, 1 ;  /* 0x3f8000006b4d7423 */ /* 0x000fe2000001016b */
[----:B------:R-:W-:Y:S01]  /*4250*/  FMUL.FTZ R60, R102, R81 ;  /* 0x00000051663c7220 */ /* 0x000fe20000410000 */
[----:B---3--:R-:W-:Y:S01]  /*4260*/  FMUL.FTZ R76, R43, R76 ;  /* 0x0000004c2b4c7220 */ /* 0x008fe20000410000 */
[----:B------:R-:W-:Y:S01]  /*4270*/  FMUL.FTZ R25, R119, R25 ;  /* 0x0000001977197220 */ /* 0x000fe20000410000 */
[----:B------:R-:W-:Y:S01]  /*4280*/  FADD.FTZ R79, R58, -R79 ;  /* 0x8000004f3a4f7221 */ /* 0x000fe20000010000 */
[----:B------:R-:W-:Y:S01]  /*4290*/  FADD.FTZ R85, R63, -R118 ;  /* 0x800000763f557221 */ /* 0x000fe20000010000 */
[----:B------:R-:W-:Y:S01]  /*42a0*/  FFMA.FTZ R74, -R108, R108, 1 ;  /* 0x3f8000006c4a7423 */ /* 0x000fe2000001016c */
[----:B------:R-:W-:Y:S01]  /*42b0*/  FMUL.FTZ R61, R103, R78 ;  /* 0x0000004e673d7220 */ /* 0x000fe20000410000 */
[----:B------:R-:W-:Y:S01]  /*42c0*/  FFMA.FTZ R115, -R115, R115, 1 ;  /* 0x3f80000073737423 */ /* 0x000fe20000010173 */
[----:B------:R-:W-:Y:S01]  /*42d0*/  FMUL.FTZ R28, R73, R28 ;  /* 0x0000001c491c7220 */ /* 0x000fe20000410000 */
[----:B------:R-:W-:Y:S01]  /*42e0*/  FADD.FTZ R199, R66, -R199 ;  /* 0x800000c742c77221 */ /* 0x000fe20000010000 */
[--C-:B--2---:R-:W-:Y:S01]  /*42f0*/  FADD.FTZ R58, R69, -R200.reuse ;  /* 0x800000c8453a7221 */ /* 0x104fe20000010000 */
        /* <DEDUP_REMOVED lines=8> */
[----:B----4-:R-:W-:Y:S01]  /*4380*/  FMUL.FTZ R57, R227, R70 ;  /* 0x00000046e3397220 */ /* 0x010fe20000410000 */
[----:B------:R-:W-:Y:S01]  /*4390*/  FMUL.FTZ R25, R219, R25 ;  /* 0x00000019db197220 */ /* 0x000fe20000410000 */
[----:B------:R-:W-:Y:S01]  /*43a0*/  FFMA.FTZ R72, -R106, R106, 1 ;  /* 0x3f8000006a487423 */ /* 0x000fe2000001016a */
[----:B------:R-:W-:Y:S01]  /*43b0*/  FMUL.FTZ R79, R214, R79 ;  /* 0x0000004fd64f7220 */ /* 0x000fe20000410000 */
[----:B------:R-:W-:Y:S01]  /*43c0*/  FFMA.FTZ R109, -R109, R109, 1 ;  /* 0x3f8000006d6d7423 */ /* 0x000fe2000001016d */
[----:B------:R-:W-:Y:S01]  /*43d0*/  FFMA.FTZ R76, -R110, R110, 1 ;  /* 0x3f8000006e4c7423 */ /* 0x000fe2000001016e */
[----:B------:R-:W-:Y:S01]  /*43e0*/  FFMA.FTZ R111, -R111, R111, 1 ;  /* 0x3f8000006f6f7423 */ /* 0x000fe2000001016f */
[----:B------:R-:W-:Y:S01]  /*43f0*/  FMUL.FTZ R60, R12, R83 ;  /* 0x000000530c3c7220 */ /* 0x000fe20000410000 */
[----:B------:R-:W-:Y:S01]  /*4400*/  FMUL.FTZ R62, R210, R85 ;  /* 0x00000055d23e7220 */ /* 0x000fe20000410000 */
[----:B------:R-:W-:Y:S01]  /*4410*/  FMUL.FTZ R74, R74, R61 ;  /* 0x0000003d4a4a7220 */ /* 0x000fe20000410000 */
[----:B------:R-:W-:Y:S01]  /*4420*/  FMUL.FTZ R115, R115, R28 ;  /* 0x0000001c73737220 */ /* 0x000fe20000410000 */
[----:B------:R-:W-:Y:S01]  /*4430*/  F2FP.BF16.F32.PACK_AB R70, R23, R20 ;  /* 0x000000141746723e */ /* 0x000fe200000010ff */
[----:B------:R-:W-:Y:S01]  /*4440*/  FFMA.FTZ R191, -R191, R191, 1 ;  /* 0x3f800000bfbf7423 */ /* 0x000fe200000101bf */
[----:B------:R-:W-:Y:S01]  /*4450*/  FFMA.FTZ R114, -R114, R114, 1 ;  /* 0x3f80000072727423 */ /* 0x000fe20000010172 */
[----:B-----5:R-:W-:Y:S01]  /*4460*/  FMUL.FTZ R199, R212, R199 ;  /* 0x000000c7d4c77220 */ /* 0x020fe20000410000 */
        /* <DEDUP_REMOVED lines=37> */
[----:B------:R1:W-:Y:S01]  /*46c0*/  STSM.16.MT88.4 [R20+0x1a800], R68 ;  /* 0x01a8004414007844 */ /* 0x0003e20000004200 */
[----:B------:R-:W-:Y:S02]  /*46d0*/  R2UR UR6, R236 ;  /* 0x00000000ec0672ca */ /* 0x000fe400000e0000 */
[----:B------:R-:W-:Y:S02]  /*46e0*/  F2FP.BF16.F32.PACK_AB R52, R75, R48 ;  /* 0x000000304b34723e */ /* 0x000fe400000010ff */
        /* <DEDUP_REMOVED lines=238> */
.L_x_2871:
        /* <DEDUP_REMOVED lines=56> */
.L_x_2872:
        /* <DEDUP_REMOVED lines=11> */
.L_x_2862:
        /* <DEDUP_REMOVED lines=14> */
[----:B------:R-:W-:Y:S01]  /*5ae0*/  LOP3.LUT R13, R11, 0xfffffffc, RZ, 0xc0, !PT ;  /* 0xfffffffc0b0d7812 */ /* 0x000fe200078ec0ff */
[----:B------:R-:W-:Y:S01]  /*5af0*/  IMAD.IADD R9, R6, 0x1, -R9 ;  /* 0x0000000106097824 */ /* 0x000fe200078e0a09 */
[----:B------:R-:W-:-:S02]  /*5b00*/  LOP3.LUT R7, R8, 0xffffff80, RZ, 0xc0, !PT ;  /* 0xffffff8008077812 */ /* 0x000fc400078ec0ff */
[----:B------:R-:W-:Y:S02]  /*5b10*/  SHF.R.S32.HI R8, RZ, 0x7, R8 ;  /* 0x00000007ff087819 */ /* 0x000fe40000011408 */
[----:B------:R-:W-:Y:S02]  /*5b20*/  SHF.R.S32.HI R10, RZ, 0x1f, R9 ;  /* 0x0000001fff0a7819 */ /* 0x000fe40000011409 */
[----:B------:R-:W-:Y:S02]  /*5b30*/  IADD3 R7, R6, -R7, RZ ;  /* 0x8000000706077210 */ /* 0x000fe40007ffe0ff */
[CC--:B------:R-:W-:Y:S02]  /*5b40*/  LEA.HI R11, R10.reuse, R9.reuse, RZ, 0x3 ;  /* 0x000000090a0b7211 */ /* 0x0c0fe400078f18ff */
[----:B------:R-:W-:Y:S01]  /*5b50*/  LEA.HI R10, R10, R9, RZ, 0x2 ;  /* 0x000000090a0a7211 */ /* 0x000fe200078f10ff */
[----:B------:R-:W-:Y:S01]  /*5b60*/  IMAD.IADD R9, R6, 0x1, -R13 ;  /* 0x0000000106097824 */ /* 0x000fe200078e0a0d */
[----:B------:R-:W-:Y:S01]  /*5b70*/  SHF.R.S32.HI R11, RZ, 0x3, R11 ;  /* 0x00000003ff0b7819 */ /* 0x000fe2000001140b */
[----:B------:R-:W5:Y:S01]  /*5b80*/  LDC R6, c[0x0][0x8b4] ;  /* 0x00022d00ff067b82 */ /* 0x000f620000000800 */
[----:B------:R-:W-:-:S05]  /*5b90*/  SHF.R.S32.HI R13, RZ, 0x2, R10 ;  /* 0x00000002ff0d7819 */ /* 0x000fca000001140a */
[C---:B------:R-:W-:Y:S01]  /*5ba0*/  VIADD R14, R13.reuse, 0x8 ;  /* 0x000000080d0e7836 */ /* 0x040fe20000000000 */
[----:B------:R-:W-:-:S04]  /*5bb0*/  IADD3 R19, R13, 0x10, RZ ;  /* 0x000000100d137810 */ /* 0x000fc80007ffe0ff */
[----:B------:R-:W-:Y:S02]  /*5bc0*/  LEA.HI R15, R14, R14, RZ, 0x1 ;  /* 0x0000000e0e0f7211 */ /* 0x000fe400078f08ff */
[----:B------:R-:W-:Y:S02]  /*5bd0*/  LEA.HI R20, R19, R19, RZ, 0x1 ;  /* 0x0000001313147211 */ /* 0x000fe400078f08ff */
[----:B------:R-:W-:Y:S02]  /*5be0*/  SHF.R.S32.HI R18, RZ, 0x1, R15 ;  /* 0x00000001ff127819 */ /* 0x000fe4000001140f */
[----:B------:R-:W-:Y:S01]  /*5bf0*/  LEA.HI R10, R10, R13, RZ, 0x1 ;  /* 0x0000000d0a0a7211 */ /* 0x000fe200078f08ff */
[----:B------:R-:W-:-:S03]  /*5c00*/  ULOP3.LUT UR4, URZ, UR38, URZ, 0x33, !UPT ;  /* 0x000000263f047292 */ /* 0x000fc6000f8e333f */
[----:B------:R-:W-:-:S05]  /*5c10*/  LOP3.LUT R10, R10, 0xfffffffe, RZ, 0xc0, !PT ;  /* 0xfffffffe0a0a7812 */ /* 0x000fca00078ec0ff */
[----:B------:R-:W-:Y:S02]  /*5c20*/  IMAD.IADD R10, R13, 0x1, -R10 ;  /* 0x000000010d0a7824 */ /* 0x000fe400078e0a0a */
[----:B-----5:R-:W-:Y:S01]  /*5c30*/  VIADD R6, R6, UR4 ;  /* 0x0000000406067c36 */ /* 0x020fe20008000000 */
[----:B------:R-:W-:-:S03]  /*5c40*/  LOP3.LUT R15, R15, 0xfffffffe, RZ, 0xc0, !PT ;  /* 0xfffffffe0f0f7812 */ /* 0x000fc600078ec0ff */
[----:B-1----:R-:W-:Y:S01]  /*5c50*/  IMAD R6, R6, -0x80, R27 ;  /* 0xffffff8006067824 */ /* 0x002fe200078e021b */
[----:B------:R-:W-:Y:S01]  /*5c60*/  IADD3 R15, R14, -R15, RZ ;  /* 0x8000000f0e0f7210 */ /* 0x000fe20007ffe0ff */
[----:B------:R-:W-:Y:S01]  /*5c70*/  IMAD.MOV.U32 R185, RZ, RZ, 0x40000040 ;  /* 0x40000040ffb97424 */ /* 0x000fe200078e00ff */
[----:B------:R-:W-:Y:S01]  /*5c80*/  MOV R187, 0x40000040 ;  /* 0x4000004000bb7802 */ /* 0x000fe20000000f00 */
[----:B------:R-:W-:Y:S01]  /*5c90*/  IMAD.MOV.U32 R189, RZ, RZ, 0x40000040 ;  /* 0x40000040ffbd7424 */ /* 0x000fe200078e00ff */
[----:B------:R-:W-:Y:S01]  /*5ca0*/  MOV R193, 0x40000040 ;  /* 0x4000004000c17802 */ /* 0x000fe20000000f00 */
[----:B------:R-:W-:Y:S01]  /*5cb0*/  IMAD.MOV.U32 R191, RZ, RZ, 0x40000040 ;  /* 0x40000040ffbf7424 */ /* 0x000fe200078e00ff */
[----:B--2---:R-:W-:Y:S02]  /*5cc0*/  LEA.HI R24, R12, R7, RZ, 0x5 ;  /* 0x000000070c187211 */ /* 0x004fe400078f28ff */
[----:B------:R-:W-:Y:S01]  /*5cd0*/  LEA.HI R12, R8, R8, RZ, 0x1 ;  /* 0x00000008080c7211 */ /* 0x000fe200078f08ff */
[----:B------:R-:W-:-:S03]  /*5ce0*/  IMAD.HI R7, R11, 0x2aaaaaab, RZ ;  /* 0x2aaaaaab0b077827 */ /* 0x000fc600078e02ff */
[----:B------:R-:W-:Y:S02]  /*5cf0*/  LOP3.LUT R21, R12, 0xfffffffe, RZ, 0xc0, !PT ;  /* 0xfffffffe0c157812 */ /* 0x000fe400078ec0ff */
[----:B------:R-:W-:-:S03]  /*5d00*/  SHF.R.U32.HI R12, RZ, 0x1, R7 ;  /* 0x00000001ff0c7819 */ /* 0x000fc60000011607 */
[----:B------:R-:W-:Y:S01]  /*5d10*/  IMAD.IADD R25, R8, 0x1, -R21 ;  /* 0x0000000108197824 */ /* 0x000fe200078e0a15 */
[----:B------:R-:W-:Y:S02]  /*5d20*/  SHF.R.S32.HI R21, RZ, 0x1, R20 ;  /* 0x00000001ff157819 */ /* 0x000fe40000011414 */
[----:B------:R-:W-:Y:S01]  /*5d30*/  LEA.HI R12, R7, R12, RZ, 0x1 ;  /* 0x0000000c070c7211 */ /* 0x000fe200078f08ff */
[----:B------:R-:W-:-:S04]  /*5d40*/  IMAD.HI R7, R18, 0x2aaaaaab, RZ ;  /* 0x2aaaaaab12077827 */ /* 0x000fc800078e02ff */
[----:B------:R-:W-:Y:S01]  /*5d50*/  IMAD.HI R22, R21, 0x2aaaaaab, RZ ;  /* 0x2aaaaaab15167827 */ /* 0x000fe200078e02ff */
[----:B------:R-:W-:-:S04]  /*5d60*/  SHF.R.U32.HI R8, RZ, 0x1, R7 ;  /* 0x00000001ff087819 */ /* 0x000fc80000011607 */
[----:B------:R-:W-:Y:S02]  /*5d70*/  SHF.R.U32.HI R13, RZ, 0x1, R22 ;  /* 0x00000001ff0d7819 */ /* 0x000fe40000011616 */
[----:B------:R-:W-:Y:S02]  /*5d80*/  LEA.HI R7, R7, R8, RZ, 0x1 ;  /* 0x0000000807077211 */ /* 0x000fe400078f08ff */
[--C-:B---3--:R-:W-:Y:S02]  /*5d90*/  SHF.R.S32.HI R23, RZ, 0x2, R28.reuse ;  /* 0x00000002ff177819 */ /* 0x108fe4000001141c */
[----:B------:R-:W-:Y:S02]  /*5da0*/  SHF.R.S32.HI R8, RZ, 0x1f, R28 ;  /* 0x0000001fff087819 */ /* 0x000fe4000001141c */
[----:B------:R-:W-:Y:S01]  /*5db0*/  LEA.HI R22, R22, R13, RZ, 0x1 ;  /* 0x0000000d16167211 */ /* 0x000fe200078f08ff */
[----:B------:R-:W-:Y:S01]  /*5dc0*/  IMAD R11, R12, -0xc, R11 ;  /* 0xfffffff40c0b7824 */ /* 0x000fe200078e020b */
[----:B------:R-:W-:-:S02]  /*5dd0*/  SHF.R.S32.HI R13, RZ, 0x5, R24 ;  /* 0x00000005ff0d7819 */ /* 0x000fc40000011418 */
[----:B------:R-:W-:Y:S01]  /*5de0*/  LEA.HI R8, R8, R23, RZ, 0x3 ;  /* 0x0000001708087211 */ /* 0x000fe200078f18ff */
[----:B------:R-:W-:Y:S01]  /*5df0*/  IMAD R18, R7, -0xc, R18 ;  /* 0xfffffff407127824 */ /* 0x000fe200078e0212 */
[----:B------:R-:W-:Y:S01]  /*5e00*/  LEA R7, R11, R10, 0x3 ;  /* 0x0000000a0b077211 */ /* 0x000fe200078e18ff */
[----:B------:R-:W-:Y:S01]  /*5e10*/  IMAD R6, R13, -0x10, R6 ;  /* 0xfffffff00d067824 */ /* 0x000fe200078e0206 */
[----:B------:R-:W-:-:S03]  /*5e20*/  LOP3.LUT R8, R8, 0xfffffff8, RZ, 0xc0, !PT ;  /* 0xfffffff808087812 */ /* 0x000fc600078ec0ff */
[----:B------:R1:W-:Y:S01]  /*5e30*/  STL [R1+0x2c], R7 ;  /* 0x00002c0701007387 */ /* 0x0003e20000100800 */
[----:B------:R-:W-:Y:S01]  /*5e40*/  IADD3 R6, R6, R8, -R23 ;  /* 0x0000000806067210 */ /* 0x000fe20007ffe817 */
[----:B------:R-:W-:Y:S01]  /*5e50*/  IMAD R8, R18, 0x8, R15 ;  /* 0x0000000812087824 */ /* 0x000fe200078e020f */
[C---:B------:R-:W-:Y:S01]  /*5e60*/  LEA R10, R5.reuse, R17, 0xd ;  /* 0x00000011050a7211 */ /* 0x040fe200078e68ff */
[----:B-1----:R-:W-:-:S03]  /*5e70*/  IMAD R7, R5, 0x800, R17 ;  /* 0x0000080005077824 */ /* 0x002fc600078e0211 */
[----:B------:R1:W-:Y:S01]  /*5e80*/  STL [R1+0x28], R8 ;  /* 0x0000280801007387 */ /* 0x0003e20000100800 */
[----:B------:R-:W-:Y:S01]  /*5e90*/  LOP3.LUT R20, R20, 0xfffffffe, RZ, 0xc0, !PT ;  /* 0xfffffffe14147812 */ /* 0x000fe200078ec0ff */
[----:B------:R-:W-:Y:S02]  /*5ea0*/  VIADD R5, R7, 0x1a800 ;  /* 0x0001a80007057836 */ /* 0x000fe40000000000 */
[----:B-1----:R-:W-:Y:S01]  /*5eb0*/  IMAD R8, R25, -0x40, R6 ;  /* 0xffffffc019087824 */ /* 0x002fe200078e0206 */
[----:B------:R-:W-:Y:S02]  /*5ec0*/  IADD3 R6, R10, 0x4000, RZ ;  /* 0x000040000a067810 */ /* 0x000fe40007ffe0ff */
[----:B------:R-:W-:Y:S02]  /*5ed0*/  SHF.R.U32.HI R10, RZ, 0x4, R10 ;  /* 0x00000004ff0a7819 */ /* 0x000fe4000001160a */
[----:B------:R-:W-:Y:S01]  /*5ee0*/  SHF.R.U32.HI R5, RZ, 0x4, R5 ;  /* 0x00000004ff057819 */ /* 0x000fe20000011605 */
[----:B------:R-:W-:Y:S01]  /*5ef0*/  IMAD.IADD R20, R19, 0x1, -R20 ;  /* 0x0000000113147824 */ /* 0x000fe200078e0a14 */
[----:B------:R-:W-:Y:S01]  /*5f00*/  SHF.R.U32.HI R6, RZ, 0x4, R6 ;  /* 0x00000004ff067819 */ /* 0x000fe20000011606 */
[----:B------:R-:W-:Y:S01]  /*5f10*/  IMAD R21, R22, -0xc, R21 ;  /* 0xfffffff416157824 */ /* 0x000fe200078e0215 */
[----:B------:R-:W-:-:S02]  /*5f20*/  LOP3.LUT R10, R10, 0x3fff, RZ, 0xc0, !PT ;  /* 0x00003fff0a0a7812 */ /* 0x000fc400078ec0ff */
[----:B------:R-:W-:Y:S01]  /*5f30*/  LOP3.LUT R5, R5, 0x3fff, RZ, 0xc0, !PT ;  /* 0x00003fff05057812 */ /* 0x000fe200078ec0ff */
[----:B------:R-:W-:Y:S01]  /*5f40*/  IMAD R11, R21, 0x8, R20 ;  /* 0x00000008150b7824 */ /* 0x000fe200078e0214 */
[----:B------:R-:W-:Y:S02]  /*5f50*/  LOP3.LUT R6, R6, 0x3fff, RZ, 0xc0, !PT ;  /* 0x00003fff06067812 */ /* 0x000fe400078ec0ff */
[----:B------:R-:W-:Y:S02]  /*5f60*/  LOP3.LUT R10, R10, 0x10000, RZ, 0xfc, !PT ;  /* 0x000100000a0a7812 */ /* 0x000fe400078efcff */
[----:B------:R-:W-:Y:S02]  /*5f70*/  LOP3.LUT R5, R5, 0x10000, RZ, 0xfc, !PT ;  /* 0x0001000005057812 */ /* 0x000fe400078efcff */
[----:B------:R-:W-:Y:S01]  /*5f80*/  LOP3.LUT R6, R6, 0x10000, RZ, 0xfc, !PT ;  /* 0x0001000006067812 */ /* 0x000fe200078efcff */
[----:B------:R-:W-:Y:S01]  /*5f90*/  STL [R1+0x20], R11 ;  /* 0x0000200b01007387 */ /* 0x000fe20000100800 */
[C---:B------:R-:W-:Y:S01]  /*5fa0*/  VIADD R22, R10.reuse, 0x2 ;  /* 0x000000020a167836 */ /* 0x040fe20000000000 */
[----:B------:R-:W-:-:S02]  /*5fb0*/  IADD3 R186, R10, 0x6, RZ ;  /* 0x000000060aba7810 */ /* 0x000fc40007ffe0ff */
[----:B------:R1:W-:Y:S01]  /*5fc0*/  STL [R1+0x18], R10 ;  /* 0x0000180a01007387 */ /* 0x0003e20000100800 */
[----:B------:R-:W-:Y:S01]  /*5fd0*/  VIADD R184, R10, 0x4 ;  /* 0x000000040ab87836 */ /* 0x000fe20000000000 */
[C---:B------:R-:W-:Y:S01]  /*5fe0*/  IADD3 R192, R6.reuse, 0x6, RZ ;  /* 0x0000000606c07810 */ /* 0x040fe20007ffe0ff */
[C---:B------:R-:W-:Y:S01]  /*5ff0*/  VIADD R188, R6.reuse, 0x2 ;  /* 0x0000000206bc7836 */ /* 0x040fe20000000000 */
[----:B------:R2:W-:Y:S01]  /*6000*/  STL [R1+0x24], R5 ;  /* 0x0000240501007387 */ /* 0x0005e20000100800 */
[----:B------:R-:W-:Y:S01]  /*6010*/  VIADD R190, R6, 0x4 ;  /* 0x0000000406be7836 */ /* 0x000fe20000000000 */
[----:B----4-:R-:W-:Y:S02]  /*6020*/  LOP3.LUT R7, R26, 0x1, RZ, 0xfc, !PT ;  /* 0x000000011a077812 */ /* 0x010fe400078efcff */
[----:B------:R3:W-:Y:S01]  /*6030*/  STL [R1+0x14], R6 ;  /* 0x0000140601007387 */ /* 0x0007e20000100800 */
[----:B------:R-:W-:Y:S02]  /*6040*/  IMAD.MOV.U32 R23, RZ, RZ, 0x40000040 ;  /* 0x40000040ff177424 */ /* 0x000fe400078e00ff */
[----:B-1----:R-:W-:-:S02]  /*6050*/  VIADD R10, R9, 0x8 ;  /* 0x00000008090a7836 */ /* 0x002fc40000000000 */
[C---:B------:R-:W-:Y:S01]  /*6060*/  VIADD R10, R9.reuse, 0x14 ;  /* 0x00000014090a7836 */ /* 0x040fe20000000000 */
[C---:B--2---:R-:W-:Y:S02]  /*6070*/  IADD3 R5, R9.reuse, 0x10, RZ ;  /* 0x0000001009057810 */ /* 0x044fe40007ffe0ff */
[C---:B------:R-:W-:Y:S01]  /*6080*/  IADD3 R5, R9.reuse, 0x1c, RZ ;  /* 0x0000001c09057810 */ /* 0x040fe20007ffe0ff */
[C---:B---3--:R-:W-:Y:S02]  /*6090*/  VIADD R6, R9.reuse, 0xc ;  /* 0x0000000c09067836 */ /* 0x048fe40000000000 */
[----:B------:R-:W-:-:S07]  /*60a0*/  VIADD R6, R9, 0x18 ;  /* 0x0000001809067836 */ /* 0x000fce0000000000 */
.L_x_2885:
[----:B------:R-:W-:-:S13]  /*60b0*/  ISETP.NE.AND P0, PT, R7, 0x3, PT ;  /* 0x000000030700780c */ /* 0x000fda0003f05270 */
[----:B------:R-:W-:Y:S05]  /*60c0*/  @!P0 BRA `(.L_x_2875) ;  /* 0x0000000000048947 */ /* 0x000fea0003800000 */
[----:B------:R-:W-:Y:S01]  /*60d0*/  BPT.TRAP 0x1 ;  /* 0x000000040000795c */ /* 0x000fe20000300000 */
.L_x_2875:
[----:B------:R-:W-:Y:S01]  /*60e0*/  IMAD R6, R0, 0x8, R17 ;  /* 0x0000000800067824 */ /* 0x000fe200078e0211 */
[----:B------:R-:W-:-:S04]  /*60f0*/  SHF.L.U32 R15, R4, 0x1f, RZ ;  /* 0x0000001f040f7819 */ /* 0x000fc800000006ff */
[----:B------:R1:W2:Y:S01]  /*6100*/  SYNCS.PHASECHK.TRANS64.TRYWAIT P1, [R6+URZ+0x26810], R15 ;  /* 0x0268100f060075a7 */ /* 0x0002a2000802017f */
[----:B------:R-:W-:Y:S05]  /*6110*/  @!P0 BRA `(.L_x_2876) ;  /* 0x0000000000048947 */ /* 0x000fea0003800000 */
[----:B------:R-:W-:Y:S01]  /*6120*/  BPT.TRAP 0x1 ;  /* 0x000000040000795c */ /* 0x000fe20000300000 */
.L_x_2876:
[----:B------:R-:W-:-:S05]  /*6130*/  VIADD R5, R17, 0xe000 ;  /* 0x0000e00011057836 */ /* 0x000fca0000000000 */
[----:B------:R-:W-:-:S04]  /*6140*/  SHF.R.U32.HI R5, RZ, 0x4, R5 ;  /* 0x00000004ff057819 */ /* 0x000fc80000011605 */
[----:B------:R-:W-:-:S04]  /*6150*/  LOP3.LUT R5, R5, 0x3fff, RZ, 0xc0, !PT ;  /* 0x00003fff05057812 */ /* 0x000fc800078ec0ff */
[----:B------:R-:W-:Y:S01]  /*6160*/  LOP3.LUT R11, R5, 0x10000, RZ, 0xfc, !PT ;  /* 0x00010000050b7812 */ /* 0x000fe200078efcff */
[----:B--2---:R-:W-:Y:S06]  /*6170*/  @P1 BRA `(.L_x_2877) ;  /* 0x0000000000081947 */ /* 0x004fec0003800000 */
[----:B------:R-:W2:Y:S02]  /*6180*/  SYNCS.PHASECHK.TRANS64.TRYWAIT P1, [R6+URZ+0x26810], R15 ;  /* 0x0268100f060075a7 */ /* 0x000ea4000802017f */
[----:B--2---:R-:W-:Y:S05]  /*6190*/  @!P1 BRA `(.L_x_2878) ;  /* 0x0000008000789947 */ /* 0x004fea0003800000 */
.L_x_2877:
        /* <DEDUP_REMOVED lines=54> */
.L_x_2879:
[----:B------:R1:W1:Y:S01]  /*6500*/  SYNCS.PHASECHK.TRANS64.TRYWAIT P1, [R6+URZ+0x26830], R15 ;  /* 0x0268300f060075a7 */ /* 0x000262000802017f */
[----:B------:R-:W-:Y:S05]  /*6510*/  @!P0 BRA `(.L_x_2880) ;  /* 0x0000000000048947 */ /* 0x000fea0003800000 */
[----:B------:R-:W-:Y:S01]  /*6520*/  BPT.TRAP 0x1 ;  /* 0x000000040000795c */ /* 0x000fe20000300000 */
.L_x_2880:
        /* <DEDUP_REMOVED lines=8> */
.L_x_2881:
        /* <DEDUP_REMOVED lines=11> */
[C---:B------:R-:W-:Y:S01]  /*6660*/  IADD3 R230, R9.reuse, 0x14, RZ ;  /* 0x0000001409e67810 */ /* 0x040fe20007ffe0ff */
[----:B------:R1:W-:Y:S01]  /*6670*/  STL [R1+0x40], R5 ;  /* 0x0000400501007387 */ /* 0x0003e20000100800 */
[C---:B------:R-:W-:Y:S01]  /*6680*/  VIADD R205, R9.reuse, 0x10 ;  /* 0x0000001009cd7836 */ /* 0x040fe20000000000 */
[C---:B------:R-:W-:Y:S01]  /*6690*/  ISETP.GT.AND P2, PT, R8.reuse, RZ, PT ;  /* 0x000000ff0800720c */ /* 0x040fe20003f44270 */
[C---:B------:R-:W-:Y:S01]  /*66a0*/  VIADD R231, R9.reuse, 0x18 ;  /* 0x0000001809e77836 */ /* 0x040fe20000000000 */
[----:B------:R-:W-:Y:S01]  /*66b0*/  STL [R1+0x3c], R4 ;  /* 0x00003c0401007387 */ /* 0x000fe20000100800 */
[C---:B------:R-:W-:Y:S01]  /*66c0*/  VIADD R209, R9.reuse, 0x1c ;  /* 0x0000001c09d17836 */ /* 0x040fe20000000000 */
[----:B------:R-:W-:Y:S01]  /*66d0*/  ISETP.GT.AND P1, PT, R8, 0x8, PT ;  /* 0x000000080800780c */ /* 0x000fe20003f24270 */
[----:B------:R-:W-:Y:S01]  /*66e0*/  IMAD R236, R0, 0x300, R12 ;  /* 0x0000030000ec7824 */ /* 0x000fe200078e020c */
[----:B------:R-:W-:Y:S01]  /*66f0*/  STL [R1+0x38], R3 ;  /* 0x0000380301007387 */ /* 0x000fe20000100800 */
[----:B------:R-:W-:-:S03]  /*6700*/  VIADD R12, R9, 0x1c ;  /* 0x0000001c090c7836 */ /* 0x000fc60000000000 */
[----:B------:R1:W-:Y:S04]  /*6710*/  STL [R1+0x34], R2 ;  /* 0x0000340201007387 */ /* 0x0003e80000100800 */
        /* <DEDUP_REMOVED lines=21> */
[----:B------:R-:W-:Y:S01]  /*6870*/  FMUL.FTZ R195, R115, UR5 ;  /* 0x0000000573c37c20 */ /* 0x000fe20008410000 */
[----:B------:R-:W-:Y:S01]  /*6880*/  FMUL.FTZ R77, R77, UR5 ;  /* 0x000000054d4d7c20 */ /* 0x000fe20008410000 */
[----:B------:R-:W-:Y:S01]  /*6890*/  VIADD R115, R9, 0x4 ;  /* 0x0000000409737836 */ /* 0x000fe20000000000 */
[----:B------:R-:W2:Y:S01]  /*68a0*/  SHFL.IDX PT, R86, R198, R9, 0x1f ;  /* 0x00001f09c6567589 */ /* 0x000ea200000e0000 */
[----:B------:R-:W3:Y:S01]  /*68b0*/  MUFU.TANH R15, R15 ;  /* 0x0000000f000f7308 */ /* 0x000ee20000002400 */
        /* <DEDUP_REMOVED lines=8> */
[----:B------:R-:W-:Y:S01]  /*6940*/  SHFL.IDX PT, R92, R198, R229, 0x1f ;  /* 0x00001fe5c65c7589 */ /* 0x000fe200000e0000 */
[----:B------:R-:W-:Y:S01]  /*6950*/  FMUL.FTZ R19, R81, UR5 ;  /* 0x0000000551137c20 */ /* 0x000fe20008410000 */
[----:B------:R-:W-:Y:S01]  /*6960*/  FMUL.FTZ R21, R83, UR5 ;  /* 0x0000000553157c20 */ /* 0x000fe20008410000 */
[----:B------:R-:W-:Y:S01]  /*6970*/  FMUL.FTZ R72, R84, UR5 ;  /* 0x0000000554487c20 */ /* 0x000fe20008410000 */
[----:B------:R-:W-:Y:S01]  /*6980*/  FMUL.FTZ R79, R91, UR5 ;  /* 0x000000055b4f7c20 */ /* 0x000fe20008410000 */
[----:B------:R-:W-:Y:S01]  /*6990*/  FMUL.FTZ R194, R96, UR5 ;  /* 0x0000000560c27c20 */ /* 0x000fe20008410000 */
[----:B------:R-:W-:Y:S01]  /*69a0*/  SHFL.IDX PT, R91, R198, R230, 0x1f ;  /* 0x00001fe6c65b7589 */ /* 0x000fe200000e0000 */
[----:B-1----:R1:W-:Y:S01]  /*69b0*/  MUFU.TANH R5, R75 ;  /* 0x0000004b00057308 */ /* 0x0023e20000002400 */
[----:B------:R-:W-:Y:S01]  /*69c0*/  FMUL.FTZ R81, R93, UR5 ;  /* 0x000000055d517c20 */ /* 0x000fe20008410000 */
[----:B---3--:R-:W-:Y:S01]  /*69d0*/  FSEL R84, R15, -INF , P2 ;  /* 0xff8000000f547808 */ /* 0x008fe20001000000 */
[----:B------:R-:W-:Y:S01]  /*69e0*/  SHFL.IDX PT, R96, R198, R209, 0x1f ;  /* 0x00001fd1c6607589 */ /* 0x000fe200000e0000 */
[----:B------:R-:W-:Y:S01]  /*69f0*/  FMUL.FTZ R82, R94, UR5 ;  /* 0x000000055e527c20 */ /* 0x000fe20008410000 */
[----:B------:R-:W-:Y:S01]  /*6a00*/  FMUL.FTZ R196, R117, UR5 ;  /* 0x0000000575c47c20 */ /* 0x000fe20008410000 */
[----:B------:R-:W-:Y:S01]  /*6a10*/  FMUL.FTZ R197, R118, UR5 ;  /* 0x0000000576c57c20 */ /* 0x000fe20008410000 */
[----:B------:R-:W-:Y:S01]  /*6a20*/  SHFL.IDX PT, R93, R14, R115, 0x1f ;  /* 0x00001f730e5d7589 */ /* 0x000fe200000e0000 */
[----:B------:R3:W-:Y:S01]  /*6a30*/  MUFU.TANH R2, R77 ;  /* 0x0000004d00027308 */ /* 0x0007e20000002400 */
[----:B-1----:R-:W-:Y:S01]  /*6a40*/  FMUL.FTZ R75, R87, UR5 ;  /* 0x00000005574b7c20 */ /* 0x002fe20008410000 */
[----:B------:R-:W-:Y:S01]  /*6a50*/  FMUL.FTZ R98, R98, UR5 ;  /* 0x0000000562627c20 */ /* 0x000fe20008410000 */
[----:B------:R-:W1:Y:S01]  /*6a60*/  SHFL.IDX PT, R87, R198, R115, 0x1f ;  /* 0x00001f73c6577589 */ /* 0x000e6200000e0000 */
[----:B------:R-:W-:Y:S01]  /*6a70*/  FMUL.FTZ R83, R95, UR5 ;  /* 0x000000055f537c20 */ /* 0x000fe20008410000 */
[----:B------:R-:W-:Y:S01]  /*6a80*/  FMUL.FTZ R97, R97, UR5 ;  /* 0x0000000561617c20 */ /* 0x000fe20008410000 */
[----:B------:R-:W-:Y:S01]  /*6a90*/  FMUL.FTZ R99, R99, UR5 ;  /* 0x0000000563637c20 */ /* 0x000fe20008410000 */
[----:B------:R-:W-:Y:S01]  /*6aa0*/  FMUL.FTZ R100, R100, UR5 ;  /* 0x0000000564647c20 */ /* 0x000fe20008410000 */
[----:B------:R2:W1:Y:S01]  /*6ab0*/  MUFU.TANH R6, R73 ;  /* 0x0000004900067308 */ /* 0x0004620000002400 */
[----:B---3--:R-:W-:Y:S01]  /*6ac0*/  FMUL.FTZ R77, R89, UR5 ;  /* 0x00000005594d7c20 */ /* 0x008fe20008410000 */
[----:B------:R-:W-:Y:S01]  /*6ad0*/  FMUL.FTZ R102, R102, UR5 ;  /* 0x0000000566667c20 */ /* 0x000fe20008410000 */
[----:B------:R-:W3:Y:S01]  /*6ae0*/  SHFL.IDX PT, R89, R198, R233, 0x1f ;  /* 0x00001fe9c6597589 */ /* 0x000ee200000e0000 */
[----:B------:R-:W-:Y:S01]  /*6af0*/  FMUL.FTZ R101, R101, UR5 ;  /* 0x0000000565657c20 */ /* 0x000fe20008410000 */
[----:B------:R-:W-:Y:S01]  /*6b00*/  FMUL.FTZ R103, R103, UR5 ;  /* 0x0000000567677c20 */ /* 0x000fe20008410000 */
[----:B------:R-:W-:Y:S01]  /*6b10*/  FMUL.FTZ R104, R104, UR5 ;  /* 0x0000000568687c20 */ /* 0x000fe20008410000 */
[----:B------:R-:W-:Y:S01]  /*6b20*/  FMUL.FTZ R106, R106, UR5 ;  /* 0x000000056a6a7c20 */ /* 0x000fe20008410000 */
[----:B------:R1:W-:Y:S01]  /*6b30*/  MUFU.TANH R4, R76 ;  /* 0x0000004c00047308 */ /* 0x0003e20000002400 */
[----:B--2---:R-:W-:Y:S01]  /*6b40*/  FMUL.FTZ R73, R85, UR5 ;  /* 0x0000000555497c20 */ /* 0x004fe20008410000 */
[----:B----4-:R-:W-:Y:S01]  /*6b50*/  FSEL R85, R18, -INF , P1 ;  /* 0xff80000012557808 */ /* 0x010fe20000800000 */
[----:B------:R-:W-:Y:S01]  /*6b60*/  FMUL.FTZ R108, R108, UR5 ;  /* 0x000000056c6c7c20 */ /* 0x000fe20008410000 */
[----:B------:R-:W-:Y:S01]  /*6b70*/  FMUL.FTZ R110, R110, UR5 ;  /* 0x000000056e6e7c20 */ /* 0x000fe20008410000 */
[----:B------:R-:W-:Y:S01]  /*6b80*/  FMUL.FTZ R109, R109, UR5 ;  /* 0x000000056d6d7c20 */ /* 0x000fe20008410000 */
[----:B------:R-:W-:Y:S01]  /*6b90*/  FMUL.FTZ R111, R111, UR5 ;  /* 0x000000056f6f7c20 */ /* 0x000fe20008410000 */
[----:B------:R-:W-:Y:S01]  /*6ba0*/  FMUL.FTZ R112, R112, UR5 ;  /* 0x0000000570707c20 */ /* 0x000fe20008410000 */
[----:B------:R2:W-:Y:S01]  /*6bb0*/  MUFU.TANH R3, R78 ;  /* 0x0000004e00037308 */ /* 0x0005e20000002400 */
[----:B-1----:R-:W-:Y:S01]  /*6bc0*/  FMUL.FTZ R76, R88, UR5 ;  /* 0x00000005584c7c20 */ /* 0x002fe20008410000 */
[----:B------:R-:W-:Y:S01]  /*6bd0*/  FSEL R117, R6, -INF , P2 ;  /* 0xff80000006757808 */ /* 0x000fe20001000000 */
[----:B------:R-:W-:Y:S01]  /*6be0*/  FMUL.FTZ R114, R114, UR5 ;  /* 0x0000000572727c20 */ /* 0x000fe20008410000 */
[----:B------:R-:W-:Y:S01]  /*6bf0*/  FSEL R88, R5, -INF , P1 ;  /* 0xff80000005587808 */ /* 0x000fe20000800000 */
[----:B------:R-:W-:Y:S01]  /*6c00*/  FMUL.FTZ R113, R113, UR5 ;  /* 0x0000000571717c20 */ /* 0x000fe20008410000 */
[----:B------:R-:W-:Y:S01]  /*6c10*/  FMUL.FTZ R116, R116, UR5 ;  /* 0x0000000574747c20 */ /* 0x000fe20008410000 */
[----:B------:R-:W-:Y:S01]  /*6c20*/  FMUL.FTZ R105, R105, UR5 ;  /* 0x0000000569697c20 */ /* 0x000fe20008410000 */
[----:B------:R-:W1:Y:S01]  /*6c30*/  MUFU.TANH R237, R237 ;  /* 0x000000ed00ed7308 */ /* 0x000e620000002400 */
[----:B--2---:R-:W-:Y:S01]  /*6c40*/  FMUL.FTZ R78, R90, UR5 ;  /* 0x000000055a4e7c20 */ /* 0x004fe20008410000 */
[----:B------:R-:W-:Y:S01]  /*6c50*/  FMUL.FTZ R107, R107, UR5 ;  /* 0x000000056b6b7c20 */ /* 0x000fe20008410000 */
[----:B------:R-:W2:Y:S01]  /*6c60*/  SHFL.IDX PT, R90, R198, R205, 0x1f ;  /* 0x00001fcdc65a7589 */ /* 0x000ea200000e0000 */
[----:B------:R-:W-:-:S03]  /*6c70*/  FMUL.FTZ R119, R119, UR5 ;  /* 0x0000000577777c20 */ /* 0x000fc60008410000 */
[----:B------:R-:W-:Y:S01]  /*6c80*/  SHFL.IDX PT, R205, R13, R205, 0x1f ;  /* 0x00001fcd0dcd7589 */ /* 0x000fe200000e0000 */
[----:B------:R-:W4:Y:S03]  /*6c90*/  MUFU.TANH R235, R235 ;  /* 0x000000eb00eb7308 */ /* 0x000f260000002400 */
[----:B------:R-:W-:Y:S05]  /*6ca0*/  SHFL.IDX PT, R212, R13, R115, 0x1f ;  /* 0x00001f730dd47589 */ /* 0x000fea00000e0000 */
[----:B------:R-:W2:Y:S01]  /*6cb0*/  MUFU.TANH R20, R20 ;  /* 0x0000001400147308 */ /* 0x000ea20000002400 */
[----:B-1----:R-:W-:-:S07]  /*6cc0*/  FSEL R201, R237, -INF , P1 ;  /* 0xff800000edc97808 */ /* 0x002fce0000800000 */
[----:B------:R-:W1:Y:S01]  /*6cd0*/  MUFU.TANH R19, R19 ;  /* 0x0000001300137308 */ /* 0x000e620000002400 */
[----:B------:R-:W-:Y:S02]  /*6ce0*/  WARPGROUP.DEPBAR.LE gsb0, 0x0 ;  /* 0x00008000000079c5 */ /* 0x000fe40000010000 */
[----:B------:R-:W-:-:S05]  /*6cf0*/  WARPGROUP.ARRIVE ;  /* 0x00000000000079c5 */ /* 0x000fca0000000000 */
[----:B------:R-:W1:Y:S01]  /*6d00*/  MUFU.TANH R21, R21 ;  /* 0x0000001500157308 */ /* 0x000e620000002400 */
[----:B------:R-:W-:Y:S01]  /*6d10*/  HGMMA.64x96x16.F32.BF16 R24, gdesc[UR8], R24, gsb0 ;  /* 0x01600000081879f0 */ /* 0x000fe20008001818 */
[----:B------:R-:W-:Y:S01]  /*6d20*/  R2UR UR8, R190 ;  /* 0x00000000be0872ca */ /* 0x000fe200000e0000 */
[----:B------:R-:W-:Y:S01]  /*6d30*/  UMOV UR10, UR4 ;  /* 0x00000004000a7c82 */ /* 0x000fe20008000000 */
[----:B------:R-:W-:Y:S01]  /*6d40*/  R2UR UR9, R191 ;  /* 0x00000000bf0972ca */ /* 0x000fe200000e0000 */
[----:B------:R-:W-:-:S03]  /*6d50*/  UMOV UR11, 0x40000040 ;  /* 0x40000040000b7882 */ /* 0x000fc60000000000 */
[----:B------:R-:W1:Y:S01]  /*6d60*/  MUFU.TANH R72, R72 ;  /* 0x0000004800487308 */ /* 0x000e620000002400 */
[----:B------:R-:W-:Y:S02]  /*6d70*/  ULDC UR4, c[0x0][0x744] ;  /* 0x0001d10000047ab9 */ /* 0x000fe40000000800 */
[--C-:B------:R-:W-:Y:S01]  /*6d80*/  FFMA.FTZ R118, R84, UR4, -R86.reuse ;  /* 0x0000000454767c23 */ /* 0x100fe20008010856 */
[----:B------:R-:W-:Y:S01]  /*6d90*/  FFMA.FTZ R202, R85, UR4, -R86 ;  /* 0x0000000455ca7c23 */ /* 0x000fe20008010856 */
[----:B------:R-:W-:Y:S01]  /*6da0*/  FSEL R85, R4, -INF , P2 ;  /* 0xff80000004557808 */ /* 0x000fe20001000000 */
[--C-:B------:R-:W-:Y:S01]  /*6db0*/  FFMA.FTZ R117, R117, UR4, -R87.reuse ;  /* 0x0000000475757c23 */ /* 0x100fe20008010857 */
[----:B------:R-:W-:Y:S01]  /*6dc0*/  FSEL R84, R3, -INF , P1 ;  /* 0xff80000003547808 */ /* 0x000fe20000800000 */
[----:B------:R-:W1:Y:S01]  /*6dd0*/  MUFU.TANH R73, R73 ;  /* 0x0000004900497308 */ /* 0x000e620000002400 */
[----:B------:R-:W-:Y:S01]  /*6de0*/  FFMA.FTZ R88, R88, UR4, -R87 ;  /* 0x0000000458587c23 */ /* 0x000fe20008010857 */
[----:B------:R-:W-:Y:S01]  /*6df0*/  FSEL R86, R2, -INF , P2 ;  /* 0xff80000002567808 */ /* 0x000fe20001000000 */
[--C-:B---3--:R-:W-:Y:S01]  /*6e00*/  FFMA.FTZ R85, R85, UR4, -R89.reuse ;  /* 0x0000000455557c23 */ /* 0x108fe20008010859 */
[----:B------:R-:W-:Y:S01]  /*6e10*/  FFMA.FTZ R84, R84, UR4, -R89 ;  /* 0x0000000454547c23 */ /* 0x000fe20008010859 */
[----:B----4-:R-:W-:Y:S01]  /*6e20*/  FSEL R87, R235, -INF , P2 ;  /* 0xff800000eb577808 */ /* 0x010fe20001000000 */
[--C-:B------:R-:W-:Y:S01]  /*6e30*/  FFMA.FTZ R201, R201, UR4, -R92.reuse ;  /* 0x00000004c9c97c23 */ /* 0x100fe2000801085c */
[----:B--2---:R-:W-:Y:S01]  /*6e40*/  FSEL R89, R20, -INF , P1 ;  /* 0xff80000014597808 */ /* 0x004fe20000800000 */
[----:B------:R-:W2:Y:S01]  /*6e50*/  MUFU.TANH R77, R77 ;  /* 0x0000004d004d7308 */ /* 0x000ea20000002400 */
[----:B------:R-:W-:Y:S01]  /*6e60*/  FFMA.FTZ R86, R86, UR4, -R92 ;  /* 0x0000000456567c23 */ /* 0x000fe2000801085c */
[--C-:B------:R-:W-:Y:S01]  /*6e70*/  FFMA.FTZ R200, R87, UR4, -R90.reuse ;  /* 0x0000000457c87c23 */ /* 0x100fe2000801085a */
[----:B-1----:R-:W-:Y:S01]  /*6e80*/  FSEL R92, R19, -INF , P2 ;  /* 0xff800000135c7808 */ /* 0x002fe20001000000 */
[----:B------:R-:W-:Y:S01]  /*6e90*/  FFMA.FTZ R90, R89, UR4, -R90 ;  /* 0x00000004595a7c23 */ /* 0x000fe2000801085a */
[----:B------:R-:W-:-:S02]  /*6ea0*/  FSEL R94, R21, -INF , P1 ;  /* 0xff800000155e7808 */ /* 0x000fc40000800000 */
[----:B------:R-:W-:Y:S01]  /*6eb0*/  FSEL R89, R72, -INF , P2 ;  /* 0xff80000048597808 */ /* 0x000fe20001000000 */
[----:B------:R-:W1:Y:S01]  /*6ec0*/  MUFU.TANH R75, R75 ;  /* 0x0000004b004b7308 */ /* 0x000e620000002400 */
[----:B------:R-:W-:Y:S01]  /*6ed0*/  FSEL R95, R73, -INF , P2 ;  /* 0xff800000495f7808 */ /* 0x000fe20001000000 */
[--C-:B------:R-:W-:Y:S01]  /*6ee0*/  FFMA.FTZ R92, R92, UR4, -R91.reuse ;  /* 0x000000045c5c7c23 */ /* 0x100fe2000801085b */
[----:B------:R-:W-:-:S05]  /*6ef0*/  FFMA.FTZ R91, R94, UR4, -R91 ;  /* 0x000000045e5b7c23 */ /* 0x000fca000801085b */
[----:B------:R-:W3:Y:S01]  /*6f00*/  MUFU.TANH R74, R74 ;  /* 0x0000004a004a7308 */ /* 0x000ee20000002400 */
[----:B--2---:R-:W-:-:S07]  /*6f10*/  FSEL R198, R77, -INF , P2 ;  /* 0xff8000004dc67808 */ /* 0x004fce0001000000 */
[----:B------:R-:W2:Y:S01]  /*6f20*/  MUFU.TANH R76, R76 ;  /* 0x0000004c004c7308 */ /* 0x000ea20000002400 */
[----:B-1----:R-:W-:-:S07]  /*6f30*/  FSEL R203, R75, -INF , P1 ;  /* 0xff8000004bcb7808 */ /* 0x002fce0000800000 */
[----:B------:R-:W1:Y:S01]  /*6f40*/  MUFU.TANH R78, R78 ;  /* 0x0000004e004e7308 */ /* 0x000e620000002400 */
[----:B---3--:R-:W-:-:S07]  /*6f50*/  FSEL R199, R74, -INF , P1 ;  /* 0xff8000004ac77808 */ /* 0x008fce0000800000 */
[----:B------:R-:W3:Y:S01]  /*6f60*/  MUFU.TANH R80, R80 ;  /* 0x0000005000507308 */ /* 0x000ee20000002400 */
[----:B--2---:R-:W-:-:S05]  /*6f70*/  FSEL R94, R76, -INF , P2 ;  /* 0xff8000004c5e7808 */ /* 0x004fca0001000000 */
[----:B------:R-:W-:Y:S02]  /*6f80*/  FFMA.FTZ R94, R94, UR4, -R211 ;  /* 0x000000045e5e7c23 */ /* 0x000fe400080108d3 */
[----:B------:R-:W-:Y:S01]  /*6f90*/  MUFU.TANH R82, R82 ;  /* 0x0000005200527308 */ /* 0x000fe20000002400 */
[----:B-1----:R-:W-:-:S05]  /*6fa0*/  FSEL R206, R78, -INF , P1 ;  /* 0xff8000004ece7808 */ /* 0x002fca0000800000 */
[----:B------:R-:W-:Y:S02]  /*6fb0*/  FFMA.FTZ R211, R206, UR4, -R211 ;  /* 0x00000004ced37c23 */ /* 0x000fe400080108d3 */
[----:B------:R-:W-:Y:S01]  /*6fc0*/  MUFU.TANH R194, R194 ;  /* 0x000000c200c27308 */ /* 0x000fe20000002400 */
[----:B---3--:R-:W-:-:S05]  /*6fd0*/  FSEL R226, R80, -INF , P2 ;  /* 0xff80000050e27808 */ /* 0x008fca0001000000 */
[----:B------:R-:W-:Y:S02]  /*6fe0*/  FFMA.FTZ R226, R226, UR4, -R215 ;  /* 0x00000004e2e27c23 */ /* 0x000fe400080108d7 */
[----:B------:R-:W-:Y:S08]  /*6ff0*/  MUFU.TANH R98, R98 ;  /* 0x0000006200627308 */ /* 0x000ff00000002400 */
[----:B------:R-:W1:Y:S08]  /*7000*/  MUFU.TANH R81, R81 ;  /* 0x0000005100517308 */ /* 0x000e700000002400 */
[----:B------:R-:W-:Y:S01]  /*7010*/  MUFU.TANH R83, R83 ;  /* 0x0000005300537308 */ /* 0x000fe20000002400 */
[----:B------:R-:W-:-:S02]  /*7020*/  WARPGROUP.DEPBAR.LE gsb0, 0x0 ;  /* 0x00008000000079c5 */ /* 0x000fc40000010000 */
[----:B------:R-:W-:-:S05]  /*7030*/  WARPGROUP.ARRIVE ;  /* 0x00000000000079c5 */ /* 0x000fca0000000000 */
[----:B------:R-:W2:Y:S01]  /*7040*/  MUFU.TANH R97, R97 ;  /* 0x0000006100617308 */ /* 0x000ea20000002400 */
[----:B------:R-:W-:Y:S01]  /*7050*/  HGMMA.64x96x16.F32.BF16 R24, gdesc[UR8], R24, gsb0 ;  /* 0x01600000081879f0 */ /* 0x000fe20008001818 */
[----:B------:R-:W-:Y:S01]  /*7060*/  R2UR UR8, R192 ;  /* 0x00000000c00872ca */ /* 0x000fe200000e0000 */
[----:B------:R-:W-:Y:S01]  /*7070*/  UMOV UR10, UR6 ;  /* 0x00000006000a7c82 */ /* 0x000fe20008000000 */
[----:B------:R-:W-:Y:S01]  /*7080*/  R2UR UR9, R193 ;  /* 0x00000000c10972ca */ /* 0x000fe200000e0000 */
[----:B------:R-:W-:Y:S01]  /*7090*/  UMOV UR11, 0x40000040 ;  /* 0x40000040000b7882 */ /* 0x000fe20000000000 */
[----:B-1----:R-:W-:Y:S02]  /*70a0*/  FSEL R206, R81, -INF , P2 ;  /* 0xff80000051ce7808 */ /* 0x002fe40001000000 */
[----:B------:R-:W1:Y:S03]  /*70b0*/  MUFU.TANH R99, R99 ;  /* 0x0000006300637308 */ /* 0x000e660000002400 */
[----:B------:R-:W-:-:S05]  /*70c0*/  FFMA.FTZ R225, R206, UR4, -R223 ;  /* 0x00000004cee17c23 */ /* 0x000fca00080108df */
[----:B------:R3:W-:Y:S01]  /*70d0*/  MUFU.EX2 R87, R202 ;  /* 0x000000ca00577308 */ /* 0x0007e20000000800 */
[----:B--2---:R-:W-:-:S05]  /*70e0*/  FSEL R220, R97, -INF , P2 ;  /* 0xff80000061dc7808 */ /* 0x004fca0001000000 */
[----:B------:R-:W-:Y:S02]  /*70f0*/  FFMA.FTZ R220, R220, UR4, -R217 ;  /* 0x00000004dcdc7c23 */ /* 0x000fe400080108d9 */
[----:B------:R-:W2:Y:S01]  /*7100*/  MUFU.TANH R100, R100 ;  /* 0x0000006400647308 */ /* 0x000ea20000002400 */
[----:B---3--:R-:W-:Y:S01]  /*7110*/  FFMA.FTZ R202, R89, UR4, -R204 ;  /* 0x0000000459ca7c23 */ /* 0x008fe200080108cc */
[--C-:B------:R-:W-:Y:S01]  /*7120*/  FFMA.FTZ R89, R95, UR4, -R96.reuse ;  /* 0x000000045f597c23 */ /* 0x100fe20008010860 */
[----:B------:R-:W-:Y:S01]  /*7130*/  FFMA.FTZ R95, R198, UR4, -R93 ;  /* 0x00000004c65f7c23 */ /* 0x000fe2000801085d */
[----:B------:R-:W-:Y:S01]  /*7140*/  FSEL R198, R82, -INF , P1 ;  /* 0xff80000052c67808 */ /* 0x000fe20000800000 */
[----:B------:R-:W-:Y:S01]  /*7150*/  FFMA.FTZ R96, R203, UR4, -R96 ;  /* 0x00000004cb607c23 */ /* 0x000fe20008010860 */
[----:B------:R-:W-:Y:S01]  /*7160*/  FFMA.FTZ R204, R199, UR4, -R204 ;  /* 0x00000004c7cc7c23 */ /* 0x000fe200080108cc */
[----:B------:R-:W-:Y:S01]  /*7170*/  FSEL R203, R194, -INF , P2 ;  /* 0xff800000c2cb7808 */ /* 0x000fe20001000000 */
[----:B------:R-:W3:Y:S01]  /*7180*/  MUFU.TANH R102, R102 ;  /* 0x0000006600667308 */ /* 0x000ee20000002400 */
[----:B------:R-:W-:Y:S01]  /*7190*/  FSEL R199, R98, -INF , P1 ;  /* 0xff80000062c77808 */ /* 0x000fe20000800000 */
[----:B------:R-:W-:Y:S01]  /*71a0*/  FFMA.FTZ R215, R198, UR4, -R215 ;  /* 0x00000004c6d77c23 */ /* 0x000fe200080108d7 */
[----:B------:R-:W-:Y:S01]  /*71b0*/  FSEL R198, R83, -INF , P1 ;  /* 0xff80000053c67808 */ /* 0x000fe20000800000 */
[----:B------:R-:W-:-:S02]  /*71c0*/  FFMA.FTZ R224, R203, UR4, -R222 ;  /* 0x00000004cbe07c23 */ /* 0x000fc400080108de */
[----:B------:R-:W-:Y:S02]  /*71d0*/  FFMA.FTZ R222, R199, UR4, -R222 ;  /* 0x00000004c7de7c23 */ /* 0x000fe400080108de */
[----:B------:R-:W-:Y:S01]  /*71e0*/  MUFU.EX2 R118, R118 ;  /* 0x0000007600767308 */ /* 0x000fe20000000800 */
[----:B------:R-:W4:Y:S01]  /*71f0*/  SHFL.IDX PT, R199, R13, R9, 0x1f ;  /* 0x00001f090dc77589 */ /* 0x000f2200000e0000 */
[----:B------:R-:W-:Y:S01]  /*7200*/  FFMA.FTZ R223, R198, UR4, -R223 ;  /* 0x00000004c6df7c23 */ /* 0x000fe200080108df */
[----:B-1----:R-:W-:Y:S02]  /*7210*/  FSEL R198, R99, -INF , P1 ;  /* 0xff80000063c67808 */ /* 0x002fe40000800000 */
[----:B--2---:R-:W-:-:S03]  /*7220*/  FSEL R221, R100, -INF , P2 ;  /* 0xff80000064dd7808 */ /* 0x004fc60001000000 */
[----:B------:R-:W1:Y:S01]  /*7230*/  MUFU.TANH R101, R101 ;  /* 0x0000006500657308 */ /* 0x000e620000002400 */
[----:B---3--:R-:W-:Y:S01]  /*7240*/  FSEL R203, R102, -INF , P1 ;  /* 0xff80000066cb7808 */ /* 0x008fe20000800000 */
[----:B------:R-:W-:Y:S01]  /*7250*/  FFMA.FTZ R217, R198, UR4, -R217 ;  /* 0x00000004c6d97c23 */ /* 0x000fe200080108d9 */
[----:B------:R-:W-:Y:S01]  /*7260*/  FFMA.FTZ R198, -R15, R15, 1 ;  /* 0x3f8000000fc67423 */ /* 0x000fe2000001010f */
[--C-:B------:R-:W-:Y:S02]  /*7270*/  FFMA.FTZ R221, R221, UR4, -R218.reuse ;  /* 0x00000004dddd7c23 */ /* 0x100fe400080108da */
[----:B------:R-:W-:Y:S02]  /*7280*/  FFMA.FTZ R218, R203, UR4, -R218 ;  /* 0x00000004cbda7c23 */ /* 0x000fe400080108da */
[----:B------:R-:W-:Y:S01]  /*7290*/  MUFU.TANH R103, R103 ;  /* 0x0000006700677308 */ /* 0x000fe20000002400 */
[----:B------:R-:W-:Y:S07]  /*72a0*/  SHFL.IDX PT, R203, R13, R229, 0x1f ;  /* 0x00001fe50dcb7589 */ /* 0x000fee00000e0000 */
[----:B------:R-:W2:Y:S01]  /*72b0*/  MUFU.TANH R104, R104 ;  /* 0x0000006800687308 */ /* 0x000ea20000002400 */
[----:B-1----:R-:W-:-:S05]  /*72c0*/  FSEL R219, R101, -INF , P2 ;  /* 0xff80000065db7808 */ /* 0x002fca0001000000 */
[----:B------:R-:W-:Y:S02]  /*72d0*/  FFMA.FTZ R219, R219, UR4, -R216 ;  /* 0x00000004dbdb7c23 */ /* 0x000fe400080108d8 */
[----:B------:R-:W-:Y:S08]  /*72e0*/  MUFU.TANH R106, R106 ;  /* 0x0000006a006a7308 */ /* 0x000ff00000002400 */
[----:B------:R-:W1:Y:S01]  /*72f0*/  MUFU.TANH R79, R79 ;  /* 0x0000004f004f7308 */ /* 0x000e620000002400 */
[----:B--2---:R-:W-:-:S05]  /*7300*/  FSEL R206, R104, -INF , P2 ;  /* 0xff80000068ce7808 */ /* 0x004fca0001000000 */
[----:B----4-:R-:W-:Y:S02]  /*7310*/  FFMA.FTZ R206, R206, UR4, -R199 ;  /* 0x00000004cece7c23 */ /* 0x010fe400080108c7 */
[----:B------:R2:W-:Y:S08]  /*7320*/  MUFU.EX2 R14, R201 ;  /* 0x000000c9000e7308 */ /* 0x0005f00000000800 */
[----:B------:R-:W-:Y:S01]  /*7330*/  MUFU.TANH R108, R108 ;  /* 0x0000006c006c7308 */ /* 0x000fe20000002400 */
[----:B--2---:R-:W2:Y:S01]  /*7340*/  SHFL.IDX PT, R201, R13, R233, 0x1f ;  /* 0x00001fe90dc97589 */ /* 0x004ea200000e0000 */
[----:B-1----:R-:W-:Y:S01]  /*7350*/  FSEL R208, R79, -INF , P1 ;  /* 0xff8000004fd07808 */ /* 0x002fe20000800000 */
[----:B------:R-:W-:-:S02]  /*7360*/  WARPGROUP.DEPBAR.LE gsb0, 0x0 ;  /* 0x00008000000079c5 */ /* 0x000fc40000010000 */
[----:B------:R-:W-:-:S03]  /*7370*/  WARPGROUP.ARRIVE ;  /* 0x00000000000079c5 */ /* 0x000fc60000000000 */
[----:B------:R-:W-:Y:S01]  /*7380*/  MUFU.TANH R110, R110 ;  /* 0x0000006e006e7308 */ /* 0x000fe20000002400 */
[----:B------:R-:W-:Y:S02]  /*7390*/  FFMA.FTZ R93, R208, UR4, -R93 ;  /* 0x00000004d05d7c23 */ /* 0x000fe4000801085d */
[----:B------:R1:W-:Y:S01]  /*73a0*/  SHFL.IDX PT, R208, R13, R230, 0x1f ;  /* 0x00001fe60dd07589 */ /* 0x0003e200000e0000 */
[----:B------:R-:W-:Y:S04]  /*73b0*/  HGMMA.64x96x16.F32.BF16 R24, gdesc[UR8], R24, gsb0 ;  /* 0x01600000081879f0 */ /* 0x000fe80008001818 */
[----:B------:R-:W3:Y:S08]  /*73c0*/  MUFU.TANH R109, R109 ;  /* 0x0000006d006d7308 */ /* 0x000ef00000002400 */
[----:B------:R-:W-:Y:S08]  /*73d0*/  MUFU.TANH R111, R111 ;  /* 0x0000006f006f7308 */ /* 0x000ff00000002400 */
[----:B------:R-:W-:Y:S01]  /*73e0*/  MUFU.TANH R112, R112 ;  /* 0x0000007000707308 */ /* 0x000fe20000002400 */
[----:B---3--:R-:W-:-:S07]  /*73f0*/  FSEL R207, R109, -INF , P2 ;  /* 0xff8000006dcf7808 */ /* 0x008fce0001000000 */
[----:B------:R-:W-:Y:S08]  /*7400*/  MUFU.TANH R114, R114 ;  /* 0x0000007200727308 */ /* 0x000ff00000002400 */
[----:B------:R3:W-:Y:S08]  /*7410*/  MUFU.EX2 R15, R200 ;  /* 0x000000c8000f7308 */ /* 0x0007f00000000800 */
[----:B------:R-:W-:Y:S01]  /*7420*/  MUFU.TANH R113, R113 ;  /* 0x0000007100717308 */ /* 0x000fe20000002400 */
[----:B---3--:R-:W-:-:S05]  /*7430*/  FSEL R200, R108, -INF , P2 ;  /* 0xff8000006cc87808 */ /* 0x008fca0001000000 */
[----:B--2---:R-:W-:Y:S02]  /*7440*/  FFMA.FTZ R200, R200, UR4, -R201 ;  /* 0x00000004c8c87c23 */ /* 0x004fe400080108c9 */
        /* <DEDUP_REMOVED lines=8> */
[----:B------:R-:W3:Y:S01]  /*74d0*/  MUFU.TANH R196, R196 ;  /* 0x000000c400c47308 */ /* 0x000ee20000002400 */
[----:B-1----:R-:W-:-:S07]  /*74e0*/  FSEL R228, R105, -INF , P2 ;  /* 0xff80000069e47808 */ /* 0x002fce0001000000 */
[----:B------:R-:W1:Y:S01]  /*74f0*/  MUFU.TANH R119, R119 ;  /* 0x0000007700777308 */ /* 0x000e620000002400 */
[----:B--2---:R-:W-:Y:S01]  /*7500*/  FSEL R213, R107, -INF , P1 ;  /* 0xff8000006bd57808 */ /* 0x004fe20000800000 */
[----:B------:R-:W-:Y:S02]  /*7510*/  WARPGROUP.DEPBAR.LE gsb0, 0x0 ;  /* 0x00008000000079c5 */ /* 0x000fe40000010000 */
[----:B------:R-:W2:Y:S04]  /*7520*/  LDS R227, [R227+0x380] ;  /* 0x00038000e3e37984 */ /* 0x000ea80000000800 */
[----:B------:R-:W-:Y:S08]  /*7530*/  MUFU.EX2 R117, R117 ;  /* 0x0000007500757308 */ /* 0x000ff00000000800 */
[----:B------:R-:W4:Y:S08]  /*7540*/  MUFU.EX2 R85, R85 ;  /* 0x0000005500557308 */ /* 0x000f300000000800 */
[----:B------:R-:W4:Y:S08]  /*7550*/  MUFU.EX2 R86, R86 ;  /* 0x0000005600567308 */ /* 0x000f300000000800 */
[----:B------:R-:W-:Y:S08]  /*7560*/  MUFU.EX2 R90, R90 ;  /* 0x0000005a005a7308 */ /* 0x000ff00000000800 */
[----:B------:R-:W-:Y:S01]  /*7570*/  MUFU.EX2 R88, R88 ;  /* 0x0000005800587308 */ /* 0x000fe20000000800 */
[----:B--2---:R-:W2:Y:S07]  /*7580*/  SHFL.IDX PT, R234, R227, R9, 0x1f ;  /* 0x00001f09e3ea7589 */ /* 0x004eae00000e0000 */
[----:B------:R-:W-:Y:S01]  /*7590*/  MUFU.EX2 R91, R91 ;  /* 0x0000005b005b7308 */ /* 0x000fe20000000800 */
[----:B------:R-:W-:Y:S04]  /*75a0*/  SHFL.IDX PT, R232, R227, R115, 0x1f ;  /* 0x00001f73e3e87589 */ /* 0x000fe800000e0000 */
[----:B------:R-:W3:Y:S03]  /*75b0*/  SHFL.IDX PT, R233, R227, R233, 0x1f ;  /* 0x00001fe9e3e97589 */ /* 0x000ee600000e0000 */
[----:B------:R-:W-:Y:S01]  /*75c0*/  MUFU.EX2 R84, R84 ;  /* 0x0000005400547308 */ /* 0x000fe20000000800 */
[----:B------:R-:W1:Y:S04]  /*75d0*/  SHFL.IDX PT, R229, R227, R229, 0x1f ;  /* 0x00001fe5e3e57589 */ /* 0x000e6800000e0000 */
[----:B------:R-:W4:Y:S03]  /*75e0*/  SHFL.IDX PT, R230, R227, R230, 0x1f ;  /* 0x00001fe6e3e67589 */ /* 0x000f2600000e0000 */
[----:B------:R-:W-:Y:S01]  /*75f0*/  MUFU.EX2 R92, R92 ;  /* 0x0000005c005c7308 */ /* 0x000fe20000000800 */
[----:B------:R-:W4:Y:S01]  /*7600*/  SHFL.IDX PT, R231, R227, R231, 0x1f ;  /* 0x00001fe7e3e77589 */ /* 0x000f2200000e0000 */
[--C-:B--2---:R-:W-:Y:S01]  /*7610*/  FADD.FTZ R24, R24, -R234.reuse ;  /* 0x800000ea18187221 */ /* 0x104fe20000010000 */
[----:B------:R-:W-:-:S05]  /*7620*/  FADD.FTZ R234, R26, -R234 ;  /* 0x800000ea1aea7221 */ /* 0x000fca0000010000 */
[----:B------:R2:W-:Y:S01]  /*7630*/  MUFU.EX2 R26, R202 ;  /* 0x000000ca001a7308 */ /* 0x0005e20000000800 */
[----:B------:R-:W-:Y:S01]  /*7640*/  FMUL.FTZ R24, R118, R24 ;  /* 0x0000001876187220 */ /* 0x000fe20000410000 */
[----:B------:R-:W-:-:S03]  /*7650*/  FMUL.FTZ R234, R87, R234 ;  /* 0x000000ea57ea7220 */ /* 0x000fc60000410000 */
[----:B------:R-:W-:Y:S01]  /*7660*/  FMUL.FTZ R198, R198, R24 ;  /* 0x00000018c6c67220 */ /* 0x000fe20000410000 */
[----:B------:R-:W-:Y:S01]  /*7670*/  FSEL R24, R103, -INF , P1 ;  /* 0xff80000067187808 */ /* 0x000fe20000800000 */
[----:B---3--:R-:W-:Y:S01]  /*7680*/  FADD.FTZ R28, R28, -R233 ;  /* 0x800000e91c1c7221 */ /* 0x008fe20000010000 */
[----:B------:R-:W-:Y:S01]  /*7690*/  FFMA.FTZ R237, -R237, R237, 1 ;  /* 0x3f800000eded7423 */ /* 0x000fe200000101ed */
[----:B--2---:R-:W-:Y:S01]  /*76a0*/  FFMA.FTZ R202, R207, UR4, -R203 ;  /* 0x00000004cfca7c23 */ /* 0x004fe200080108cb */
[----:B------:R-:W-:Y:S01]  /*76b0*/  FSEL R207, R114, -INF , P1 ;  /* 0xff80000072cf7808 */ /* 0x000fe20000800000 */
[----:B------:R-:W-:Y:S01]  /*76c0*/  FFMA.FTZ R216, R24, UR4, -R216 ;  /* 0x0000000418d87c23 */ /* 0x000fe200080108d8 */
[----:B------:R-:W-:Y:S01]  /*76d0*/  FSEL R24, R106, -INF , P1 ;  /* 0xff8000006a187808 */ /* 0x000fe20000800000 */
[--C-:B-1----:R-:W-:Y:S01]  /*76e0*/  FADD.FTZ R29, R29, -R229.reuse ;  /* 0x800000e51d1d7221 */ /* 0x102fe20000010000 */
[----:B------:R-:W-:Y:S01]  /*76f0*/  FADD.FTZ R31, R31, -R229 ;  /* 0x800000e51f1f7221 */ /* 0x000fe20000010000 */
[----:B----4-:R-:W-:Y:S01]  /*7700*/  FADD.FTZ R35, R35, -R230 ;  /* 0x800000e623237221 */ /* 0x010fe20000010000 */
[----:B------:R-:W-:Y:S01]  /*7710*/  FFMA.FTZ R21, -R21, R21, 1 ;  /* 0x3f80000015157423 */ /* 0x000fe20000010115 */
[----:B------:R-:W-:Y:S01]  /*7720*/  FFMA.FTZ R199, R24, UR4, -R199 ;  /* 0x0000000418c77c23 */ /* 0x000fe200080108c7 */
[----:B------:R-:W-:Y:S01]  /*7730*/  FSEL R24, R110, -INF , P1 ;  /* 0xff8000006e187808 */ /* 0x000fe20000800000 */
[----:B------:R-:W-:Y:S01]  /*7740*/  FADD.FTZ R38, R38, -R231 ;  /* 0x800000e726267221 */ /* 0x000fe20000010000 */
[----:B------:R-:W-:Y:S01]  /*7750*/  FADD.FTZ R30, R30, -R233 ;  /* 0x800000e91e1e7221 */ /* 0x000fe20000010000 */
[----:B------:R-:W-:Y:S01]  /*7760*/  FADD.FTZ R36, R36, -R231 ;  /* 0x800000e724247221 */ /* 0x000fe20000010000 */
[----:B------:R-:W-:Y:S01]  /*7770*/  MUFU.EX2 R89, R89 ;  /* 0x0000005900597308 */ /* 0x000fe20000000800 */
[----:B------:R-:W-:Y:S01]  /*7780*/  FFMA.FTZ R201, R24, UR4, -R201 ;  /* 0x0000000418c97c23 */ /* 0x000fe200080108c9 */
[----:B------:R-:W-:-:S05]  /*7790*/  FSEL R24, R111, -INF , P1 ;  /* 0xff8000006f187808 */ /* 0x000fca0000800000 */
[----:B------:R-:W-:Y:S01]  /*77a0*/  FFMA.FTZ R203, R24, UR4, -R203 ;  /* 0x0000000418cb7c23 */ /* 0x000fe200080108cb */
[----:B------:R-:W-:Y:S08]  /*77b0*/  MUFU.EX2 R96, R96 ;  /* 0x0000006000607308 */ /* 0x000ff00000000800 */
[----:B------:R1:W2:Y:S01]  /*77c0*/  MUFU.EX2 R24, R204 ;  /* 0x000000cc00187308 */ /* 0x0002a20000000800 */
[----:B------:R-:W-:-:S07]  /*77d0*/  FFMA.FTZ R72, -R72, R72, 1 ;  /* 0x3f80000048487423 */ /* 0x000fce0000010148 */
[----:B------:R-:W3:Y:S01]  /*77e0*/  MUFU.EX2 R94, R94 ;  /* 0x0000005e005e7308 */ /* 0x000ee20000000800 */
[----:B-1----:R-:W-:-:S05]  /*77f0*/  FSEL R204, R112, -INF , P2 ;  /* 0xff80000070cc7808 */ /* 0x002fca0001000000 */
[--C-:B------:R-:W-:Y:S01]  /*7800*/  FFMA.FTZ R204, R204, UR4, -R205.reuse ;  /* 0x00000004cccc7c23 */ /* 0x100fe200080108cd */
[----:B------:R-:W-:Y:S01]  /*7810*/  FFMA.FTZ R205, R207, UR4, -R205 ;  /* 0x00000004cfcd7c23 */ /* 0x000fe200080108cd */
[----:B------:R-:W-:Y:S01]  /*7820*/  FSEL R207, R113, -INF , P2 ;  /* 0xff80000071cf7808 */ /* 0x000fe20001000000 */
[----:B------:R-:W-:Y:S04]  /*7830*/  MUFU.EX2 R95, R95 ;  /* 0x0000005f005f7308 */ /* 0x000fe80000000800 */
[--C-:B------:R-:W-:Y:S01]  /*7840*/  FFMA.FTZ R207, R207, UR4, -R208.reuse ;  /* 0x00000004cfcf7c23 */ /* 0x100fe200080108d0 */
[----:B------:R-:W-:Y:S01]  /*7850*/  FFMA.FTZ R208, R13, UR4, -R208 ;  /* 0x000000040dd07c23 */ /* 0x000fe200080108d0 */
[----:B------:R-:W-:Y:S01]  /*7860*/  FSEL R13, R197, -INF , P1 ;  /* 0xff800000c50d7808 */ /* 0x000fe20000800000 */
[----:B------:R-:W-:Y:S01]  /*7870*/  FFMA.FTZ R73, -R73, R73, 1 ;  /* 0x3f80000049497423 */ /* 0x000fe20000010149 */
[----:B------:R-:W-:Y:S01]  /*7880*/  FFMA.FTZ R75, -R75, R75, 1 ;  /* 0x3f8000004b4b7423 */ /* 0x000fe2000001014b */
[----:B------:R-:W-:Y:S01]  /*7890*/  FFMA.FTZ R76, -R76, R76, 1 ;  /* 0x3f8000004c4c7423 */ /* 0x000fe2000001014c */
[----:B------:R-:W-:Y:S01]  /*78a0*/  FFMA.FTZ R81, -R81, R81, 1 ;  /* 0x3f80000051517423 */ /* 0x000fe20000010151 */
[----:B------:R-:W-:Y:S01]  /*78b0*/  FFMA.FTZ R210, R13, UR4, -R210 ;  /* 0x000000040dd27c23 */ /* 0x000fe200080108d2 */
[----:B------:R-:W-:Y:S01]  /*78c0*/  FFMA.FTZ R80, -R80, R80, 1 ;  /* 0x3f80000050507423 */ /* 0x000fe20000010150 */
[----:B------:R1:W4:Y:S01]  /*78d0*/  MUFU.EX2 R13, R211 ;  /* 0x000000d3000d7308 */ /* 0x0003220000000800 */
[----:B------:R-:W-:Y:S01]  /*78e0*/  FFMA.FTZ R83, -R83, R83, 1 ;  /* 0x3f80000053537423 */ /* 0x000fe20000010153 */
[----:B------:R-:W-:Y:S01]  /*78f0*/  FFMA.FTZ R99, -R99, R99, 1 ;  /* 0x3f80000063637423 */ /* 0x000fe20000010163 */
[----:B------:R-:W-:-:S05]  /*7900*/  FFMA.FTZ R78, -R78, R78, 1 ;  /* 0x3f8000004e4e7423 */ /* 0x000fca000001014e */
[----:B------:R-:W-:Y:S01]  /*7910*/  MUFU.EX2 R93, R93 ;  /* 0x0000005d005d7308 */ /* 0x000fe20000000800 */
[--C-:B-1----:R-:W-:Y:S01]  /*7920*/  FFMA.FTZ R211, R228, UR4, -R212.reuse ;  /* 0x00000004e4d37c23 */ /* 0x102fe200080108d4 */
        /* <DEDUP_REMOVED lines=9> */
[----:B------:R-:W-:Y:S01]  /*79c0*/  FMUL.FTZ R35, R91, R35 ;  /* 0x000000235b237220 */ /* 0x000fe20000410000 */
[----:B------:R-:W-:Y:S01]  /*79d0*/  FMUL.FTZ R30, R84, R30 ;  /* 0x0000001e541e7220 */ /* 0x000fe20000410000 */
[----:B------:R-:W1:Y:S01]  /*79e0*/  SHFL.IDX PT, R228, R227, R228, 0x1f ;  /* 0x00001fe4e3e47589 */ /* 0x000e6200000e0000 */
[----:B------:R-:W-:-:S02]  /*79f0*/  VIADD R231, R9, 0x10 ;  /* 0x0000001009e77836 */ /* 0x000fc40000000000 */
[----:B------:R-:W-:Y:S01]  /*7a00*/  FMUL.FTZ R36, R26, R36 ;  /* 0x000000241a247220 */ /* 0x000fe20000410000 */
[----:B------:R-:W-:Y:S01]  /*7a10*/  IADD3 R233, R9, 0x18, RZ ;  /* 0x0000001809e97810 */ /* 0x000fe20007ffe0ff */
[----:B------:R-:W2:Y:S01]  /*7a20*/  SHFL.IDX PT, R227, R227, R12, 0x1f ;  /* 0x00001f0ce3e37589 */ /* 0x000ea200000e0000 */
[----:B------:R-:W-:Y:S01]  /*7a30*/  FFMA.FTZ R79, -R79, R79, 1 ;  /* 0x3f8000004f4f7423 */ /* 0x000fe2000001014f */
[----:B------:R-:W-:Y:S08]  /*7a40*/  MUFU.EX2 R211, R211 ;  /* 0x000000d300d37308 */ /* 0x000ff00000000800 */
[----:B------:R-:W-:Y:S08]  /*7a50*/  MUFU.EX2 R203, R203 ;  /* 0x000000cb00cb7308 */ /* 0x000ff00000000800 */
[----:B------:R-:W-:Y:S08]  /*7a60*/  MUFU.EX2 R199, R199 ;  /* 0x000000c700c77308 */ /* 0x000ff00000000800 */
[----:B------:R-:W-:Y:S01]  /*7a70*/  MUFU.EX2 R204, R204 ;  /* 0x000000cc00cc7308 */ /* 0x000fe20000000800 */
[----:B-1----:R-:W-:Y:S01]  /*7a80*/  FADD.FTZ R34, R34, -R228 ;  /* 0x800000e422227221 */ /* 0x002fe20000010000 */
[--C-:B--2---:R-:W-:Y:S01]  /*7a90*/  FADD.FTZ R37, R37, -R227.reuse ;  /* 0x800000e325257221 */ /* 0x104fe20000010000 */
[----:B------:R-:W-:-:S05]  /*7aa0*/  FADD.FTZ R39, R39, -R227 ;  /* 0x800000e327277221 */ /* 0x000fca0000010000 */
        /* <DEDUP_REMOVED lines=17> */
[----:B------:R-:W-:Y:S01]  /*7bc0*/  FFMA.FTZ R196, -R196, R196, 1 ;  /* 0x3f800000c4c47423 */ /* 0x000fe200000101c4 */
[----:B------:R-:W-:Y:S01]  /*7bd0*/  FFMA.FTZ R119, -R119, R119, 1 ;  /* 0x3f80000077777423 */ /* 0x000fe20000010177 */
[----:B------:R-:W-:Y:S01]  /*7be0*/  R2UR UR4, R236 ;  /* 0x00000000ec0472ca */ /* 0x000fe200000e0000 */
[----:B-1----:R-:W-:-:S03]  /*7bf0*/  FFMA.FTZ R226, -R18, R18, 1 ;  /* 0x3f80000012e27423 */ /* 0x002fc60000010112 */
[----:B------:R1:W-:Y:S02]  /*7c00*/  MUFU.EX2 R18, R215 ;  /* 0x000000d700127308 */ /* 0x0003e40000000800 */
[----:B-1----:R-:W-:Y:S01]  /*7c10*/  FMUL.FTZ R215, R226, R234 ;  /* 0x000000eae2d77220 */ /* 0x002fe20000410000 */
[--C-:B------:R-:W-:Y:S01]  /*7c20*/  FADD.FTZ R226, R25, -R232.reuse ;  /* 0x800000e819e27221 */ /* 0x100fe20000010000 */
[----:B------:R-:W-:-:S04]  /*7c30*/  FADD.FTZ R232, R27, -R232 ;  /* 0x800000e81be87221 */ /* 0x000fc80000010000 */
[----:B------:R1:W-:Y:S01]  /*7c40*/  MUFU.EX2 R25, R225 ;  /* 0x000000e100197308 */ /* 0x0003e20000000800 */
[----:B------:R-:W-:-:S07]  /*7c50*/  FMUL.FTZ R34, R90, R34 ;  /* 0x000000225a227220 */ /* 0x000fce0000410000 */
[----:B------:R2:W-:Y:S01]  /*7c60*/  MUFU.EX2 R27, R223 ;  /* 0x000000df001b7308 */ /* 0x0005e20000000800 */
[----:B-1----:R-:W-:Y:S01]  /*7c70*/  FADD.FTZ R225, R32, -R228 ;  /* 0x800000e420e17221 */ /* 0x002fe20000010000 */
[----:B------:R-:W-:Y:S01]  /*7c80*/  FADD.FTZ R228, R33, -R230 ;  /* 0x800000e621e47221 */ /* 0x000fe20000010000 */
[----:B------:R-:W-:-:S05]  /*7c90*/  FFMA.FTZ R33, -R6, R6, 1 ;  /* 0x3f80000006217423 */ /* 0x000fca0000010106 */
[----:B------:R1:W-:Y:S01]  /*7ca0*/  MUFU.EX2 R32, R224 ;  /* 0x000000e000207308 */ /* 0x0003e20000000800 */
[----:B--2---:R-:W-:Y:S01]  /*7cb0*/  FFMA.FTZ R223, -R5, R5, 1 ;  /* 0x3f80000005df7423 */ /* 0x004fe20000010105 */
[----:B------:R-:W-:Y:S01]  /*7cc0*/  FMUL.FTZ R232, R88, R232 ;  /* 0x000000e858e87220 */ /* 0x000fe20000410000 */
[----:B------:R-:W-:Y:S01]  /*7cd0*/  FMUL.FTZ R225, R15, R225 ;  /* 0x000000e10fe17220 */ /* 0x000fe20000410000 */
[----:B------:R-:W-:Y:S01]  /*7ce0*/  FFMA.FTZ R227, -R3, R3, 1 ;  /* 0x3f80000003e37423 */ /* 0x000fe20000010103 */
[----:B------:R-:W-:Y:S01]  /*7cf0*/  FMUL.FTZ R228, R92, R228 ;  /* 0x000000e45ce47220 */ /* 0x000fe20000410000 */
[----:B------:R-:W-:Y:S02]  /*7d00*/  VIADD R230, R9, 0x14 ;  /* 0x0000001409e67836 */ /* 0x000fe40000000000 */
[----:B------:R-:W-:Y:S01]  /*7d10*/  FMUL.FTZ R72, R72, R36 ;  /* 0x0000002448487220 */ /* 0x000fe20000410000 */
[----:B------:R-:W-:Y:S01]  /*7d20*/  FMUL.FTZ R37, R89, R37 ;  /* 0x0000002559257220 */ /* 0x000fe20000410000 */
[----:B-1----:R-:W-:Y:S01]  /*7d30*/  FMUL.FTZ R224, R117, R226 ;  /* 0x000000e275e07220 */ /* 0x002fe20000410000 */
[----:B------:R1:W5:Y:S04]  /*7d40*/  LDL.LU R6, [R1+0x44] ;  /* 0x0000440001067983 */ /* 0x0003680000300800 */
[----:B------:R2:W3:Y:S01]  /*7d50*/  LDS R226, [R10+0x380] ;  /* 0x000380000ae27984 */ /* 0x0004e20000000800 */
[----:B------:R-:W-:Y:S01]  /*7d60*/  FMUL.FTZ R224, R33, R224 ;  /* 0x000000e021e07220 */ /* 0x000fe20000410000 */
[----:B------:R-:W-:Y:S01]  /*7d70*/  FFMA.FTZ R33, -R4, R4, 1 ;  /* 0x3f80000004217423 */ /* 0x000fe20000010104 */
[----:B------:R-:W-:Y:S01]  /*7d80*/  FMUL.FTZ R223, R223, R232 ;  /* 0x000000e8dfdf7220 */ /* 0x000fe20000410000 */
[----:B------:R-:W-:Y:S01]  /*7d90*/  FMUL.FTZ R30, R227, R30 ;  /* 0x0000001ee31e7220 */ /* 0x000fe20000410000 */
[----:B------:R-:W-:Y:S01]  /*7da0*/  FMUL.FTZ R36, R96, R39 ;  /* 0x0000002760247220 */ /* 0x000fe20000410000 */
[----:B------:R1:W5:Y:S01]  /*7db0*/  LDL.LU R5, [R1+0x40] ;  /* 0x0000400001057983 */ /* 0x0003620000300800 */
[----:B--2---:R2:W-:Y:S01]  /*7dc0*/  MUFU.EX2 R10, R222 ;  /* 0x000000de000a7308 */ /* 0x0045e20000000800 */
[----:B------:R-:W-:Y:S01]  /*7dd0*/  IADD3 R232, R9, 0xc, RZ ;  /* 0x0000000c09e87810 */ /* 0x000fe20007ffe0ff */
[----:B------:R-:W-:Y:S01]  /*7de0*/  FMUL.FTZ R39, R73, R37 ;  /* 0x0000002549277220 */ /* 0x000fe20000410000 */
[----:B------:R1:W5:Y:S01]  /*7df0*/  LDL.LU R4, [R1+0x3c] ;  /* 0x00003c0001047983 */ /* 0x0003620000300800 */
[----:B--2---:R-:W-:Y:S01]  /*7e00*/  FMUL.FTZ R222, R33, R28 ;  /* 0x0000001c21de7220 */ /* 0x004fe20000410000 */
[----:B------:R-:W-:-:S03]  /*7e10*/  FFMA.FTZ R28, -R2, R2, 1 ;  /* 0x3f800000021c7423 */ /* 0x000fc60000010102 */
[----:B------:R2:W1:Y:S01]  /*7e20*/  MUFU.EX2 R33, R220 ;  /* 0x000000dc00217308 */ /* 0x0004620000000800 */
[----:B------:R-:W-:Y:S01]  /*7e30*/  FMUL.FTZ R37, R75, R36 ;  /* 0x000000244b257220 */ /* 0x000fe20000410000 */
[----:B------:R1:W5:Y:S04]  /*7e40*/  LDL.LU R3, [R1+0x38] ;  /* 0x0000380001037983 */ /* 0x0003680000300800 */
[----:B------:R1:W5:Y:S01]  /*7e50*/  LDL.LU R2, [R1+0x34] ;  /* 0x0000340001027983 */ /* 0x0003620000300800 */
[----:B------:R-:W-:Y:S01]  /*7e60*/  VIADD R234, R9, 0x1c ;  /* 0x0000001c09ea7836 */ /* 0x000fe20000000000 */
[----:B------:R-:W-:Y:S01]  /*7e70*/  MUFU.EX2 R36, R206 ;  /* 0x000000ce00247308 */ /* 0x000fe20000000800 */
[----:B--2---:R-:W-:Y:S01]  /*7e80*/  FMUL.FTZ R220, R14, R31 ;  /* 0x0000001f0edc7220 */ /* 0x004fe20000410000 */
[----:B------:R-:W-:Y:S01]  /*7e90*/  FMUL.FTZ R31, R28, R29 ;  /* 0x0000001d1c1f7220 */ /* 0x000fe20000410000 */
[----:B------:R-:W-:Y:S01]  /*7ea0*/  FFMA.FTZ R28, -R20, R20, 1 ;  /* 0x3f800000141c7423 */ /* 0x000fe20000010114 */
[----:B------:R-:W-:Y:S01]  /*7eb0*/  LDS R73, [R11+0x380] ;  /* 0x000380000b497984 */ /* 0x000fe20000000800 */
[----:B------:R-:W-:Y:S01]  /*7ec0*/  FMUL.FTZ R29, R237, R220 ;  /* 0x000000dced1d7220 */ /* 0x000fe20000410000 */
[----:B------:R-:W-:Y:S01]  /*7ed0*/  FFMA.FTZ R220, -R235, R235, 1 ;  /* 0x3f800000ebdc7423 */ /* 0x000fe200000101eb */
[----:B------:R-:W-:Y:S01]  /*7ee0*/  VIADD R235, R9, 0x8 ;  /* 0x0000000809eb7836 */ /* 0x000fe20000000000 */
[----:B------:R2:W1:Y:S02]  /*7ef0*/  MUFU.EX2 R20, R217 ;  /* 0x000000d900147308 */ /* 0x0004640000000800 */
[----:B------:R-:W-:Y:S01]  /*7f00*/  FMUL.FTZ R220, R220, R225 ;  /* 0x000000e1dcdc7220 */ /* 0x000fe20000410000 */
[----:B------:R-:W-:Y:S01]  /*7f10*/  FFMA.FTZ R225, -R19, R19, 1 ;  /* 0x3f80000013e17423 */ /* 0x000fe20000010113 */
[----:B---3--:R-:W3:Y:S03]  /*7f20*/  SHFL.IDX PT, R227, R226, R231, 0x1f ;  /* 0x00001fe7e2e37589 */ /* 0x008ee600000e0000 */
[----:B------:R-:W-:Y:S01]  /*7f30*/  FMUL.FTZ R225, R225, R228 ;  /* 0x000000e4e1e17220 */ /* 0x000fe20000410000 */
[----:B------:R4:W-:Y:S01]  /*7f40*/  MUFU.EX2 R19, R221 ;  /* 0x000000dd00137308 */ /* 0x0009e20000000800 */
[----:B--2---:R-:W-:Y:S01]  /*7f50*/  FMUL.FTZ R217, R28, R34 ;  /* 0x000000221cd97220 */ /* 0x004fe20000410000 */
[----:B------:R-:W-:Y:S01]  /*7f60*/  FFMA.FTZ R34, -R74, R74, 1 ;  /* 0x3f8000004a227423 */ /* 0x000fe2000001014a */
[----:B------:R-:W2:Y:S03]  /*7f70*/  SHFL.IDX PT, R28, R226, R9, 0x1f ;  /* 0x00001f09e21c7589 */ /* 0x000ea600000e0000 */
[----:B------:R-:W-:Y:S01]  /*7f80*/  FMUL.FTZ R38, R34, R38 ;  /* 0x0000002622267220 */ /* 0x000fe20000410000 */
[----:B------:R-:W1:Y:S01]  /*7f90*/  SHFL.IDX PT, R74, R226, R115, 0x1f ;  /* 0x00001f73e24a7589 */ /* 0x000e6200000e0000 */
[----:B------:R3:W-:Y:S01]  /*7fa0*/  MUFU.EX2 R34, R219 ;  /* 0x000000db00227308 */ /* 0x0007e20000000800 */
[----:B----4-:R-:W-:-:S02]  /*7fb0*/  FMUL.FTZ R221, R21, R35 ;  /* 0x0000002315dd7220 */ /* 0x010fc40000410000 */
[----:B------:R-:W4:Y:S04]  /*7fc0*/  SHFL.IDX PT, R228, R226, R230, 0x1f ;  /* 0x00001fe6e2e47589 */ /* 0x000f2800000e0000 */
[----:B------:R-:W-:Y:S01]  /*7fd0*/  SHFL.IDX PT, R229, R226, R233, 0x1f ;  /* 0x00001fe9e2e57589 */ /* 0x000fe200000e0000 */
[----:B------:R2:W-:Y:S03]  /*7fe0*/  MUFU.EX2 R21, R218 ;  /* 0x000000da00157308 */ /* 0x0005e60000000800 */
[----:B---3--:R-:W3:Y:S01]  /*7ff0*/  SHFL.IDX PT, R219, R226, R232, 0x1f ;  /* 0x00001fe8e2db7589 */ /* 0x008ee200000e0000 */
[--C-:B------:R-:W-:Y:S01]  /*8000*/  FADD.FTZ R48, R48, -R227.reuse ;  /* 0x800000e330307221 */ /* 0x100fe20000010000 */
[----:B------:R-:W-:-:S03]  /*8010*/  FADD.FTZ R50, R50, -R227 ;  /* 0x800000e332327221 */ /* 0x000fc60000010000 */
[----:B------:R-:W3:Y:S01]  /*8020*/  MUFU.EX2 R35, R216 ;  /* 0x000000d800237308 */ /* 0x000ee20000000800 */
[----:B--2---:R-:W2:Y:S01]  /*8030*/  SHFL.IDX PT, R218, R226, R235, 0x1f ;  /* 0x00001febe2da7589 */ /* 0x004ea200000e0000 */
[--C-:B------:R-:W-:Y:S01]  /*8040*/  FADD.FTZ R40, R40, -R28.reuse ;  /* 0x8000001c28287221 */ /* 0x100fe20000010000 */
[----:B------:R-:W-:Y:S01]  /*8050*/  FADD.FTZ R28, R42, -R28 ;  /* 0x8000001c2a1c7221 */ /* 0x000fe20000010000 */
[----:B------:R-:W-:Y:S01]  /*8060*/  FFMA.FTZ R42, -R77, R77, 1 ;  /* 0x3f8000004d2a7423 */ /* 0x000fe2000001014d */
[----:B------:R-:W-:Y:S01]  /*8070*/  SHFL.IDX PT, R226, R226, R234, 0x1f ;  /* 0x00001feae2e27589 */ /* 0x000fe200000e0000 */
[--C-:B-1----:R-:W-:Y:S01]  /*8080*/  FADD.FTZ R41, R41, -R74.reuse ;  /* 0x8000004a29297221 */ /* 0x102fe20000010000 */
[----:B------:R-:W-:Y:S01]  /*8090*/  FMUL.FTZ R75, R94, R40 ;  /* 0x000000285e4b7220 */ /* 0x000fe20000410000 */
[----:B------:R-:W-:Y:S01]  /*80a0*/  FMUL.FTZ R77, R13, R28 ;  /* 0x0000001c0d4d7220 */ /* 0x000fe20000410000 */
[----:B------:R-:W-:Y:S01]  /*80b0*/  FADD.FTZ R43, R43, -R74 ;  /* 0x8000004a2b2b7221 */ /* 0x000fe20000010000 */
[--C-:B----4-:R-:W-:Y:S01]  /*80c0*/  FADD.FTZ R49, R49, -R228.reuse ;  /* 0x800000e431317221 */ /* 0x110fe20000010000 */
[----:B------:R-:W-:Y:S01]  /*80d0*/  FADD.FTZ R51, R51, -R228 ;  /* 0x800000e433337221 */ /* 0x000fe20000010000 */
[----:B------:R-:W-:Y:S01]  /*80e0*/  FMUL.FTZ R11, R78, R77 ;  /* 0x0000004d4e0b7220 */ /* 0x000fe20000410000 */
[----:B------:R-:W-:Y:S01]  /*80f0*/  SHFL.IDX PT, R74, R73, R232, 0x1f ;  /* 0x00001fe8494a7589 */ /* 0x000fe200000e0000 */
[----:B------:R-:W-:Y:S01]  /*8100*/  FMUL.FTZ R49, R33, R49 ;  /* 0x0000003121317220 */ /* 0x000fe20000410000 */
[----:B------:R-:W-:Y:S01]  /*8110*/  FMUL.FTZ R40, R93, R43 ;  /* 0x0000002b5d287220 */ /* 0x000fe20000410000 */
[----:B------:R-:W-:Y:S01]  /*8120*/  FFMA.FTZ R43, -R82, R82, 1 ;  /* 0x3f800000522b7423 */ /* 0x000fe20000010152 */
[----:B------:R-:W1:Y:S01]  /*8130*/  SHFL.IDX PT, R78, R73, R115, 0x1f ;  /* 0x00001f73494e7589 */ /* 0x000e6200000e0000 */
[--C-:B---3--:R-:W-:Y:S01]  /*8140*/  FADD.FTZ R45, R45, -R219.reuse ;  /* 0x800000db2d2d7221 */ /* 0x108fe20000010000 */
[----:B------:R-:W-:Y:S01]  /*8150*/  FADD.FTZ R47, R47, -R219 ;  /* 0x800000db2f2f7221 */ /* 0x000fe20000010000 */
[----:B------:R-:W-:Y:S01]  /*8160*/  FMUL.FTZ R219, R95, R41 ;  /* 0x000000295fdb7220 */ /* 0x000fe20000410000 */
[----:B------:R-:W-:Y:S01]  /*8170*/  FMUL.FTZ R41, R76, R75 ;  /* 0x0000004b4c297220 */ /* 0x000fe20000410000 */
[----:B------:R-:W-:Y:S01]  /*8180*/  FMUL.FTZ R28, R25, R45 ;  /* 0x0000002d191c7220 */ /* 0x000fe20000410000 */
[----:B------:R-:W3:Y:S01]  /*8190*/  SHFL.IDX PT, R77, R73, R231, 0x1f ;  /* 0x00001fe7494d7589 */ /* 0x000ee200000e0000 */
[--C-:B--2---:R-:W-:Y:S01]  /*81a0*/  FADD.FTZ R44, R44, -R218.reuse ;  /* 0x800000da2c2c7221 */ /* 0x104fe20000010000 */
[----:B------:R-:W-:Y:S01]  /*81b0*/  FADD.FTZ R46, R46, -R218 ;  /* 0x800000da2e2e7221 */ /* 0x000fe20000010000 */
[----:B------:R-:W-:Y:S01]  /*81c0*/  FMUL.FTZ R45, R81, R28 ;  /* 0x0000001c512d7220 */ /* 0x000fe20000410000 */
[----:B------:R-:W-:Y:S01]  /*81d0*/  FMUL.FTZ R28, R27, R47 ;  /* 0x0000002f1b1c7220 */ /* 0x000fe20000410000 */
[----:B------:R-:W-:Y:S01]  /*81e0*/  FMUL.FTZ R75, R12, R44 ;  /* 0x0000002c0c4b7220 */ /* 0x000fe20000410000 */
[----:B------:R-:W-:Y:S01]  /*81f0*/  FMUL.FTZ R47, R32, R48 ;  /* 0x00000030202f7220 */ /* 0x000fe20000410000 */
[----:B------:R-:W2:Y:S01]  /*8200*/  SHFL.IDX PT, R81, R73, R9, 0x1f ;  /* 0x00001f0949517589 */ /* 0x000ea200000e0000 */
        /* <DEDUP_REMOVED lines=10> */
[----:B------:R-:W4:Y:S01]  /*82b0*/  LDL R99, [R1+0x1c] ;  /* 0x00001c0001637983 */ /* 0x000f220000100800 */
[----:B------:R-:W-:Y:S01]  /*82c0*/  FFMA.FTZ R46, -R98, R98, 1 ;  /* 0x3f800000622e7423 */ /* 0x000fe20000010162 */
[----:B-1----:R-:W-:Y:S01]  /*82d0*/  FADD.FTZ R59, R59, -R78 ;  /* 0x8000004e3b3b7221 */ /* 0x002fe20000010000 */
[----:B------:R-:W-:Y:S01]  /*82e0*/  FADD.FTZ R61, R61, -R74 ;  /* 0x8000004a3d3d7221 */ /* 0x000fe20000010000 */
[----:B------:R-:W1:Y:S01]  /*82f0*/  SHFL.IDX PT, R79, R73, R235, 0x1f ;  /* 0x00001feb494f7589 */ /* 0x000e6200000e0000 */
[----:B------:R-:W-:Y:S01]  /*8300*/  FMUL.FTZ R46, R46, R75 ;  /* 0x0000004b2e2e7220 */ /* 0x000fe20000410000 */
[--C-:B------:R-:W-:Y:S01]  /*8310*/  FADD.FTZ R55, R55, -R226.reuse ;  /* 0x800000e237377221 */ /* 0x100fe20000010000 */
[----:B------:R-:W1:Y:S01]  /*8320*/  MUFU.EX2 R206, R209 ;  /* 0x000000d100ce7308 */ /* 0x000e620000000800 */
[----:B------:R-:W1:Y:S01]  /*8330*/  SHFL.IDX PT, R28, R73, R230, 0x1f ;  /* 0x00001fe6491c7589 */ /* 0x000e6200000e0000 */
[--C-:B------:R-:W-:Y:S01]  /*8340*/  FADD.FTZ R52, R52, -R229.reuse ;  /* 0x800000e534347221 */ /* 0x100fe20000010000 */
[----:B------:R-:W-:Y:S01]  /*8350*/  FADD.FTZ R54, R54, -R229 ;  /* 0x800000e536367221 */ /* 0x000fe20000010000 */
[----:B------:R-:W-:Y:S01]  /*8360*/  FADD.FTZ R53, R53, -R226 ;  /* 0x800000e235357221 */ /* 0x000fe20000010000 */
[----:B------:R-:W1:Y:S01]  /*8370*/  SHFL.IDX PT, R76, R73, R234, 0x1f ;  /* 0x00001fea494c7589 */ /* 0x000e6200000e0000 */
[----:B---3--:R-:W-:-:S02]  /*8380*/  FADD.FTZ R66, R66, -R77 ;  /* 0x8000004d42427221 */ /* 0x008fc40000010000 */
[----:B------:R-:W3:Y:S01]  /*8390*/  MUFU.EX2 R213, R213 ;  /* 0x000000d500d57308 */ /* 0x000ee20000000800 */
[----:B------:R2:W3:Y:S01]  /*83a0*/  SHFL.IDX PT, R75, R73, R233, 0x1f ;  /* 0x00001fe9494b7589 */ /* 0x0004e200000e0000 */
[----:B------:R-:W-:Y:S01]  /*83b0*/  FFMA.FTZ R82, -R114, R114, 1 ;  /* 0x3f80000072527423 */ /* 0x000fe20000010172 */
[----:B------:R-:W-:Y:S01]  /*83c0*/  FMUL.FTZ R42, R42, R219 ;  /* 0x000000db2a2a7220 */ /* 0x000fe20000410000 */
[----:B------:R-:W-:Y:S01]  /*83d0*/  FMUL.FTZ R47, R194, R47 ;  /* 0x0000002fc22f7220 */ /* 0x000fe20000410000 */
[----:B--2---:R-:W-:Y:S01]  /*83e0*/  FADD.FTZ R73, R56, -R81 ;  /* 0x8000005138497221 */ /* 0x004fe20000010000 */
[----:B------:R-:W-:Y:S01]  /*83f0*/  FADD.FTZ R56, R57, -R78 ;  /* 0x8000004e39387221 */ /* 0x000fe20000010000 */
[----:B------:R-:W-:Y:S01]  /*8400*/  FADD.FTZ R78, R63, -R74 ;  /* 0x8000004a3f4e7221 */ /* 0x000fe20000010000 */
[----:B------:R-:W-:Y:S01]  /*8410*/  FFMA.FTZ R74, -R104, R104, 1 ;  /* 0x3f800000684a7423 */ /* 0x000fe20000010168 */
[----:B------:R-:W-:Y:S01]  /*8420*/  FMUL.FTZ R73, R36, R73 ;  /* 0x0000004924497220 */ /* 0x000fe20000410000 */
[----:B------:R-:W-:Y:S01]  /*8430*/  FADD.FTZ R57, R64, -R77 ;  /* 0x8000004d40397221 */ /* 0x000fe20000010000 */
[----:B------:R-:W-:-:S02]  /*8440*/  FFMA.FTZ R77, -R105, R105, 1 ;  /* 0x3f800000694d7423 */ /* 0x000fc40000010169 */
[----:B------:R-:W-:Y:S01]  /*8450*/  FMUL.FTZ R74, R74, R73 ;  /* 0x000000494a4a7220 */ /* 0x000fe20000410000 */
[----:B------:R-:W-:Y:S01]  /*8460*/  FMUL.FTZ R56, R211, R56 ;  /* 0x00000038d3387220 */ /* 0x000fe20000410000 */
[----:B------:R-:W2:Y:S01]  /*8470*/  MUFU.EX2 R73, R214 ;  /* 0x000000d600497308 */ /* 0x000ea20000000800 */
[----:B------:R-:W-:Y:S01]  /*8480*/  FMUL.FTZ R80, R35, R55 ;  /* 0x0000003723507220 */ /* 0x000fe20000410000 */
[--C-:B-1----:R-:W-:Y:S01]  /*8490*/  FADD.FTZ R55, R60, -R79.reuse ;  /* 0x8000004f3c377221 */ /* 0x102fe20000010000 */
[----:B------:R-:W-:Y:S01]  /*84a0*/  FADD.FTZ R62, R62, -R79 ;  /* 0x8000004f3e3e7221 */ /* 0x000fe20000010000 */
[----:B------:R-:W-:Y:S01]  /*84b0*/  FMUL.FTZ R77, R77, R56 ;  /* 0x000000384d4d7220 */ /* 0x000fe20000410000 */
[----:B------:R-:W-:Y:S01]  /*84c0*/  FADD.FTZ R58, R58, -R81 ;  /* 0x800000513a3a7221 */ /* 0x000fe20000010000 */
[----:B------:R-:W-:Y:S01]  /*84d0*/  FFMA.FTZ R79, -R111, R111, 1 ;  /* 0x3f8000006f4f7423 */ /* 0x000fe2000001016f */
[----:B------:R-:W-:Y:S01]  /*84e0*/  FMUL.FTZ R56, R203, R78 ;  /* 0x0000004ecb387220 */ /* 0x000fe20000410000 */
[----:B------:R-:W-:Y:S01]  /*84f0*/  FFMA.FTZ R51, -R102, R102, 1 ;  /* 0x3f80000066337423 */ /* 0x000fe20000010166 */
[----:B------:R-:W-:Y:S01]  /*8500*/  FMUL.FTZ R83, R19, R52 ;  /* 0x0000003413537220 */ /* 0x000fe20000410000 */
[----:B------:R-:W-:Y:S01]  /*8510*/  FMUL.FTZ R54, R21, R54 ;  /* 0x0000003615367220 */ /* 0x000fe20000410000 */
[--C-:B------:R-:W-:Y:S01]  /*8520*/  FADD.FTZ R60, R65, -R28.reuse ;  /* 0x8000001c413c7221 */ /* 0x100fe20000010000 */
[----:B------:R-:W-:Y:S01]  /*8530*/  FADD.FTZ R67, R67, -R28 ;  /* 0x8000001c43437221 */ /* 0x000fe20000010000 */
[----:B------:R-:W-:Y:S01]  /*8540*/  FMUL.FTZ R52, R34, R53 ;  /* 0x0000003522347220 */ /* 0x000fe20000410000 */
[--C-:B------:R-:W-:Y:S01]  /*8550*/  FADD.FTZ R28, R69, -R76.reuse ;  /* 0x8000004c451c7221 */ /* 0x100fe20000010000 */
[----:B------:R-:W-:Y:S01]  /*8560*/  FMUL.FTZ R69, R199, R58 ;  /* 0x0000003ac7457220 */ /* 0x000fe20000410000 */
[----:B------:R-:W-:Y:S01]  /*8570*/  FMUL.FTZ R79, R79, R56 ;  /* 0x000000384f4f7220 */ /* 0x000fe20000410000 */
[--C-:B---3--:R-:W-:Y:S01]  /*8580*/  FADD.FTZ R63, R68, -R75.reuse ;  /* 0x8000004b443f7221 */ /* 0x108fe20000010000 */
        /* <DEDUP_REMOVED lines=9> */
[----:B------:R-:W-:Y:S01]  /*8620*/  FADD.FTZ R64, R71, -R76 ;  /* 0x8000004c47407221 */ /* 0x000fe20000010000 */
[----:B------:R-:W-:Y:S01]  /*8630*/  FMUL.FTZ R52, R103, R80 ;  /* 0x0000005067347220 */ /* 0x000fe20000410000 */
        /* <DEDUP_REMOVED lines=278> */
.L_x_2883:
        /* <DEDUP_REMOVED lines=58> */
.L_x_2884:
        /* <DEDUP_REMOVED lines=12> */
.L_x_2874:
        /* <DEDUP_REMOVED lines=34> */
.L_x_2854:
[----:B------:R-:W-:Y:S05]  /*9e20*/  @P0 BRA `(.L_x_2853) ;  /* 0x0000004000f40947 */ /* 0x000fea0003800000 */
[----:B------:R-:W1:Y:S01]  /*9e30*/  LDC R12, c[0x0][0x850] ;  /* 0x00021400ff0c7b82 */ /* 0x000e620000000800 */
[----:B------:R-:W2:Y:S01]  /*9e40*/  S2R R20, SR_TID.X ;  /* 0x0000000000147919 */ /* 0x000ea20000002100 */
[----:B------:R-:W-:Y:S01]  /*9e50*/  ULOP3.LUT UR4, URZ, UR38, URZ, 0x33, !UPT ;  /* 0x000000263f047292 */ /* 0x000fe2000f8e333f */
[----:B------:R-:W-:Y:S01]  /*9e60*/  MOV R7, UR40 ;  /* 0x0000002800077c02 */ /* 0x000fe20008000f00 */
[----:B------:R-:W-:Y:S01]  /*9e70*/  ULDC.64 UR6, c[0x0][0x840] ;  /* 0x0002100000067ab9 */ /* 0x000fe20000000a00 */
[----:B------:R-:W3:Y:S01]  /*9e80*/  S2R R21, SR_CgaCtaId ;  /* 0x0000000000157919 */ /* 0x000ee20000008800 */
[----:B------:R-:W-:Y:S02]  /*9e90*/  MOV R10, 0x400 ;  /* 0x00000400000a7802 */ /* 0x000fe40000000f00 */
[----:B------:R-:W4:Y:S08]  /*9ea0*/  LDC R2, c[0x0][0x8b4] ;  /* 0x00022d00ff027b82 */ /* 0x000f300000000800 */
[----:B------:R-:W5:Y:S01]  /*9eb0*/  LDC.64 R14, c[0x0][0x820] ;  /* 0x00020800ff0e7b82 */ /* 0x000f620000000a00 */
[----:B-1----:R-:W-:-:S07]  /*9ec0*/  ISETP.NE.AND P0, PT, R12, 0x1, PT ;  /* 0x000000010c00780c */ /* 0x002fce0003f05270 */
[----:B------:R-:W1:Y:S01]  /*9ed0*/  LDC.64 R16, c[0x0][0x848] ;  /* 0x00021200ff107b82 */ /* 0x000e620000000a00 */
[----:B----4-:R-:W-:Y:S01]  /*9ee0*/  VIADD R18, R2, UR4 ;  /* 0x0000000402127c36 */ /* 0x010fe20008000000 */
[----:B------:R-:W-:Y:S01]  /*9ef0*/  ULDC.64 UR4, c[0x0][0x818] ;  /* 0x0002060000047ab9 */ /* 0x000fe20000000a00 */
[----:B--2---:R-:W-:-:S05]  /*9f00*/  VIADD R19, R20, 0xffffff80 ;  /* 0xffffff8014137836 */ /* 0x004fca0000000000 */
[----:B------:R-:W2:Y:S01]  /*9f10*/  @P0 LDC R0, c[0x0][0x854] ;  /* 0x00021500ff000b82 */ /* 0x000ea20000000800 */
[----:B------:R-:W-:Y:S02]  /*9f20*/  SHF.L.U32 R4, R18, 0xd, RZ ;  /* 0x0000000d12047819 */ /* 0x000fe400000006ff */
[----:B------:R-:W-:Y:S02]  /*9f30*/  SHF.R.S32.HI R2, RZ, 0x1f, R19 ;  /* 0x0000001fff027819 */ /* 0x000fe40000011413 */
[----:B------:R-:W-:Y:S02]  /*9f40*/  SHF.R.S32.HI R5, RZ, 0x1f, R4 ;  /* 0x0000001fff057819 */ /* 0x000fe40000011404 */
[----:B------:R-:W-:Y:S01]  /*9f50*/  LEA.HI R9, R2, R19, RZ, 0x7 ;  /* 0x0000001302097211 */ /* 0x000fe200078f38ff */
[----:B------:R-:W4:Y:S01]  /*9f60*/  @P0 LDC R3, c[0x0][0x858] ;  /* 0x00021600ff030b82 */ /* 0x000f220000000800 */
[----:B---3--:R-:W-:Y:S01]  /*9f70*/  LEA R21, R21, R10, 0x18 ;  /* 0x0000000a15157211 */ /* 0x008fe200078ec0ff */
[----:B--2---:R-:W-:-:S05]  /*9f80*/  @P0 IMAD.HI.U32 R0, R0, UR40, RZ ;  /* 0x0000002800000c27 */ /* 0x004fca000f8e00ff */
[----:B----4-:R-:W-:-:S04]  /*9f90*/  @P0 SHF.R.U32.HI R7, RZ, R3, R0 ;  /* 0x00000003ff070219 */ /* 0x010fc80000011600 */
[----:B------:R-:W-:Y:S01]  /*9fa0*/  SHF.R.S32.HI R8, RZ, 0x1f, R7 ;  /* 0x0000001fff087819 */ /* 0x000fe20000011407 */
[----:B------:R-:W-:-:S04]  /*9fb0*/  IMAD.WIDE.U32 R2, R7, UR4, R4 ;  /* 0x0000000407027c25 */ /* 0x000fc8000f8e0004 */
[C---:B------:R-:W-:Y:S02]  /*9fc0*/  IMAD R6, R8.reuse, UR6, RZ ;  /* 0x0000000608067c24 */ /* 0x040fe4000f8e02ff */
[----:B------:R-:W-:Y:S01]  /*9fd0*/  IMAD R0, R8, UR4, RZ ;  /* 0x0000000408007c24 */ /* 0x000fe2000f8e02ff */
[----:B------:R-:W-:Y:S01]  /*9fe0*/  USHF.R.S32.HI UR4, URZ, 0x1f, UR39 ;  /* 0x0000001f3f047899 */ /* 0x000fe20008011427 */
[C---:B------:R-:W-:Y:S02]  /*9ff0*/  IMAD R13, R7.reuse, UR7, R6 ;  /* 0x00000007070d7c24 */ /* 0x040fe4000f8e0206 */
[----:B------:R-:W-:Y:S01]  /*a000*/  IMAD R11, R7, UR5, R0 ;  /* 0x00000005070b7c24 */ /* 0x000fe2000f8e0200 */
[C---:B------:R-:W-:Y:S01]  /*a010*/  LOP3.LUT R0, R9.reuse, 0xfffff80, RZ, 0xc0, !PT ;  /* 0x0fffff8009007812 */ /* 0x040fe200078ec0ff */
[----:B------:R-:W-:Y:S02]  /*a020*/  IMAD.SHL.U32 R6, R9, 0x20, RZ ;  /* 0x0000002009067824 */ /* 0x000fe400078e00ff */
[----:B------:R-:W-:Y:S01]  /*a030*/  IMAD.WIDE.U32 R4, R7, UR6, R4 ;  /* 0x0000000607047c25 */ /* 0x000fe2000f8e0004 */
[----:B------:R-:W-:-:S02]  /*a040*/  IADD3 R3, R3, R11, RZ ;  /* 0x0000000b03037210 */ /* 0x000fc40007ffe0ff */
[----:B------:R-:W-:Y:S01]  /*a050*/  LOP3.LUT R9, R6, 0x3ffff000, RZ, 0xc0, !PT ;  /* 0x3ffff00006097812 */ /* 0x000fe200078ec0ff */
[----:B------:R-:W-:Y:S02]  /*a060*/  IMAD.IADD R0, R19, 0x1, -R0 ;  /* 0x0000000113007824 */ /* 0x000fe400078e0a00 */
[----:B------:R-:W-:Y:S02]  /*a070*/  IMAD.IADD R5, R5, 0x1, R13 ;  /* 0x0000000105057824 */ /* 0x000fe400078e020d */
[----:B-----5:R-:W-:Y:S02]  /*a080*/  IMAD R6, R14, UR4, RZ ;  /* 0x000000040e067c24 */ /* 0x020fe4000f8e02ff */
[----:B-1----:R-:W-:Y:S01]  /*a090*/  IMAD R10, R16, UR4, RZ ;  /* 0x00000004100a7c24 */ /* 0x002fe2000f8e02ff */
[----:B------:R-:W-:Y:S05]  /*a0a0*/  WARPSYNC.ALL ;  /* 0x0000000000007948 */ /* 0x000fea0003800000 */
[----:B------:R-:W-:-:S02]  /*a0b0*/  IMAD R0, R0, 0x4, R9 ;  /* 0x0000000400007824 */ /* 0x000fc400078e0209 */
[----:B------:R-:W-:Y:S02]  /*a0c0*/  IMAD R11, R15, UR39, R6 ;  /* 0x000000270f0b7c24 */ /* 0x000fe4000f8e0206 */
[----:B------:R-:W-:Y:S01]  /*a0d0*/  IMAD.WIDE.U32 R2, R14, UR39, R2 ;  /* 0x000000270e027c25 */ /* 0x000fe2000f8e0002 */
[----:B------:R-:W-:-:S03]  /*a0e0*/  LEA R0, R0, R21, 0x2 ;  /* 0x0000001500007211 */ /* 0x000fc600078e10ff */
[----:B------:R-:W-:Y:S02]  /*a0f0*/  IMAD R9, R17, UR39, R10 ;  /* 0x0000002711097c24 */ /* 0x000fe4000f8e020a */
[----:B------:R-:W-:-:S04]  /*a100*/  IMAD.WIDE.U32 R4, R16, UR39, R4 ;  /* 0x0000002710047c25 */ /* 0x000fc8000f8e0004 */
[----:B------:R-:W-:Y:S02]  /*a110*/  IMAD.IADD R11, R3, 0x1, R11 ;  /* 0x00000001030b7824 */ /* 0x000fe400078e020b */
[----:B------:R-:W-:Y:S01]  /*a120*/  IMAD.IADD R10, R5, 0x1, R9 ;  /* 0x00000001050a7824 */ /* 0x000fe200078e0209 */
[----:B------:R-:W-:Y:S01]  /*a130*/  BAR.SYNC.DEFER_BLOCKING 0x1, 0x100 ;  /* 0x0044000000007b1d */ /* 0x000fe20000010000 */
[----:B------:R-:W-:Y:S02]  /*a140*/  ISETP.NE.AND P0, PT, R19, RZ, PT ;  /* 0x000000ff1300720c */ /* 0x000fe40003f05270 */
[----:B------:R-:W-:-:S03]  /*a150*/  ISETP.NE.AND P1, PT, R20, 0x80, PT ;  /* 0x000000801400780c */ /* 0x000fc60003f25270 */
        /* <DEDUP_REMOVED lines=9> */
[----:B------:R-:W-:Y:S02]  /*a1f0*/  SHF.R.S32.HI R9, RZ, 0x1f, R6 ;  /* 0x0000001fff097819 */ /* 0x000fe40000011406 */
[----:B------:R-:W-:-:S04]  /*a200*/  IADD3 R6, P2, P3, R6, UR4, R7 ;  /* 0x0000000406067c10 */ /* 0x000fc8000fb5e007 */
[----:B------:R-:W-:Y:S01]  /*a210*/  IADD3.X R9, R9, UR5, R8, P2, P3 ;  /* 0x0000000509097c10 */ /* 0x000fe200097e6408 */
[----:B------:R3:W-:Y:S01]  /*a220*/  STS.128 [R0], R152 ;  /* 0x0000009800007388 */ /* 0x0007e20000000c00 */
[C---:B------:R-:W-:Y:S01]  /*a230*/  SHF.L.U32 R18, R6.reuse, 0x2, RZ ;  /* 0x0000000206127819 */ /* 0x040fe200000006ff */
[----:B------:R-:W-:Y:S01]  /*a240*/  ULDC.64 UR4, c[0x0][0x868] ;  /* 0x00021a0000047ab9 */ /* 0x000fe20000000a00 */
[----:B------:R-:W-:Y:S01]  /*a250*/  SHF.L.U64.HI R13, R6, 0x2, R9 ;  /* 0x00000002060d7819 */ /* 0x000fe20000010209 */
[----:B------:R3:W-:Y:S01]  /*a260*/  STS.128 [R0+0x800], R156 ;  /* 0x0008009c00007388 */ /* 0x0007e20000000c00 */
[----:B------:R-:W-:Y:S01]  /*a270*/  IADD3 R6, P4, R18, UR4, RZ ;  /* 0x0000000412067c10 */ /* 0x000fe2000ff9e0ff */
[----:B------:R-:W-:Y:S01]  /*a280*/  IMAD.MOV R9, RZ, RZ, -R7 ;  /* 0x000000ffff097224 */ /* 0x000fe200078e0a07 */
[----:B-1----:R-:W-:Y:S01]  /*a290*/  LEA R14, P2, R2, R14, 0x2 ;  /* 0x0000000e020e7211 */ /* 0x002fe200078410ff */
[----:B------:R3:W-:Y:S01]  /*a2a0*/  STS.128 [R0+0x1000], R160 ;  /* 0x001000a000007388 */ /* 0x0007e20000000c00 */
[----:B------:R-:W-:Y:S01]  /*a2b0*/  IADD3.X R7, R13, UR5, RZ, P4, !PT ;  /* 0x000000050d077c10 */ /* 0x000fe2000a7fe4ff */
[----:B------:R-:W-:-:S02]  /*a2c0*/  IMAD R9, R12, R9, UR40 ;  /* 0x000000280c097e24 */ /* 0x000fc4000f8e0209 */
[----:B------:R3:W-:Y:S01]  /*a2d0*/  STS.128 [R0+0x1800], R164 ;  /* 0x001800a400007388 */ /* 0x0007e20000000c00 */
[----:B--2---:R-:W-:-:S03]  /*a2e0*/  LEA R16, P3, R4, R16, 0x2 ;  /* 0x0000001004107211 */ /* 0x004fc600078610ff */
[----:B------:R3:W-:Y:S04]  /*a2f0*/  STS.128 [R0+0x2000], R168 ;  /* 0x002000a800007388 */ /* 0x0007e80000000c00 */
[----:B------:R3:W-:Y:S04]  /*a300*/  STS.128 [R0+0x2800], R172 ;  /* 0x002800ac00007388 */ /* 0x0007e80000000c00 */
[----:B------:R3:W-:Y:S04]  /*a310*/  STS.128 [R0+0x3000], R176 ;  /* 0x003000b000007388 */ /* 0x0007e80000000c00 */
[----:B------:R3:W-:Y:S01]  /*a320*/  STS.128 [R0+0x3800], R180 ;  /* 0x003800b400007388 */ /* 0x0007e20000000c00 */
[----:B------:R-:W-:Y:S05]  /*a330*/  @P0 BRA `(.L_x_2887) ;  /* 0x0000000000140947 */ /* 0x000fea0003800000 */
.L_x_2888:
[----:B------:R-:W2:Y:S04]  /*a340*/  LDG.E.STRONG.GPU R8, desc[UR36][R6.64] ;  /* 0x0000002406087981 */ /* 0x000ea8000c1ef900 */
[----:B--2---:R-:W-:Y:S01]  /*a350*/  CCTL.IVALL ;  /* 0x00000000ff00798f */ /* 0x004fe20002000000 */
[----:B------:R-:W-:Y:S05]  /*a360*/  YIELD ;  /* 0x0000000000007946 */ /* 0x000fea0003800000 */
[----:B------:R-:W-:-:S13]  /*a370*/  ISETP.NE.AND P0, PT, R8, R9, PT ;  /* 0x000000090800720c */ /* 0x000fda0003f05270 */
[----:B------:R-:W-:Y:S05]  /*a380*/  @P0 BRA `(.L_x_2888) ;  /* 0xfffffffc00ec0947 */ /* 0x000fea000383ffff */
.L_x_2887:
[----:B------:R-:W-:Y:S05]  /*a390*/  BSYNC B0 ;  /* 0x0000000000007941 */ /* 0x000fea0003800000 */
.L_x_2886:
[----:B------:R-:W-:Y:S01]  /*a3a0*/  UMOV UR4, 0xffffffff ;  /* 0xffffffff00047882 */ /* 0x000fe20000000000 */
[----:B------:R-:W-:Y:S02]  /*a3b0*/  LEA.HI.X R11, R2, R15, R11, 0x2, P2 ;  /* 0x0000000f020b7211 */ /* 0x000fe400010f140b */
[----:B------:R-:W-:Y:S01]  /*a3c0*/  LEA.HI.X R10, R4, R17, R10, 0x2, P3 ;  /* 0x00000011040a7211 */ /* 0x000fe200018f140a */
[----:B------:R-:W-:Y:S06]  /*a3d0*/  BRA.DIV UR4, `(.L_x_2889) ;  /* 0x0000004204107947 */ /* 0x000fec000b800000 */
[----:B------:R-:W-:Y:S01]  /*a3e0*/  NOP ;  /* 0x0000000000007918 */ /* 0x000fe20000000000 */
.L_x_2978:
        /* <DEDUP_REMOVED lines=17> */
.L_x_2892:
[----:B------:R-:W-:Y:S01]  /*a500*/  @P0 ELECT P2, URZ, PT ;  /* 0x00000000003f082f */ /* 0x000fe20003840000 */
[----:B------:R1:W-:-:S12]  /*a510*/  UBLKRED.G.S.ADD.F32.RN [UR4], [UR6], UR7, desc[UR8] ;  /* 0x00000804060073bb */ /* 0x0003d800080a1407 */
[----:B------:R-:W-:Y:S02]  /*a520*/  @P2 PLOP3.LUT P0, PT, P2, PT, PT, 0x8, 0x0 ;  /* 0x000000000000281c */ /* 0x000fe4000170e170 */
[----:B------:R-:W-:-:S11]  /*a530*/  PLOP3.LUT P2, PT, PT, PT, PT, 0x8, 0x0 ;  /* 0x000000000000781c */ /* 0x000fd60003f4e170 */
[----:B-1----:R-:W-:Y:S05]  /*a540*/  @P0 BRA.U.ANY `(.L_x_2892) ;  /* 0xfffffffd00ec0947 */ /* 0x002fea000393ffff */
[----:B------:R0:W-:Y:S01]  /*a550*/  UTMACMDFLUSH ;  /* 0x00000000000079b7 */ /* 0x0001e20000000000 */
[----:B------:R-:W-:-:S04]  /*a560*/  DEPBAR.LE SB0, 0x0 ;  /* 0x000080000000791a */ /* 0x000fc80000000000 */
.L_x_2891:
[----:B------:R-:W-:Y:S05]  /*a570*/  BSYNC B0 ;  /* 0x0000000000007941 */ /* 0x000fea0003800000 */
.L_x_2890:
        /* <DEDUP_REMOVED lines=14> */
.L_x_2894:
[----:B------:R-:W-:Y:S05]  /*a660*/  BSYNC B0 ;  /* 0x0000000000007941 */ /* 0x000fea0003800000 */
.L_x_2893:
        /* <DEDUP_REMOVED lines=14> */
.L_x_2897:
[----:B-1-3--:R-:W2:Y:S04]  /*a750*/  LDG.E.STRONG.GPU R0, desc[UR36][R2.64] ;  /* 0x0000002402007981 */ /* 0x00aea8000c1ef900 */
[----:B--2---:R-:W-:Y:S01]  /*a760*/  CCTL.IVALL ;  /* 0x00000000ff00798f */ /* 0x004fe20002000000 */
[----:B------:R-:W-:Y:S05]  /*a770*/  YIELD ;  /* 0x0000000000007946 */ /* 0x000fea0003800000 */
[----:B------:R-:W-:-:S13]  /*a780*/  ISETP.NE.AND P0, PT, R0, R9, PT ;  /* 0x000000090000720c */ /* 0x000fda0003f05270 */
[----:B------:R-:W-:Y:S05]  /*a790*/  @P0 BRA `(.L_x_2897) ;  /* 0xfffffffc00ec0947 */ /* 0x000fea000383ffff */
.L_x_2896:
[----:B------:R-:W-:Y:S05]  /*a7a0*/  BSYNC B0 ;  /* 0x0000000000007941 */ /* 0x000fea0003800000 */
.L_x_2895:
[----:B------:R-:W-:-:S03]  /*a7b0*/  UMOV UR4, 0xffffffff ;  /* 0xffffffff00047882 */ /* 0x000fc60000000000 */
[----:B------:R-:W-:Y:S05]  /*a7c0*/  BRA.DIV UR4, `(.L_x_2898) ;  /* 0x0000003e04307947 */ /* 0x000fea000b800000 */
[----:B------:R-:W-:Y:S01]  /*a7d0*/  NOP ;  /* 0x0000000000007918 */ /* 0x000fe20000000000 */
.L_x_2981:
        /* <DEDUP_REMOVED lines=17> */
.L_x_2901:
[----:B------:R-:W-:Y:S01]  /*a8f0*/  @P0 ELECT P2, URZ, PT ;  /* 0x00000000003f082f */ /* 0x000fe20003840000 */
[----:B------:R2:W-:-:S12]  /*a900*/  UBLKRED.G.S.ADD.F32.RN [UR4], [UR6], UR7, desc[UR8] ;  /* 0x00000804060073bb */ /* 0x0005d800080a1407 */
[----:B------:R-:W-:Y:S02]  /*a910*/  @P2 PLOP3.LUT P0, PT, P2, PT, PT, 0x8, 0x0 ;  /* 0x000000000000281c */ /* 0x000fe4000170e170 */
[----:B------:R-:W-:-:S11]  /*a920*/  PLOP3.LUT P2, PT, PT, PT, PT, 0x8, 0x0 ;  /* 0x000000000000781c */ /* 0x000fd60003f4e170 */
[----:B--2---:R-:W-:Y:S05]  /*a930*/  @P0 BRA.U.ANY `(.L_x_2901) ;  /* 0xfffffffd00ec0947 */ /* 0x004fea000393ffff */
[----:B------:R0:W-:Y:S01]  /*a940*/  UTMACMDFLUSH ;  /* 0x00000000000079b7 */ /* 0x0001e20000000000 */
[----:B------:R-:W-:-:S04]  /*a950*/  DEPBAR.LE SB0, 0x0 ;  /* 0x000080000000791a */ /* 0x000fc80000000000 */
.L_x_2900:
[----:B------:R-:W-:Y:S05]  /*a960*/  BSYNC B0 ;  /* 0x0000000000007941 */ /* 0x000fea0003800000 */
.L_x_2899:
[----:B------:R-:W-:Y:S01]  /*a970*/  NOP ;  /* 0x0000000000007918 */ /* 0x000fe20000000000 */
[----:B------:R-:W-:Y:S05]  /*a980*/  @P1 BRA `(.L_x_2853) ;  /* 0x00000038001c1947 */ /* 0x000fea0003800000 */
[----:B------:R-:W-:Y:S01]  /*a990*/  MOV R5, 0x1 ;  /* 0x0000000100057802 */ /* 0x000fe20000000f00 */
        /* <DEDUP_REMOVED lines=11> */
.L_x_2849:
        /* <DEDUP_REMOVED lines=29> */
.L_x_2903:
[----:B------:R-:W-:Y:S01]  /*ac20*/  ULDC UR9, c[0x0][0x8cc] ;  /* 0x0002330000097ab9 */ /* 0x000fe20000000800 */
[----:B------:R-:W-:Y:S01]  /*ac30*/  UMOV UR7, UR8 ;  /* 0x0000000800077c82 */ /* 0x000fe20008000000 */
[----:B------:R-:W-:-:S11]  /*ac40*/  UISETP.NE.AND UP0, UPT, UR9, 0x1, UPT ;  /* 0x000000010900788c */ /* 0x000fd6000bf05270 */
[----:B------:R-:W-:Y:S02]  /*ac50*/  @UP0 ULDC.64 UR10, c[0x0][0x8d0] ;  /* 0x00023400000a0ab9 */ /* 0x000fe40000000a00 */
[----:B------:R-:W-:-:S04]  /*ac60*/  UIMAD.WIDE.U32 UR4, UR8, UR10, URZ ;  /* 0x0000000a080472a5 */ /* 0x000fc8000f8e003f */
[----:B------:R-:W-:-:S04]  /*ac70*/  @UP0 USHF.R.U32.HI UR7, URZ, UR11, UR5 ;  /* 0x0000000b3f070299 */ /* 0x000fc80008011605 */
[----:B------:R-:W-:-:S12]  /*ac80*/  UIMAD UR4, UR7, UR9, URZ ;  /* 0x00000009070472a4 */ /* 0x000fd8000f8e023f */
.L_x_2904:
        /* <DEDUP_REMOVED lines=75> */
[----:B------:R-:W-:Y:S01]  /*b140*/  IMAD.U32 R3, RZ, RZ, UR4 ;  /* 0x00000004ff037e24 */ /* 0x000fe2000f8e00ff */
[----:B------:R-:W-:Y:S06]  /*b150*/  @P2 BRA `(.L_x_2907) ;  /* 0x0000000000302947 */ /* 0x000fec0003800000 */
[----:B------:R-:W-:-:S04]  /*b160*/  UIMAD UR4, UR8, 0x60, UR12 ;  /* 0x00000060080478a4 */ /* 0x000fc8000f8e020c */
[----:B------:R-:W-:-:S04]  /*b170*/  USHF.R.S32.HI UR10, URZ, 0x1f, UR4 ;  /* 0x0000001f3f0a7899 */ /* 0x000fc80008011404 */
[----:B------:R-:W-:-:S04]  /*b180*/  ULEA.HI UR10, UR10, UR4, URZ, 0x7 ;  /* 0x000000040a0a7291 */ /* 0x000fc8000f8f383f */
[----:B------:R-:W-:-:S04]  /*b190*/  USHF.R.S32.HI UR10, URZ, 0x7, UR10 ;  /* 0x000000073f0a7899 */ /* 0x000fc8000801140a */
[----:B------:R-:W-:-:S04]  /*b1a0*/  UISETP.LT.AND UP0, UPT, UR16, UR10, UPT ;  /* 0x0000000a1000728c */ /* 0x000fc8000bf01270 */
[----:B------:R-:W-:-:S06]  /*b1b0*/  USEL UR10, UR16, UR10, UP0 ;  /* 0x0000000a100a7287 */ /* 0x000fcc0008000000 */
[----:B------:R-:W-:-:S07]  /*b1c0*/  IADD3 R5, R8, UR10, RZ ;  /* 0x0000000a08057c10 */ /* 0x000fce000fffe0ff */
.L_x_2908:
[----:B------:R-:W2:Y:S04]  /*b1d0*/  LDG.E.STRONG.GPU R4, desc[UR36][R2.64] ;  /* 0x0000002402047981 */ /* 0x000ea8000c1ef900 */
[----:B--2---:R-:W-:Y:S01]  /*b1e0*/  CCTL.IVALL ;  /* 0x00000000ff00798f */ /* 0x004fe20002000000 */
[----:B------:R-:W-:Y:S05]  /*b1f0*/  YIELD ;  /* 0x0000000000007946 */ /* 0x000fea0003800000 */
[----:B------:R-:W-:-:S13]  /*b200*/  ISETP.NE.AND P1, PT, R4, R5, PT ;  /* 0x000000050400720c */ /* 0x000fda0003f25270 */
[----:B------:R-:W-:Y:S05]  /*b210*/  @P1 BRA `(.L_x_2908) ;  /* 0xfffffffc00ec1947 */ /* 0x000fea000383ffff */
.L_x_2907:
[----:B------:R-:W-:Y:S05]  /*b220*/  BSYNC B0 ;  /* 0x0000000000007941 */ /* 0x000fea0003800000 */
.L_x_2906:
[----:B------:R-:W-:-:S03]  /*b230*/  UMOV UR4, 0xffffffff ;  /* 0xffffffff00047882 */ /* 0x000fc60000000000 */
[----:B------:R-:W-:Y:S05]  /*b240*/  BRA.DIV UR4, `(.L_x_2909) ;  /* 0x0000003204ac7947 */ /* 0x000fea000b800000 */
[----:B------:R-:W-:Y:S01]  /*b250*/  NOP ;  /* 0x0000000000007918 */ /* 0x000fe20000000000 */
.L_x_2984:
        /* <DEDUP_REMOVED lines=22> */
.L_x_2911:
[----:B------:R-:W-:Y:S05]  /*b3c0*/  BSYNC B0 ;  /* 0x0000000000007941 */ /* 0x000fea0003800000 */
.L_x_2910:
        /* <DEDUP_REMOVED lines=20> */
.L_x_2913:
[----:B------:R-:W-:Y:S05]  /*b510*/  BSYNC B0 ;  /* 0x0000000000007941 */ /* 0x000fea0003800000 */
.L_x_2912:
[----:B------:R-:W-:Y:S06]  /*b520*/  BAR.ARV 0xa, 0xa0 ;  /* 0x0282800000007b1d */ /* 0x000fec0000002000 */
[----:B------:R-:W-:Y:S04]  /*b530*/  BSSY B0, `(.L_x_2914) ;  /* 0x0000003000007945 */ /* 0x000fe80003800000 */
[----:B------:R-:W-:Y:S05]  /*b540*/  @!P0 BRA `(.L_x_2915) ;  /* 0x0000000000048947 */ /* 0x000fea0003800000 */
[----:B------:R-:W-:-:S04]  /*b550*/  DEPBAR.LE SB0, 0x0 ;  /* 0x000080000000791a */ /* 0x000fc80000000000 */
.L_x_2915:
[----:B------:R-:W-:Y:S05]  /*b560*/  BSYNC B0 ;  /* 0x0000000000007941 */ /* 0x000fea0003800000 */
.L_x_2914:
        /* <DEDUP_REMOVED lines=19> */
.L_x_2917:
[----:B------:R-:W-:Y:S05]  /*b6a0*/  BSYNC B0 ;  /* 0x0000000000007941 */ /* 0x000fea0003800000 */
.L_x_2916:
[----:B------:R-:W-:Y:S01]  /*b6b0*/  UIADD3 UR17, UR8, 0x1, URZ ;  /* 0x0000000108117890 */ /* 0x000fe2000fffe03f */
[----:B------:R-:W-:Y:S11]  /*b6c0*/  BRA `(.L_x_2918) ;  /* 0x0000000000047947 */ /* 0x000ff60003800000 */
.L_x_2905:
[----:B------:R-:W-:-:S05]  /*b6d0*/  UMOV UR17, UR8 ;  /* 0x0000000800117c82 */ /* 0x000fca0008000000 */
.L_x_2918:
        /* <DEDUP_REMOVED lines=12> */
.L_x_2943:
        /* <DEDUP_REMOVED lines=12> */
[----:B------:R-:W-:-:S04]  /*b860*/  USHF.R.S32.HI UR18, URZ, 0x1f, UR28 ;  /* 0x0000001f3f127899 */ /* 0x000fc8000801141c */
[----:B------:R-:W-:-:S04]  /*b870*/  ULEA.HI UR18, UR18, UR28, URZ, 0x7 ;  /* 0x0000001c12127291 */ /* 0x000fc8000f8f383f */
[----:B------:R-:W-:-:S04]  /*b880*/  USHF.R.S32.HI UR18, URZ, 0x7, UR18 ;  /* 0x000000073f127899 */ /* 0x000fc80008011412 */
[----:B------:R-:W-:-:S04]  /*b890*/  UISETP.LT.AND UP0, UPT, UR16, UR18, UPT ;  /* 0x000000121000728c */ /* 0x000fc8000bf01270 */
[----:B------:R-:W-:-:S06]  /*b8a0*/  USEL UR18, UR16, UR18, UP0 ;  /* 0x0000001210127287 */ /* 0x000fcc0008000000 */
[----:B------:R-:W-:-:S07]  /*b8b0*/  VIADD R5, R8, UR18 ;  /* 0x0000001208057c36 */ /* 0x000fce0008000000 */
.L_x_2921:
[----:B------:R-:W2:Y:S04]  /*b8c0*/  LDG.E.STRONG.GPU R4, desc[UR36][R2.64] ;  /* 0x0000002402047981 */ /* 0x000ea8000c1ef900 */
[----:B--2---:R-:W-:Y:S01]  /*b8d0*/  CCTL.IVALL ;  /* 0x00000000ff00798f */ /* 0x004fe20002000000 */
[----:B------:R-:W-:Y:S05]  /*b8e0*/  YIELD ;  /* 0x0000000000007946 */ /* 0x000fea0003800000 */
[----:B------:R-:W-:-:S13]  /*b8f0*/  ISETP.NE.AND P1, PT, R4, R5, PT ;  /* 0x000000050400720c */ /* 0x000fda0003f25270 */
[----:B------:R-:W-:Y:S05]  /*b900*/  @P1 BRA `(.L_x_2921) ;  /* 0xfffffffc00ec1947 */ /* 0x000fea000383ffff */
.L_x_2920:
[----:B------:R-:W-:Y:S05]  /*b910*/  BSYNC B0 ;  /* 0x0000000000007941 */ /* 0x000fea0003800000 */
.L_x_2919:
[----:B------:R-:W-:-:S03]  /*b920*/  UMOV UR18, 0xffffffff ;  /* 0xffffffff00127882 */ /* 0x000fc60000000000 */
[----:B------:R-:W-:Y:S05]  /*b930*/  BRA.DIV UR18, `(.L_x_2922) ;  /* 0x0000002e120c7947 */ /* 0x000fea000b800000 */
[----:B------:R-:W-:Y:S01]  /*b940*/  NOP ;  /* 0x0000000000007918 */ /* 0x000fe20000000000 */
.L_x_2987:
        /* <DEDUP_REMOVED lines=19> */
.L_x_2924:
[----:B------:R-:W-:Y:S05]  /*ba80*/  BSYNC B0 ;  /* 0x0000000000007941 */ /* 0x000fea0003800000 */
.L_x_2923:
        /* <DEDUP_REMOVED lines=15> */
.L_x_2926:
[----:B------:R-:W-:Y:S05]  /*bb80*/  BSYNC B0 ;  /* 0x0000000000007941 */ /* 0x000fea0003800000 */
.L_x_2925:
[----:B------:R-:W-:Y:S06]  /*bb90*/  BAR.ARV 0xa, 0xa0 ;  /* 0x0282800000007b1d */ /* 0x000fec0000002000 */
[----:B------:R-:W-:Y:S04]  /*bba0*/  BSSY B0, `(.L_x_2927) ;  /* 0x0000003000007945 */ /* 0x000fe80003800000 */
[----:B------:R-:W-:Y:S05]  /*bbb0*/  @!P0 BRA `(.L_x_2928) ;  /* 0x0000000000048947 */ /* 0x000fea0003800000 */
[----:B------:R-:W-:-:S04]  /*bbc0*/  DEPBAR.LE SB0, 0x0 ;  /* 0x000080000000791a */ /* 0x000fc80000000000 */
.L_x_2928:
[----:B------:R-:W-:Y:S05]  /*bbd0*/  BSYNC B0 ;  /* 0x0000000000007941 */ /* 0x000fea0003800000 */
.L_x_2927:
        /* <DEDUP_REMOVED lines=19> */
.L_x_2930:
[----:B------:R-:W-:Y:S05]  /*bd10*/  BSYNC B0 ;  /* 0x0000000000007941 */ /* 0x000fea0003800000 */
.L_x_2929:
        /* <DEDUP_REMOVED lines=16> */
.L_x_2933:
[----:B------:R-:W2:Y:S04]  /*be20*/  LDG.E.STRONG.GPU R4, desc[UR36][R2.64] ;  /* 0x0000002402047981 */ /* 0x000ea8000c1ef900 */
[----:B--2---:R-:W-:Y:S01]  /*be30*/  CCTL.IVALL ;  /* 0x00000000ff00798f */ /* 0x004fe20002000000 */
[----:B------:R-:W-:Y:S05]  /*be40*/  YIELD ;  /* 0x0000000000007946 */ /* 0x000fea0003800000 */
[----:B------:R-:W-:-:S13]  /*be50*/  ISETP.NE.AND P1, PT, R4, R5, PT ;  /* 0x000000050400720c */ /* 0x000fda0003f25270 */
[----:B------:R-:W-:Y:S05]  /*be60*/  @P1 BRA `(.L_x_2933) ;  /* 0xfffffffc00ec1947 */ /* 0x000fea000383ffff */
.L_x_2932:
[----:B------:R-:W-:Y:S05]  /*be70*/  BSYNC B0 ;  /* 0x0000000000007941 */ /* 0x000fea0003800000 */
.L_x_2931:
[----:B------:R-:W-:-:S03]  /*be80*/  UMOV UR10, 0xffffffff ;  /* 0xffffffff000a7882 */ /* 0x000fc60000000000 */
[----:B------:R-:W-:Y:S05]  /*be90*/  BRA.DIV UR10, `(.L_x_2934) ;  /* 0x000000260ad07947 */ /* 0x000fea000b800000 */
[----:B------:R-:W-:Y:S01]  /*bea0*/  NOP ;  /* 0x0000000000007918 */ /* 0x000fe20000000000 */
.L_x_2990:
        /* <DEDUP_REMOVED lines=15> */
.L_x_2936:
[----:B------:R-:W-:Y:S05]  /*bfa0*/  BSYNC B0 ;  /* 0x0000000000007941 */ /* 0x000fea0003800000 */
.L_x_2935:
        /* <DEDUP_REMOVED lines=15> */
.L_x_2938:
[----:B------:R-:W-:Y:S05]  /*c0a0*/  BSYNC B0 ;  /* 0x0000000000007941 */ /* 0x000fea0003800000 */
.L_x_2937:
[----:B------:R-:W-:Y:S06]  /*c0b0*/  BAR.ARV 0xa, 0xa0 ;  /* 0x0282800000007b1d */ /* 0x000fec0000002000 */
[----:B------:R-:W-:Y:S04]  /*c0c0*/  BSSY B0, `(.L_x_2939) ;  /* 0x0000003000007945 */ /* 0x000fe80003800000 */
[----:B------:R-:W-:Y:S05]  /*c0d0*/  @!P0 BRA `(.L_x_2940) ;  /* 0x0000000000048947 */ /* 0x000fea0003800000 */
[----:B------:R-:W-:-:S04]  /*c0e0*/  DEPBAR.LE SB0, 0x0 ;  /* 0x000080000000791a */ /* 0x000fc80000000000 */
.L_x_2940:
[----:B------:R-:W-:Y:S05]  /*c0f0*/  BSYNC B0 ;  /* 0x0000000000007941 */ /* 0x000fea0003800000 */
.L_x_2939:
        /* <DEDUP_REMOVED lines=19> */
.L_x_2942:
[----:B------:R-:W-:Y:S05]  /*c230*/  BSYNC B0 ;  /* 0x0000000000007941 */ /* 0x000fea0003800000 */
.L_x_2941:
[----:B------:R-:W-:Y:S02]  /*c240*/  UIADD3 UR17, UR17, 0x2, URZ ;  /* 0x0000000211117890 */ /* 0x000fe4000fffe03f */
[----:B------:R-:W-:Y:S02]  /*c250*/  UIADD3 UR4, UR4, 0x3000, URZ ;  /* 0x0000300004047890 */ /* 0x000fe4000fffe03f */
[----:B------:R-:W-:-:S06]  /*c260*/  UISETP.GE.AND UP0, UPT, UR17, UR5, UPT ;  /* 0x000000051100728c */ /* 0x000fcc000bf06270 */
[----:B------:R-:W-:-:S13]  /*c270*/  PLOP3.LUT P1, PT, PT, PT, UP0, 0x80, 0x0 ;  /* 0x000000000000781c */ /* 0x000fda0003f2f008 */
[----:B------:R-:W-:Y:S05]  /*c280*/  @!P1 BRA `(.L_x_2943) ;  /* 0xfffffff400449947 */ /* 0x000fea000383ffff */
[----:B------:R-:W-:Y:S05]  /*c290*/  BRA `(.L_x_2853) ;  /* 0x0000001c00d87947 */ /* 0x000fea0003800000 */
.L_x_2902:
        /* <DEDUP_REMOVED lines=21> */
.L_x_2944:
[----:B------:R-:W-:Y:S01]  /*c3f0*/  ULDC UR9, c[0x0][0x8cc] ;  /* 0x0002330000097ab9 */ /* 0x000fe20000000800 */
[----:B------:R-:W-:Y:S01]  /*c400*/  UMOV UR7, UR8 ;  /* 0x0000000800077c82 */ /* 0x000fe20008000000 */
[----:B------:R-:W-:-:S11]  /*c410*/  UISETP.NE.AND UP0, UPT, UR9, 0x1, UPT ;  /* 0x000000010900788c */ /* 0x000fd6000bf05270 */
[----:B------:R-:W-:Y:S02]  /*c420*/  @UP0 ULDC.64 UR10, c[0x0][0x8d0] ;  /* 0x00023400000a0ab9 */ /* 0x000fe40000000a00 */
[----:B------:R-:W-:-:S04]  /*c430*/  UIMAD.WIDE.U32 UR4, UR8, UR10, URZ ;  /* 0x0000000a080472a5 */ /* 0x000fc8000f8e003f */
[----:B------:R-:W-:-:S04]  /*c440*/  @UP0 USHF.R.U32.HI UR7, URZ, UR11, UR5 ;  /* 0x0000000b3f070299 */ /* 0x000fc80008011605 */
[----:B------:R-:W-:-:S12]  /*c450*/  UIMAD UR4, UR7, UR9, URZ ;  /* 0x00000009070472a4 */ /* 0x000fd8000f8e023f */
.L_x_2945:
[----:B------:R-:W-:Y:S01]  /*c460*/  ULDC UR9, c[0x0][0x8c0] ;  /* 0x0002300000097ab9 */ /* 0x000fe20000000800 */
[----:B------:R-:W-:Y:S01]  /*c470*/  UIADD3 UR4, UR8, -UR4, URZ ;  /* 0x8000000408047290 */ /* 0x000fe2000fffe03f */
[----:B------:R-:W-:Y:S01]  /*c480*/  IMAD.MOV.U32 R8, RZ, RZ, 0x1 ;  /* 0x00000001ff087424 */ /* 0x000fe200078e00ff */
[----:B------:R-:W-:Y:S01]  /*c490*/  UISETP.NE.AND UP0, UPT, UR9, 0x1, UPT ;  /* 0x000000010900788c */ /* 0x000fe2000bf05270 */
[----:B------:R-:W-:Y:S01]  /*c4a0*/  MOV R0, RZ ;  /* 0x000000ff00007202 */ /* 0x000fe20000000f00 */
        /* <DEDUP_REMOVED lines=18> */
[----:B-1----:R-:W-:Y:S01]  /*c5d0*/  IADD3 R2, -R2, UR11, R3 ;  /* 0x0000000b02027c10 */ /* 0x002fe2000fffe103 */
[----:B------:R-:W-:-:S04]  /*c5e0*/  VIADD R3, R3, 0x5f ;  /* 0x0000005f03037836 */ /* 0x000fc80000000000 */
        /* <DEDUP_REMOVED lines=31> */
[----:B------:R-:W-:Y:S01]  /*c7e0*/  MOV R9, UR21 ;  /* 0x0000001500097c02 */ /* 0x000fe20008000f00 */
[----:B------:R-:W-:-:S03]  /*c7f0*/  IMAD.WIDE.U32 R6, R6, UR20, RZ ;  /* 0x0000001406067c25 */ /* 0x000fc6000f8e00ff */
[----:B------:R-:W-:Y:S01]  /*c800*/  SHF.R.S32.HI R9, RZ, 0x1f, R9 ;  /* 0x0000001fff097819 */ /* 0x000fe20000011409 */
[----:B---3--:R-:W-:-:S04]  /*c810*/  IMAD.WIDE.U32 R2, R12, UR21, R2 ;  /* 0x000000150c027c25 */ /* 0x008fc8000f8e0002 */
[----:B------:R-:W-:Y:S01]  /*c820*/  IMAD R0, R9, R12, RZ ;  /* 0x0000000c09007224 */ /* 0x000fe200078e02ff */
[----:B------:R2:W-:Y:S01]  /*c830*/  STL.64 [R1], R2 ;  /* 0x0000000201007387 */ /* 0x0005e20000100a00 */
[----:B------:R-:W-:Y:S02]  /*c840*/  IMAD.IADD R7, R7, 0x1, R15 ;  /* 0x0000000107077824 */ /* 0x000fe400078e020f */
        /* <DEDUP_REMOVED lines=16> */
.L_x_2991:
[----:B------:R-:W2:Y:S01]  /*c950*/  LDL.64 R14, [R1] ;  /* 0x00000000010e7983 */ /* 0x000ea20000100a00 */
[----:B------:R-:W-:Y:S02]  /*c960*/  IMAD.IADD R21, R7, 0x1, R11 ;  /* 0x0000000107157824 */ /* 0x000fe400078e020b */
[----:B------:R-:W-:Y:S01]  /*c970*/  IMAD.MOV.U32 R8, RZ, RZ, 0x1 ;  /* 0x00000001ff087424 */ /* 0x000fe200078e00ff */
[----:B--2---:R-:W-:-:S05]  /*c980*/  IADD3 R10, R15, R13, RZ ;  /* 0x0000000d0f0a7210 */ /* 0x004fca0007ffe0ff */
[----:B------:R2:W-:Y:S01]  /*c990*/  STL [R1+0x8], R10 ;  /* 0x0000080a01007387 */ /* 0x0005e20000100800 */
[----:B------:R-:W-:Y:S05]  /*c9a0*/  @P0 BRA `(.L_x_2949) ;  /* 0x0000000000180947 */ /* 0x000fea0003800000 */
[----:B------:R-:W3:Y:S01]  /*c9b0*/  S2R R2, SR_TID.X ;  /* 0x0000000000027919 */ /* 0x000ee20000002100 */
[----:B-1----:R-:W-:-:S04]  /*c9c0*/  MOV R3, 0x3180 ;  /* 0x0000318000037802 */ /* 0x002fc80000000f00 */
[----:B------:R4:W-:Y:S01]  /*c9d0*/  SYNCS.ARRIVE.TRANS64 RZ, [R0+URZ+0x26810], R3 ;  /* 0x0268100300ff79a7 */ /* 0x0009e2000800003f */
[----:B---3--:R-:W-:-:S13]  /*c9e0*/  LOP3.LUT P1, RZ, R2, 0x1f, RZ, 0xc0, !PT ;  /* 0x0000001f02ff7812 */ /* 0x008fda000782c0ff */
[----:B----4-:R-:W-:Y:S05]  /*c9f0*/  @!P1 BRA `(.L_x_2949) ;  /* 0x0000000000049947 */ /* 0x010fea0003800000 */
[----:B------:R-:W-:Y:S01]  /*ca00*/  BPT.TRAP 0x1 ;  /* 0x000000040000795c */ /* 0x000fe20000300000 */
.L_x_2949:
        /* <DEDUP_REMOVED lines=21> */
[----:B------:R-:W-:Y:S01]  /*cb60*/  UMOV UR27, UR17 ;  /* 0x00000011001b7c82 */ /* 0x000fe20008000000 */
[----:B------:R-:W-:Y:S01]  /*cb70*/  LEA R11, P1, R2, R9, 0x2 ;  /* 0x00000009020b7211 */ /* 0x000fe200078210ff */
[----:B------:R1:W-:Y:S01]  /*cb80*/  STL [R1+0x1c], R14 ;  /* 0x00001c0e01007387 */ /* 0x0003e20000100800 */
[----:B--2---:R-:W-:-:S02]  /*cb90*/  MOV R10, UR5 ;  /* 0x00000005000a7c02 */ /* 0x004fc40008000f00 */
[----:B------:R-:W-:Y:S01]  /*cba0*/  R2UR UR4, R11 ;  /* 0x000000000b0472ca */ /* 0x000fe200000e0000 */
[----:B---3--:R-:W-:Y:S01]  /*cbb0*/  IMAD.MOV.U32 R11, RZ, RZ, R12 ;  /* 0x000000ffff0b7224 */ /* 0x008fe200078e000c */
[----:B------:R-:W-:Y:S01]  /*cbc0*/  LEA.HI.X R2, R2, R10, R3, 0x2, P1 ;  /* 0x0000000a02027211 */ /* 0x000fe200008f1403 */
[----:B------:R-:W-:Y:S01]  /*cbd0*/  IMAD.MOV.U32 R12, RZ, RZ, R13 ;  /* 0x000000ffff0c7224 */ /* 0x000fe200078e000d */
[----:B------:R1:W-:Y:S01]  /*cbe0*/  STL [R1+0x10], RZ ;  /* 0x000010ff01007387 */ /* 0x0003e20000100800 */
[----:B------:R-:W-:Y:S01]  /*cbf0*/  IMAD.MOV.U32 R13, RZ, RZ, 0x8000 ;  /* 0x00008000ff0d7424 */ /* 0x000fe200078e00ff */
[----:B------:R-:W-:Y:S02]  /*cc00*/  R2UR UR5, R2 ;  /* 0x00000000020572ca */ /* 0x000fe400000e0000 */
[----:B------:R-:W-:-:S04]  /*cc10*/  IADD3 R2, P1, R11, 0xf0, RZ ;  /* 0x000000f00b027810 */ /* 0x000fc80007f3e0ff */
[----:B------:R-:W-:Y:S02]  /*cc20*/  IADD3.X R3, RZ, R12, RZ, P1, !PT ;  /* 0x0000000cff037210 */ /* 0x000fe40000ffe4ff */
[----:B------:R-:W-:Y:S02]  /*cc30*/  R2UR UR22, R2 ;  /* 0x00000000021672ca */ /* 0x000fe400000e0000 */
        /* <DEDUP_REMOVED lines=24> */
[----:B------:R-:W-:Y:S02]  /*cdc0*/  IMAD.MOV.U32 R8, RZ, RZ, 0x1 ;  /* 0x00000001ff087424 */ /* 0x000fe400078e00ff */
[----:B------:R-:W-:Y:S02]  /*cdd0*/  IMAD.MOV.U32 R13, RZ, RZ, R5 ;  /* 0x000000ffff0d7224 */ /* 0x000fe400078e0005 */
[C---:B------:R-:W-:Y:S01]  /*cde0*/  IMAD.IADD R16, R4.reuse, 0x1, R16 ;  /* 0x0000000104107824 */ /* 0x040fe200078e0210 */
[----:B------:R-:W-:-:S04]  /*cdf0*/  IADD3 R4, R4, -0x2, RZ ;  /* 0xfffffffe04047810 */ /* 0x000fc80007ffe0ff */
[----:B------:R-:W-:Y:S02]  /*ce00*/  ISETP.NE.AND P1, PT, R4, R5, PT ;  /* 0x000000050400720c */ /* 0x000fe40003f25270 */
[----:B------:R-:W-:-:S05]  /*ce10*/  LOP3.LUT R4, R16, 0x1, RZ, 0xc0, !PT ;  /* 0x0000000110047812 */ /* 0x000fca00078ec0ff */
[----:B------:R1:W-:Y:S06]  /*ce20*/  STL [R1+0x18], R4 ;  /* 0x0000180401007387 */ /* 0x0003ec0000100800 */
[----:B------:R-:W-:Y:S05]  /*ce30*/  @!P1 BRA `(.L_x_2951) ;  /* 0x0000000800589947 */ /* 0x000fea0003800000 */
[----:B------:R-:W-:Y:S01]  /*ce40*/  IADD3 R16, R16, -R4, RZ ;  /* 0x8000000410107210 */ /* 0x000fe20007ffe0ff */
[----:B------:R-:W-:Y:S02]  /*ce50*/  IMAD.MOV.U32 R13, RZ, RZ, R5 ;  /* 0x000000ffff0d7224 */ /* 0x000fe400078e0005 */
[----:B------:R-:W-:-:S07]  /*ce60*/  IMAD.MOV.U32 R8, RZ, RZ, 0x1 ;  /* 0x00000001ff087424 */ /* 0x000fce00078e00ff */
.L_x_2960:
[----:B--23--:R-:W-:-:S04]  /*ce70*/  SHF.L.U32 R17, R8, 0x1f, RZ ;  /* 0x0000001f08117819 */ /* 0x00cfc800000006ff */
[----:B------:R-:W2:Y:S02]  /*ce80*/  SYNCS.PHASECHK.TRANS64.TRYWAIT P1, [R0+URZ+0x26840], R17 ;  /* 0x02684011000075a7 */ /* 0x000ea4000802017f */
[----:B--2---:R-:W-:Y:S05]  /*ce90*/  @!P1 BRA `(.L_x_2952) ;  /* 0x0000001800009947 */ /* 0x004fea0003800000 */
.L_x_2992:
        /* <DEDUP_REMOVED lines=8> */
.L_x_2953:
        /* <DEDUP_REMOVED lines=17> */
[----:B-1----:R-:W-:Y:S02]  /*d030*/  IMAD.MOV.U32 R11, RZ, RZ, R4 ;  /* 0x000000ffff0b7224 */ /* 0x002fe400078e0004 */
        /* <DEDUP_REMOVED lines=11> */
.L_x_2993:
        /* <DEDUP_REMOVED lines=8> */
.L_x_2955:
        /* <DEDUP_REMOVED lines=31> */
.L_x_2994:
        /* <DEDUP_REMOVED lines=8> */
.L_x_2957:
        /* <DEDUP_REMOVED lines=24> */
.L_x_2996:
        /* <DEDUP_REMOVED lines=8> */
.L_x_2959:
        /* <DEDUP_REMOVED lines=28> */
.L_x_2951:
[----:B-1----:R-:W4:Y:S04]  /*d7a0*/  LDL.LU R4, [R1+0x18] ;  /* 0x0000180001047983 */ /* 0x002f280000300800 */
[----:B------:R1:W5:Y:S01]  /*d7b0*/  LDL R5, [R1+0x1c] ;  /* 0x00001c0001057983 */ /* 0x0003620000100800 */
[----:B----4-:R-:W-:-:S13]  /*d7c0*/  ISETP.NE.AND P1, PT, R4, RZ, PT ;  /* 0x000000ff0400720c */ /* 0x010fda0003f25270 */
[----:B-1----:R-:W-:Y:S05]  /*d7d0*/  @!P1 BRA `(.L_x_2950) ;  /* 0x0000000400249947 */ /* 0x002fea0003800000 */
[----:B------:R-:W-:-:S04]  /*d7e0*/  SHF.L.U32 R14, R8, 0x1f, RZ ;  /* 0x0000001f080e7819 */ /* 0x000fc800000006ff */
[----:B------:R-:W1:Y:S02]  /*d7f0*/  SYNCS.PHASECHK.TRANS64.TRYWAIT P1, [R0+URZ+0x26840], R14 ;  /* 0x0268400e000075a7 */ /* 0x000e64000802017f */
[----:B-1----:R-:W-:Y:S05]  /*d800*/  @!P1 BRA `(.L_x_2961) ;  /* 0x0000000c00f89947 */ /* 0x002fea0003800000 */
.L_x_2997:
        /* <DEDUP_REMOVED lines=8> */
.L_x_2962:
        /* <DEDUP_REMOVED lines=26> */
.L_x_2998:
        /* <DEDUP_REMOVED lines=8> */
.L_x_2964:
        /* <DEDUP_REMOVED lines=28> */
.L_x_2950:
        /* <DEDUP_REMOVED lines=8> */
.L_x_2999:
[----:B------:R-:W-:Y:S05]  /*dcf0*/  @P1 BRA `(.L_x_2966) ;  /* 0x0000000000181947 */ /* 0x000fea0003800000 */
[----:B------:R-:W4:Y:S01]  /*dd00*/  S2R R2, SR_TID.X ;  /* 0x0000000000027919 */ /* 0x000f220000002100 */
[----:B-1----:R-:W-:-:S04]  /*dd10*/  MOV R3, 0x3180 ;  /* 0x0000318000037802 */ /* 0x002fc80000000f00 */
[----:B------:R1:W-:Y:S01]  /*dd20*/  SYNCS.ARRIVE.TRANS64 RZ, [R4+URZ+0x26830], R3 ;  /* 0x0268300304ff79a7 */ /* 0x0003e2000800003f */
[----:B----4-:R-:W-:-:S13]  /*dd30*/  LOP3.LUT P0, RZ, R2, 0x1f, RZ, 0xc0, !PT ;  /* 0x0000001f02ff7812 */ /* 0x010fda000780c0ff */
[----:B-1----:R-:W-:Y:S05]  /*dd40*/  @!P0 BRA `(.L_x_2966) ;  /* 0x0000000000048947 */ /* 0x002fea0003800000 */
[----:B------:R-:W-:Y:S01]  /*dd50*/  BPT.TRAP 0x1 ;  /* 0x000000040000795c */ /* 0x000fe20000300000 */
.L_x_2966:
        /* <DEDUP_REMOVED lines=36> */
.L_x_2947:
[----:B------:R-:W-:Y:S05]  /*dfa0*/  BSYNC B0 ;  /* 0x0000000000007941 */ /* 0x000fea0003800000 */
.L_x_2946:
[----:B------:R-:W-:-:S03]  /*dfb0*/  UMOV UR4, 0xffffffff ;  /* 0xffffffff00047882 */ /* 0x000fc60000000000 */
[----:B------:R-:W-:Y:S05]  /*dfc0*/  BRA.DIV UR4, `(.L_x_2967) ;  /* 0x0000000a04447947 */ /* 0x000fea000b800000 */
[----:B------:R-:W-:-:S13]  /*dfd0*/  ELECT P6, URZ, PT ;  /* 0x00000000003f782f */ /* 0x000fda00038c0000 */
.L_x_3002:
[----:B------:R-:W-:Y:S05]  /*dfe0*/  @!P6 BRA `(.L_x_2853) ;  /* 0x000000000084e947 */ /* 0x000fea0003800000 */
[----:B------:R-:W2:Y:S02]  /*dff0*/  LDL.LU R2, [R1+0xc] ;  /* 0x00000c0001027983 */ /* 0x000ea40000300800 */
[----:B--2---:R-:W-:-:S04]  /*e000*/  LOP3.LUT R2, R2, 0x2, RZ, 0xfc, !PT ;  /* 0x0000000202027812 */ /* 0x004fc800078efcff */
[----:B------:R-:W-:-:S13]  /*e010*/  ISETP.NE.AND P2, PT, R2, 0x3, PT ;  /* 0x000000030200780c */ /* 0x000fda0003f45270 */
[----:B------:R-:W-:Y:S05]  /*e020*/  @!P2 BRA `(.L_x_2968) ;  /* 0x000000000004a947 */ /* 0x000fea0003800000 */
[----:B------:R-:W-:Y:S01]  /*e030*/  BPT.TRAP 0x1 ;  /* 0x000000040000795c */ /* 0x000fe20000300000 */
.L_x_2968:
        /* <DEDUP_REMOVED lines=15> */
.L_x_3003:
[----:B------:R-:W2:Y:S02]  /*e130*/  SYNCS.PHASECHK.TRANS64.TRYWAIT P0, [R3+URZ], R2 ;  /* 0x00000002030075a7 */ /* 0x000ea4000800017f */
[----:B--2---:R-:W-:Y:S05]  /*e140*/  @!P0 BRA `(.L_x_2970) ;  /* 0x0000000800188947 */ /* 0x004fea0003800000 */
.L_x_3004:
[----:B------:R-:W-:Y:S05]  /*e150*/  @!P2 BRA `(.L_x_2971) ;  /* 0x000000000004a947 */ /* 0x000fea0003800000 */
[----:B------:R-:W-:Y:S01]  /*e160*/  BPT.TRAP 0x1 ;  /* 0x000000040000795c */ /* 0x000fe20000300000 */
.L_x_2971:
[----:B--2---:R-:W-:-:S05]  /*e170*/  VIADD R3, R9, 0x26840 ;  /* 0x0002684009037836 */ /* 0x004fca0000000000 */
[----:B------:R-:W-:-:S04]  /*e180*/  LEA R5, R0, R3, 0x3 ;  /* 0x0000000300057211 */ /* 0x000fc800078e18ff */
[----:B------:R-:W2:Y:S02]  /*e190*/  SYNCS.PHASECHK.TRANS64.TRYWAIT P0, [R5+URZ], R4 ;  /* 0x00000004050075a7 */ /* 0x000ea4000800017f */
[----:B--2---:R-:W-:Y:S05]  /*e1a0*/  @!P0 BRA `(.L_x_2972) ;  /* 0x0000000800148947 */ /* 0x004fea0003800000 */
.L_x_3005:
[----:B------:R-:W-:-:S07]  /*e1b0*/  IMAD R3, R6, 0x8, R3 ;  /* 0x0000000806037824 */ /* 0x000fce00078e0203 */
.L_x_2973:
[----:B---3--:R3:W4:Y:S02]  /*e1c0*/  SYNCS.PHASECHK.TRANS64.TRYWAIT P0, [R3+URZ], R2 ;  /* 0x00000002030075a7 */ /* 0x008724000800017f */
[----:B----4-:R-:W-:Y:S05]  /*e1d0*/  @!P0 NANOSLEEP.SYNCS 0x989680 ;  /* 0x009896800000895d */ /* 0x010fea0003900000 */
[----:B------:R-:W4:Y:S02]  /*e1e0*/  @!P0 SYNCS.PHASECHK.TRANS64 P0, [R3+URZ], R2 ;  /* 0x00000002030085a7 */ /* 0x000f24000800007f */
[----:B----4-:R-:W-:Y:S05]  /*e1f0*/  @!P0 BRA `(.L_x_2973) ;  /* 0xfffffffc00f08947 */ /* 0x010fea000383ffff */
.L_x_2853:
[----:B------:R-:W-:Y:S05]  /*e200*/  BSYNC B6 ;  /* 0x0000000000067941 */ /* 0x000fea0003800000 */
.L_x_2848:
[----:B------:R-:W-:Y:S05]  /*e210*/  EXIT ;  /* 0x000000000000794d */ /* 0x000fea0003800000 */
.L_x_2859:
[----:B------:R-:W-:Y:S01]  /*e220*/  MOV R12, RZ ;  /* 0x000000ff000c7202 */ /* 0x000fe20000000f00 */
[----:B------:R-:W-:Y:S01]  /*e230*/  IMAD.MOV.U32 R11, RZ, RZ, 0x1f ;  /* 0x0000001fff0b7424 */ /* 0x000fe200078e00ff */
[----:B------:R-:W-:-:S07]  /*e240*/  MOV R15, 0xffffffff ;  /* 0xffffffff000f7802 */ /* 0x000fce0000000f00 */
[----:B------:R-:W-:Y:S05]  /*e250*/  WARPSYNC.COLLECTIVE R15, `(.L_x_2974) ;  /* 0x000000000f087348 */ /* 0x000fea0003c00000 */
[----:B------:R1:W2:Y:S02]  /*e260*/  SHFL.IDX P6, R14, R13, R12, R11 ;  /* 0x0000000c0d0e7389 */ /* 0x0002a400000c000b */
[----:B-12---:R-:W-:Y:S01]  /*e270*/  ENDCOLLECTIVE ;  /* 0x000000000000791b */ /* 0x006fe20003800000 */
.L_x_2974:
[----:B------:R-:W-:Y:S05]  /*e280*/  BRA `(.L_x_2975) ;  /* 0xffffff2c00a07947 */ /* 0x000fea000383ffff */
.L_x_2861:
[----:B----4-:R4:W1:Y:S02]  /*e290*/  SYNCS.PHASECHK.TRANS64.TRYWAIT P0, [R17+URZ+0x26800], R2 ;  /* 0x02680002110075a7 */ /* 0x010864000800017f */
[----:B-1----:R-:W-:Y:S05]  /*e2a0*/  @!P0 NANOSLEEP.SYNCS 0x989680 ;  /* 0x009896800000895d */ /* 0x002fea0003900000 */
[----:B------:R-:W1:Y:S02]  /*e2b0*/  @!P0 SYNCS.PHASECHK.TRANS64 P0, [R17+URZ+0x26800], R2 ;  /* 0x02680002110085a7 */ /* 0x000e64000800007f */
[----:B-1----:R-:W-:Y:S05]  /*e2c0*/  @!P0 BRA `(.L_x_2861) ;  /* 0xfffffffc00f08947 */ /* 0x002fea000383ffff */
[----:B------:R-:W-:Y:S05]  /*e2d0*/  BRA `(.L_x_2860) ;  /* 0xffffff2c00b47947 */ /* 0x000fea000383ffff */
.L_x_2866:
[----:B--2---:R2:W3:Y:S02]  /*e2e0*/  SYNCS.PHASECHK.TRANS64.TRYWAIT P1, [R6+URZ+0x26810], R21 ;  /* 0x02681015060075a7 */ /* 0x0044e4000802017f */
[----:B---3--:R-:W-:Y:S05]  /*e2f0*/  @!P1 NANOSLEEP.SYNCS 0x989680 ;  /* 0x009896800000995d */ /* 0x008fea0003900000 */
[----:B------:R-:W3:Y:S02]  /*e300*/  @!P1 SYNCS.PHASECHK.TRANS64 P1, [R6+URZ+0x26810], R21 ;  /* 0x02681015060095a7 */ /* 0x000ee4000802007f */
[----:B---3--:R-:W-:Y:S05]  /*e310*/  @!P1 BRA `(.L_x_2866) ;  /* 0xfffffffc00f09947 */ /* 0x008fea000383ffff */
[----:B------:R-:W-:Y:S05]  /*e320*/  BRA `(.L_x_2865) ;  /* 0xffffff3800687947 */ /* 0x000fea000383ffff */
.L_x_2870:
[----:B------:R1:W1:Y:S02]  /*e330*/  SYNCS.PHASECHK.TRANS64.TRYWAIT P1, [R6+URZ+0x26830], R21 ;  /* 0x02683015060075a7 */ /* 0x000264000802017f */
[----:B-1----:R-:W-:Y:S05]  /*e340*/  @!P1 NANOSLEEP.SYNCS 0x989680 ;  /* 0x009896800000995d */ /* 0x002fea0003900000 */
[----:B------:R-:W1:Y:S02]  /*e350*/  @!P1 SYNCS.PHASECHK.TRANS64 P1, [R6+URZ+0x26830], R21 ;  /* 0x02683015060095a7 */ /* 0x000e64000802007f */
[----:B-1----:R-:W-:Y:S05]  /*e360*/  @!P1 BRA `(.L_x_2870) ;  /* 0xfffffffc00f09947 */ /* 0x002fea000383ffff */
[----:B------:R-:W-:Y:S05]  /*e370*/  BRA `(.L_x_2869) ;  /* 0xffffff3c00647947 */ /* 0x000fea000383ffff */
.L_x_2878:
[----:B--2---:R2:W3:Y:S02]  /*e380*/  SYNCS.PHASECHK.TRANS64.TRYWAIT P1, [R6+URZ+0x26810], R15 ;  /* 0x0268100f060075a7 */ /* 0x0044e4000802017f */
[----:B---3--:R-:W-:Y:S05]  /*e390*/  @!P1 NANOSLEEP.SYNCS 0x989680 ;  /* 0x009896800000995d */ /* 0x008fea0003900000 */
[----:B------:R-:W3:Y:S02]  /*e3a0*/  @!P1 SYNCS.PHASECHK.TRANS64 P1, [R6+URZ+0x26810], R15 ;  /* 0x0268100f060095a7 */ /* 0x000ee4000802007f */
[----:B---3--:R-:W-:Y:S05]  /*e3b0*/  @!P1 BRA `(.L_x_2878) ;  /* 0xfffffffc00f09947 */ /* 0x008fea000383ffff */
[----:B------:R-:W-:Y:S05]  /*e3c0*/  BRA `(.L_x_2877) ;  /* 0xffffff7c00747947 */ /* 0x000fea000383ffff */
.L_x_2882:
[----:B------:R1:W1:Y:S02]  /*e3d0*/  SYNCS.PHASECHK.TRANS64.TRYWAIT P1, [R6+URZ+0x26830], R15 ;  /* 0x0268300f060075a7 */ /* 0x000264000802017f */
[----:B-1----:R-:W-:Y:S05]  /*e3e0*/  @!P1 NANOSLEEP.SYNCS 0x989680 ;  /* 0x009896800000995d */ /* 0x002fea0003900000 */
[----:B------:R-:W1:Y:S02]  /*e3f0*/  @!P1 SYNCS.PHASECHK.TRANS64 P1, [R6+URZ+0x26830], R15 ;  /* 0x0268300f060095a7 */ /* 0x000e64000802007f */
[----:B-1----:R-:W-:Y:S05]  /*e400*/  @!P1 BRA `(.L_x_2882) ;  /* 0xfffffffc00f09947 */ /* 0x002fea000383ffff */
[----:B------:R-:W-:Y:S05]  /*e410*/  BRA `(.L_x_2881) ;  /* 0xffffff8000647947 */ /* 0x000fea000383ffff */
.L_x_2889:
[----:B------:R-:W-:Y:S01]  /*e420*/  BSSY B0, `(.L_x_2976) ;  /* 0x0000005000007945 */ /* 0x000fe20003800000 */
[----:B------:R-:W-:-:S07]  /*e430*/  IMAD.MOV.U32 R15, RZ, RZ, -0x1 ;  /* 0xffffffffff0f7424 */ /* 0x000fce00078e00ff */
[----:B---3--:R-:W-:Y:S05]  /*e440*/  WARPSYNC.COLLECTIVE R15, `(.L_x_2977) ;  /* 0x000000000f087348 */ /* 0x008fea0003c00000 */
[----:B------:R-:W-:Y:S01]  /*e450*/  NOP ;  /* 0x0000000000007918 */ /* 0x000fe20000000000 */
[----:B---3--:R-:W-:Y:S01]  /*e460*/  ENDCOLLECTIVE ;  /* 0x000000000000791b */ /* 0x008fe20003800000 */
.L_x_2977:
[----:B------:R-:W-:Y:S05]  /*e470*/  BSYNC B0 ;  /* 0x0000000000007941 */ /* 0x000fea0003800000 */
.L_x_2976:
[----:B------:R-:W-:Y:S05]  /*e480*/  BRA `(.L_x_2978) ;  /* 0xffffffbc00d87947 */ /* 0x000fea000383ffff */
.L_x_2898:
[----:B------:R-:W-:Y:S01]  /*e490*/  BSSY B0, `(.L_x_2979) ;  /* 0x0000005000007945 */ /* 0x000fe20003800000 */
[----:B------:R-:W-:-:S07]  /*e4a0*/  MOV R15, 0xffffffff ;  /* 0xffffffff000f7802 */ /* 0x000fce0000000f00 */
[----:B-1-3--:R-:W-:Y:S05]  /*e4b0*/  WARPSYNC.COLLECTIVE R15, `(.L_x_2980) ;  /* 0x000000000f087348 */ /* 0x00afea0003c00000 */
[----:B------:R-:W-:Y:S01]  /*e4c0*/  NOP ;  /* 0x0000000000007918 */ /* 0x000fe20000000000 */
[----:B-1-3--:R-:W-:Y:S01]  /*e4d0*/  ENDCOLLECTIVE ;  /* 0x000000000000791b */ /* 0x00afe20003800000 */
.L_x_2980:
[----:B------:R-:W-:Y:S05]  /*e4e0*/  BSYNC B0 ;  /* 0x0000000000007941 */ /* 0x000fea0003800000 */
.L_x_2979:
[----:B------:R-:W-:Y:S05]  /*e4f0*/  BRA `(.L_x_2981) ;  /* 0xffffffc000b87947 */ /* 0x000fea000383ffff */
.L_x_2909:
[----:B------:R-:W-:Y:S01]  /*e500*/  BSSY B0, `(.L_x_2982) ;  /* 0x0000005000007945 */ /* 0x000fe20003800000 */
[----:B------:R-:W-:-:S07]  /*e510*/  IMAD.MOV.U32 R15, RZ, RZ, -0x1 ;  /* 0xffffffffff0f7424 */ /* 0x000fce00078e00ff */
[----:B------:R-:W-:Y:S05]  /*e520*/  WARPSYNC.COLLECTIVE R15, `(.L_x_2983) ;  /* 0x000000000f087348 */ /* 0x000fea0003c00000 */
[----:B------:R-:W-:Y:S01]  /*e530*/  NOP ;  /* 0x0000000000007918 */ /* 0x000fe20000000000 */
[----:B------:R-:W-:Y:S01]  /*e540*/  ENDCOLLECTIVE ;  /* 0x000000000000791b */ /* 0x000fe20003800000 */
.L_x_2983:
[----:B------:R-:W-:Y:S05]  /*e550*/  BSYNC B0 ;  /* 0x0000000000007941 */ /* 0x000fea0003800000 */
.L_x_2982:
[----:B------:R-:W-:Y:S05]  /*e560*/  BRA `(.L_x_2984) ;  /* 0xffffffcc003c7947 */ /* 0x000fea000383ffff */
.L_x_2922:
[----:B------:R-:W-:Y:S01]  /*e570*/  BSSY B0, `(.L_x_2985) ;  /* 0x0000005000007945 */ /* 0x000fe20003800000 */
[----:B------:R-:W-:-:S07]  /*e580*/  MOV R15, 0xffffffff ;  /* 0xffffffff000f7802 */ /* 0x000fce0000000f00 */
[----:B------:R-:W-:Y:S05]  /*e590*/  WARPSYNC.COLLECTIVE R15, `(.L_x_2986) ;  /* 0x000000000f087348 */ /* 0x000fea0003c00000 */
[----:B------:R-:W-:Y:S01]  /*e5a0*/  NOP ;  /* 0x0000000000007918 */ /* 0x000fe20000000000 */
[----:B------:R-:W-:Y:S01]  /*e5b0*/  ENDCOLLECTIVE ;  /* 0x000000000000791b */ /* 0x000fe20003800000 */
.L_x_2986:
[----:B------:R-:W-:Y:S05]  /*e5c0*/  BSYNC B0 ;  /* 0x0000000000007941 */ /* 0x000fea0003800000 */
.L_x_2985:
[----:B------:R-:W-:Y:S05]  /*e5d0*/  BRA `(.L_x_2987) ;  /* 0xffffffd000dc7947 */ /* 0x000fea000383ffff */
.L_x_2934:
[----:B------:R-:W-:Y:S01]  /*e5e0*/  BSSY B0, `(.L_x_2988) ;  /* 0x0000005000007945 */ /* 0x000fe20003800000 */
[----:B------:R-:W-:-:S07]  /*e5f0*/  IMAD.MOV.U32 R15, RZ, RZ, -0x1 ;  /* 0xffffffffff0f7424 */ /* 0x000fce00078e00ff */
[----:B------:R-:W-:Y:S05]  /*e600*/  WARPSYNC.COLLECTIVE R15, `(.L_x_2989) ;  /* 0x000000000f087348 */ /* 0x000fea0003c00000 */
[----:B------:R-:W-:Y:S01]  /*e610*/  NOP ;  /* 0x0000000000007918 */ /* 0x000fe20000000000 */
[----:B------:R-:W-:Y:S01]  /*e620*/  ENDCOLLECTIVE ;  /* 0x000000000000791b */ /* 0x000fe20003800000 */
.L_x_2989:
[----:B------:R-:W-:Y:S05]  /*e630*/  BSYNC B0 ;  /* 0x0000000000007941 */ /* 0x000fea0003800000 */
.L_x_2988:
[----:B------:R-:W-:Y:S05]  /*e640*/  BRA `(.L_x_2990) ;  /* 0xffffffd800187947 */ /* 0x000fea000383ffff */
.L_x_2948:
[----:B-1----:R1:W2:Y:S02]  /*e650*/  SYNCS.PHASECHK.TRANS64.TRYWAIT P1, [R0+URZ+0x26820], R3 ;  /* 0x02682003000075a7 */ /* 0x0022a4000802017f */
[----:B--2---:R-:W-:Y:S05]  /*e660*/  @!P1 NANOSLEEP.SYNCS 0x989680 ;  /* 0x009896800000995d */ /* 0x004fea0003900000 */
[----:B------:R-:W2:Y:S02]  /*e670*/  @!P1 SYNCS.PHASECHK.TRANS64 P1, [R0+URZ+0x26820], R3 ;  /* 0x02682003000095a7 */ /* 0x000ea4000802007f */
[----:B--2---:R-:W-:Y:S05]  /*e680*/  @!P1 BRA `(.L_x_2948) ;  /* 0xfffffffc00f09947 */ /* 0x004fea000383ffff */
[----:B------:R-:W-:Y:S05]  /*e690*/  BRA `(.L_x_2991) ;  /* 0xffffffe000ac7947 */ /* 0x000fea000383ffff */
.L_x_2952:
[----:B--2---:R2:W3:Y:S02]  /*e6a0*/  SYNCS.PHASECHK.TRANS64.TRYWAIT P1, [R0+URZ+0x26840], R17 ;  /* 0x02684011000075a7 */ /* 0x0044e4000802017f */
[----:B---3--:R-:W-:Y:S05]  /*e6b0*/  @!P1 NANOSLEEP.SYNCS 0x989680 ;  /* 0x009896800000995d */ /* 0x008fea0003900000 */
[----:B------:R-:W3:Y:S02]  /*e6c0*/  @!P1 SYNCS.PHASECHK.TRANS64 P1, [R0+URZ+0x26840], R17 ;  /* 0x02684011000095a7 */ /* 0x000ee4000802007f */
[----:B---3--:R-:W-:Y:S05]  /*e6d0*/  @!P1 BRA `(.L_x_2952) ;  /* 0xfffffffc00f09947 */ /* 0x008fea000383ffff */
[----:B------:R-:W-:Y:S05]  /*e6e0*/  BRA `(.L_x_2992) ;  /* 0xffffffe400ec7947 */ /* 0x000fea000383ffff */
.L_x_2954:
[----:B-1----:R1:W3:Y:S02]  /*e6f0*/  SYNCS.PHASECHK.TRANS64.TRYWAIT P1, [R0+URZ+0x26828], R17 ;  /* 0x02682811000075a7 */ /* 0x0022e4000802017f */
[----:B---3--:R-:W-:Y:S05]  /*e700*/  @!P1 NANOSLEEP.SYNCS 0x989680 ;  /* 0x009896800000995d */ /* 0x008fea0003900000 */
[----:B------:R-:W3:Y:S02]  /*e710*/  @!P1 SYNCS.PHASECHK.TRANS64 P1, [R0+URZ+0x26828], R17 ;  /* 0x02682811000095a7 */ /* 0x000ee4000802007f */
[----:B---3--:R-:W-:Y:S05]  /*e720*/  @!P1 BRA `(.L_x_2954) ;  /* 0xfffffffc00f09947 */ /* 0x008fea000383ffff */
[----:B------:R-:W-:Y:S05]  /*e730*/  BRA `(.L_x_2993) ;  /* 0xffffffe8006c7947 */ /* 0x000fea000383ffff */
.L_x_2956:
[----:B---3--:R3:W4:Y:S02]  /*e740*/  SYNCS.PHASECHK.TRANS64.TRYWAIT P1, [R0+URZ+0x26848], R17 ;  /* 0x02684811000075a7 */ /* 0x008724000802017f */
[----:B----4-:R-:W-:Y:S05]  /*e750*/  @!P1 NANOSLEEP.SYNCS 0x989680 ;  /* 0x009896800000995d */ /* 0x010fea0003900000 */
[----:B------:R-:W4:Y:S02]  /*e760*/  @!P1 SYNCS.PHASECHK.TRANS64 P1, [R0+URZ+0x26848], R17 ;  /* 0x02684811000095a7 */ /* 0x000f24000802007f */
[----:B----4-:R-:W-:Y:S05]  /*e770*/  @!P1 BRA `(.L_x_2956) ;  /* 0xfffffffc00f09947 */ /* 0x010fea000383ffff */
[----:B------:R-:W-:Y:S05]  /*e780*/  BRA `(.L_x_2994) ;  /* 0xffffffe800f47947 */ /* 0x000fea000383ffff */
.L_x_2958:
[----:B------:R-:W-:-:S07]  /*e790*/  SHF.L.U32 R4, R8, 0x1f, RZ ;  /* 0x0000001f08047819 */ /* 0x000fce00000006ff */
.L_x_2995:
[----:B----4-:R4:W1:Y:S02]  /*e7a0*/  SYNCS.PHASECHK.TRANS64.TRYWAIT P1, [R0+URZ+0x26820], R4 ;  /* 0x02682004000075a7 */ /* 0x010864000802017f */
[----:B-1----:R-:W-:Y:S05]  /*e7b0*/  @!P1 NANOSLEEP.SYNCS 0x989680 ;  /* 0x009896800000995d */ /* 0x002fea0003900000 */
[----:B------:R-:W1:Y:S02]  /*e7c0*/  @!P1 SYNCS.PHASECHK.TRANS64 P1, [R0+URZ+0x26820], R4 ;  /* 0x02682004000095a7 */ /* 0x000e64000802007f */
[----:B-1----:R-:W-:Y:S05]  /*e7d0*/  @!P1 BRA `(.L_x_2995) ;  /* 0xfffffffc00f09947 */ /* 0x002fea000383ffff */
[----:B------:R-:W-:Y:S05]  /*e7e0*/  BRA `(.L_x_2996) ;  /* 0xffffffec005c7947 */ /* 0x000fea000383ffff */
.L_x_2961:
[----:B-1----:R1:W4:Y:S02]  /*e7f0*/  SYNCS.PHASECHK.TRANS64.TRYWAIT P1, [R0+URZ+0x26840], R14 ;  /* 0x0268400e000075a7 */ /* 0x002324000802017f */
[----:B----4-:R-:W-:Y:S05]  /*e800*/  @!P1 NANOSLEEP.SYNCS 0x989680 ;  /* 0x009896800000995d */ /* 0x010fea0003900000 */
[----:B------:R-:W4:Y:S02]  /*e810*/  @!P1 SYNCS.PHASECHK.TRANS64 P1, [R0+URZ+0x26840], R14 ;  /* 0x0268400e000095a7 */ /* 0x000f24000802007f */
[----:B----4-:R-:W-:Y:S05]  /*e820*/  @!P1 BRA `(.L_x_2961) ;  /* 0xfffffffc00f09947 */ /* 0x010fea000383ffff */
[----:B------:R-:W-:Y:S05]  /*e830*/  BRA `(.L_x_2997) ;  /* 0xffffffec00f47947 */ /* 0x000fea000383ffff */
.L_x_2963:
[----:B-1----:R1:W4:Y:S02]  /*e840*/  SYNCS.PHASECHK.TRANS64.TRYWAIT P1, [R0+URZ+0x26828], R14 ;  /* 0x0268280e000075a7 */ /* 0x002324000802017f */
[----:B----4-:R-:W-:Y:S05]  /*e850*/  @!P1 NANOSLEEP.SYNCS 0x989680 ;  /* 0x009896800000995d */ /* 0x010fea0003900000 */
[----:B------:R-:W4:Y:S02]  /*e860*/  @!P1 SYNCS.PHASECHK.TRANS64 P1, [R0+URZ+0x26828], R14 ;  /* 0x0268280e000095a7 */ /* 0x000f24000802007f */
[----:B----4-:R-:W-:Y:S05]  /*e870*/  @!P1 BRA `(.L_x_2963) ;  /* 0xfffffffc00f09947 */ /* 0x010fea000383ffff */
[----:B------:R-:W-:Y:S05]  /*e880*/  BRA `(.L_x_2998) ;  /* 0xfffffff000687947 */ /* 0x000fea000383ffff */
.L_x_2965:
[----:B-1----:R1:W4:Y:S02]  /*e890*/  SYNCS.PHASECHK.TRANS64.TRYWAIT P0, [R4+URZ+0x26840], R3 ;  /* 0x02684003040075a7 */ /* 0x002324000800017f */
[----:B----4-:R-:W-:Y:S05]  /*e8a0*/  @!P0 NANOSLEEP.SYNCS 0x989680 ;  /* 0x009896800000895d */ /* 0x010fea0003900000 */
[----:B------:R-:W4:Y:S02]  /*e8b0*/  @!P0 SYNCS.PHASECHK.TRANS64 P0, [R4+URZ+0x26840], R3 ;  /* 0x02684003040085a7 */ /* 0x000f24000800007f */
[----:B----4-:R-:W-:Y:S05]  /*e8c0*/  @!P0 BRA `(.L_x_2965) ;  /* 0xfffffffc00f08947 */ /* 0x010fea000383ffff */
[----:B------:R-:W-:Y:S05]  /*e8d0*/  BRA `(.L_x_2999) ;  /* 0xfffffff400047947 */ /* 0x000fea000383ffff */
.L_x_2967:
[----:B------:R-:W-:Y:S01]  /*e8e0*/  BSSY B0, `(.L_x_3000) ;  /* 0x0000006000007945 */ /* 0x000fe20003800000 */
[----:B------:R-:W-:-:S07]  /*e8f0*/  MOV R15, 0xffffffff ;  /* 0xffffffff000f7802 */ /* 0x000fce0000000f00 */
[----:B------:R-:W-:Y:S05]  /*e900*/  WARPSYNC.COLLECTIVE R15, `(.L_x_3001) ;  /* 0x000000000f0c7348 */ /* 0x000fea0003c00000 */
[----:B------:R-:W-:Y:S02]  /*e910*/  ELECT P6, UR62, PT ;  /* 0x00000000003e782f */ /* 0x000fe400038c0000 */
[----:B------:R-:W-:Y:S01]  /*e920*/  MOV R14, UR62 ;  /* 0x0000003e000e7c02 */ /* 0x000fe20008000f00 */
[----:B------:R-:W-:Y:S10]  /*e930*/  ENDCOLLECTIVE ;  /* 0x000000000000791b */ /* 0x000ff40003800000 */
.L_x_3001:
[----:B------:R-:W-:Y:S05]  /*e940*/  BSYNC B0 ;  /* 0x0000000000007941 */ /* 0x000fea0003800000 */
.L_x_3000:
[----:B------:R-:W-:Y:S05]  /*e950*/  BRA `(.L_x_3002) ;  /* 0xfffffff400a07947 */ /* 0x000fea000383ffff */
.L_x_2969:
[----:B-1----:R1:W2:Y:S02]  /*e960*/  SYNCS.PHASECHK.TRANS64.TRYWAIT P0, [R7+URZ], R4 ;  /* 0x00000004070075a7 */ /* 0x0022a4000800017f */
[----:B--2---:R-:W-:Y:S05]  /*e970*/  @!P0 NANOSLEEP.SYNCS 0x989680 ;  /* 0x009896800000895d */ /* 0x004fea0003900000 */
[----:B------:R-:W2:Y:S02]  /*e980*/  @!P0 SYNCS.PHASECHK.TRANS64 P0, [R7+URZ], R4 ;  /* 0x00000004070085a7 */ /* 0x000ea4000800007f */
[----:B--2---:R-:W-:Y:S05]  /*e990*/  @!P0 BRA `(.L_x_2969) ;  /* 0xfffffffc00f08947 */ /* 0x004fea000383ffff */
[----:B------:R-:W-:Y:S05]  /*e9a0*/  BRA `(.L_x_3003) ;  /* 0xfffffff400e07947 */ /* 0x000fea000383ffff */
.L_x_2970:
[----:B--2---:R2:W3:Y:S02]  /*e9b0*/  SYNCS.PHASECHK.TRANS64.TRYWAIT P0, [R3+URZ], R2 ;  /* 0x00000002030075a7 */ /* 0x0044e4000800017f */
[----:B---3--:R-:W-:Y:S05]  /*e9c0*/  @!P0 NANOSLEEP.SYNCS 0x989680 ;  /* 0x009896800000895d */ /* 0x008fea0003900000 */
[----:B------:R-:W3:Y:S02]  /*e9d0*/  @!P0 SYNCS.PHASECHK.TRANS64 P0, [R3+URZ], R2 ;  /* 0x00000002030085a7 */ /* 0x000ee4000800007f */
[----:B---3--:R-:W-:Y:S05]  /*e9e0*/  @!P0 BRA `(.L_x_2970) ;  /* 0xfffffffc00f08947 */ /* 0x008fea000383ffff */
[----:B------:R-:W-:Y:S05]  /*e9f0*/  BRA `(.L_x_3004) ;  /* 0xfffffff400d47947 */ /* 0x000fea000383ffff */
.L_x_2972:
[----:B--2---:R2:W3:Y:S02]  /*ea00*/  SYNCS.PHASECHK.TRANS64.TRYWAIT P0, [R5+URZ], R4 ;  /* 0x00000004050075a7 */ /* 0x0044e4000800017f */
[----:B---3--:R-:W-:Y:S05]  /*ea10*/  @!P0 NANOSLEEP.SYNCS 0x989680 ;  /* 0x009896800000895d */ /* 0x008fea0003900000 */
[----:B------:R-:W3:Y:S02]  /*ea20*/  @!P0 SYNCS.PHASECHK.TRANS64 P0, [R5+URZ], R4 ;  /* 0x00000004050085a7 */ /* 0x000ee4000800007f */
[----:B---3--:R-:W-:Y:S05]  /*ea30*/  @!P0 BRA `(.L_x_2972) ;  /* 0xfffffffc00f08947 */ /* 0x008fea000383ffff */
[----:B------:R-:W-:Y:S05]  /*ea40*/  BRA `(.L_x_3005) ;  /* 0xfffffff400d87947 */ /* 0x000fea000383ffff */
.L_x_3006:
        /* <DEDUP_REMOVED lines=11> */
.L_x_3740:


//--------------------- .text._ZN7cutlass13device_kernelIN5flash22FlashAttnBwdPreprocessIN4cute5tupleIJNS3_1CILi96EEENS5_ILi64EEEEEENS_10bfloat16_tEfNS_4arch4Sm90ELb1ELb0EEEEEvNT_6ParamsE --------------------------
	.section	.text._ZN7cutlass13device_kernelIN5flash22FlashAttnBwdPreprocessIN4cute5tupleIJNS3_1CILi96EEENS5_ILi64EEEEEENS_10bfloat16_tEfNS_4arch4Sm90ELb1ELb0EEEEEvNT_6ParamsE,"ax",@progbits
	.align	128
.text._ZN7cutlass13device_kernelIN5flash22FlashAttnBwdPreprocessIN4cute5tupleIJNS3_1CILi96EEENS5_ILi64EEEEEENS_10bfloat16_tEfNS_4arch4Sm90ELb1ELb0EEEEEvNT_6ParamsE:
        .type           _ZN7cutlass13device_kernelIN5flash22FlashAttnBwdPreprocessIN4cute5tupleIJNS3_1CILi96EEENS5_ILi64EEEEEENS_10bfloat16_tEfNS_4arch4Sm90ELb1ELb0EEEEEvNT_6ParamsE,@function
        .size           _ZN7cutlass13device_kernelIN5flash22FlashAttnBwdPreprocessIN4cute5tupleIJNS3_1CILi96EEENS5_ILi64EEEEEENS_10bfloat16_tEfNS_4arch4Sm90ELb1ELb0EEEEEvNT_6ParamsE,(.L_x_3741 - _ZN7cutlass13device_kernelIN5flash22FlashAttnBwdPreprocessIN4cute5tupleIJNS3_1CILi96EEENS5_ILi64EEEEEENS_10bfloat16_tEfNS_4arch4Sm90ELb1ELb0EEEEEvNT_6ParamsE)
        .other          _ZN7cutlass13device_kernelIN5flash22FlashAttnBwdPreprocessIN4cute5tupleIJNS3_1CILi96EEENS5_ILi64EEEEEENS_10bfloat16_tEfNS_4arch4Sm90ELb1ELb0EEEEEvNT_6ParamsE,@"STO_CUDA_ENTRY STV_DEFAULT"
_ZN7cutlass13device_kernelIN5flash22FlashAttnBwdPreprocessIN4cute5tupleIJNS3_1CILi96EEENS5_ILi64EEEEEENS_10bfloat16_tEfNS_4arch4Sm90ELb1ELb0EEEEEvNT_6ParamsE:
[----:B------:R-:W-:Y:S01]  /*0000*/  LDC R1, c[0x0][0x28] ;  /* 0x00000a00ff017b82 */ /* 0x000fe20000000800 */
[----:B------:R-:W0:Y:S07]  /*0010*/  S2R R2, SR_CTAID.X ;  /* 0x0000000000027919 */ /* 0x000e2e0000002500 */
[----:B------:R-:W0:Y:S01]  /*0020*/  LDC R7, c[0x0][0x218] ;  /* 0x00008600ff077b82 */ /* 0x000e220000000800 */
[----:B------:R-:W-:Y:S01]  /*0030*/  ULDC.64 UR4, c[0x0][0x208] ;  /* 0x0000820000047ab9 */ /* 0x000fe20000000a00 */
[----:B------:R-:W-:Y:S01]  /*0040*/  BSSY B0, `(.L_x_3007) ;  /* 0x0000023000007945 */ /* 0x000fe20003800000 */
[----:B------:R-:W1:Y:S01]  /*0050*/  S2R R0, SR_TID.X ;  /* 0x0000000000007919 */ /* 0x000e620000002100 */
[----:B------:R-:W-:-:S04]  /*0060*/  MOV R4, 0x7f800000 ;  /* 0x7f80000000047802 */ /* 0x000fc80000000f00 */
[----:B------:R-:W2:Y:S08]  /*0070*/  S2UR UR6, SR_CTAID.Y ;  /* 0x00000000000679c3 */ /* 0x000eb00000002600 */
[----:B------:R-:W3:Y:S08]  /*0080*/  S2UR UR7, SR_CTAID.Z ;  /* 0x00000000000779c3 */ /* 0x000ef00000002700 */
[----:B------:R-:W4:Y:S01]  /*0090*/  LDC.64 R8, c[0x0][0x230] ;  /* 0x00008c00ff087b82 */ /* 0x000f220000000a00 */
[----:B0-----:R-:W-:Y:S01]  /*00a0*/  IMAD R3, R2, -0x60, R7 ;  /* 0xffffffa002037824 */ /* 0x001fe200078e0207 */
[----:B--2---:R-:W-:Y:S01]  /*00b0*/  USHF.R.S32.HI UR8, URZ, 0x1f, UR6 ;  /* 0x0000001f3f087899 */ /* 0x004fe20008011406 */
[----:B-1----:R-:W-:-:S02]  /*00c0*/  ISETP.GT.AND P0, PT, R0, 0x5f, PT ;  /* 0x0000005f0000780c */ /* 0x002fc40003f04270 */
[----:B------:R-:W-:Y:S02]  /*00d0*/  SHF.R.S32.HI R5, RZ, 0x1f, R0 ;  /* 0x0000001fff057819 */ /* 0x000fe40000011400 */
[----:B------:R-:W-:Y:S01]  /*00e0*/  ISETP.GE.OR P1, PT, R0, R3, P0 ;  /* 0x000000030000720c */ /* 0x000fe20000726670 */
[----:B---3--:R-:W-:Y:S01]  /*00f0*/  USHF.R.S32.HI UR9, URZ, 0x1f, UR7 ;  /* 0x0000001f3f097899 */ /* 0x008fe20008011407 */
[----:B------:R-:W-:-:S04]  /*0100*/  LEA.HI R6, R5, R0, RZ, 0x3 ;  /* 0x0000000005067211 */ /* 0x000fc800078f18ff */
[----:B------:R-:W-:-:S04]  /*0110*/  LOP3.LUT R5, R6, 0xfffffff8, RZ, 0xc0, !PT ;  /* 0xfffffff806057812 */ /* 0x000fc800078ec0ff */
[----:B------:R-:W-:-:S05]  /*0120*/  IADD3 R5, -R5, R0, RZ ;  /* 0x0000000005057210 */ /* 0x000fca0007ffe1ff */
[----:B------:R-:W-:Y:S01]  /*0130*/  IMAD.SHL.U32 R14, R5, 0x8, RZ ;  /* 0x00000008050e7824 */ /* 0x000fe200078e00ff */
[----:B------:R-:W-:Y:S06]  /*0140*/  @P1 BRA `(.L_x_3008) ;  /* 0x0000000000481947 */ /* 0x000fec0003800000 */
[----:B------:R-:W0:Y:S01]  /*0150*/  LDC.64 R16, c[0x0][0x290] ;  /* 0x0000a400ff107b82 */ /* 0x000e220000000a00 */
[----:B------:R-:W-:Y:S01]  /*0160*/  IMAD R11, R2, 0x60, RZ ;  /* 0x00000060020b7824 */ /* 0x000fe200078e02ff */
[----:B------:R-:W-:Y:S01]  /*0170*/  SHF.R.S32.HI R4, RZ, 0x1f, R0 ;  /* 0x0000001fff047819 */ /* 0x000fe20000011400 */
[----:B------:R-:W-:-:S03]  /*0180*/  ULDC.64 UR10, c[0x0][0x288] ;  /* 0x0000a200000a7ab9 */ /* 0x000fc60000000a00 */
[C---:B------:R-:W-:Y:S02]  /*0190*/  IADD3 R10, P1, R11.reuse, R0, RZ ;  /* 0x000000000b0a7210 */ /* 0x040fe40007f3e0ff */
[----:B------:R-:W1:Y:S02]  /*01a0*/  LDC.64 R18, c[0x0][0x298] ;  /* 0x0000a600ff127b82 */ /* 0x000e640000000a00 */
[----:B------:R-:W-:Y:S01]  /*01b0*/  LEA.HI.X.SX32 R11, R11, R4, 0x1, P1 ;  /* 0x000000040b0b7211 */ /* 0x000fe200008f0eff */
[C---:B0-----:R-:W-:Y:S02]  /*01c0*/  IMAD R12, R16.reuse, UR8, RZ ;  /* 0x00000008100c7c24 */ /* 0x041fe4000f8e02ff */
[----:B------:R-:W-:-:S04]  /*01d0*/  IMAD.WIDE.U32 R10, R16, UR6, R10 ;  /* 0x00000006100a7c25 */ /* 0x000fc8000f8e000a */
[----:B------:R-:W-:Y:S02]  /*01e0*/  IMAD R13, R17, UR6, R12 ;  /* 0x00000006110d7c24 */ /* 0x000fe4000f8e020c */
[----:B-1----:R-:W-:-:S03]  /*01f0*/  IMAD R4, R18, UR9, RZ ;  /* 0x0000000912047c24 */ /* 0x002fc6000f8e02ff */
[----:B------:R-:W-:Y:S01]  /*0200*/  IADD3 R11, R11, R13, RZ ;  /* 0x0000000d0b0b7210 */ /* 0x000fe20007ffe0ff */
[----:B------:R-:W-:Y:S02]  /*0210*/  IMAD R13, R19, UR7, R4 ;  /* 0x00000007130d7c24 */ /* 0x000fe4000f8e0204 */
[----:B------:R-:W-:-:S04]  /*0220*/  IMAD.WIDE.U32 R10, R18, UR7, R10 ;  /* 0x00000007120a7c25 */ /* 0x000fc8000f8e000a */
[----:B------:R-:W-:Y:S01]  /*0230*/  IMAD.IADD R11, R11, 0x1, R13 ;  /* 0x000000010b0b7824 */ /* 0x000fe200078e020d */
[----:B------:R-:W-:-:S04]  /*0240*/  LEA R12, P1, R10, UR10, 0x2 ;  /* 0x0000000a0a0c7c11 */ /* 0x000fc8000f8210ff */
[----:B------:R-:W-:-:S05]  /*0250*/  LEA.HI.X R13, R10, UR11, R11, 0x2, P1 ;  /* 0x0000000b0a0d7c11 */ /* 0x000fca00088f140b */
[----:B------:R0:W5:Y:S04]  /*0260*/  LDG.E R4, desc[UR4][R12.64] ;  /* 0x000000040c047981 */ /* 0x000168000c1e1900 */
.L_x_3008:
[----:B------:R-:W-:Y:S05]  /*0270*/  BSYNC B0 ;  /* 0x0000000000007941 */ /* 0x000fea0003800000 */
.L_x_3007:
[----:B------:R-:W1:Y:S01]  /*0280*/  LDC.64 R34, c[0x0][0x238] ;  /* 0x00008e00ff227b82 */ /* 0x000e620000000a00 */
[----:B------:R-:W-:Y:S01]  /*0290*/  ULDC UR10, c[0x0][0x21c] ;  /* 0x00008700000a7ab9 */ /* 0x000fe20000000800 */
[----:B------:R-:W-:Y:S01]  /*02a0*/  SHF.R.S32.HI R10, RZ, 0x3, R6 ;  /* 0x00000003ff0a7819 */ /* 0x000fe20000011406 */
[----:B----4-:R-:W-:Y:S01]  /*02b0*/  IMAD R6, R8, UR8, RZ ;  /* 0x0000000808067c24 */ /* 0x010fe2000f8e02ff */
[----:B------:R-:W-:Y:S02]  /*02c0*/  ISETP.GE.AND P1, PT, R14, UR10, PT ;  /* 0x0000000a0e007c0c */ /* 0x000fe4000bf26270 */
[----:B------:R-:W-:Y:S01]  /*02d0*/  SHF.R.S32.HI R15, RZ, 0x1f, R14 ;  /* 0x0000001fff0f7819 */ /* 0x000fe2000001140e */
[----:B0-----:R-:W-:Y:S01]  /*02e0*/  IMAD R13, R9, UR6, R6 ;  /* 0x00000006090d7c24 */ /* 0x001fe2000f8e0206 */
[----:B------:R-:W0:Y:S01]  /*02f0*/  LDC.64 R20, c[0x0][0x250] ;  /* 0x00009400ff147b82 */ /* 0x000e220000000a00 */
[----:B------:R-:W-:Y:S01]  /*0300*/  ISETP.LT.AND P3, PT, R10, R3, !P1 ;  /* 0x000000030a00720c */ /* 0x000fe20004f61270 */
[----:B------:R-:W-:Y:S01]  /*0310*/  IMAD.WIDE.U32 R8, R8, UR6, R14 ;  /* 0x0000000608087c25 */ /* 0x000fe2000f8e000e */
[----:B------:R-:W-:-:S02]  /*0320*/  IADD3 R6, R10, 0x20, RZ ;  /* 0x000000200a067810 */ /* 0x000fc40007ffe0ff */
[--C-:B------:R-:W-:Y:S01]  /*0330*/  SHF.R.S32.HI R11, RZ, 0x1f, R10.reuse ;  /* 0x0000001fff0b7819 */ /* 0x100fe2000001140a */
[----:B------:R-:W-:Y:S02]  /*0340*/  IMAD.IADD R9, R9, 0x1, R13 ;  /* 0x0000000109097824 */ /* 0x000fe400078e020d */
[----:B------:R-:W2:Y:S01]  /*0350*/  LDC.64 R30, c[0x0][0x258] ;  /* 0x00009600ff1e7b82 */ /* 0x000ea20000000a00 */
[----:B------:R-:W-:Y:S01]  /*0360*/  ISETP.LT.AND P2, PT, R6, R3, !P1 ;  /* 0x000000030600720c */ /* 0x000fe20004f41270 */
[----:B------:R-:W-:-:S06]  /*0370*/  IMAD.WIDE R12, R2, 0x60, R10 ;  /* 0x00000060020c7825 */ /* 0x000fcc00078e020a */
[----:B------:R-:W3:Y:S01]  /*0380*/  @P3 LDC.64 R18, c[0x0][0x228] ;  /* 0x00008a00ff123b82 */ /* 0x000ee20000000a00 */
[----:B-1----:R-:W-:-:S04]  /*0390*/  IMAD R22, R34, UR9, RZ ;  /* 0x0000000922167c24 */ /* 0x002fc8000f8e02ff */
[----:B------:R-:W-:Y:S01]  /*03a0*/  IMAD R23, R35, UR7, R22 ;  /* 0x0000000723177c24 */ /* 0x000fe2000f8e0216 */
[----:B------:R-:W-:Y:S01]  /*03b0*/  @P2 IADD3 R53, P5, R12, 0x20, RZ ;  /* 0x000000200c352810 */ /* 0x000fe20007fbe0ff */
[----:B------:R-:W-:Y:S01]  /*03c0*/  IMAD.WIDE.U32 R34, R34, UR7, R8 ;  /* 0x0000000722227c25 */ /* 0x000fe2000f8e0008 */
[----:B------:R-:W1:Y:S01]  /*03d0*/  @P3 LDC.64 R16, c[0x0][0x248] ;  /* 0x00009200ff103b82 */ /* 0x000e620000000a00 */
[----:B------:R-:W-:Y:S02]  /*03e0*/  IADD3 R8, R10, 0x40, RZ ;  /* 0x000000400a087810 */ /* 0x000fe40007ffe0ff */
[----:B0-----:R-:W-:Y:S02]  /*03f0*/  IMAD R22, R20, UR8, RZ ;  /* 0x0000000814167c24 */ /* 0x001fe4000f8e02ff */
[----:B------:R-:W-:Y:S01]  /*0400*/  ISETP.LT.AND P1, PT, R8, R3, !P1 ;  /* 0x000000030800720c */ /* 0x000fe20004f21270 */
[----:B------:R-:W-:Y:S01]  /*0410*/  IMAD.IADD R35, R35, 0x1, R23 ;  /* 0x0000000123237824 */ /* 0x000fe200078e0217 */
[----:B------:R-:W-:Y:S01]  /*0420*/  @P2 IADD3 R23, P6, R12, 0x20, RZ ;  /* 0x000000200c172810 */ /* 0x000fe20007fde0ff */
[----:B------:R-:W-:Y:S01]  /*0430*/  IMAD R9, R21, UR6, R22 ;  /* 0x0000000615097c24 */ /* 0x000fe2000f8e0216 */
[----:B------:R-:W0:Y:S01]  /*0440*/  @P2 LDC.64 R46, c[0x0][0x228] ;  /* 0x00008a00ff2e2b82 */ /* 0x000e220000000a00 */
[----:B------:R-:W-:-:S04]  /*0450*/  IMAD.WIDE.U32 R20, R20, UR6, R14 ;  /* 0x0000000614147c25 */ /* 0x000fc8000f8e000e */
[----:B--2---:R-:W-:Y:S01]  /*0460*/  IMAD R22, R30, UR9, RZ ;  /* 0x000000091e167c24 */ /* 0x004fe2000f8e02ff */
[----:B------:R-:W-:Y:S01]  /*0470*/  IADD3 R21, R21, R9, RZ ;  /* 0x0000000915157210 */ /* 0x000fe20007ffe0ff */
[----:B---3--:R-:W-:Y:S01]  /*0480*/  @P3 IMAD R24, R13, R18, RZ ;  /* 0x000000120d183224 */ /* 0x008fe200078e02ff */
[----:B------:R-:W2:Y:S01]  /*0490*/  @P3 LDC.64 R48, c[0x0][0x210] ;  /* 0x00008400ff303b82 */ /* 0x000ea20000000a00 */
[----:B------:R-:W-:Y:S01]  /*04a0*/  IMAD R25, R31, UR7, R22 ;  /* 0x000000071f197c24 */ /* 0x000fe2000f8e0216 */
[----:B------:R-:W-:Y:S01]  /*04b0*/  @P1 IADD3 R51, P4, R12, 0x40, RZ ;  /* 0x000000400c331810 */ /* 0x000fe20007f9e0ff */
[----:B------:R-:W-:Y:S01]  /*04c0*/  IMAD.WIDE.U32 R30, R30, UR7, R20 ;  /* 0x000000071e1e7c25 */ /* 0x000fe2000f8e0014 */
[----:B------:R-:W-:Y:S02]  /*04d0*/  @P2 MOV R20, R34 ;  /* 0x0000002200142202 */ /* 0x000fe40000000f00 */
[----:B------:R-:W-:Y:S01]  /*04e0*/  @P1 IADD3.X R29, RZ, R13, RZ, P4, !PT ;  /* 0x0000000dff1d1210 */ /* 0x000fe200027fe4ff */
[----:B------:R-:W-:Y:S01]  /*04f0*/  @P3 IMAD R19, R12, R19, R24 ;  /* 0x000000130c133224 */ /* 0x000fe200078e0218 */
[----:B------:R-:W-:Y:S01]  /*0500*/  IADD3 R31, R31, R25, RZ ;  /* 0x000000191f1f7210 */ /* 0x000fe20007ffe0ff */
[----:B------:R-:W3:Y:S01]  /*0510*/  @P1 LDC.64 R26, c[0x0][0x228] ;  /* 0x00008a00ff1a1b82 */ /* 0x000ee20000000a00 */
[----:B-1----:R-:W-:-:S02]  /*0520*/  @P3 IMAD R9, R13, R16, RZ ;  /* 0x000000100d093224 */ /* 0x002fc400078e02ff */
[----:B------:R-:W-:Y:S02]  /*0530*/  @P2 IMAD.X R21, RZ, RZ, R13, P6 ;  /* 0x000000ffff152224 */ /* 0x000fe400030e060d */
[C---:B------:R-:W-:Y:S01]  /*0540*/  @P3 IMAD R37, R12.reuse, R17, R9 ;  /* 0x000000110c253224 */ /* 0x040fe200078e0209 */
[C---:B------:R-:W-:Y:S01]  /*0550*/  @P1 IADD3 R9, P6, R12.reuse, 0x40, RZ ;  /* 0x000000400c091810 */ /* 0x040fe20007fde0ff */
[----:B------:R-:W-:Y:S01]  /*0560*/  @P3 IMAD.WIDE.U32 R14, R12, R18, R34 ;  /* 0x000000120c0e3225 */ /* 0x000fe200078e0022 */
[----:B------:R-:W1:Y:S03]  /*0570*/  @P2 LDC.64 R24, c[0x0][0x248] ;  /* 0x00009200ff182b82 */ /* 0x000e660000000a00 */
[--C-:B------:R-:W-:Y:S01]  /*0580*/  @P2 IMAD.X R17, RZ, RZ, R13.reuse, P5 ;  /* 0x000000ffff112224 */ /* 0x100fe200028e060d */
[----:B------:R-:W-:Y:S01]  /*0590*/  @P3 IADD3 R19, R15, R19, RZ ;  /* 0x000000130f133210 */ /* 0x000fe20007ffe0ff */
[----:B------:R-:W-:-:S02]  /*05a0*/  @P1 IMAD.X R33, RZ, RZ, R13, P6 ;  /* 0x000000ffff211224 */ /* 0x000fc400030e060d */
[----:B------:R-:W-:Y:S01]  /*05b0*/  @P3 IMAD.WIDE.U32 R12, R12, R16, R30 ;  /* 0x000000100c0c3225 */ /* 0x000fe200078e001e */
[----:B------:R-:W4:Y:S01]  /*05c0*/  @P3 LDC.64 R42, c[0x0][0x240] ;  /* 0x00009000ff2a3b82 */ /* 0x000f220000000a00 */
[C---:B--2---:R-:W-:Y:S02]  /*05d0*/  @P3 LEA R48, P4, R14.reuse, R48, 0x1 ;  /* 0x000000300e303211 */ /* 0x044fe400078808ff */
[-C--:B0-----:R-:W-:Y:S02]  /*05e0*/  @P2 IMAD R16, R21, R46.reuse, RZ ;  /* 0x0000002e15102224 */ /* 0x081fe400078e02ff */
[----:B------:R-:W-:Y:S01]  /*05f0*/  @P2 IMAD.MOV.U32 R21, RZ, RZ, R35 ;  /* 0x000000ffff152224 */ /* 0x000fe200078e0023 */
[----:B------:R-:W-:Y:S01]  /*0600*/  @P3 LEA.HI.X R49, R14, R49, R19, 0x1, P4 ;  /* 0x000000310e313211 */ /* 0x000fe200020f0c13 */
[C---:B------:R-:W-:Y:S01]  /*0610*/  @P2 IMAD R47, R23.reuse, R47, R16 ;  /* 0x0000002f172f2224 */ /* 0x040fe200078e0210 */
[----:B------:R-:W0:Y:S01]  /*0620*/  @P2 LDC.64 R38, c[0x0][0x210] ;  /* 0x00008400ff262b82 */ /* 0x000e220000000a00 */
[----:B------:R-:W-:Y:S01]  /*0630*/  @P2 IMAD.WIDE.U32 R20, R23, R46, R20 ;  /* 0x0000002e17142225 */ /* 0x000fe200078e0014 */
[----:B------:R-:W-:-:S02]  /*0640*/  CS2R R14, SRZ ;  /* 0x00000000000e7805 */ /* 0x000fc4000001ff00 */
[----:B------:R-:W-:Y:S01]  /*0650*/  CS2R R18, SRZ ;  /* 0x0000000000127805 */ /* 0x000fe2000001ff00 */
[----:B---3--:R-:W-:Y:S02]  /*0660*/  @P1 IMAD R32, R29, R26, RZ ;  /* 0x0000001a1d201224 */ /* 0x008fe400078e02ff */
[----:B------:R-:W-:Y:S01]  /*0670*/  @P3 IMAD.IADD R13, R13, 0x1, R37 ;  /* 0x000000010d0d3824 */ /* 0x000fe200078e0225 */
[----:B------:R-:W2:Y:S01]  /*0680*/  @P1 LDC.64 R22, c[0x0][0x248] ;  /* 0x00009200ff161b82 */ /* 0x000ea20000000a00 */
[----:B-1----:R-:W-:Y:S01]  /*0690*/  @P2 IMAD R28, R17, R24, RZ ;  /* 0x00000018111c2224 */ /* 0x002fe200078e02ff */
[----:B------:R-:W-:Y:S01]  /*06a0*/  CS2R R16, SRZ ;  /* 0x0000000000107805 */ /* 0x000fe2000001ff00 */
[----:B------:R-:W-:Y:S02]  /*06b0*/  @P2 IMAD.MOV.U32 R29, RZ, RZ, R31 ;  /* 0x000000ffff1d2224 */ /* 0x000fe400078e001f */
[----:B------:R-:W-:Y:S01]  /*06c0*/  @P2 IMAD R45, R53, R25, R28 ;  /* 0x00000019352d2224 */ /* 0x000fe200078e021c */
[----:B------:R-:W-:-:S02]  /*06d0*/  @P2 MOV R28, R30 ;  /* 0x0000001e001c2202 */ /* 0x000fc40000000f00 */
[----:B------:R-:W1:Y:S01]  /*06e0*/  @P1 LDC.64 R36, c[0x0][0x210] ;  /* 0x00008400ff241b82 */ /* 0x000e620000000a00 */
[C---:B----4-:R-:W-:Y:S02]  /*06f0*/  @P3 LEA R42, P5, R12.reuse, R42, 0x1 ;  /* 0x0000002a0c2a3211 */ /* 0x050fe400078a08ff */
[----:B------:R-:W-:Y:S02]  /*0700*/  @P2 IMAD.WIDE.U32 R24, R53, R24, R28 ;  /* 0x0000001835182225 */ /* 0x000fe400078e001c */
[----:B------:R-:W-:Y:S02]  /*0710*/  @P3 LEA.HI.X R43, R12, R43, R13, 0x1, P5 ;  /* 0x0000002b0c2b3211 */ /* 0x000fe400028f0c0d */
[----:B------:R-:W-:Y:S01]  /*0720*/  CS2R R12, SRZ ;  /* 0x00000000000c7805 */ /* 0x000fe2000001ff00 */
[----:B------:R-:W3:Y:S01]  /*0730*/  @P2 LDC.64 R40, c[0x0][0x240] ;  /* 0x00009000ff282b82 */ /* 0x000ee20000000a00 */
[C---:B------:R-:W-:Y:S01]  /*0740*/  @P1 IMAD R53, R51.reuse, R27, R32 ;  /* 0x0000001b33351224 */ /* 0x040fe200078e0220 */
[----:B------:R4:W4:Y:S06]  /*0750*/  @P3 LDG.E.128 R16, desc[UR4][R42.64] ;  /* 0x000000042a103981 */ /* 0x00092c000c1e1d00 */
[----:B------:R-:W4:Y:S01]  /*0760*/  @P1 LDC.64 R28, c[0x0][0x240] ;  /* 0x00009000ff1c1b82 */ /* 0x000f220000000a00 */
[----:B------:R-:W4:Y:S01]  /*0770*/  @P3 LDG.E.128 R12, desc[UR4][R48.64] ;  /* 0x00000004300c3981 */ /* 0x000f22000c1e1d00 */
[----:B------:R-:W-:Y:S01]  /*0780*/  @P1 IMAD.WIDE.U32 R26, R51, R26, R34 ;  /* 0x0000001a331a1225 */ /* 0x000fe200078e0022 */
[----:B------:R-:W-:-:S03]  /*0790*/  @P2 IADD3 R47, R21, R47, RZ ;  /* 0x0000002f152f2210 */ /* 0x000fc60007ffe0ff */
[-C--:B--2---:R-:W-:Y:S01]  /*07a0*/  @P1 IMAD R32, R33, R22.reuse, RZ ;  /* 0x0000001621201224 */ /* 0x084fe200078e02ff */
[----:B------:R-:W-:Y:S01]  /*07b0*/  @P1 IADD3 R21, R27, R53, RZ ;  /* 0x000000351b151210 */ /* 0x000fe20007ffe0ff */
[----:B------:R-:W-:Y:S01]  /*07c0*/  @P1 IMAD.WIDE.U32 R30, R9, R22, R30 ;  /* 0x00000016091e1225 */ /* 0x000fe200078e001e */
[----:B0-----:R-:W-:-:S03]  /*07d0*/  @P2 LEA R38, P3, R20, R38, 0x1 ;  /* 0x0000002614262211 */ /* 0x001fc600078608ff */
[----:B------:R-:W-:Y:S01]  /*07e0*/  @P1 IMAD R27, R9, R23, R32 ;  /* 0x00000017091b1224 */ /* 0x000fe200078e0220 */
[----:B-1----:R-:W-:Y:S01]  /*07f0*/  @P1 LEA R36, P4, R26, R36, 0x1 ;  /* 0x000000241a241211 */ /* 0x002fe200078808ff */
[----:B------:R-:W-:Y:S01]  /*0800*/  @P2 IMAD.IADD R45, R25, 0x1, R45 ;  /* 0x00000001192d2824 */ /* 0x000fe200078e022d */
[----:B------:R-:W-:Y:S01]  /*0810*/  @P2 LEA.HI.X R39, R20, R39, R47, 0x1, P3 ;  /* 0x0000002714272211 */ /* 0x000fe200018f0c2f */
[----:B------:R-:W-:Y:S01]  /*0820*/  @P1 IMAD.IADD R9, R31, 0x1, R27 ;  /* 0x000000011f091824 */ /* 0x000fe200078e021b */
[----:B---3--:R-:W-:Y:S02]  /*0830*/  @P2 LEA R40, P5, R24, R40, 0x1 ;  /* 0x0000002818282211 */ /* 0x008fe400078a08ff */
[----:B------:R-:W-:Y:S02]  /*0840*/  CS2R R22, SRZ ;  /* 0x0000000000167805 */ /* 0x000fe4000001ff00 */
[----:B------:R-:W-:Y:S02]  /*0850*/  @P1 LEA.HI.X R37, R26, R37, R21, 0x1, P4 ;  /* 0x000000251a251211 */ /* 0x000fe400020f0c15 */
[----:B------:R-:W-:-:S02]  /*0860*/  CS2R R20, SRZ ;  /* 0x0000000000147805 */ /* 0x000fc4000001ff00 */
[----:B------:R-:W-:Y:S02]  /*0870*/  @P2 LEA.HI.X R41, R24, R41, R45, 0x1, P5 ;  /* 0x0000002918292211 */ /* 0x000fe400028f0c2d */
[C---:B----4-:R-:W-:Y:S02]  /*0880*/  @P1 LEA R42, P3, R30.reuse, R28, 0x1 ;  /* 0x0000001c1e2a1211 */ /* 0x050fe400078608ff */
[----:B------:R-:W-:Y:S02]  /*0890*/  CS2R R24, SRZ ;  /* 0x0000000000187805 */ /* 0x000fe4000001ff00 */
[----:B------:R-:W-:Y:S02]  /*08a0*/  CS2R R26, SRZ ;  /* 0x00000000001a7805 */ /* 0x000fe4000001ff00 */
[----:B------:R-:W-:Y:S02]  /*08b0*/  CS2R R32, SRZ ;  /* 0x0000000000207805 */ /* 0x000fe4000001ff00 */
[----:B------:R-:W-:-:S02]  /*08c0*/  @P1 LEA.HI.X R43, R30, R29, R9, 0x1, P3 ;  /* 0x0000001d1e2b1211 */ /* 0x000fc400018f0c09 */
[----:B------:R-:W-:Y:S02]  /*08d0*/  CS2R R28, SRZ ;  /* 0x00000000001c7805 */ /* 0x000fe4000001ff00 */
[----:B------:R-:W-:Y:S02]  /*08e0*/  CS2R R30, SRZ ;  /* 0x00000000001e7805 */ /* 0x000fe4000001ff00 */
[----:B------:R-:W-:Y:S01]  /*08f0*/  CS2R R34, SRZ ;  /* 0x0000000000227805 */ /* 0x000fe2000001ff00 */
[----:B------:R0:W2:Y:S04]  /*0900*/  @P2 LDG.E.128 R20, desc[UR4][R38.64] ;  /* 0x0000000426142981 */ /* 0x0000a8000c1e1d00 */
[----:B------:R1:W3:Y:S04]  /*0910*/  @P2 LDG.E.128 R24, desc[UR4][R40.64] ;  /* 0x0000000428182981 */ /* 0x0002e8000c1e1d00 */
[----:B------:R2:W4:Y:S04]  /*0920*/  @P1 LDG.E.128 R28, desc[UR4][R36.64] ;  /* 0x00000004241c1981 */ /* 0x000528000c1e1d00 */
[----:B------:R-:W4:Y:S01]  /*0930*/  @P1 LDG.E.128 R32, desc[UR4][R42.64] ;  /* 0x000000042a201981 */ /* 0x000f22000c1e1d00 */
[----:B------:R-:W-:Y:S01]  /*0940*/  BSSY B0, `(.L_x_3009) ;  /* 0x000008d000007945 */ /* 0x000fe20003800000 */
[C---:B0-----:R-:W-:Y:S01]  /*0950*/  LOP3.LUT R38, R16.reuse, 0xffff0000, RZ, 0xc0, !PT ;  /* 0xffff000010267812 */ /* 0x041fe200078ec0ff */
[----:B------:R-:W-:Y:S01]  /*0960*/  IMAD.U32 R39, R16, 0x10000, RZ ;  /* 0x0001000010277824 */ /* 0x000fe200078e00ff */
[----:B------:R-:W-:-:S02]  /*0970*/  LOP3.LUT R9, R12, 0xffff0000, RZ, 0xc0, !PT ;  /* 0xffff00000c097812 */ /* 0x000fc400078ec0ff */
[----:B------:R-:W-:-:S03]  /*0980*/  SHF.L.U32 R12, R12, 0x10, RZ ;  /* 0x000000100c0c7819 */ /* 0x000fc600000006ff */
[----:B-1----:R-:W-:Y:S01]  /*0990*/  FMUL.FTZ R41, R9, R38 ;  /* 0x0000002609297220 */ /* 0x002fe20000410000 */
[----:B------:R-:W-:Y:S01]  /*09a0*/  SHF.L.U32 R9, R13, 0x10, RZ ;  /* 0x000000100d097819 */ /* 0x000fe200000006ff */
[----:B------:R-:W-:Y:S02]  /*09b0*/  IMAD.U32 R16, R17, 0x10000, RZ ;  /* 0x0001000011107824 */ /* 0x000fe400078e00ff */
[----:B------:R-:W-:Y:S01]  /*09c0*/  FFMA.FTZ R38, R12, R39, R41 ;  /* 0x000000270c267223 */ /* 0x000fe20000010029 */
[----:B------:R-:W-:Y:S02]  /*09d0*/  LOP3.LUT R13, R13, 0xffff0000, RZ, 0xc0, !PT ;  /* 0xffff00000d0d7812 */ /* 0x000fe400078ec0ff */
[----:B------:R-:W-:Y:S01]  /*09e0*/  LOP3.LUT R12, R17, 0xffff0000, RZ, 0xc0, !PT ;  /* 0xffff0000110c7812 */ /* 0x000fe200078ec0ff */
[----:B------:R-:W-:Y:S01]  /*09f0*/  FFMA.FTZ R38, R9, R16, R38 ;  /* 0x0000001009267223 */ /* 0x000fe20000010026 */
[----:B------:R-:W-:Y:S01]  /*0a00*/  SHF.L.U32 R9, R14, 0x10, RZ ;  /* 0x000000100e097819 */ /* 0x000fe200000006ff */
[----:B------:R-:W-:-:S02]  /*0a10*/  IMAD.U32 R16, R18, 0x10000, RZ ;  /* 0x0001000012107824 */ /* 0x000fc400078e00ff */
[----:B------:R-:W-:Y:S01]  /*0a20*/  FFMA.FTZ R12, R13, R12, R38 ;  /* 0x0000000c0d0c7223 */ /* 0x000fe20000010026 */
[----:B------:R-:W-:Y:S02]  /*0a30*/  LOP3.LUT R14, R14, 0xffff0000, RZ, 0xc0, !PT ;  /* 0xffff00000e0e7812 */ /* 0x000fe400078ec0ff */
[----:B------:R-:W-:Y:S01]  /*0a40*/  LOP3.LUT R13, R18, 0xffff0000, RZ, 0xc0, !PT ;  /* 0xffff0000120d7812 */ /* 0x000fe200078ec0ff */
[----:B------:R-:W-:Y:S01]  /*0a50*/  FFMA.FTZ R17, R9, R16, R12 ;  /* 0x0000001009117223 */ /* 0x000fe2000001000c */
[----:B------:R-:W-:Y:S01]  /*0a60*/  SHF.L.U32 R9, R15, 0x10, RZ ;  /* 0x000000100f097819 */ /* 0x000fe200000006ff */
[----:B------:R-:W-:Y:S02]  /*0a70*/  IMAD.U32 R16, R19, 0x10000, RZ ;  /* 0x0001000013107824 */ /* 0x000fe400078e00ff */
[----:B------:R-:W-:Y:S01]  /*0a80*/  FFMA.FTZ R14, R14, R13, R17 ;  /* 0x0000000d0e0e7223 */ /* 0x000fe20000010011 */
[----:B--2---:R-:W-:Y:S02]  /*0a90*/  LOP3.LUT R37, R20, 0xffff0000, RZ, 0xc0, !PT ;  /* 0xffff000014257812 */ /* 0x004fe400078ec0ff */
[----:B---3--:R-:W-:-:S02]  /*0aa0*/  LOP3.LUT R38, R24, 0xffff0000, RZ, 0xc0, !PT ;  /* 0xffff000018267812 */ /* 0x008fc400078ec0ff */
[----:B------:R-:W-:Y:S02]  /*0ab0*/  SHF.L.U32 R39, R24, 0x10, RZ ;  /* 0x0000001018277819 */ /* 0x000fe400000006ff */
[----:B----4-:R-:W-:Y:S01]  /*0ac0*/  LOP3.LUT R24, R28, 0xffff0000, RZ, 0xc0, !PT ;  /* 0xffff00001c187812 */ /* 0x010fe200078ec0ff */
[----:B------:R-:W-:Y:S01]  /*0ad0*/  FMUL.FTZ R37, R37, R38 ;  /* 0x0000002625257220 */ /* 0x000fe20000410000 */
[----:B------:R-:W-:Y:S02]  /*0ae0*/  SHF.L.U32 R36, R20, 0x10, RZ ;  /* 0x0000001014247819 */ /* 0x000fe400000006ff */
[C---:B------:R-:W-:Y:S01]  /*0af0*/  LOP3.LUT R41, R32.reuse, 0xffff0000, RZ, 0xc0, !PT ;  /* 0xffff000020297812 */ /* 0x040fe200078ec0ff */
[C---:B------:R-:W-:Y:S01]  /*0b00*/  IMAD.U32 R40, R25.reuse, 0x10000, RZ ;  /* 0x0001000019287824 */ /* 0x040fe200078e00ff */
[----:B------:R-:W-:Y:S01]  /*0b10*/  LOP3.LUT R42, R25, 0xffff0000, RZ, 0xc0, !PT ;  /* 0xffff0000192a7812 */ /* 0x000fe200078ec0ff */
[----:B------:R-:W-:Y:S01]  /*0b20*/  IMAD.U32 R25, R32, 0x10000, RZ ;  /* 0x0001000020197824 */ /* 0x000fe200078e00ff */
[----:B------:R-:W-:Y:S01]  /*0b30*/  SHF.L.U32 R28, R28, 0x10, RZ ;  /* 0x000000101c1c7819 */ /* 0x000fe200000006ff */
[----:B------:R-:W-:Y:S01]  /*0b40*/  FMUL.FTZ R41, R24, R41 ;  /* 0x0000002918297220 */ /* 0x000fe20000410000 */
[----:B------:R-:W-:Y:S01]  /*0b50*/  LOP3.LUT R12, R19, 0xffff0000, RZ, 0xc0, !PT ;  /* 0xffff0000130c7812 */ /* 0x000fe200078ec0ff */
[----:B------:R-:W-:Y:S01]  /*0b60*/  FFMA.FTZ R14, R9, R16, R14 ;  /* 0x00000010090e7223 */ /* 0x000fe2000001000e */
[----:B------:R-:W-:-:S02]  /*0b70*/  IMAD.U32 R19, R21, 0x10000, RZ ;  /* 0x0001000015137824 */ /* 0x000fc400078e00ff */
[----:B------:R-:W-:Y:S01]  /*0b80*/  FFMA.FTZ R36, R36, R39, R37 ;  /* 0x0000002724247223 */ /* 0x000fe20000010025 */
[C---:B------:R-:W-:Y:S01]  /*0b90*/  IMAD.U32 R18, R27.reuse, 0x10000, RZ ;  /* 0x000100001b127824 */ /* 0x040fe200078e00ff */
[----:B------:R-:W-:Y:S01]  /*0ba0*/  LOP3.LUT R16, R27, 0xffff0000, RZ, 0xc0, !PT ;  /* 0xffff00001b107812 */ /* 0x000fe200078ec0ff */
[----:B------:R-:W-:Y:S01]  /*0bb0*/  IMAD.U32 R27, R33, 0x10000, RZ ;  /* 0x00010000211b7824 */ /* 0x000fe200078e00ff */
[----:B------:R-:W-:Y:S01]  /*0bc0*/  SHF.L.U32 R24, R29, 0x10, RZ ;  /* 0x000000101d187819 */ /* 0x000fe200000006ff */
[----:B------:R-:W-:Y:S01]  /*0bd0*/  FFMA.FTZ R25, R28, R25, R41 ;  /* 0x000000191c197223 */ /* 0x000fe20000010029 */
[----:B------:R-:W-:Y:S01]  /*0be0*/  LOP3.LUT R21, R21, 0xffff0000, RZ, 0xc0, !PT ;  /* 0xffff000015157812 */ /* 0x000fe200078ec0ff */
[----:B------:R-:W-:Y:S01]  /*0bf0*/  FFMA.FTZ R36, R19, R40, R36 ;  /* 0x0000002813247223 */ /* 0x000fe20000010024 */
[C---:B------:R-:W-:Y:S02]  /*0c00*/  SHF.L.U32 R20, R26.reuse, 0x10, RZ ;  /* 0x000000101a147819 */ /* 0x040fe400000006ff */
[----:B------:R-:W-:Y:S01]  /*0c10*/  LOP3.LUT R17, R26, 0xffff0000, RZ, 0xc0, !PT ;  /* 0xffff00001a117812 */ /* 0x000fe200078ec0ff */
[----:B------:R-:W-:Y:S01]  /*0c20*/  FFMA.FTZ R28, R24, R27, R25 ;  /* 0x0000001b181c7223 */ /* 0x000fe20000010019 */
[----:B------:R-:W-:-:S02]  /*0c30*/  LOP3.LUT R29, R29, 0xffff0000, RZ, 0xc0, !PT ;  /* 0xffff00001d1d7812 */ /* 0x000fc400078ec0ff */
[----:B------:R-:W-:Y:S01]  /*0c40*/  LOP3.LUT R26, R33, 0xffff0000, RZ, 0xc0, !PT ;  /* 0xffff0000211a7812 */ /* 0x000fe200078ec0ff */
        /* <DEDUP_REMOVED lines=10> */
[----:B------:R-:W-:-:S02]  /*0cf0*/  IMAD.U32 R9, R23, 0x10000, RZ ;  /* 0x0001000017097824 */ /* 0x000fc400078e00ff */
        /* <DEDUP_REMOVED lines=15> */
[----:B------:R-:W2:Y:S01]  /*0df0*/  SHFL.BFLY PT, R15, R20, 0x4, 0x1f ;  /* 0x0c801f00140f7f89 */ /* 0x000ea200000e0000 */
[----:B------:R-:W-:Y:S01]  /*0e00*/  IADD3 R21, R7, 0x5f, RZ ;  /* 0x0000005f07157810 */ /* 0x000fe20007ffe0ff */
[----:B0-----:R-:W-:Y:S01]  /*0e10*/  FADD.FTZ R9, R14, R9 ;  /* 0x000000090e097221 */ /* 0x001fe20000010000 */
[----:B-1----:R-:W-:Y:S01]  /*0e20*/  FADD.FTZ R17, R22, R13 ;  /* 0x0000000d16117221 */ /* 0x002fe20000010000 */
[----:B--2---:R-:W-:-:S03]  /*0e30*/  FADD.FTZ R19, R20, R15 ;  /* 0x0000000f14137221 */ /* 0x004fc60000010000 */
[----:B------:R-:W0:Y:S01]  /*0e40*/  SHFL.BFLY PT, R16, R9, 0x2, 0x1f ;  /* 0x0c401f0009107f89 */ /* 0x000e2200000e0000 */
[----:B------:R-:W-:Y:S01]  /*0e50*/  IMAD.HI R7, R21, 0x2aaaaaab, RZ ;  /* 0x2aaaaaab15077827 */ /* 0x000fe200078e02ff */
[----:B------:R-:W1:Y:S02]  /*0e60*/  LDC.64 R12, c[0x0][0x2d0] ;  /* 0x0000b400ff0c7b82 */ /* 0x000e640000000a00 */
[----:B------:R-:W2:Y:S04]  /*0e70*/  SHFL.BFLY PT, R18, R17, 0x2, 0x1f ;  /* 0x0c401f0011127f89 */ /* 0x000ea800000e0000 */
[----:B------:R-:W3:Y:S01]  /*0e80*/  SHFL.BFLY PT, R24, R19, 0x2, 0x1f ;  /* 0x0c401f0013187f89 */ /* 0x000ee200000e0000 */
[----:B------:R-:W-:-:S04]  /*0e90*/  SHF.R.U32.HI R14, RZ, 0x1f, R7 ;  /* 0x0000001fff0e7819 */ /* 0x000fc80000011607 */
[----:B------:R-:W-:Y:S02]  /*0ea0*/  LEA.HI.SX32 R22, R7, R14, 0x1c ;  /* 0x0000000e07167211 */ /* 0x000fe400078fe2ff */
[----:B------:R-:W4:Y:S01]  /*0eb0*/  LDC.64 R14, c[0x0][0x2d8] ;  /* 0x0000b600ff0e7b82 */ /* 0x000f220000000a00 */
[----:B------:R-:W-:Y:S02]  /*0ec0*/  IMAD.SHL.U32 R20, R0, 0x4, RZ ;  /* 0x0000000400147824 */ /* 0x000fe400078e00ff */
[----:B------:R-:W-:Y:S02]  /*0ed0*/  IMAD R23, R2, 0x1800, RZ ;  /* 0x0000180002177824 */ /* 0x000fe400078e02ff */
[----:B0-----:R-:W-:Y:S01]  /*0ee0*/  FADD.FTZ R9, R9, R16 ;  /* 0x0000001009097221 */ /* 0x001fe20000010000 */
[----:B--2---:R-:W-:Y:S01]  /*0ef0*/  FADD.FTZ R7, R17, R18 ;  /* 0x0000001211077221 */ /* 0x004fe20000010000 */
[----:B---3--:R-:W-:Y:S01]  /*0f00*/  FADD.FTZ R24, R19, R24 ;  /* 0x0000001813187221 */ /* 0x008fe20000010000 */
[----:B------:R-:W-:-:S02]  /*0f10*/  SHF.R.S32.HI R26, RZ, 0x1f, R20 ;  /* 0x0000001fff1a7819 */ /* 0x000fc40000011414 */
[----:B------:R-:W0:Y:S01]  /*0f20*/  SHFL.BFLY PT, R18, R9, 0x1, 0x1f ;  /* 0x0c201f0009127f89 */ /* 0x000e2200000e0000 */
[----:B------:R-:W-:-:S03]  /*0f30*/  IADD3 R16, P1, R23, R20, RZ ;  /* 0x0000001417107210 */ /* 0x000fc60007f3e0ff */
[----:B------:R-:W2:Y:S04]  /*0f40*/  SHFL.BFLY PT, R20, R7, 0x1, 0x1f ;  /* 0x0c201f0007147f89 */ /* 0x000ea800000e0000 */
[----:B------:R-:W3:Y:S01]  /*0f50*/  SHFL.BFLY PT, R19, R24, 0x1, 0x1f ;  /* 0x0c201f0018137f89 */ /* 0x000ee200000e0000 */
[C---:B-1----:R-:W-:Y:S01]  /*0f60*/  IMAD R28, R12.reuse, UR8, RZ ;  /* 0x000000080c1c7c24 */ /* 0x042fe2000f8e02ff */
[----:B------:R-:W-:Y:S02]  /*0f70*/  LEA.HI.X.SX32 R17, R23, R26, 0x1, P1 ;  /* 0x0000001a17117211 */ /* 0x000fe400008f0eff */
[----:B------:R-:W-:Y:S01]  /*0f80*/  ISETP.NE.AND P1, PT, R5, RZ, PT ;  /* 0x000000ff0500720c */ /* 0x000fe20003f25270 */
[----:B------:R-:W-:Y:S02]  /*0f90*/  IMAD R23, R13, UR6, R28 ;  /* 0x000000060d177c24 */ /* 0x000fe4000f8e021c */
[----:B------:R-:W-:-:S04]  /*0fa0*/  IMAD.WIDE.U32 R12, R12, UR6, R16 ;  /* 0x000000060c0c7c25 */ /* 0x000fc8000f8e0010 */
[--C-:B------:R-:W-:Y:S02]  /*0fb0*/  IMAD R22, R22, 0x60, -R21.reuse ;  /* 0x0000006016167824 */ /* 0x100fe400078e0a15 */
[----:B------:R-:W-:Y:S02]  /*0fc0*/  IMAD R21, R2, -0x60, R21 ;  /* 0xffffffa002157824 */ /* 0x000fe400078e0215 */
[----:B------:R-:W-:Y:S02]  /*0fd0*/  IMAD.IADD R13, R13, 0x1, R23 ;  /* 0x000000010d0d7824 */ /* 0x000fe400078e0217 */
[C---:B----4-:R-:W-:Y:S01]  /*0fe0*/  IMAD R16, R14.reuse, UR9, RZ ;  /* 0x000000090e107c24 */ /* 0x050fe2000f8e02ff */
[----:B------:R-:W-:Y:S01]  /*0ff0*/  IADD3 R21, R21, R22, RZ ;  /* 0x0000001615157210 */ /* 0x000fe20007ffe0ff */
[----:B------:R-:W-:-:S04]  /*1000*/  IMAD.WIDE.U32 R12, R14, UR7, R12 ;  /* 0x000000070e0c7c25 */ /* 0x000fc8000f8e000c */
[----:B------:R-:W-:Y:S01]  /*1010*/  IMAD R5, R15, UR7, R16 ;  /* 0x000000070f057c24 */ /* 0x000fe2000f8e0210 */
[----:B------:R-:W-:Y:S01]  /*1020*/  ISETP.GE.OR P0, PT, R0, R21, P0 ;  /* 0x000000150000720c */ /* 0x000fe20000706670 */
[----:B0-----:R-:W-:Y:S01]  /*1030*/  FADD.FTZ R17, R9, R18 ;  /* 0x0000001209117221 */ /* 0x001fe20000010000 */
[----:B--2---:R-:W-:Y:S01]  /*1040*/  FADD.FTZ R22, R7, R20 ;  /* 0x0000001407167221 */ /* 0x004fe20000010000 */
[----:B---3--:R-:W-:Y:S01]  /*1050*/  FADD.FTZ R24, R24, R19 ;  /* 0x0000001318187221 */ /* 0x008fe20000010000 */
[----:B------:R-:W-:Y:S01]  /*1060*/  IADD3 R5, R13, R5, RZ ;  /* 0x000000050d057210 */ /* 0x000fe20007ffe0ff */
[----:B------:R-:W-:Y:S08]  /*1070*/  @P1 BRA `(.L_x_3010) ;  /* 0x0000000000641947 */ /* 0x000ff00003800000 */
[----:B------:R-:W0:Y:S01]  /*1080*/  LDC.64 R18, c[0x0][0x278] ;  /* 0x00009e00ff127b82 */ /* 0x000e220000000a00 */
[----:B------:R-:W-:Y:S01]  /*1090*/  IMAD R14, R2, 0x60, RZ ;  /* 0x00000060020e7824 */ /* 0x000fe200078e02ff */
[----:B------:R-:W-:Y:S01]  /*10a0*/  ULDC.64 UR10, c[0x0][0x260] ;  /* 0x00009800000a7ab9 */ /* 0x000fe20000000a00 */
[-C--:B------:R-:W-:Y:S02]  /*10b0*/  ISETP.GE.AND P3, PT, R10, R3.reuse, PT ;  /* 0x000000030a00720c */ /* 0x080fe40003f66270 */
[----:B------:R-:W-:Y:S02]  /*10c0*/  ISETP.GE.AND P2, PT, R6, R3, PT ;  /* 0x000000030600720c */ /* 0x000fe40003f46270 */
[--C-:B------:R-:W-:Y:S01]  /*10d0*/  SHF.R.S32.HI R15, RZ, 0x1f, R14.reuse ;  /* 0x0000001fff0f7819 */ /* 0x100fe2000001140e */
[----:B------:R-:W1:Y:S01]  /*10e0*/  LDC.64 R20, c[0x0][0x280] ;  /* 0x0000a000ff147b82 */ /* 0x000e620000000a00 */
[C---:B0-----:R-:W-:Y:S02]  /*10f0*/  IMAD R16, R18.reuse, UR8, RZ ;  /* 0x0000000812107c24 */ /* 0x041fe4000f8e02ff */
[----:B------:R-:W-:-:S04]  /*1100*/  IMAD.WIDE.U32 R14, R18, UR6, R14 ;  /* 0x00000006120e7c25 */ /* 0x000fc8000f8e000e */
[----:B------:R-:W-:Y:S02]  /*1110*/  IMAD R7, R19, UR6, R16 ;  /* 0x0000000613077c24 */ /* 0x000fe4000f8e0210 */
[C---:B-1----:R-:W-:Y:S02]  /*1120*/  IMAD R16, R20.reuse, UR9, RZ ;  /* 0x0000000914107c24 */ /* 0x042fe4000f8e02ff */
[----:B------:R-:W-:Y:S02]  /*1130*/  IMAD.IADD R15, R15, 0x1, R7 ;  /* 0x000000010f0f7824 */ /* 0x000fe400078e0207 */
        /* <DEDUP_REMOVED lines=10> */
[----:B------:R0:W-:Y:S04]  /*11e0*/  STG.E desc[UR4][R14.64], R3 ;  /* 0x000000030e007986 */ /* 0x0001e8000c101904 */
[----:B------:R0:W-:Y:S04]  /*11f0*/  STG.E desc[UR4][R14.64+0x80], R7 ;  /* 0x000080070e007986 */ /* 0x0001e8000c101904 */
[----:B------:R0:W-:Y:S02]  /*1200*/  STG.E desc[UR4][R14.64+0x100], R9 ;  /* 0x000100090e007986 */ /* 0x0001e4000c101904 */
.L_x_3010:
[----:B------:R-:W-:Y:S05]  /*1210*/  BSYNC B0 ;  /* 0x0000000000007941 */ /* 0x000fea0003800000 */
.L_x_3009:
[----:B------:R-:W-:Y:S04]  /*1220*/  BSSY B0, `(.L_x_3011) ;  /* 0x0000017000007945 */ /* 0x000fe80003800000 */
[----:B------:R-:W-:Y:S05]  /*1230*/  @P0 BRA `(.L_x_3012) ;  /* 0x0000000000540947 */ /* 0x000fea0003800000 */
[----:B------:R-:W1:Y:S01]  /*1240*/  LDC.64 R10, c[0x0][0x2a8] ;  /* 0x0000aa00ff0a7b82 */ /* 0x000e620000000a00 */
[----:B0-----:R-:W-:Y:S01]  /*1250*/  IMAD R3, R2, 0x60, RZ ;  /* 0x0000006002037824 */ /* 0x001fe200078e02ff */
[----:B------:R-:W-:Y:S01]  /*1260*/  SHF.R.S32.HI R16, RZ, 0x1f, R0 ;  /* 0x0000001fff107819 */ /* 0x000fe20000011400 */
[----:B------:R-:W-:-:S03]  /*1270*/  ULDC.64 UR10, c[0x0][0x2a0] ;  /* 0x0000a800000a7ab9 */ /* 0x000fc60000000a00 */
[C---:B------:R-:W-:Y:S02]  /*1280*/  IADD3 R6, P0, R3.reuse, R0, RZ ;  /* 0x0000000003067210 */ /* 0x040fe40007f1e0ff */
[----:B------:R-:W0:Y:S02]  /*1290*/  LDC.64 R14, c[0x0][0x2b0] ;  /* 0x0000ac00ff0e7b82 */ /* 0x000e240000000a00 */
[----:B------:R-:W-:Y:S02]  /*12a0*/  LEA.HI.X.SX32 R7, R3, R16, 0x1, P0 ;  /* 0x0000001003077211 */ /* 0x000fe400000f0eff */
[----:B-----5:R-:W-:Y:S01]  /*12b0*/  FSETP.NEU.FTZ.AND P0, PT, R4, -INF , PT ;  /* 0xff8000000400780b */ /* 0x020fe20003f1d000 */
[C---:B-1----:R-:W-:Y:S02]  /*12c0*/  IMAD R8, R10.reuse, UR8, RZ ;  /* 0x000000080a087c24 */ /* 0x042fe4000f8e02ff */
[----:B------:R-:W-:-:S04]  /*12d0*/  IMAD.WIDE.U32 R6, R10, UR6, R6 ;  /* 0x000000060a067c25 */ /* 0x000fc8000f8e0006 */
[----:B------:R-:W-:Y:S02]  /*12e0*/  IMAD R3, R11, UR6, R8 ;  /* 0x000000060b037c24 */ /* 0x000fe4000f8e0208 */
[----:B0-----:R-:W-:-:S03]  /*12f0*/  IMAD R8, R14, UR9, RZ ;  /* 0x000000090e087c24 */ /* 0x001fc6000f8e02ff */
[----:B------:R-:W-:Y:S01]  /*1300*/  IADD3 R7, R7, R3, RZ ;  /* 0x0000000307077210 */ /* 0x000fe20007ffe0ff */
[----:B------:R-:W-:Y:S02]  /*1310*/  IMAD R9, R15, UR7, R8 ;  /* 0x000000070f097c24 */ /* 0x000fe4000f8e0208 */
[----:B------:R-:W-:Y:S01]  /*1320*/  FMUL.FTZ R3, R4, 1.4426950216293334961 ;  /* 0x3fb8aa3b04037820 */ /* 0x000fe20000410000 */
[----:B------:R-:W-:-:S04]  /*1330*/  IMAD.WIDE.U32 R6, R14, UR7, R6 ;  /* 0x000000070e067c25 */ /* 0x000fc8000f8e0006 */
[----:B------:R-:W-:Y:S01]  /*1340*/  FSEL R3, R3, RZ, P0 ;  /* 0x000000ff03037208 */ /* 0x000fe20000000000 */
[----:B------:R-:W-:Y:S01]  /*1350*/  IMAD.IADD R7, R7, 0x1, R9 ;  /* 0x0000000107077824 */ /* 0x000fe200078e0209 */
[----:B------:R-:W-:-:S04]  /*1360*/  LEA R8, P1, R6, UR10, 0x2 ;  /* 0x0000000a06087c11 */ /* 0x000fc8000f8210ff */
[----:B------:R-:W-:-:S05]  /*1370*/  LEA.HI.X R9, R6, UR11, R7, 0x2, P1 ;  /* 0x0000000b06097c11 */ /* 0x000fca00088f1407 */
[----:B------:R1:W-:Y:S04]  /*1380*/  STG.E desc[UR4][R8.64], R3 ;  /* 0x0000000308007986 */ /* 0x0003e8000c101904 */
.L_x_3012:
[----:B------:R-:W-:Y:S05]  /*1390*/  BSYNC B0 ;  /* 0x0000000000007941 */ /* 0x000fea0003800000 */
.L_x_3011:
[----:B------:R-:W-:Y:S01]  /*13a0*/  ULDC.64 UR12, c[0x0][0x2e8] ;  /* 0x0000ba00000c7ab9 */ /* 0x000fe20000000a00 */
[----:B------:R-:W-:Y:S01]  /*13b0*/  ULDC.64 UR10, c[0x0][0x2b8] ;  /* 0x0000ae00000a7ab9 */ /* 0x000fe20000000a00 */
[----:B------:R-:W-:Y:S02]  /*13c0*/  ISETP.NE.U32.AND P0, PT, RZ, UR12, PT ;  /* 0x0000000cff007c0c */ /* 0x000fe4000bf05070 */
[C---:B-----5:R-:W-:Y:S02]  /*13d0*/  LEA R4, P1, R12.reuse, UR10, 0x2 ;  /* 0x0000000a0c047c11 */ /* 0x060fe4000f8210ff */
        /* <DEDUP_REMOVED lines=8> */
[----:B------:R2:W-:Y:S01]  /*1460*/  STG.E.128 desc[UR4][R4.64+0x5000], RZ ;  /* 0x005000ff04007986 */ /* 0x0005e2000c101d04 */
[----:B------:R-:W-:Y:S05]  /*1470*/  @P0 EXIT ;  /* 0x000000000000094d */ /* 0x000fea0003800000 */
[----:B01----:R-:W0:Y:S08]  /*1480*/  LDC R3, c[0x0][0x2e0] ;  /* 0x0000b800ff037b82 */ /* 0x003e300000000800 */
[----:B------:R-:W1:Y:S08]  /*1490*/  LDC R7, c[0x0][0x220] ;  /* 0x00008800ff077b82 */ /* 0x000e700000000800 */
[----:B--2---:R-:W2:Y:S01]  /*14a0*/  LDC.64 R4, c[0x0][0x2e8] ;  /* 0x0000ba00ff047b82 */ /* 0x004ea20000000a00 */
[----:B0-----:R-:W-:-:S04]  /*14b0*/  IMAD R2, R2, R3, UR7 ;  /* 0x0000000702027e24 */ /* 0x001fc8000f8e0203 */
[----:B-1----:R-:W-:-:S04]  /*14c0*/  IMAD R3, R2, R7, UR6 ;  /* 0x0000000602037e24 */ /* 0x002fc8000f8e0207 */
[----:B--2---:R-:W-:-:S05]  /*14d0*/  IMAD.WIDE R2, R3, 0x4, R4 ;  /* 0x0000000403027825 */ /* 0x004fca00078e0204 */
[----:B------:R-:W-:Y:S01]  /*14e0*/  STG.E desc[UR4][R2.64], RZ ;  /* 0x000000ff02007986 */ /* 0x000fe2000c101904 */
[----:B------:R-:W-:Y:S05]  /*14f0*/  EXIT ;  /* 0x000000000000794d */ /* 0x000fea0003800000 */
.L_x_3013:
        /* <DEDUP_REMOVED lines=16> */
.L_x_3741:


//--------------------- .text._ZN7cutlass13device_kernelIN5flash11enable_sm90INS1_16FlashAttnBwdSm90INS1_25CollectiveMainloopBwdSm90ILi2ELi2ELi2EN4cute5tupleIJNS5_1CILi1EEES8_S8_EEENS6_IJNS7_ILi96EEENS7_ILi128EEENS7_ILi64EEEEEENS_10bfloat16_tEfNS_4arch4Sm90ELb1ELb0ELb1ELb1ELb0ELb1ELb0ELb1ELi2ELi1ELi2ELi2ELb0EEENS1_21CollectiveEpilogueBwdISD_SE_SG_Li256ELb1ELb0ELi1EEENS1_25SingleTileBwdLPTSchedulerILb1ELi128ELb0EEEEEEEEEvNT_6ParamsE --------------------------
	.section	.text._ZN7cutlass13device_kernelIN5flash11enable_sm90INS1_16FlashAttnBwdSm90INS1_25CollectiveMainloopBwdSm90ILi2ELi2ELi2EN4cute5tupleIJNS5_1CILi1EEES8_S8_EEENS6_IJNS7_ILi96EEENS7_ILi128EEENS7_ILi64EEEEEENS_10bfloat16_tEfNS_4arch4Sm90ELb1ELb0ELb1ELb1ELb0ELb1ELb0ELb1ELi2ELi1ELi2ELi2ELb0EEENS1_21CollectiveEpilogueBwdISD_SE_SG_Li256ELb1ELb0ELi1EEENS1_25SingleTileBwdLPTSchedulerILb1ELi128ELb0EEEEEEEEEvNT_6ParamsE,"ax",@progbits
	.align	128
.text._ZN7cutlass13device_kernelIN5flash11enable_sm90INS1_16FlashAttnBwdSm90INS1_25CollectiveMainloopBwdSm90ILi2ELi2ELi2EN4cute5tupleIJNS5_1CILi1EEES8_S8_EEENS6_IJNS7_ILi96EEENS7_ILi128EEENS7_ILi64EEEEEENS_10bfloat16_tEfNS_4arch4Sm90ELb1ELb0ELb1ELb1ELb0ELb1ELb0ELb1ELi2ELi1ELi2ELi2ELb0EEENS1_21CollectiveEpilogueBwdISD_SE_SG_Li256ELb1ELb0ELi1EEENS1_25SingleTileBwdLPTSchedulerILb1ELi128ELb0EEEEEEEEEvNT_6ParamsE:
        .type           _ZN7cutlass13device_kernelIN5flash11enable_sm90INS1_16FlashAttnBwdSm90INS1_25CollectiveMainloopBwdSm90ILi2ELi2ELi2EN4cute5tupleIJNS5_1CILi1EEES8_S8_EEENS6_IJNS7_ILi96EEENS7_ILi128EEENS7_ILi64EEEEEENS_10bfloat16_tEfNS_4arch4Sm90ELb1ELb0ELb1ELb1ELb0ELb1ELb0ELb1ELi2ELi1ELi2ELi2ELb0EEENS1_21CollectiveEpilogueBwdISD_SE_SG_Li256ELb1ELb0ELi1EEENS1_25SingleTileBwdLPTSchedulerILb1ELi128ELb0EEEEEEEEEvNT_6ParamsE,@function
        .size           _ZN7cutlass13device_kernelIN5flash11enable_sm90INS1_16FlashAttnBwdSm90INS1_25CollectiveMainloopBwdSm90ILi2ELi2ELi2EN4cute5tupleIJNS5_1CILi1EEES8_S8_EEENS6_IJNS7_ILi96EEENS7_ILi128EEENS7_ILi64EEEEEENS_10bfloat16_tEfNS_4arch4Sm90ELb1ELb0ELb1ELb1ELb0ELb1ELb0ELb1ELi2ELi1ELi2ELi2ELb0EEENS1_21CollectiveEpilogueBwdISD_SE_SG_Li256ELb1ELb0ELi1EEENS1_25SingleTileBwdLPTSchedulerILb1ELi128ELb0EEEEEEEEEvNT_6ParamsE,(.L_x_3742 - _ZN7cutlass13device_kernelIN5flash11enable_sm90INS1_16FlashAttnBwdSm90INS1_25CollectiveMainloopBwdSm90ILi2ELi2ELi2EN4cute5tupleIJNS5_1CILi1EEES8_S8_EEENS6_IJNS7_ILi96EEENS7_ILi128EEENS7_ILi64EEEEEENS_10bfloat16_tEfNS_4arch4Sm90ELb1ELb0ELb1ELb1ELb0ELb1ELb0ELb1ELi2ELi1ELi2ELi2ELb0EEENS1_21CollectiveEpilogueBwdISD_SE_SG_Li256ELb1ELb0ELi1EEENS1_25SingleTileBwdLPTSchedulerILb1ELi128ELb0EEEEEEEEEvNT_6ParamsE)
        .other          _ZN7cutlass13device_kernelIN5flash11enable_sm90INS1_16FlashAttnBwdSm90INS1_25CollectiveMainloopBwdSm90ILi2ELi2ELi2EN4cute5tupleIJNS5_1CILi1EEES8_S8_EEENS6_IJNS7_ILi96EEENS7_ILi128EEENS7_ILi64EEEEEENS_10bfloat16_tEfNS_4arch4Sm90ELb1ELb0ELb1ELb1ELb0ELb1ELb0ELb1ELi2ELi1ELi2ELi2ELb0EEENS1_21CollectiveEpilogueBwdISD_SE_SG_Li256ELb1ELb0ELi1EEENS1_25SingleTileBwdLPTSchedulerILb1ELi128ELb0EEEEEEEEEvNT_6ParamsE,@"STO_CUDA_ENTRY STV_DEFAULT"
_ZN7cutlass13device_kernelIN5flash11enable_sm90INS1_16FlashAttnBwdSm90INS1_25CollectiveMainloopBwdSm90ILi2ELi2ELi2EN4cute5tupleIJNS5_1CILi1EEES8_S8_EEENS6_IJNS7_ILi96EEENS7_ILi128EEENS7_ILi64EEEEEENS_10bfloat16_tEfNS_4arch4Sm90ELb1ELb0ELb1ELb1ELb0ELb1ELb0ELb1ELi2ELi1ELi2ELi2ELb0EEENS1_21CollectiveEpilogueBwdISD_SE_SG_Li256ELb1ELb0ELi1EEENS1_25SingleTileBwdLPTSchedulerILb1ELi128ELb0EEEEEEEEEvNT_6ParamsE:
        /* <DEDUP_REMOVED lines=24> */
.L_x_3015:
[----:B------:R-:W-:Y:S05]  /*0180*/  BSYNC B0 ;  /* 0x0000000000007941 */ /* 0x000fea0003800000 */
.L_x_3014:
        /* <DEDUP_REMOVED lines=37> */
.L_x_3016:
        /* <DEDUP_REMOVED lines=22> */
.L_x_3017:
[----:B------:R-:W-:Y:S01]  /*0540*/  PLOP3.LUT P0, PT, PT, PT, UP0, 0x80, 0x0 ;  /* 0x000000000000781c */ /* 0x000fe20003f0f008 */
[----:B------:R-:W-:Y:S01]  /*0550*/  NOP ;  /* 0x0000000000007918 */ /* 0x000fe20000000000 */
[----:B------:R-:W-:Y:S01]  /*0560*/  ULDC.64 UR38, c[0x0][0x208] ;  /* 0x0000820000267ab9 */ /* 0x000fe20000000a00 */
[----:B------:R-:W-:Y:S01]  /*0570*/  BSSY B6, `(.L_x_3018) ;  /* 0x0000f5b000067945 */ /* 0x000fe20003800000 */
[----:B-12-4-:R-:W-:Y:S09]  /*0580*/  BAR.SYNC.DEFER_BLOCKING 0x0 ;  /* 0x0000000000007b1d */ /* 0x016ff20000010000 */
[----:B------:R-:W-:Y:S05]  /*0590*/  @!P0 BRA `(.L_x_3019) ;  /* 0x000000b800ac8947 */ /* 0x000fea0003800000 */
.L_x_3020:
[----:B------:R-:W-:-:S08]  /*05a0*/  NOP ;  /* 0x0000000000007918 */ /* 0x000fd00000000000 */
[----:B------:R-:W1:Y:S02]  /*05b0*/  USETMAXREG.TRY_ALLOC.CTAPOOL UP0, 0xf0 ;  /* 0x000000f0000079c8 */ /* 0x000e640008000600 */
[----:B-1----:R-:W-:-:S13]  /*05c0*/  PLOP3.LUT P0, PT, PT, PT, UP0, 0x80, 0x0 ;  /* 0x000000000000781c */ /* 0x002fda0003f0f008 */
[----:B------:R-:W-:Y:S05]  /*05d0*/  @!P0 BRA `(.L_x_3020) ;  /* 0xfffffffc00f08947 */ /* 0x000fea000383ffff */
[----:B------:R-:W-:Y:S01]  /*05e0*/  LOP3.LUT R0, R0, 0x3, RZ, 0xc0, !PT ;  /* 0x0000000300007812 */ /* 0x000fe200078ec0ff */
[----:B------:R-:W1:Y:S01]  /*05f0*/  S2R R2, SR_TID.X ;  /* 0x0000000000027919 */ /* 0x000e620000002100 */
        /* <DEDUP_REMOVED lines=14> */
[----:B------:R-:W-:-:S05]  /*06e0*/  @!P0 VIADD R2, R2, 0x9 ;  /* 0x0000000902028836 */ /* 0x000fca0000000000 */
        /* <DEDUP_REMOVED lines=11> */
.L_x_3021:
[----:B------:R-:W-:Y:S01]  /*07a0*/  ULDC UR7, c[0x0][0x8c4] ;  /* 0x0002310000077ab9 */ /* 0x000fe20000000800 */
[----:B------:R-:W-:Y:S01]  /*07b0*/  UMOV UR37, UR10 ;  /* 0x0000000a00257c82 */ /* 0x000fe20008000000 */
[----:B------:R-:W-:-:S11]  /*07c0*/  UISETP.NE.AND UP0, UPT, UR7, 0x1, UPT ;  /* 0x000000010700788c */ /* 0x000fd6000bf05270 */
[----:B------:R-:W-:Y:S02]  /*07d0*/  @UP0 ULDC.64 UR8, c[0x0][0x8c8] ;  /* 0x0002320000080ab9 */ /* 0x000fe40000000a00 */
[----:B------:R-:W-:-:S04]  /*07e0*/  UIMAD.WIDE.U32 UR4, UR10, UR8, URZ ;  /* 0x000000080a0472a5 */ /* 0x000fc8000f8e003f */
[----:B------:R-:W-:-:S04]  /*07f0*/  @UP0 USHF.R.U32.HI UR37, URZ, UR9, UR5 ;  /* 0x000000093f250299 */ /* 0x000fc80008011605 */
[----:B------:R-:W-:-:S12]  /*0800*/  UIMAD UR4, UR37, UR7, URZ ;  /* 0x00000007250472a4 */ /* 0x000fd8000f8e023f */
.L_x_3022:
        /* <DEDUP_REMOVED lines=9> */
[----:B------:R-:W-:-:S03]  /*08a0*/  @UP0 USHF.R.U32.HI UR41, URZ, UR7, UR5 ;  /* 0x000000073f290299 */ /* 0x000fc60008011605 */
[----:B------:R-:W-:Y:S02]  /*08b0*/  ULDC.64 UR4, c[0x0][0x8f8] ;  /* 0x00023e0000047ab9 */ /* 0x000fe40000000a00 */
[----:B------:R-:W-:Y:S01]  /*08c0*/  ISETP.NE.U32.AND P0, PT, RZ, UR4, PT ;  /* 0x00000004ff007c0c */ /* 0x000fe2000bf05070 */
[----:B------:R-:W-:-:S03]  /*08d0*/  UIADD3 UR4, -UR41, URZ, URZ ;  /* 0x0000003f29047290 */ /* 0x000fc6000fffe13f */
[----:B------:R-:W-:Y:S01]  /*08e0*/  ISETP.NE.AND.EX P0, PT, RZ, UR5, PT, P0 ;  /* 0x00000005ff007c0c */ /* 0x000fe2000bf05300 */
[----:B------:R-:W-:-:S12]  /*08f0*/  UIMAD UR40, UR40, UR4, UR6 ;  /* 0x00000004282872a4 */ /* 0x000fd8000f8e0206 */
        /* <DEDUP_REMOVED lines=8> */
.L_x_3023:
[----:B------:R-:W-:Y:S02]  /*0980*/  ULDC.64 UR4, c[0x0][0x8f0] ;  /* 0x00023c0000047ab9 */ /* 0x000fe40000000a00 */
        /* <DEDUP_REMOVED lines=11> */
[----:B------:R-:W-:Y:S01]  /*0a40*/  UIADD3 UR4, -UR4, UR5, URZ ;  /* 0x0000000504047290 */ /* 0x000fe2000fffe13f */
[----:B------:R-:W-:Y:S11]  /*0a50*/  BRA `(.L_x_3024) ;  /* 0x0000000000047947 */ /* 0x000ff60003800000 */
.L_x_3025:
[----:B------:R-:W-:-:S05]  /*0a60*/  ULDC UR4, c[0x0][0x8ec] ;  /* 0x00023b0000047ab9 */ /* 0x000fca0000000800 */
.L_x_3024:
[----:B------:R-:W-:-:S04]  /*0a70*/  UIADD3 UR4, UR4, 0x7f, URZ ;  /* 0x0000007f04047890 */ /* 0x000fc8000fffe03f */
[----:B------:R-:W-:-:S04]  /*0a80*/  USHF.R.S32.HI UR5, URZ, 0x1f, UR4 ;  /* 0x0000001f3f057899 */ /* 0x000fc80008011404 */
[----:B------:R-:W-:-:S04]  /*0a90*/  ULEA.HI UR5, UR5, UR4, URZ, 0x7 ;  /* 0x0000000405057291 */ /* 0x000fc8000f8f383f */
[----:B------:R-:W-:-:S04]  /*0aa0*/  USHF.R.S32.HI UR5, URZ, 0x7, UR5 ;  /* 0x000000073f057899 */ /* 0x000fc80008011405 */
[----:B------:R-:W-:-:S04]  /*0ab0*/  UISETP.GE.AND UP0, UPT, UR37, UR5, UPT ;  /* 0x000000052500728c */ /* 0x000fc8000bf06270 */
[----:B------:R-:W-:-:S06]  /*0ac0*/  USEL UR41, UR41, 0xffffffff, !UP0 ;  /* 0xffffffff29297887 */ /* 0x000fcc000c000000 */
[----:B------:R-:W-:-:S13]  /*0ad0*/  ISETP.LE.AND P0, PT, RZ, UR41, PT ;  /* 0x00000029ff007c0c */ /* 0x000fda000bf03270 */
[----:B------:R-:W-:Y:S05]  /*0ae0*/  @!P0 BRA `(.L_x_3026) ;  /* 0x000000f0000c8947 */ /* 0x000fea0003800000 */
[----:B------:R-:W1:Y:S01]  /*0af0*/  S2R R0, SR_TID.X ;  /* 0x0000000000007919 */ /* 0x000e620000002100 */
[----:B------:R-:W-:Y:S01]  /*0b00*/  ULDC.64 UR4, c[0x0][0x780] ;  /* 0x0001e00000047ab9 */ /* 0x000fe20000000a00 */
[----:B------:R-:W-:Y:S01]  /*0b10*/  USHF.R.S32.HI UR46, URZ, 0x1f, UR40 ;  /* 0x0000001f3f2e7899 */ /* 0x000fe20008011428 */
[----:B------:R-:W-:Y:S01]  /*0b20*/  ISETP.NE.U32.AND P0, PT, RZ, UR4, PT ;  /* 0x00000004ff007c0c */ /* 0x000fe2000bf05070 */
[----:B------:R-:W-:-:S03]  /*0b30*/  ULDC UR42, c[0x0][0x290] ;  /* 0x0000a400002a7ab9 */ /* 0x000fc60000000800 */
[----:B------:R-:W-:Y:S01]  /*0b40*/  ISETP.NE.AND.EX P0, PT, RZ, UR5, PT, P0 ;  /* 0x00000005ff007c0c */ /* 0x000fe2000bf05300 */
[----:B-1----:R-:W-:-:S12]  /*0b50*/  VIADD R17, R0, 0xffffff80 ;  /* 0xffffff8000117836 */ /* 0x002fd80000000000 */
        /* <DEDUP_REMOVED lines=8> */
.L_x_3027:
        /* <DEDUP_REMOVED lines=14> */
.L_x_3028:
        /* <DEDUP_REMOVED lines=11> */
.L_x_3029:
        /* <DEDUP_REMOVED lines=13> */
.L_x_3030:
[----:B------:R-:W-:Y:S01]  /*0e40*/  UIADD3 UR5, UR43, -UR42, URZ ;  /* 0x8000002a2b057290 */ /* 0x000fe2000fffe03f */
[----:B------:R-:W-:Y:S01]  /*0e50*/  PLOP3.LUT P0, PT, PT, PT, PT, 0x80, 0x0 ;  /* 0x000000000000781c */ /* 0x000fe20003f0f070 */
[----:B------:R-:W-:Y:S01]  /*0e60*/  ULDC UR6, c[0x0][0x74c] ;  /* 0x0001d30000067ab9 */ /* 0x000fe20000000800 */
[----:B------:R-:W-:Y:S01]  /*0e70*/  UIADD3 UR4, UR43, 0x5f, URZ ;  /* 0x0000005f2b047890 */ /* 0x000fe2000fffe03f */
[----:B------:R-:W-:Y:S01]  /*0e80*/  CS2R R150, SRZ ;  /* 0x0000000000967805 */ /* 0x000fe2000001ff00 */
[----:B------:R-:W-:Y:S01]  /*0e90*/  ULEA UR5, UR37, UR5, 0x7 ;  /* 0x0000000525057291 */ /* 0x000fe2000f8e383f */
[----:B------:R-:W-:Y:S02]  /*0ea0*/  CS2R R148, SRZ ;  /* 0x0000000000947805 */ /* 0x000fe4000001ff00 */
[----:B------:R-:W-:Y:S02]  /*0eb0*/  CS2R R146, SRZ ;  /* 0x0000000000927805 */ /* 0x000fe4000001ff00 */
[----:B------:R-:W-:Y:S01]  /*0ec0*/  CS2R R144, SRZ ;  /* 0x0000000000907805 */ /* 0x000fe2000001ff00 */
[----:B------:R-:W-:Y:S01]  /*0ed0*/  UIADD3 UR5, UR5, -UR6, URZ ;  /* 0x8000000605057290 */ /* 0x000fe2000fffe03f */
[----:B------:R-:W-:-:S02]  /*0ee0*/  CS2R R142, SRZ ;  /* 0x00000000008e7805 */ /* 0x000fc4000001ff00 */
[----:B------:R-:W-:Y:S02]  /*0ef0*/  CS2R R140, SRZ ;  /* 0x00000000008c7805 */ /* 0x000fe4000001ff00 */
        /* <DEDUP_REMOVED lines=12> */
[----:B------:R-:W-:Y:S01]  /*0fc0*/  CS2R R126, SRZ ;  /* 0x00000000007e7805 */ /* 0x000fe2000001ff00 */
[----:B------:R-:W-:Y:S01]  /*0fd0*/  UISETP.LT.AND UP0, UPT, URZ, UR6, UPT ;  /* 0x000000063f00728c */ /* 0x000fe2000bf01270 */
[----:B------:R-:W-:-:S02]  /*0fe0*/  CS2R R124, SRZ ;  /* 0x00000000007c7805 */ /* 0x000fc4000001ff00 */
[----:B------:R-:W-:Y:S02]  /*0ff0*/  CS2R R122, SRZ ;  /* 0x00000000007a7805 */ /* 0x000fe4000001ff00 */
[----:B------:R-:W-:Y:S01]  /*1000*/  CS2R R120, SRZ ;  /* 0x0000000000787805 */ /* 0x000fe2000001ff00 */
[----:B------:R-:W-:Y:S01]  /*1010*/  USEL UR45, URZ, UR6, !UP0 ;  /* 0x000000063f2d7287 */ /* 0x000fe2000c000000 */
[----:B------:R-:W-:Y:S02]  /*1020*/  CS2R R182, SRZ ;  /* 0x0000000000b67805 */ /* 0x000fe4000001ff00 */
[----:B------:R-:W-:Y:S02]  /*1030*/  CS2R R180, SRZ ;  /* 0x0000000000b47805 */ /* 0x000fe4000001ff00 */
[----:B------:R-:W-:Y:S01]  /*1040*/  CS2R R178, SRZ ;  /* 0x0000000000b27805 */ /* 0x000fe2000001ff00 */
[----:B------:R-:W-:Y:S01]  /*1050*/  UISETP.GT.AND UP0, UPT, UR44, UR45, UPT ;  /* 0x0000002d2c00728c */ /* 0x000fe2000bf04270 */
[----:B------:R-:W-:-:S02]  /*1060*/  CS2R R176, SRZ ;  /* 0x0000000000b07805 */ /* 0x000fc4000001ff00 */
[----:B------:R-:W-:Y:S02]  /*1070*/  CS2R R174, SRZ ;  /* 0x0000000000ae7805 */ /* 0x000fe4000001ff00 */
[----:B------:R-:W-:Y:S02]  /*1080*/  CS2R R172, SRZ ;  /* 0x0000000000ac7805 */ /* 0x000fe4000001ff00 */
[----:B------:R-:W-:Y:S02]  /*1090*/  CS2R R170, SRZ ;  /* 0x0000000000aa7805 */ /* 0x000fe4000001ff00 */
[----:B------:R-:W-:Y:S02]  /*10a0*/  CS2R R168, SRZ ;  /* 0x0000000000a87805 */ /* 0x000fe4000001ff00 */
[----:B------:R-:W-:Y:S02]  /*10b0*/  PLOP3.LUT P1, PT, PT, PT, UP0, 0x80, 0x0 ;  /* 0x000000000000781c */ /* 0x000fe40003f2f008 */
        /* <DEDUP_REMOVED lines=19> */
[----:B------:R-:W-:Y:S01]  /*11f0*/  MOV R10, UR6 ;  /* 0x00000006000a7c02 */ /* 0x000fe20008000f00 */
[----:B------:R-:W-:Y:S01]  /*1200*/  IMAD.U32 R6, RZ, RZ, UR4 ;  /* 0x00000004ff067e24 */ /* 0x000fe2000f8e00ff */
[----:B------:R-:W-:Y:S01]  /*1210*/  MOV R13, RZ ;  /* 0x000000ff000d7202 */ /* 0x000fe20000000f00 */
[----:B------:R-:W-:-:S02]  /*1220*/  IMAD.U32 R7, RZ, RZ, UR5 ;  /* 0x00000005ff077e24 */ /* 0x000fc4000f8e00ff */
[----:B------:R-:W-:Y:S02]  /*1230*/  IMAD.U32 R11, RZ, RZ, UR7 ;  /* 0x00000007ff0b7e24 */ /* 0x000fe4000f8e00ff */
[----:B------:R-:W-:Y:S02]  /*1240*/  IMAD.MOV.U32 R8, RZ, RZ, 0x70 ;  /* 0x00000070ff087424 */ /* 0x000fe400078e00ff */
[----:B-1----:R-:W-:-:S07]  /*1250*/  IMAD.MOV.U32 R12, RZ, RZ, 0x1 ;  /* 0x00000001ff0c7424 */ /* 0x002fce00078e00ff */
[----:B------:R-:W-:-:S07]  /*1260*/  LEPC R20, `(.L_x_3033) ;  /* 0x000000001014794e */ /* 0x000fce0000000000 */
[----:B--2---:R-:W-:Y:S05]  /*1270*/  CALL.ABS.NOINC R14 ;  /* 0x000000000e007343 */ /* 0x004fea0003c00000 */
.L_x_3033:
        /* <DEDUP_REMOVED lines=15> */
.L_x_3032:
        /* <DEDUP_REMOVED lines=19> */
[----:B-1----:R-:W-:-:S07]  /*14a0*/  IMAD.MOV.U32 R13, RZ, RZ, RZ ;  /* 0x000000ffff0d7224 */ /* 0x002fce00078e00ff */
[----:B------:R-:W-:-:S07]  /*14b0*/  LEPC R20, `(.L_x_3035) ;  /* 0x000000001014794e */ /* 0x000fce0000000000 */
[----:B--2---:R-:W-:Y:S05]  /*14c0*/  CALL.ABS.NOINC R14 ;  /* 0x000000000e007343 */ /* 0x004fea0003c00000 */
.L_x_3035:
[----:B------:R-:W1:Y:S01]  /*14d0*/  LDC.64 R2, c[0x4][R2] ;  /* 0x0100000002027b82 */ /* 0x000e620000000a00 */
[----:B------:R-:W-:Y:S01]  /*14e0*/  ULDC.64 UR4, c[0x4][0x90] ;  /* 0x0100240000047ab9 */ /* 0x000fe20000000a00 */
[----:B------:R-:W-:Y:S01]  /*14f0*/  ULDC.64 UR6, c[0x4][0x10] ;  /* 0x0100040000067ab9 */ /* 0x000fe20000000a00 */
[----:B------:R-:W-:Y:S01]  /*1500*/  MOV R4, UR4 ;  /* 0x0000000400047c02 */ /* 0x000fe20008000f00 */
[----:B------:R-:W-:Y:S01]  /*1510*/  IMAD.U32 R5, RZ, RZ, UR5 ;  /* 0x00000005ff057e24 */ /* 0x000fe2000f8e00ff */
[----:B------:R-:W-:Y:S01]  /*1520*/  ULDC.64 UR4, c[0x4][0x98] ;  /* 0x0100260000047ab9 */ /* 0x000fe20000000a00 */
[----:B------:R-:W-:Y:S01]  /*1530*/  MOV R10, UR6 ;  /* 0x00000006000a7c02 */ /* 0x000fe20008000f00 */
[----:B------:R-:W-:Y:S01]  /*1540*/  IMAD.U32 R6, RZ, RZ, UR4 ;  /* 0x00000004ff067e24 */ /* 0x000fe2000f8e00ff */
[----:B------:R-:W-:Y:S01]  /*1550*/  MOV R13, RZ ;  /* 0x000000ff000d7202 */ /* 0x000fe20000000f00 */
[----:B------:R-:W-:Y:S02]  /*1560*/  IMAD.U32 R7, RZ, RZ, UR5 ;  /* 0x00000005ff077e24 */ /* 0x000fe4000f8e00ff */
[----:B------:R-:W-:-:S02]  /*1570*/  IMAD.U32 R11, RZ, RZ, UR7 ;  /* 0x00000007ff0b7e24 */ /* 0x000fc4000f8e00ff */
[----:B------:R-:W-:Y:S02]  /*1580*/  IMAD.MOV.U32 R8, RZ, RZ, 0x70 ;  /* 0x00000070ff087424 */ /* 0x000fe400078e00ff */
[----:B------:R-:W-:-:S07]  /*1590*/  IMAD.MOV.U32 R12, RZ, RZ, 0x1 ;  /* 0x00000001ff0c7424 */ /* 0x000fce00078e00ff */
[----:B------:R-:W-:-:S07]  /*15a0*/  LEPC R20, `(.L_x_3034) ;  /* 0x000000001014794e */ /* 0x000fce0000000000 */
[----:B-1----:R-:W-:Y:S05]  /*15b0*/  CALL.ABS.NOINC R2 ;  /* 0x0000000002007343 */ /* 0x002fea0003c00000 */
.L_x_3034:
[----:B------:R-:W-:Y:S01]  /*15c0*/  SHF.R.S32.HI R6, RZ, 0x1f, R17 ;  /* 0x0000001fff067819 */ /* 0x000fe20000011411 */
[----:B------:R-:W-:-:S03]  /*15d0*/  UMOV UR4, 0xffffffff ;  /* 0xffffffff00047882 */ /* 0x000fc60000000000 */
[----:B------:R-:W-:-:S04]  /*15e0*/  LEA.HI R0, R6, R17, RZ, 0x7 ;  /* 0x0000001106007211 */ /* 0x000fc800078f38ff */
[----:B------:R-:W-:Y:S01]  /*15f0*/  SHF.R.S32.HI R13, RZ, 0x7, R0 ;  /* 0x00000007ff0d7819 */ /* 0x000fe20000011400 */
[----:B------:R-:W-:Y:S06]  /*1600*/  BRA.DIV UR4, `(.L_x_3036) ;  /* 0x000000e6044c7947 */ /* 0x000fec000b800000 */
[----:B------:R1:W2:Y:S02]  /*1610*/  SHFL.IDX PT, R14, R13, RZ, 0x1f ;  /* 0x00001fff0d0e7589 */ /* 0x0002a400000e0000 */
.L_x_3161:
[----:B------:R-:W-:Y:S01]  /*1620*/  SHF.L.U32 R3, RZ, 0x1f, RZ ;  /* 0x0000001fff037819 */ /* 0x000fe200000006ff */
[----:B------:R-:W-:-:S03]  /*1630*/  IMAD.SHL.U32 R2, R17, 0x40, RZ ;  /* 0x0000004011027824 */ /* 0x000fc600078e00ff */
[----:B------:R-:W3:Y:S02]  /*1640*/  SYNCS.PHASECHK.TRANS64.TRYWAIT P0, [R16+URZ+0x26800], R3 ;  /* 0x02680003100075a7 */ /* 0x000ee4000800017f */
[----:B---3--:R-:W-:Y:S05]  /*1650*/  @P0 BRA `(.L_x_3037) ;  /* 0x0000000000080947 */ /* 0x008fea0003800000 */
[----:B------:R-:W3:Y:S02]  /*1660*/  SYNCS.PHASECHK.TRANS64.TRYWAIT P0, [R16+URZ+0x26800], R3 ;  /* 0x02680003100075a7 */ /* 0x000ee4000800017f */
[----:B---3--:R-:W-:Y:S05]  /*1670*/  @!P0 BRA `(.L_x_3038) ;  /* 0x000000e4004c8947 */ /* 0x008fea0003800000 */
.L_x_3037:
[-C--:B------:R-:W-:Y:S01]  /*1680*/  LEA.HI R7, R6, R17.reuse, RZ, 0x5 ;  /* 0x0000001106077211 */ /* 0x080fe200078f28ff */
[----:B------:R-:W-:Y:S01]  /*1690*/  UIADD3 UR4, -UR42, 0x7f, UR43 ;  /* 0x0000007f2a047890 */ /* 0x000fe2000fffe12b */
[----:B---3--:R-:W-:Y:S01]  /*16a0*/  LOP3.LUT R3, R2, 0x1c0, RZ, 0xc0, !PT ;  /* 0x000001c002037812 */ /* 0x008fe200078ec0ff */
[----:B------:R-:W-:Y:S01]  /*16b0*/  ULDC UR5, c[0x0][0x74c] ;  /* 0x0001d30000057ab9 */ /* 0x000fe20000000800 */
[----:B------:R-:W-:Y:S01]  /*16c0*/  SHF.R.S32.HI R2, RZ, 0x5, R7 ;  /* 0x00000005ff027819 */ /* 0x000fe20000011407 */
[----:B------:R-:W-:Y:S01]  /*16d0*/  ULEA UR4, UR37, UR4, 0x7 ;  /* 0x0000000425047291 */ /* 0x000fe2000f8e383f */
[-C--:B------:R-:W-:Y:S02]  /*16e0*/  LEA.HI R5, R6, R17.reuse, RZ, 0x4 ;  /* 0x0000001106057211 */ /* 0x080fe400078f20ff */
[----:B------:R-:W-:Y:S02]  /*16f0*/  CS2R R150, SRZ ;  /* 0x0000000000967805 */ /* 0x000fe4000001ff00 */
[----:B------:R-:W-:Y:S01]  /*1700*/  CS2R R148, SRZ ;  /* 0x0000000000947805 */ /* 0x000fe2000001ff00 */
[----:B------:R-:W-:Y:S01]  /*1710*/  IMAD.SHL.U32 R4, R2, 0x10, RZ ;  /* 0x0000001002047824 */ /* 0x000fe200078e00ff */
[----:B------:R-:W-:Y:S01]  /*1720*/  SHF.R.S32.HI R8, RZ, 0x4, R5 ;  /* 0x00000004ff087819 */ /* 0x000fe20000011405 */
[----:B------:R-:W-:Y:S01]  /*1730*/  UIADD3 UR4, UR4, -UR5, URZ ;  /* 0x8000000504047290 */ /* 0x000fe2000fffe03f */
[----:B------:R-:W-:-:S02]  /*1740*/  LEA.HI R2, R6, R17, RZ, 0x3 ;  /* 0x0000001106027211 */ /* 0x000fc400078f18ff */
[----:B------:R-:W-:Y:S02]  /*1750*/  CS2R R146, SRZ ;  /* 0x0000000000927805 */ /* 0x000fe4000001ff00 */
[----:B------:R-:W-:Y:S01]  /*1760*/  LEA.HI R9, R5, R8, RZ, 0x1 ;  /* 0x0000000805097211 */ /* 0x000fe200078f08ff */
[----:B------:R-:W-:Y:S01]  /*1770*/  UIMAD.WIDE UR4, UR4, 0x2aaaaaab, URZ ;  /* 0x2aaaaaab040478a5 */ /* 0x000fe2000f8e023f */
[----:B------:R-:W-:Y:S02]  /*1780*/  LOP3.LUT R5, R3, 0x30, R4, 0xf8, !PT ;  /* 0x0000003003057812 */ /* 0x000fe400078ef804 */
[----:B------:R-:W-:Y:S02]  /*1790*/  CS2R R144, SRZ ;  /* 0x0000000000907805 */ /* 0x000fe4000001ff00 */
[----:B------:R-:W-:Y:S01]  /*17a0*/  SHF.R.U32.HI R4, RZ, 0x3, R3 ;  /* 0x00000003ff047819 */ /* 0x000fe20000011603 */
[----:B------:R-:W-:Y:S01]  /*17b0*/  USHF.R.U32.HI UR4, URZ, 0x1f, UR5 ;  /* 0x0000001f3f047899 */ /* 0x000fe20008011605 */
[----:B------:R-:W-:-:S02]  /*17c0*/  LOP3.LUT R5, R5, 0x8, R2, 0xf8, !PT ;  /* 0x0000000805057812 */ /* 0x000fc400078ef802 */
[----:B------:R-:W-:Y:S02]  /*17d0*/  CS2R R142, SRZ ;  /* 0x00000000008e7805 */ /* 0x000fe4000001ff00 */
[----:B------:R-:W-:Y:S01]  /*17e0*/  LOP3.LUT R9, R9, 0x7ffffe, RZ, 0xc0, !PT ;  /* 0x007ffffe09097812 */ /* 0x000fe200078ec0ff */
[----:B------:R-:W-:Y:S01]  /*17f0*/  ULEA.HI.SX32 UR4, UR5, UR4, 0x1c ;  /* 0x0000000405047291 */ /* 0x000fe2000f8fe23f */
[----:B--2---:R-:W-:Y:S02]  /*1800*/  LEA.HI R2, R14, R14, RZ, 0x1 ;  /* 0x0000000e0e027211 */ /* 0x004fe400078f08ff */
[----:B------:R-:W-:Y:S02]  /*1810*/  CS2R R140, SRZ ;  /* 0x00000000008c7805 */ /* 0x000fe4000001ff00 */
[----:B------:R-:W-:Y:S01]  /*1820*/  LOP3.LUT R4, R5, R4, RZ, 0x3c, !PT ;  /* 0x0000000405047212 */ /* 0x000fe200078e3cff */
[----:B------:R-:W-:Y:S01]  /*1830*/  IMAD.IADD R8, R8, 0x1, -R9 ;  /* 0x0000000108087824 */ /* 0x000fe200078e0a09 */
[----:B------:R-:W-:Y:S01]  /*1840*/  LOP3.LUT R5, R2, 0xfffffffe, RZ, 0xc0, !PT ;  /* 0xfffffffe02057812 */ /* 0x000fe200078ec0ff */
[----:B------:R-:W-:Y:S01]  /*1850*/  IMAD.U32 R10, RZ, RZ, UR4 ;  /* 0x00000004ff0a7e24 */ /* 0x000fe2000f8e00ff */
[----:B------:R-:W-:Y:S01]  /*1860*/  LOP3.LUT R2, R0, 0xffffff80, RZ, 0xc0, !PT ;  /* 0xffffff8000027812 */ /* 0x000fe200078ec0ff */
[----:B------:R-:W-:Y:S01]  /*1870*/  IMAD R3, R13, 0xc, R8 ;  /* 0x0000000c0d037824 */ /* 0x000fe200078e0208 */
[----:B------:R-:W-:Y:S01]  /*1880*/  MOV R9, 0x1 ;  /* 0x0000000100097802 */ /* 0x000fe20000000f00 */
[----:B------:R-:W-:Y:S01]  /*1890*/  IMAD.IADD R5, R14, 0x1, -R5 ;  /* 0x000000010e057824 */ /* 0x000fe200078e0a05 */
[----:B------:R-:W-:Y:S01]  /*18a0*/  MOV R0, RZ ;  /* 0x000000ff00007202 */ /* 0x000fe20000000f00 */
[----:B------:R-:W-:Y:S01]  /*18b0*/  IMAD.IADD R8, R17, 0x1, -R2 ;  /* 0x0000000111087824 */ /* 0x000fe200078e0a02 */
[----:B------:R-:W-:Y:S01]  /*18c0*/  VIADDMNMX R10, R10, R9, UR44, PT ;  /* 0x0000002c0a0a7e46 */ /* 0x000fe2000b800109 */
[----:B------:R-:W-:Y:S01]  /*18d0*/  IMAD.U32 R3, R3, 0x200, R4 ;  /* 0x0000020003037824 */ /* 0x000fe200078e0004 */
[----:B------:R-:W-:Y:S01]  /*18e0*/  CS2R R138, SRZ ;  /* 0x00000000008a7805 */ /* 0x000fe2000001ff00 */
[--C-:B------:R-:W-:Y:S01]  /*18f0*/  IMAD R9, R13, 0x300, R8.reuse ;  /* 0x000003000d097824 */ /* 0x100fe200078e0208 */
[----:B------:R-:W-:Y:S01]  /*1900*/  SHF.R.S32.HI R12, RZ, 0x1f, R8 ;  /* 0x0000001fff0c7819 */ /* 0x000fe20000011408 */
[----:B------:R-:W-:Y:S01]  /*1910*/  IMAD.MOV.U32 R4, RZ, RZ, RZ ;  /* 0x000000ffff047224 */ /* 0x000fe200078e00ff */
[----:B------:R2:W-:Y:S01]  /*1920*/  STL [R1+0x10], R3 ;  /* 0x0000100301007387 */ /* 0x0005e20000100800 */
[----:B------:R-:W-:Y:S01]  /*1930*/  ISETP.LE.AND P0, PT, R10, UR45, PT ;  /* 0x0000002d0a007c0c */ /* 0x000fe2000bf03270 */
[----:B------:R-:W-:Y:S01]  /*1940*/  IMAD.SHL.U32 R9, R9, 0x4, RZ ;  /* 0x0000000409097824 */ /* 0x000fe200078e00ff */
[----:B------:R-:W-:Y:S01]  /*1950*/  LEA.HI R11, R12, R8, RZ, 0x2 ;  /* 0x000000080c0b7211 */ /* 0x000fe200078f10ff */
[----:B------:R3:W-:Y:S01]  /*1960*/  STL [R1+0x14], R12 ;  /* 0x0000140c01007387 */ /* 0x0007e20000100800 */
[----:B------:R-:W-:-:S02]  /*1970*/  CS2R R136, SRZ ;  /* 0x0000000000887805 */ /* 0x000fc4000001ff00 */
[----:B------:R-:W-:Y:S02]  /*1980*/  CS2R R134, SRZ ;  /* 0x0000000000867805 */ /* 0x000fe4000001ff00 */
[----:B------:R-:W-:Y:S01]  /*1990*/  CS2R R132, SRZ ;  /* 0x0000000000847805 */ /* 0x000fe2000001ff00 */
[----:B------:R3:W-:Y:S01]  /*19a0*/  STL [R1+0x8], R11 ;  /* 0x0000080b01007387 */ /* 0x0007e20000100800 */
        /* <DEDUP_REMOVED lines=23> */
[----:B------:R-:W-:Y:S01]  /*1b20*/  LEA R2, R9, R16, 0x2 ;  /* 0x0000001009027211 */ /* 0x000fe200078e10ff */
[----:B------:R-:W-:Y:S01]  /*1b30*/  IMAD.IADD R3, R8, 0x1, -R3 ;  /* 0x0000000108037824 */ /* 0x000fe200078e0a03 */
[----:B---3--:R-:W-:Y:S06]  /*1b40*/  @P0 BRA `(.L_x_3039) ;  /* 0x00000040006c0947 */ /* 0x008fec0003800000 */
[----:B------:R-:W-:Y:S01]  /*1b50*/  LOP3.LUT R0, R7, 0xffffffe0, RZ, 0xc0, !PT ;  /* 0xffffffe007007812 */ /* 0x000fe200078ec0ff */
[----:B------:R-:W-:Y:S01]  /*1b60*/  UIMAD UR4, UR37, -0x80, UR42 ;  /* 0xffffff80250478a4 */ /* 0x000fe2000f8e022a */
[----:B------:R-:W-:Y:S02]  /*1b70*/  LEA.HI R8, R12, R8, RZ, 0x5 ;  /* 0x000000080c087211 */ /* 0x000fe400078f28ff */
[----:B------:R-:W-:Y:S01]  /*1b80*/  LEA.HI R4, R13, R13, RZ, 0x1 ;  /* 0x0000000d0d047211 */ /* 0x000fe200078f08ff */
[----:B------:R-:W-:Y:S01]  /*1b90*/  IMAD.IADD R0, R17, 0x1, -R0 ;  /* 0x0000000111007824 */ /* 0x000fe200078e0a00 */
[----:B------:R-:W-:Y:S01]  /*1ba0*/  SHF.R.S32.HI R9, RZ, 0x5, R8 ;  /* 0x00000005ff097819 */ /* 0x000fe20000011408 */
[----:B------:R-:W-:Y:S01]  /*1bb0*/  IMAD.U32 R12, RZ, RZ, UR4 ;  /* 0x00000004ff0c7e24 */ /* 0x000fe2000f8e00ff */
[----:B------:R-:W-:Y:S02]  /*1bc0*/  LOP3.LUT R8, R4, 0xfffffffe, RZ, 0xc0, !PT ;  /* 0xfffffffe04087812 */ /* 0x000fe400078ec0ff */
[----:B------:R-:W-:Y:S01]  /*1bd0*/  SHF.R.S32.HI R7, RZ, 0x1f, R0 ;  /* 0x0000001fff077819 */ /* 0x000fe20000011400 */
[----:B------:R-:W-:Y:S01]  /*1be0*/  IMAD R21, R9, -0x10, R12 ;  /* 0xfffffff009157824 */ /* 0x000fe200078e020c */
[----:B------:R-:W-:-:S02]  /*1bf0*/  IADD3 R23, R13, -R8, RZ ;  /* 0x800000080d177210 */ /* 0x000fc40007ffe0ff */
[CC--:B------:R-:W-:Y:S02]  /*1c00*/  LEA.HI R4, R7.reuse, R0.reuse, RZ, 0x2 ;  /* 0x0000000007047211 */ /* 0x0c0fe400078f10ff */
[----:B------:R-:W-:Y:S02]  /*1c10*/  LEA.HI R0, R7, R0, RZ, 0x3 ;  /* 0x0000000007007211 */ /* 0x000fe400078f18ff */
[----:B------:R-:W-:Y:S02]  /*1c20*/  SHF.R.S32.HI R7, RZ, 0x2, R4 ;  /* 0x00000002ff077819 */ /* 0x000fe40000011404 */
[--C-:B------:R-:W-:Y:S02]  /*1c30*/  SHF.R.S32.HI R15, RZ, 0x2, R11.reuse ;  /* 0x00000002ff0f7819 */ /* 0x100fe4000001140b */
[----:B------:R-:W-:Y:S01]  /*1c40*/  SHF.R.S32.HI R8, RZ, 0x1f, R11 ;  /* 0x0000001fff087819 */ /* 0x000fe2000001140b */
[C---:B------:R-:W-:Y:S01]  /*1c50*/  VIADD R11, R7.reuse, 0x8 ;  /* 0x00000008070b7836 */ /* 0x040fe20000000000 */
[----:B------:R-:W-:Y:S01]  /*1c60*/  LEA.HI R6, R6, R17, RZ, 0x2 ;  /* 0x0000001106067211 */ /* 0x000fe200078f10ff */
[----:B------:R-:W-:Y:S01]  /*1c70*/  VIADD R18, R7, 0x10 ;  /* 0x0000001007127836 */ /* 0x000fe20000000000 */
[----:B------:R-:W-:-:S02]  /*1c80*/  SHF.R.S32.HI R0, RZ, 0x3, R0 ;  /* 0x00000003ff007819 */ /* 0x000fc40000011400 */
[----:B------:R-:W-:Y:S02]  /*1c90*/  LEA.HI R12, R11, R11, RZ, 0x1 ;  /* 0x0000000b0b0c7211 */ /* 0x000fe400078f08ff */
[----:B------:R-:W-:Y:S02]  /*1ca0*/  LOP3.LUT R6, R6, 0xfffffffc, RZ, 0xc0, !PT ;  /* 0xfffffffc06067812 */ /* 0x000fe400078ec0ff */
[----:B-1----:R-:W-:Y:S02]  /*1cb0*/  SHF.R.S32.HI R13, RZ, 0x1, R12 ;  /* 0x00000001ff0d7819 */ /* 0x002fe4000001140c */
[----:B------:R-:W-:Y:S01]  /*1cc0*/  LEA.HI R9, R8, R15, RZ, 0x3 ;  /* 0x0000000f08097211 */ /* 0x000fe200078f18ff */
[----:B------:R-:W-:Y:S01]  /*1cd0*/  IMAD.IADD R6, R17, 0x1, -R6 ;  /* 0x0000000111067824 */ /* 0x000fe200078e0a06 */
[----:B------:R-:W-:Y:S01]  /*1ce0*/  LEA.HI R17, R18, R18, RZ, 0x1 ;  /* 0x0000001212117211 */ /* 0x000fe200078f08ff */
[----:B------:R-:W-:Y:S01]  /*1cf0*/  IMAD.HI R8, R0, 0x2aaaaaab, RZ ;  /* 0x2aaaaaab00087827 */ /* 0x000fe200078e02ff */
[----:B------:R-:W-:-:S02]  /*1d00*/  LOP3.LUT R22, R9, 0xfffffff8, RZ, 0xc0, !PT ;  /* 0xfffffff809167812 */ /* 0x000fc400078ec0ff */
[----:B------:R-:W-:Y:S01]  /*1d10*/  SHF.R.S32.HI R19, RZ, 0x1, R17 ;  /* 0x00000001ff137819 */ /* 0x000fe20000011411 */
[----:B------:R-:W-:Y:S01]  /*1d20*/  IMAD.HI R14, R13, 0x2aaaaaab, RZ ;  /* 0x2aaaaaab0d0e7827 */ /* 0x000fe200078e02ff */
[----:B------:R-:W-:Y:S02]  /*1d30*/  IADD3 R22, R21, R22, -R15 ;  /* 0x0000001615167210 */ /* 0x000fe40007ffe80f */
[----:B------:R-:W-:Y:S01]  /*1d40*/  LEA.HI R4, R4, R7, RZ, 0x1 ;  /* 0x0000000704047211 */ /* 0x000fe200078f08ff */
[----:B------:R-:W-:Y:S01]  /*1d50*/  IMAD.HI R20, R19, 0x2aaaaaab, RZ ;  /* 0x2aaaaaab13147827 */ /* 0x000fe200078e02ff */
[----:B------:R-:W-:Y:S02]  /*1d60*/  SHF.R.U32.HI R9, RZ, 0x1, R8 ;  /* 0x00000001ff097819 */ /* 0x000fe40000011608 */
[----:B------:R-:W-:Y:S02]  /*1d70*/  SHF.R.U32.HI R15, RZ, 0x1, R14 ;  /* 0x00000001ff0f7819 */ /* 0x000fe4000001160e */
[----:B------:R-:W-:-:S02]  /*1d80*/  LOP3.LUT R4, R4, 0xfffffffe, RZ, 0xc0, !PT ;  /* 0xfffffffe04047812 */ /* 0x000fc400078ec0ff */
[----:B------:R-:W-:Y:S02]  /*1d90*/  LEA.HI R9, R8, R9, RZ, 0x1 ;  /* 0x0000000908097211 */ /* 0x000fe400078f08ff */
[----:B------:R-:W-:Y:S02]  /*1da0*/  LEA.HI R14, R14, R15, RZ, 0x1 ;  /* 0x0000000f0e0e7211 */ /* 0x000fe400078f08ff */
[----:B------:R-:W-:Y:S01]  /*1db0*/  LOP3.LUT R12, R12, 0xfffffffe, RZ, 0xc0, !PT ;  /* 0xfffffffe0c0c7812 */ /* 0x000fe200078ec0ff */
[----:B------:R-:W-:Y:S01]  /*1dc0*/  IMAD R9, R9, -0xc, R0 ;  /* 0xfffffff409097824 */ /* 0x000fe200078e0200 */
[----:B------:R-:W-:Y:S01]  /*1dd0*/  SHF.R.U32.HI R21, RZ, 0x1, R20 ;  /* 0x00000001ff157819 */ /* 0x000fe20000011614 */
[----:B------:R-:W-:Y:S01]  /*1de0*/  IMAD R13, R14, -0xc, R13 ;  /* 0xfffffff40e0d7824 */ /* 0x000fe200078e020d */
[----:B------:R-:W-:Y:S01]  /*1df0*/  IADD3 R4, R7, -R4, RZ ;  /* 0x8000000407047210 */ /* 0x000fe20007ffe0ff */
[----:B------:R-:W-:Y:S01]  /*1e00*/  IMAD.IADD R12, R11, 0x1, -R12 ;  /* 0x000000010b0c7824 */ /* 0x000fe200078e0a0c */
[----:B------:R-:W-:Y:S01]  /*1e10*/  LEA.HI R20, R20, R21, RZ, 0x1 ;  /* 0x0000001514147211 */ /* 0x000fe200078f08ff */
[----:B------:R-:W-:Y:S01]  /*1e20*/  IMAD R7, R23, -0x40, R22 ;  /* 0xffffffc017077824 */ /* 0x000fe200078e0216 */
[----:B------:R-:W-:Y:S01]  /*1e30*/  LOP3.LUT R17, R17, 0xfffffffe, RZ, 0xc0, !PT ;  /* 0xfffffffe11117812 */ /* 0x000fe200078ec0ff */
[----:B------:R-:W-:Y:S01]  /*1e40*/  IMAD R4, R9, 0x8, R4 ;  /* 0x0000000809047824 */ /* 0x000fe200078e0204 */
[----:B------:R-:W-:Y:S01]  /*1e50*/  LEA R0, R13, R12, 0x3 ;  /* 0x0000000c0d007211 */ /* 0x000fe200078e18ff */
[----:B------:R-:W-:Y:S01]  /*1e60*/  IMAD R20, R20, -0xc, R19 ;  /* 0xfffffff414147824 */ /* 0x000fe200078e0213 */
[----:B------:R-:W-:Y:S01]  /*1e70*/  MOV R151, RZ ;  /* 0x000000ff00977202 */ /* 0x000fe20000000f00 */
[----:B------:R-:W-:Y:S01]  /*1e80*/  IMAD.IADD R17, R18, 0x1, -R17 ;  /* 0x0000000112117824 */ /* 0x000fe200078e0a11 */
[----:B------:R1:W-:Y:S03]  /*1e90*/  STL [R1+0x4], R4 ;  /* 0x0000040401007387 */ /* 0x0003e60000100800 */
[----:B------:R-:W-:Y:S01]  /*1ea0*/  IMAD R237, R20, 0x8, R17 ;  /* 0x0000000814ed7824 */ /* 0x000fe200078e0211 */
[----:B------:R2:W-:Y:S01]  /*1eb0*/  STL [R1], R0 ;  /* 0x0000000001007387 */ /* 0x0005e20000100800 */
[----:B-1----:R-:W-:-:S02]  /*1ec0*/  IMAD.MOV.U32 R4, RZ, RZ, RZ ;  /* 0x000000ffff047224 */ /* 0x002fc400078e00ff */
[----:B--2---:R-:W-:-:S07]  /*1ed0*/  IMAD.MOV.U32 R0, RZ, RZ, RZ ;  /* 0x000000ffff007224 */ /* 0x004fce00078e00ff */
.L_x_3050:
[----:B------:R-:W-:-:S06]  /*1ee0*/  ULOP3.LUT UR4, UR36, 0x1, URZ, 0xfc, !UPT ;  /* 0x0000000124047892 */ /* 0x000fcc000f8efc3f */
[----:B--2---:R-:W-:-:S05]  /*1ef0*/  IMAD.U32 R8, RZ, RZ, UR4 ;  /* 0x00000004ff087e24 */ /* 0x004fca000f8e00ff */
[----:B------:R-:W-:-:S13]  /*1f00*/  ISETP.NE.AND P0, PT, R8, 0x3, PT ;  /* 0x000000030800780c */ /* 0x000fda0003f05270 */
[----:B------:R-:W-:Y:S05]  /*1f10*/  @!P0 BRA `(.L_x_3040) ;  /* 0x0000000000048947 */ /* 0x000fea0003800000 */
[----:B------:R-:W-:Y:S01]  /*1f20*/  BPT.TRAP 0x1 ;  /* 0x000000040000795c */ /* 0x000fe20000300000 */
.L_x_3040:
[----:B------:R-:W-:Y:S01]  /*1f30*/  IMAD R8, R0, 0x8, R16 ;  /* 0x0000000800087824 */ /* 0x000fe200078e0210 */
[----:B------:R-:W-:-:S04]  /*1f40*/  SHF.L.U32 R21, R4, 0x1f, RZ ;  /* 0x0000001f04157819 */ /* 0x000fc800000006ff */
[----:B------:R1:W2:Y:S01]  /*1f50*/  SYNCS.PHASECHK.TRANS64.TRYWAIT P1, [R8+URZ+0x26810], R21 ;  /* 0x02681015080075a7 */ /* 0x0002a2000802017f */
[----:B------:R-:W-:Y:S05]  /*1f60*/  @!P0 BRA `(.L_x_3041) ;  /* 0x0000000000048947 */ /* 0x000fea0003800000 */
[----:B------:R-:W-:Y:S01]  /*1f70*/  BPT.TRAP 0x1 ;  /* 0x000000040000795c */ /* 0x000fe20000300000 */
.L_x_3041:
[----:B------:R-:W-:-:S05]  /*1f80*/  VIADD R9, R16, 0xe000 ;  /* 0x0000e00010097836 */ /* 0x000fca0000000000 */
[----:B------:R-:W-:-:S04]  /*1f90*/  SHF.R.U32.HI R9, RZ, 0x4, R9 ;  /* 0x00000004ff097819 */ /* 0x000fc80000011609 */
[----:B------:R-:W-:Y:S01]  /*1fa0*/  LOP3.LUT R9, R9, 0x3fff, RZ, 0xc0, !PT ;  /* 0x00003fff09097812 */ /* 0x000fe200078ec0ff */
[----:B--2---:R-:W-:Y:S06]  /*1fb0*/  @P1 BRA `(.L_x_3042) ;  /* 0x0000000000081947 */ /* 0x004fec0003800000 */
[----:B------:R-:W2:Y:S02]  /*1fc0*/  SYNCS.PHASECHK.TRANS64.TRYWAIT P1, [R8+URZ+0x26810], R21 ;  /* 0x02681015080075a7 */ /* 0x000ea4000802017f */
[----:B--2---:R-:W-:Y:S05]  /*1fd0*/  @!P1 BRA `(.L_x_3043) ;  /* 0x000000dc00089947 */ /* 0x004fea0003800000 */
.L_x_3042:
[----:B------:R-:W-:Y:S05]  /*1fe0*/  WARPSYNC.ALL ;  /* 0x0000000000007948 */ /* 0x000fea0003800000 */
[----:B------:R-:W-:Y:S02]  /*1ff0*/  LOP3.LUT R11, R9, 0x10000, RZ, 0xfc, !PT ;  /* 0x00010000090b7812 */ /* 0x000fe400078efcff */
[----:B------:R-:W-:Y:S01]  /*2000*/  LEA R12, R5, R16, 0xd ;  /* 0x00000010050c7211 */ /* 0x000fe200078e68ff */
[----:B------:R-:W3:Y:S03]  /*2010*/  LDL R14, [R1+0x4] ;  /* 0x00000400010e7983 */ /* 0x000ee60000100800 */
[----:B------:R-:W-:Y:S01]  /*2020*/  R2UR UR9, R12 ;  /* 0x000000000c0972ca */ /* 0x000fe200000e0000 */
[C---:B------:R-:W-:Y:S01]  /*2030*/  IMAD R11, R0.reuse, 0x300, R11 ;  /* 0x00000300000b7824 */ /* 0x040fe200078e020b */
[----:B------:R-:W4:Y:S01]  /*2040*/  LDL R13, [R1] ;  /* 0x00000000010d7983 */ /* 0x000f220000100800 */
[----:B------:R-:W-:Y:S01]  /*2050*/  WARPGROUP.ARRIVE ;  /* 0x00000000000079c5 */ /* 0x000fe20000000000 */
[----:B------:R-:W-:Y:S01]  /*2060*/  UMOV UR7, 0x40000040 ;  /* 0x4000004000077882 */ /* 0x000fe20000000000 */
[----:B------:R-:W-:Y:S01]  /*2070*/  UMOV UR5, 0x40000040 ;  /* 0x4000004000057882 */ /* 0x000fe20000000000 */
[----:B------:R-:W-:Y:S01]  /*2080*/  R2UR UR8, R11 ;  /* 0x000000000b0872ca */ /* 0x000fe200000e0000 */
[----:B------:R-:W-:-:S04]  /*2090*/  IMAD R18, R0, 0x80, R237 ;  /* 0x0000008000127824 */ /* 0x000fc800078e02ed */
[----:B------:R-:W-:Y:S02]  /*20a0*/  IMAD R19, R3, 0x2, R18 ;  /* 0x0000000203137824 */ /* 0x000fe400078e0212 */
[----:B------:R-:W-:Y:S01]  /*20b0*/  USHF.R.U32.HI UR4, URZ, 0x4, UR9 ;  /* 0x000000043f047899 */ /* 0x000fe20008011609 */
[----:B------:R-:W-:-:S03]  /*20c0*/  VIADD R18, R16, 0x1a000 ;  /* 0x0001a00010127836 */ /* 0x000fc60000000000 */
        /* <DEDUP_REMOVED lines=23> */
[C---:B---3--:R-:W-:Y:S02]  /*2240*/  IMAD R12, R0.reuse, 0x80, R14 ;  /* 0x00000080000c7824 */ /* 0x048fe400078e020e */
[----:B----4-:R-:W-:-:S03]  /*2250*/  IMAD R14, R0, 0x80, R13 ;  /* 0x00000080000e7824 */ /* 0x010fc600078e020d */
[C---:B------:R-:W-:Y:S01]  /*2260*/  LEA R11, R3.reuse, R12, 0x1 ;  /* 0x0000000c030b7211 */ /* 0x040fe200078e08ff */
[----:B------:R-:W-:-:S04]  /*2270*/  IMAD R13, R3, 0x2, R14 ;  /* 0x00000002030d7824 */ /* 0x000fc800078e020e */
[--C-:B------:R-:W-:Y:S02]  /*2280*/  IMAD R17, R11, 0x4, R16.reuse ;  /* 0x000000040b117824 */ /* 0x100fe400078e0210 */
[----:B------:R-:W-:Y:S01]  /*2290*/  IMAD R14, R19, 0x4, R16 ;  /* 0x00000004130e7824 */ /* 0x000fe200078e0210 */
[----:B------:R-:W-:Y:S01]  /*22a0*/  LEA R15, R13, R16, 0x2 ;  /* 0x000000100d0f7211 */ /* 0x000fe200078e10ff */
[--C-:B------:R-:W-:Y:S01]  /*22b0*/  IMAD R190, R11, 0x4, R18.reuse ;  /* 0x000000040bbe7824 */ /* 0x100fe200078e0212 */
[----:B------:R-:W-:Y:S01]  /*22c0*/  LEA R12, R13, R18, 0x2 ;  /* 0x000000120d0c7211 */ /* 0x000fe200078e10ff */
        /* <DEDUP_REMOVED lines=10> */
.L_x_3044:
[----:B------:R1:W1:Y:S01]  /*2370*/  SYNCS.PHASECHK.TRANS64.TRYWAIT P1, [R8+URZ+0x26830], R21 ;  /* 0x02683015080075a7 */ /* 0x000262000802017f */
[----:B------:R-:W-:Y:S05]  /*2380*/  @!P0 BRA `(.L_x_3045) ;  /* 0x0000000000048947 */ /* 0x000fea0003800000 */
[----:B------:R-:W-:Y:S01]  /*2390*/  BPT.TRAP 0x1 ;  /* 0x000000040000795c */ /* 0x000fe20000300000 */
.L_x_3045:
[----:B------:R-:W-:-:S05]  /*23a0*/  VIADD R13, R16, 0x14000 ;  /* 0x00014000100d7836 */ /* 0x000fca0000000000 */
[----:B------:R-:W-:-:S04]  /*23b0*/  SHF.R.U32.HI R13, RZ, 0x4, R13 ;  /* 0x00000004ff0d7819 */ /* 0x000fc8000001160d */
[----:B------:R-:W-:-:S04]  /*23c0*/  LOP3.LUT R13, R13, 0x3fff, RZ, 0xc0, !PT ;  /* 0x00003fff0d0d7812 */ /* 0x000fc800078ec0ff */
[----:B------:R-:W-:Y:S01]  /*23d0*/  LOP3.LUT R19, R13, 0x10000, RZ, 0xfc, !PT ;  /* 0x000100000d137812 */ /* 0x000fe200078efcff */
[----:B-1----:R-:W-:Y:S06]  /*23e0*/  @P1 BRA `(.L_x_3046) ;  /* 0x0000000000081947 */ /* 0x002fec0003800000 */
[----:B------:R-:W1:Y:S02]  /*23f0*/  SYNCS.PHASECHK.TRANS64.TRYWAIT P1, [R8+URZ+0x26830], R21 ;  /* 0x02683015080075a7 */ /* 0x000e64000802017f */
[----:B-1----:R-:W-:Y:S05]  /*2400*/  @!P1 BRA `(.L_x_3047) ;  /* 0x000000d800109947 */ /* 0x002fea0003800000 */
.L_x_3046:
        /* <DEDUP_REMOVED lines=16> */
[----:B------:R-:W-:-:S02]  /*2510*/  IMAD.MOV.U32 R92, RZ, RZ, -0x2 ;  /* 0xfffffffeff5c7424 */ /* 0x000fc400078e00ff */
[----:B------:R-:W-:Y:S01]  /*2520*/  FMUL.FTZ R192, R72, UR10 ;  /* 0x0000000a48c07c20 */ /* 0x000fe20008410000 */
[----:B------:R-:W-:Y:S01]  /*2530*/  FMUL.FTZ R18, R73, UR10 ;  /* 0x0000000a49127c20 */ /* 0x000fe20008410000 */
        /* <DEDUP_REMOVED lines=23> */
[----:B--2---:R-:W-:Y:S01]  /*26b0*/  FMUL.FTZ R21, R76, UR10 ;  /* 0x0000000a4c157c20 */ /* 0x004fe20008410000 */
[----:B------:R-:W-:Y:S01]  /*26c0*/  FMUL.FTZ R76, R83, UR10 ;  /* 0x0000000a534c7c20 */ /* 0x000fe20008410000 */
[----:B------:R-:W-:Y:S01]  /*26d0*/  FMUL.FTZ R191, R113, UR10 ;  /* 0x0000000a71bf7c20 */ /* 0x000fe20008410000 */
[----:B------:R-:W-:Y:S01]  /*26e0*/  FMUL.FTZ R80, R87, UR10 ;  /* 0x0000000a57507c20 */ /* 0x000fe20008410000 */
[----:B------:R-:W-:Y:S01]  /*26f0*/  FMUL.FTZ R83, R90, UR10 ;  /* 0x0000000a5a537c20 */ /* 0x000fe20008410000 */
[----:B------:R-:W-:Y:S01]  /*2700*/  FMUL.FTZ R87, R94, UR10 ;  /* 0x0000000a5e577c20 */ /* 0x000fe20008410000 */
[----:B------:R-:W2:Y:S01]  /*2710*/  MUFU.TANH R73, R73 ;  /* 0x0000004900497308 */ /* 0x000ea20000002400 */
[----:B------:R-:W-:Y:S01]  /*2720*/  FMUL.FTZ R90, R97, UR10 ;  /* 0x0000000a615a7c20 */ /* 0x000fe20008410000 */
[----:B------:R-:W-:Y:S01]  /*2730*/  FMUL.FTZ R81, R88, UR10 ;  /* 0x0000000a58517c20 */ /* 0x000fe20008410000 */
[----:B------:R-:W-:Y:S01]  /*2740*/  FMUL.FTZ R189, R104, UR10 ;  /* 0x0000000a68bd7c20 */ /* 0x000fe20008410000 */
[----:B------:R-:W-:Y:S01]  /*2750*/  FMUL.FTZ R88, R95, UR10 ;  /* 0x0000000a5f587c20 */ /* 0x000fe20008410000 */
[----:B---3--:R-:W3:Y:S01]  /*2760*/  SHFL.IDX PT, R104, R17, R6, 0x1f ;  /* 0x00001f0611687589 */ /* 0x008ee200000e0000 */
        /* <DEDUP_REMOVED lines=10> */
[----:B------:R-:W3:Y:S01]  /*2810*/  MUFU.TANH R77, R77 ;  /* 0x0000004d004d7308 */ /* 0x000ee20000002400 */
[----:B------:R-:W-:Y:S01]  /*2820*/  FMUL.FTZ R107, R107, UR10 ;  /* 0x0000000a6b6b7c20 */ /* 0x000fe20008410000 */
[----:B------:R-:W-:Y:S01]  /*2830*/  FMUL.FTZ R112, R112, UR10 ;  /* 0x0000000a70707c20 */ /* 0x000fe20008410000 */
[----:B------:R-:W-:Y:S01]  /*2840*/  FMUL.FTZ R110, R110, UR10 ;  /* 0x0000000a6e6e7c20 */ /* 0x000fe20008410000 */
[----:B------:R-:W-:Y:S01]  /*2850*/  FMUL.FTZ R111, R111, UR10 ;  /* 0x0000000a6f6f7c20 */ /* 0x000fe20008410000 */
[----:B------:R-:W-:Y:S01]  /*2860*/  FMUL.FTZ R114, R114, UR10 ;  /* 0x0000000a72727c20 */ /* 0x000fe20008410000 */
[----:B------:R-:W-:Y:S01]  /*2870*/  FMUL.FTZ R194, R117, UR10 ;  /* 0x0000000a75c27c20 */ /* 0x000fe20008410000 */
[----:B------:R-:W-:Y:S01]  /*2880*/  VIADD R117, R6, 0x8 ;  /* 0x0000000806757836 */ /* 0x000fe20000000000 */
[----:B------:R-:W3:Y:S01]  /*2890*/  MUFU.TANH R82, R82 ;  /* 0x0000005200527308 */ /* 0x000ee20000002400 */
[----:B------:R-:W-:Y:S01]  /*28a0*/  FMUL.FTZ R201, R119, UR10 ;  /* 0x0000000a77c97c20 */ /* 0x000fe20008410000 */
[----:B------:R-:W-:Y:S01]  /*28b0*/  FMUL.FTZ R196, R118, UR10 ;  /* 0x0000000a76c47c20 */ /* 0x000fe20008410000 */
[----:B------:R-:W-:Y:S01]  /*28c0*/  IADD3 R118, R6, 0xc, RZ ;  /* 0x0000000c06767810 */ /* 0x000fe20007ffe0ff */
[----:B------:R-:W3:Y:S01]  /*28d0*/  SHFL.IDX PT, R228, R17, R117, 0x1f ;  /* 0x00001f7511e47589 */ /* 0x000ee200000e0000 */
[----:B------:R-:W-:-:S03]  /*28e0*/  FMUL.FTZ R115, R115, UR10 ;  /* 0x0000000a73737c20 */ /* 0x000fc60008410000 */
[----:B------:R-:W3:Y:S01]  /*28f0*/  MUFU.TANH R85, R85 ;  /* 0x0000005500557308 */ /* 0x000ee20000002400 */
[----:B------:R-:W3:Y:S07]  /*2900*/  SHFL.IDX PT, R225, R17, R118, 0x1f ;  /* 0x00001f7611e17589 */ /* 0x000eee00000e0000 */
[----:B------:R-:W3:Y:S08]  /*2910*/  MUFU.TANH R86, R86 ;  /* 0x0000005600567308 */ /* 0x000ef00000002400 */
[----:B------:R-:W3:Y:S08]  /*2920*/  MUFU.TANH R185, R185 ;  /* 0x000000b900b97308 */ /* 0x000ef00000002400 */
[----:B------:R-:W-:Y:S08]  /*2930*/  MUFU.TANH R19, R19 ;  /* 0x0000001300137308 */ /* 0x000ff00000002400 */
[----:B------:R-:W3:Y:S08]  /*2940*/  MUFU.TANH R186, R186 ;  /* 0x000000ba00ba7308 */ /* 0x000ef00000002400 */
[----:B------:R-:W3:Y:S01]  /*2950*/  MUFU.TANH R20, R20 ;  /* 0x0000001400147308 */ /* 0x000ee20000002400 */
[----:B------:R-:W-:-:S02]  /*2960*/  WARPGROUP.DEPBAR.LE gsb0, 0x0 ;  /* 0x00008000000079c5 */ /* 0x000fc40000010000 */
[----:B------:R-:W-:-:S05]  /*2970*/  WARPGROUP.ARRIVE ;  /* 0x00000000000079c5 */ /* 0x000fca0000000000 */
[----:B------:R-:W3:Y:S01]  /*2980*/  MUFU.TANH R23, R23 ;  /* 0x0000001700177308 */ /* 0x000ee20000002400 */
[----:B------:R-:W-:Y:S01]  /*2990*/  HGMMA.64x96x16.F32.BF16 R24, gdesc[UR4], R24, gsb0 ;  /* 0x01600000041879f0 */ /* 0x000fe20008001818 */
[----:B------:R-:W-:Y:S02]  /*29a0*/  UIADD3 UR6, UR8, 0x4, URZ ;  /* 0x0000000408067890 */ /* 0x000fe4000fffe03f */
[----:B------:R-:W-:-:S04]  /*29b0*/  UIADD3 UR4, UR9, 0x4, URZ ;  /* 0x0000000409047890 */ /* 0x000fc8000fffe03f */
[----:B------:R-:W3:Y:S01]  /*29c0*/  MUFU.TANH R72, R72 ;  /* 0x0000004800487308 */ /* 0x000ee20000002400 */
[----:B------:R-:W-:Y:S01]  /*29d0*/  UMOV UR7, 0x40000040 ;  /* 0x4000004000077882 */ /* 0x000fe20000000000 */
[----:B------:R-:W-:-:S06]  /*29e0*/  UMOV UR5, 0x40000040 ;  /* 0x4000004000057882 */ /* 0x000fcc0000000000 */
[----:B------:R-:W3:Y:S08]  /*29f0*/  MUFU.TANH R75, R75 ;  /* 0x0000004b004b7308 */ /* 0x000ef00000002400 */
        /* <DEDUP_REMOVED lines=10> */
[----:B------:R-:W-:Y:S01]  /*2aa0*/  MUFU.TANH R88, R88 ;  /* 0x0000005800587308 */ /* 0x000fe20000002400 */
[----:B------:R-:W-:-:S02]  /*2ab0*/  WARPGROUP.DEPBAR.LE gsb0, 0x0 ;  /* 0x00008000000079c5 */ /* 0x000fc40000010000 */
[----:B------:R-:W-:-:S05]  /*2ac0*/  WARPGROUP.ARRIVE ;  /* 0x00000000000079c5 */ /* 0x000fca0000000000 */
[----:B------:R-:W3:Y:S01]  /*2ad0*/  MUFU.TANH R89, R89 ;  /* 0x0000005900597308 */ /* 0x000ee20000002400 */
[----:B------:R-:W-:Y:S01]  /*2ae0*/  HGMMA.64x96x16.F32.BF16 R24, gdesc[UR4], R24, gsb0 ;  /* 0x01600000041879f0 */ /* 0x000fe20008001818 */
[----:B------:R-:W-:Y:S02]  /*2af0*/  UIMAD UR4, UR45, -0x60, UR43 ;  /* 0xffffffa02d0478a4 */ /* 0x000fe4000f8e022b */
[----:B------:R-:W-:Y:S01]  /*2b00*/  UIADD3 UR6, UR8, 0x6, URZ ;  /* 0x0000000608067890 */ /* 0x000fe2000fffe03f */
[----:B------:R-:W-:Y:S01]  /*2b10*/  UMOV UR7, 0x40000040 ;  /* 0x4000004000077882 */ /* 0x000fe20000000000 */
[----:B------:R-:W-:Y:S02]  /*2b20*/  UMOV UR5, 0x40000040 ;  /* 0x4000004000057882 */ /* 0x000fe40000000000 */
[----:B------:R-:W-:Y:S01]  /*2b30*/  IMAD R92, R3, R92, UR4 ;  /* 0x00000004035c7e24 */ /* 0x000fe2000f8e025c */
[----:B------:R-:W-:Y:S01]  /*2b40*/  UIADD3 UR4, UR9, 0x6, URZ ;  /* 0x0000000609047890 */ /* 0x000fe2000fffe03f */
[----:B------:R-:W3:Y:S03]  /*2b50*/  MUFU.TANH R91, R91 ;  /* 0x0000005b005b7308 */ /* 0x000ee60000002400 */
[----:B------:R-:W-:-:S04]  /*2b60*/  IADD3 R92, -R7, R92, RZ ;  /* 0x0000005c075c7210 */ /* 0x000fc80007ffe1ff */
[C---:B------:R-:W-:Y:S01]  /*2b70*/  SEL R103, R92.reuse, 0x60, P2 ;  /* 0x000000605c677807 */ /* 0x040fe20001000000 */
[----:B------:R-:W-:Y:S01]  /*2b80*/  VIADD R97, R92, 0x8 ;  /* 0x000000085c617836 */ /* 0x000fe20000000000 */
[----:B------:R-:W3:Y:S02]  /*2b90*/  MUFU.TANH R90, R90 ;  /* 0x0000005a005a7308 */ /* 0x000ee40000002400 */
[C---:B------:R-:W-:Y:S02]  /*2ba0*/  ISETP.GT.AND P6, PT, R103.reuse, RZ, PT ;  /* 0x000000ff6700720c */ /* 0x040fe40003fc4270 */
[C---:B------:R-:W-:Y:S02]  /*2bb0*/  ISETP.GT.AND P5, PT, R103.reuse, 0x1, PT ;  /* 0x000000016700780c */ /* 0x040fe40003fa4270 */
[C---:B------:R-:W-:Y:S02]  /*2bc0*/  ISETP.GT.AND P4, PT, R103.reuse, 0x10, PT ;  /* 0x000000106700780c */ /* 0x040fe40003f84270 */
[----:B-1----:R-:W-:Y:S01]  /*2bd0*/  FSEL R113, R192, -INF , !P6 ;  /* 0xff800000c0717808 */ /* 0x002fe20007000000 */
[----:B------:R-:W1:Y:S01]  /*2be0*/  MUFU.TANH R184, R184 ;  /* 0x000000b800b87308 */ /* 0x000e620000002400 */
[----:B-----5:R-:W-:Y:S01]  /*2bf0*/  FSEL R197, R18, -INF , !P5 ;  /* 0xff80000012c57808 */ /* 0x020fe20006800000 */
[----:B------:R-:W-:Y:S01]  /*2c00*/  FFMA.FTZ R192, -R192, R192, 1 ;  /* 0x3f800000c0c07423 */ /* 0x000fe200000101c0 */
[----:B------:R-:W-:-:S02]  /*2c10*/  ISETP.GT.AND P6, PT, R103, 0x11, PT ;  /* 0x000000116700780c */ /* 0x000fc40003fc4270 */
[----:B------:R-:W-:Y:S02]  /*2c20*/  ISETP.GT.AND P5, PT, R103, 0x18, PT ;  /* 0x000000186700780c */ /* 0x000fe40003fa4270 */
[----:B--2---:R-:W-:Y:S01]  /*2c30*/  FSEL R94, R73, -INF , !P4 ;  /* 0xff800000495e7808 */ /* 0x004fe20006000000 */
[----:B------:R-:W2:Y:S01]  /*2c40*/  MUFU.TANH R187, R187 ;  /* 0x000000bb00bb7308 */ /* 0x000ea20000002400 */
[----:B------:R-:W-:Y:S02]  /*2c50*/  ISETP.GT.AND P4, PT, R103, 0x21, PT ;  /* 0x000000216700780c */ /* 0x000fe40003f84270 */
[----:B----4-:R-:W-:Y:S02]  /*2c60*/  FSEL R93, R74, -INF , !P6 ;  /* 0xff8000004a5d7808 */ /* 0x010fe40007000000 */
[----:B---3--:R-:W-:Y:S02]  /*2c70*/  FSEL R95, R77, -INF , !P5 ;  /* 0xff8000004d5f7808 */ /* 0x008fe40006800000 */
[C---:B------:R-:W-:Y:S01]  /*2c80*/  ISETP.GT.AND P6, PT, R103.reuse, 0x28, PT ;  /* 0x000000286700780c */ /* 0x040fe20003fc4270 */
[----:B------:R-:W3:Y:S01]  /*2c90*/  MUFU.TANH R188, R188 ;  /* 0x000000bc00bc7308 */ /* 0x000ee20000002400 */
[----:B------:R-:W-:-:S02]  /*2ca0*/  ISETP.GT.AND P5, PT, R103, 0x29, PT ;  /* 0x000000296700780c */ /* 0x000fc40003fa4270 */
[----:B------:R-:W-:Y:S02]  /*2cb0*/  FSEL R98, R82, -INF , !P4 ;  /* 0xff80000052627808 */ /* 0x000fe40006000000 */
[----:B------:R-:W-:Y:S02]  /*2cc0*/  SEL R193, R97, 0x60, P1 ;  /* 0x0000006061c17807 */ /* 0x000fe40000800000 */
[----:B------:R-:W-:Y:S01]  /*2cd0*/  ISETP.GT.AND P4, PT, R103, 0x38, PT ;  /* 0x000000386700780c */ /* 0x000fe20003f84270 */
[----:B------:R-:W4:Y:S01]  /*2ce0*/  MUFU.TANH R189, R189 ;  /* 0x000000bd00bd7308 */ /* 0x000f220000002400 */
[----:B------:R-:W-:Y:S02]  /*2cf0*/  FSEL R96, R85, -INF , !P6 ;  /* 0xff80000055607808 */ /* 0x000fe40007000000 */
[----:B------:R-:W-:Y:S02]  /*2d00*/  FSEL R97, R86, -INF , !P5 ;  /* 0xff80000056617808 */ /* 0x000fe40006800000 */
[----:B------:R-:W-:-:S02]  /*2d10*/  ISETP.GT.AND P6, PT, R103, 0x39, PT ;  /* 0x000000396700780c */ /* 0x000fc40003fc4270 */
[----:B------:R-:W-:Y:S01]  /*2d20*/  ISETP.GT.AND P5, PT, R193, RZ, PT ;  /* 0x000000ffc100720c */ /* 0x000fe20003fa4270 */
[----:B------:R-:W5:Y:S01]  /*2d30*/  MUFU.TANH R105, R105 ;  /* 0x0000006900697308 */ /* 0x000f620000002400 */
[----:B------:R-:W-:Y:S02]  /*2d40*/  FSEL R100, R185, -INF , !P4 ;  /* 0xff800000b9647808 */ /* 0x000fe40006000000 */
[----:B------:R-:W-:Y:S02]  /*2d50*/  ISETP.GT.AND P4, PT, R193, 0x1, PT ;  /* 0x00000001c100780c */ /* 0x000fe40003f84270 */
[----:B------:R-:W-:Y:S02]  /*2d60*/  FSEL R222, R186, -INF , !P6 ;  /* 0xff800000bade7808 */ /* 0x000fe40007000000 */
[----:B------:R-:W-:Y:S01]  /*2d70*/  FSEL R226, R19, -INF , !P5 ;  /* 0xff80000013e27808 */ /* 0x000fe20006800000 */
[----:B------:R-:W5:Y:S01]  /*2d80*/  MUFU.TANH R108, R108 ;  /* 0x0000006c006c7308 */ /* 0x000f620000002400 */
[----:B------:R-:W-:Y:S01]  /*2d90*/  ISETP.GT.AND P6, PT, R193, 0x8, PT ;  /* 0x00000008c100780c */ /* 0x000fe20003fc4270 */
[----:B------:R-:W-:Y:S01]  /*2da0*/  FFMA.FTZ R19, -R19, R19, 1 ;  /* 0x3f80000013137423 */ /* 0x000fe20000010113 */
[----:B------:R-:W-:-:S02]  /*2db0*/  ISETP.GT.AND P5, PT, R193, 0x9, PT ;  /* 0x00000009c100780c */ /* 0x000fc40003fa4270 */
[----:B------:R-:W-:Y:S02]  /*2dc0*/  FSEL R224, R20, -INF , !P4 ;  /* 0xff80000014e07808 */ /* 0x000fe40006000000 */
[----:B------:R-:W-:Y:S01]  /*2dd0*/  ISETP.GT.AND P4, PT, R193, 0x10, PT ;  /* 0x00000010c100780c */ /* 0x000fe20003f84270 */
[----:B------:R-:W5:Y:S01]  /*2de0*/  MUFU.TANH R109, R109 ;  /* 0x0000006d006d7308 */ /* 0x000f620000002400 */
[----:B------:R-:W-:Y:S02]  /*2df0*/  FSEL R219, R23, -INF , !P6 ;  /* 0xff80000017db7808 */ /* 0x000fe40007000000 */
[----:B------:R-:W-:Y:S02]  /*2e00*/  FSEL R221, R72, -INF , !P5 ;  /* 0xff80000048dd7808 */ /* 0x000fe40006800000 */
[----:B------:R-:W-:Y:S02]  /*2e10*/  ISETP.GT.AND P3, PT, R103, 0x8, PT ;  /* 0x000000086700780c */ /* 0x000fe40003f64270 */
[C---:B------:R-:W-:Y:S01]  /*2e20*/  ISETP.GT.AND P6, PT, R193.reuse, 0x11, PT ;  /* 0x00000011c100780c */ /* 0x040fe20003fc4270 */
[----:B------:R-:W-:Y:S01]  /*2e30*/  MUFU.TANH R106, R106 ;  /* 0x0000006a006a7308 */ /* 0x000fe20000002400 */
[----:B------:R-:W-:-:S02]  /*2e40*/  ISETP.GT.AND P5, PT, R193, 0x18, PT ;  /* 0x00000018c100780c */ /* 0x000fc40003fa4270 */
[----:B------:R-:W-:Y:S02]  /*2e50*/  FSEL R209, R75, -INF , !P4 ;  /* 0xff8000004bd17808 */ /* 0x000fe40006000000 */
[----:B------:R-:W-:Y:S02]  /*2e60*/  ISETP.GT.AND P2, PT, R103, 0x9, PT ;  /* 0x000000096700780c */ /* 0x000fe40003f44270 */
[----:B------:R-:W-:Y:S01]  /*2e70*/  ISETP.GT.AND P4, PT, R193, 0x19, PT ;  /* 0x00000019c100780c */ /* 0x000fe20003f84270 */
[----:B------:R-:W-:Y:S01]  /*2e80*/  MUFU.TANH R107, R107 ;  /* 0x0000006b006b7308 */ /* 0x000fe20000002400 */
[----:B------:R-:W-:Y:S02]  /*2e90*/  FSEL R198, R21, -INF , !P3 ;  /* 0xff80000015c67808 */ /* 0x000fe40005800000 */
[----:B------:R-:W-:Y:S02]  /*2ea0*/  FSEL R208, R76, -INF , !P6 ;  /* 0xff8000004cd07808 */ /* 0x000fe40007000000 */
[----:B------:R-:W-:-:S02]  /*2eb0*/  FSEL R205, R79, -INF , !P5 ;  /* 0xff8000004fcd7808 */ /* 0x000fc40006800000 */
[----:B------:R-:W-:Y:S01]  /*2ec0*/  ISETP.GT.AND P3, PT, R103, 0x19, PT ;  /* 0x000000196700780c */ /* 0x000fe20003f64270 */
[----:B------:R-:W5:Y:S01]  /*2ed0*/  MUFU.TANH R112, R112 ;  /* 0x0000007000707308 */ /* 0x000f620000002400 */
[C---:B------:R-:W-:Y:S01]  /*2ee0*/  ISETP.GT.AND P6, PT, R193.reuse, 0x20, PT ;  /* 0x00000020c100780c */ /* 0x040fe20003fc4270 */
[----:B------:R-:W-:Y:S02]  /*2ef0*/  WARPGROUP.DEPBAR.LE gsb0, 0x0 ;  /* 0x00008000000079c5 */ /* 0x000fe40000010000 */
[----:B------:R-:W1:Y:S01]  /*2f00*/  LDS R190, [R190+0x380] ;  /* 0x00038000bebe7984 */ /* 0x000e620000000800 */
[----:B------:R-:W-:Y:S01]  /*2f10*/  WARPGROUP.ARRIVE ;  /* 0x00000000000079c5 */ /* 0x000fe20000000000 */
[----:B------:R-:W-:Y:S02]  /*2f20*/  ISETP.GT.AND P5, PT, R193, 0x21, PT ;  /* 0x00000021c100780c */ /* 0x000fe40003fa4270 */
[----:B------:R-:W5:Y:S01]  /*2f30*/  MUFU.TANH R110, R110 ;  /* 0x0000006e006e7308 */ /* 0x000f620000002400 */
[----:B------:R-:W-:-:S02]  /*2f40*/  FSEL R200, R22, -INF , !P2 ;  /* 0xff80000016c87808 */ /* 0x000fc40005000000 */
[----:B------:R-:W-:Y:S01]  /*2f50*/  FSEL R207, R80, -INF , !P4 ;  /* 0xff80000050cf7808 */ /* 0x000fe20006000000 */
[----:B------:R-:W-:Y:S01]  /*2f60*/  HGMMA.64x96x16.F32.BF16 R24, gdesc[UR4], R24, gsb0 ;  /* 0x01600000041879f0 */ /* 0x000fe20008001818 */
[----:B------:R-:W-:Y:S01]  /*2f70*/  ULDC UR4, c[0x0][0x744] ;  /* 0x0001d10000047ab9 */ /* 0x000fe20000000800 */
[----:B------:R-:W-:Y:S01]  /*2f80*/  ISETP.GT.AND P2, PT, R103, 0x20, PT ;  /* 0x000000206700780c */ /* 0x000fe20003f44270 */
[----:B------:R-:W-:Y:S01]  /*2f90*/  FFMA.FTZ R113, R113, UR4, -R104 ;  /* 0x0000000471717c23 */ /* 0x000fe20008010868 */
[----:B------:R-:W-:Y:S01]  /*2fa0*/  ISETP.GT.AND P4, PT, R193, 0x28, PT ;  /* 0x00000028c100780c */ /* 0x000fe20003f84270 */
[----:B------:R-:W5:Y:S01]  /*2fb0*/  MUFU.TANH R111, R111 ;  /* 0x0000006f006f7308 */ /* 0x000f620000002400 */
[----:B------:R-:W-:Y:S01]  /*2fc0*/  FSEL R92, R78, -INF , !P3 ;  /* 0xff8000004e5c7808 */ /* 0x000fe20005800000 */
[----:B------:R-:W-:Y:S01]  /*2fd0*/  FFMA.FTZ R198, R198, UR4, -R228 ;  /* 0x00000004c6c67c23 */ /* 0x000fe200080108e4 */
[----:B------:R-:W-:Y:S01]  /*2fe0*/  FSEL R223, R83, -INF , !P6 ;  /* 0xff80000053df7808 */ /* 0x000fe20007000000 */
[----:B------:R-:W-:Y:S01]  /*2ff0*/  FFMA.FTZ R104, R226, UR4, -R104 ;  /* 0x00000004e2687c23 */ /* 0x000fe20008010868 */
[----:B------:R-:W-:Y:S01]  /*3000*/  FSEL R202, R84, -INF , !P5 ;  /* 0xff80000054ca7808 */ /* 0x000fe20006800000 */
[----:B------:R-:W-:Y:S01]  /*3010*/  FFMA.FTZ R221, R221, UR4, -R225 ;  /* 0x00000004dddd7c23 */ /* 0x000fe200080108e1 */
[----:B------:R-:W-:Y:S01]  /*3020*/  ISETP.GT.AND P3, PT, R103, 0x30, PT ;  /* 0x000000306700780c */ /* 0x000fe20003f64270 */
[----:B------:R-:W-:Y:S01]  /*3030*/  MUFU.EX2 R113, R113 ;  /* 0x0000007100717308 */ /* 0x000fe20000000800 */
[----:B------:R-:W-:Y:S01]  /*3040*/  ISETP.GT.AND P6, PT, R193, 0x29, PT ;  /* 0x00000029c100780c */ /* 0x000fe20003fc4270 */
[----:B------:R-:W-:Y:S01]  /*3050*/  FFMA.FTZ R219, R219, UR4, -R228 ;  /* 0x00000004dbdb7c23 */ /* 0x000fe200080108e4 */
[----:B------:R-:W-:Y:S01]  /*3060*/  ISETP.GT.AND P5, PT, R193, 0x30, PT ;  /* 0x00000030c100780c */ /* 0x000fe20003fa4270 */
[----:B------:R-:W2:Y:S01]  /*3070*/  SHFL.IDX PT, R228, R15, R117, 0x1f ;  /* 0x00001f750fe47589 */ /* 0x000ea200000e0000 */
[----:B------:R-:W-:-:S02]  /*3080*/  FSEL R206, R81, -INF , !P2 ;  /* 0xff80000051ce7808 */ /* 0x000fc40005000000 */
[----:B------:R-:W-:Y:S01]  /*3090*/  FSEL R204, R87, -INF , !P4 ;  /* 0xff80000057cc7808 */ /* 0x000fe20006000000 */
[----:B------:R-:W5:Y:S01]  /*30a0*/  MUFU.TANH R114, R114 ;  /* 0x0000007200727308 */ /* 0x000f620000002400 */
[----:B------:R-:W-:Y:S02]  /*30b0*/  ISETP.GT.AND P2, PT, R103, 0x31, PT ;  /* 0x000000316700780c */ /* 0x000fe40003f44270 */
[----:B------:R-:W-:Y:S02]  /*30c0*/  ISETP.GT.AND P4, PT, R193, 0x31, PT ;  /* 0x00000031c100780c */ /* 0x000fe40003f84270 */
[----:B------:R-:W-:Y:S02]  /*30d0*/  FSEL R230, R89, -INF , !P3 ;  /* 0xff80000059e67808 */ /* 0x000fe40005800000 */
[----:B------:R-:W-:Y:S01]  /*30e0*/  FSEL R203, R88, -INF , !P6 ;  /* 0xff80000058cb7808 */ /* 0x000fe20007000000 */
[----:B------:R-:W-:Y:S01]  /*30f0*/  MUFU.TANH R191, R191 ;  /* 0x000000bf00bf7308 */ /* 0x000fe20000002400 */
[----:B------:R-:W-:-:S02]  /*3100*/  FSEL R218, R91, -INF , !P5 ;  /* 0xff8000005bda7808 */ /* 0x000fc40006800000 */
[C---:B------:R-:W-:Y:S01]  /*3110*/  ISETP.GT.AND P1, PT, R103.reuse, 0x40, PT ;  /* 0x000000406700780c */ /* 0x040fe20003f24270 */
[----:B-1----:R-:W1:Y:S01]  /*3120*/  SHFL.IDX PT, R195, R190, R6, 0x1f ;  /* 0x00001f06bec37589 */ /* 0x002e6200000e0000 */
[----:B------:R-:W-:Y:S02]  /*3130*/  ISETP.GT.AND P3, PT, R103, 0x41, PT ;  /* 0x000000416700780c */ /* 0x000fe40003f64270 */
[C---:B------:R-:W-:Y:S01]  /*3140*/  ISETP.GT.AND P6, PT, R193.reuse, 0x38, PT ;  /* 0x00000038c100780c */ /* 0x040fe20003fc4270 */
[----:B------:R-:W-:Y:S01]  /*3150*/  MUFU.TANH R115, R115 ;  /* 0x0000007300737308 */ /* 0x000fe20000002400 */
[----:B------:R-:W-:Y:S01]  /*3160*/  ISETP.GT.AND P5, PT, R193, 0x39, PT ;  /* 0x00000039c100780c */ /* 0x000fe20003fa4270 */
[----:B------:R-:W-:Y:S01]  /*3170*/  SHFL.IDX PT, R232, R190, R118, 0x1f ;  /* 0x00001f76bee87589 */ /* 0x000fe200000e0000 */
[----:B------:R-:W-:Y:S01]  /*3180*/  FSEL R99, R90, -INF , !P2 ;  /* 0xff8000005a637808 */ /* 0x000fe20005000000 */
[----:B--2---:R-:W-:Y:S01]  /*3190*/  FFMA.FTZ R204, R204, UR4, -R228 ;  /* 0x00000004cccc7c23 */ /* 0x004fe200080108e4 */
[----:B------:R-:W-:-:S02]  /*31a0*/  FSEL R217, R184, -INF , !P4 ;  /* 0xff800000b8d97808 */ /* 0x000fc40006000000 */
[C---:B------:R-:W-:Y:S01]  /*31b0*/  ISETP.GT.AND P2, PT, R103.reuse, 0x48, PT ;  /* 0x000000486700780c */ /* 0x040fe20003f44270 */
[----:B------:R-:W-:Y:S01]  /*31c0*/  MUFU.TANH R194, R194 ;  /* 0x000000c200c27308 */ /* 0x000fe20000002400 */
[----:B------:R-:W-:Y:S02]  /*31d0*/  ISETP.GT.AND P4, PT, R103, 0x49, PT ;  /* 0x000000496700780c */ /* 0x000fe40003f84270 */
[----:B------:R-:W-:Y:S02]  /*31e0*/  FSEL R213, R187, -INF , !P6 ;  /* 0xff800000bbd57808 */ /* 0x000fe40007000000 */
[----:B---3--:R-:W-:Y:S02]  /*31f0*/  FSEL R210, R188, -INF , !P5 ;  /* 0xff800000bcd27808 */ /* 0x008fe40006800000 */
[----:B----4-:R-:W-:Y:S01]  /*3200*/  FSEL R101, R189, -INF , !P1 ;  /* 0xff800000bd657808 */ /* 0x010fe20004800000 */
[----:B------:R-:W-:Y:S01]  /*3210*/  MUFU.TANH R196, R196 ;  /* 0x000000c400c47308 */ /* 0x000fe20000002400 */
[----:B-----5:R-:W-:-:S02]  /*3220*/  FSEL R102, R105, -INF , !P3 ;  /* 0xff80000069667808 */ /* 0x020fc40005800000 */
[C---:B------:R-:W-:Y:S02]  /*3230*/  ISETP.GT.AND P6, PT, R103.reuse, 0x50, PT ;  /* 0x000000506700780c */ /* 0x040fe40003fc4270 */
[C---:B------:R-:W-:Y:S02]  /*3240*/  ISETP.GT.AND P5, PT, R103.reuse, 0x51, PT ;  /* 0x000000516700780c */ /* 0x040fe40003fa4270 */
[C---:B------:R-:W-:Y:S01]  /*3250*/  ISETP.GT.AND P1, PT, R103.reuse, 0x58, PT ;  /* 0x000000586700780c */ /* 0x040fe20003f24270 */
[----:B------:R-:W-:Y:S01]  /*3260*/  MUFU.TANH R201, R201 ;  /* 0x000000c900c97308 */ /* 0x000fe20000002400 */
[----:B------:R-:W-:Y:S02]  /*3270*/  ISETP.GT.AND P3, PT, R103, 0x59, PT ;  /* 0x000000596700780c */ /* 0x000fe40003f64270 */
[----:B------:R-:W-:Y:S02]  /*3280*/  FSEL R103, R108, -INF , !P2 ;  /* 0xff8000006c677808 */ /* 0x000fe40005000000 */
[----:B------:R-:W-:-:S02]  /*3290*/  FSEL R235, R109, -INF , !P4 ;  /* 0xff8000006deb7808 */ /* 0x000fc40006000000 */
[C---:B------:R-:W-:Y:S01]  /*32a0*/  ISETP.GT.AND P2, PT, R193.reuse, 0x40, PT ;  /* 0x00000040c100780c */ /* 0x040fe20003f44270 */
[----:B------:R-:W2:Y:S01]  /*32b0*/  MUFU.EX2 R104, R104 ;  /* 0x0000006800687308 */ /* 0x000ea20000000800 */
[----:B------:R-:W-:Y:S02]  /*32c0*/  ISETP.GT.AND P4, PT, R193, 0x41, PT ;  /* 0x00000041c100780c */ /* 0x000fe40003f84270 */
[----:B------:R-:W-:Y:S02]  /*32d0*/  FSEL R220, R112, -INF , !P6 ;  /* 0xff80000070dc7808 */ /* 0x000fe40007000000 */
[----:B------:R-:W-:Y:S02]  /*32e0*/  FSEL R214, R106, -INF , !P2 ;  /* 0xff8000006ad67808 */ /* 0x000fe40005000000 */
[----:B------:R-:W-:Y:S02]  /*32f0*/  FSEL R216, R107, -INF , !P4 ;  /* 0xff8000006bd87808 */ /* 0x000fe40006000000 */
[----:B------:R-:W-:-:S02]  /*3300*/  ISETP.GT.AND P6, PT, R193, 0x48, PT ;  /* 0x00000048c100780c */ /* 0x000fc40003fc4270 */
[C---:B------:R-:W-:Y:S02]  /*3310*/  ISETP.GT.AND P2, PT, R193.reuse, 0x49, PT ;  /* 0x00000049c100780c */ /* 0x040fe40003f44270 */
[----:B------:R-:W-:Y:S02]  /*3320*/  ISETP.GT.AND P4, PT, R193, 0x50, PT ;  /* 0x00000050c100780c */ /* 0x000fe40003f84270 */
[----:B------:R-:W-:Y:S02]  /*3330*/  FSEL R215, R110, -INF , !P6 ;  /* 0xff8000006ed77808 */ /* 0x000fe40007000000 */
[----:B------:R-:W-:Y:S02]  /*3340*/  FSEL R211, R111, -INF , !P2 ;  /* 0xff8000006fd37808 */ /* 0x000fe40005000000 */
[----:B------:R-:W-:Y:S02]  /*3350*/  FSEL R212, R114, -INF , !P4 ;  /* 0xff80000072d47808 */ /* 0x000fe40006000000 */
[----:B------:R-:W-:-:S02]  /*3360*/  ISETP.GT.AND P6, PT, R193, 0x51, PT ;  /* 0x00000051c100780c */ /* 0x000fc40003fc4270 */
[C---:B------:R-:W-:Y:S02]  /*3370*/  ISETP.GT.AND P2, PT, R193.reuse, 0x58, PT ;  /* 0x00000058c100780c */ /* 0x040fe40003f44270 */
[----:B------:R-:W-:Y:S01]  /*3380*/  ISETP.GT.AND P4, PT, R193, 0x59, PT ;  /* 0x00000059c100780c */ /* 0x000fe20003f84270 */
[----:B------:R-:W-:-:S06]  /*3390*/  FMUL.FTZ R193, R116, UR10 ;  /* 0x0000000a74c17c20 */ /* 0x000fcc0008410000 */
[----:B------:R-:W-:Y:S01]  /*33a0*/  MUFU.TANH R193, R193 ;  /* 0x000000c100c17308 */ /* 0x000fe20000002400 */
[----:B------:R-:W-:Y:S02]  /*33b0*/  WARPGROUP.DEPBAR.LE gsb0, 0x0 ;  /* 0x00008000000079c5 */ /* 0x000fe40000010000 */
[--C-:B-1----:R-:W-:Y:S01]  /*33c0*/  FADD.FTZ R24, R24, -R195.reuse ;  /* 0x800000c318187221 */ /* 0x102fe20000010000 */
[----:B------:R-:W-:Y:S01]  /*33d0*/  FADD.FTZ R195, R26, -R195 ;  /* 0x800000c31ac37221 */ /* 0x000fe20000010000 */
[----:B------:R-:W-:Y:S01]  /*33e0*/  FFMA.FTZ R26, R200, UR4, -R225 ;  /* 0x00000004c81a7c23 */ /* 0x000fe200080108e1 */
[----:B------:R-:W-:Y:S01]  /*33f0*/  IADD3 R200, R6, 0x1c, RZ ;  /* 0x0000001c06c87810 */ /* 0x000fe20007ffe0ff */
[----:B------:R-:W-:Y:S01]  /*3400*/  FMUL.FTZ R199, R113, R24 ;  /* 0x0000001871c77220 */ /* 0x000fe20000410000 */
[----:B------:R-:W-:Y:S03]  /*3410*/  SHFL.IDX PT, R225, R15, R6, 0x1f ;  /* 0x00001f060fe17589 */ /* 0x000fe600000e0000 */
[----:B------:R-:W-:Y:S01]  /*3420*/  FMUL.FTZ R116, R192, R199 ;  /* 0x000000c7c0747220 */ /* 0x000fe20000410000 */
[C---:B------:R-:W-:Y:S01]  /*3430*/  VIADD R192, R6.reuse, 0x4 ;  /* 0x0000000406c07836 */ /* 0x040fe20000000000 */
[----:B------:R-:W1:Y:S01]  /*3440*/  SHFL.IDX PT, R229, R17, R200, 0x1f ;  /* 0x00001fc811e57589 */ /* 0x000e6200000e0000 */
[----:B------:R-:W-:-:S03]  /*3450*/  VIADD R199, R6, 0x10 ;  /* 0x0000001006c77836 */ /* 0x000fc60000000000 */
[----:B------:R-:W-:Y:S01]  /*3460*/  LDS R12, [R12+0x380] ;  /* 0x000380000c0c7984 */ /* 0x000fe20000000800 */
[----:B--2---:R-:W-:Y:S01]  /*3470*/  FMUL.FTZ R195, R104, R195 ;  /* 0x000000c368c37220 */ /* 0x004fe20000410000 */
[----:B------:R-:W-:Y:S02]  /*3480*/  MUFU.EX2 R26, R26 ;  /* 0x0000001a001a7308 */ /* 0x000fe40000000800 */
[----:B------:R-:W2:Y:S04]  /*3490*/  SHFL.IDX PT, R24, R17, R192, 0x1f ;  /* 0x00001fc011187589 */ /* 0x000ea800000e0000 */
[----:B------:R-:W3:Y:S04]  /*34a0*/  SHFL.IDX PT, R227, R17, R199, 0x1f ;  /* 0x00001fc711e37589 */ /* 0x000ee800000e0000 */
[----:B------:R-:W4:Y:S04]  /*34b0*/  SHFL.IDX PT, R234, R190, R192, 0x1f ;  /* 0x00001fc0beea7589 */ /* 0x000f2800000e0000 */
[----:B------:R-:W5:Y:S01]  /*34c0*/  SHFL.IDX PT, R233, R190, R199, 0x1f ;  /* 0x00001fc7bee97589 */ /* 0x000f6200000e0000 */
[--C-:B-1----:R-:W-:Y:S01]  /*34d0*/  FFMA.FTZ R92, R92, UR4, -R229.reuse ;  /* 0x000000045c5c7c23 */ /* 0x102fe200080108e5 */
[----:B------:R-:W-:Y:S01]  /*34e0*/  FFMA.FTZ R207, R207, UR4, -R229 ;  /* 0x00000004cfcf7c23 */ /* 0x000fe200080108e5 */
[--C-:B------:R-:W-:Y:S01]  /*34f0*/  FFMA.FTZ R229, R206, UR4, -R225.reuse ;  /* 0x00000004cee57c23 */ /* 0x100fe200080108e1 */
[----:B------:R-:W-:Y:S01]  /*3500*/  FFMA.FTZ R206, R223, UR4, -R225 ;  /* 0x00000004dfce7c23 */ /* 0x000fe200080108e1 */
[----:B------:R-:W-:Y:S01]  /*3510*/  FMUL.FTZ R195, R19, R195 ;  /* 0x000000c313c37220 */ /* 0x000fe20000410000 */
[----:B------:R-:W-:Y:S01]  /*3520*/  FADD.FTZ R29, R29, -R232 ;  /* 0x800000e81d1d7221 */ /* 0x000fe20000010000 */
[--C-:B--2---:R-:W-:Y:S01]  /*3530*/  FFMA.FTZ R119, R197, UR4, -R24.reuse ;  /* 0x00000004c5777c23 */ /* 0x104fe20008010818 */
[----:B------:R-:W-:Y:S01]  /*3540*/  FFMA.FTZ R224, R224, UR4, -R24 ;  /* 0x00000004e0e07c23 */ /* 0x000fe20008010818 */
[----:B------:R-:W-:Y:S01]  /*3550*/  VIADD R197, R6, 0x14 ;  /* 0x0000001406c57836 */ /* 0x000fe20000000000 */
[----:B------:R1:W-:Y:S01]  /*3560*/  MUFU.EX2 R24, R198 ;  /* 0x000000c600187308 */ /* 0x0003e20000000800 */
[--C-:B---3--:R-:W-:Y:S01]  /*3570*/  FFMA.FTZ R94, R94, UR4, -R227.reuse ;  /* 0x000000045e5e7c23 */ /* 0x108fe200080108e3 */
[----:B------:R-:W-:-:S02]  /*3580*/  FFMA.FTZ R209, R209, UR4, -R227 ;  /* 0x00000004d1d17c23 */ /* 0x000fc400080108e3 */
[----:B------:R-:W2:Y:S04]  /*3590*/  SHFL.IDX PT, R231, R17, R197, 0x1f ;  /* 0x00001fc511e77589 */ /* 0x000ea800000e0000 */
[----:B------:R-:W3:Y:S01]  /*35a0*/  SHFL.IDX PT, R227, R15, R118, 0x1f ;  /* 0x00001f760fe37589 */ /* 0x000ee200000e0000 */
[----:B-1----:R-:W-:Y:S01]  /*35b0*/  VIADD R198, R6, 0x18 ;  /* 0x0000001806c67836 */ /* 0x002fe20000000000 */
        /* <DEDUP_REMOVED lines=17> */
[----:B------:R-:W2:Y:S02]  /*36d0*/  SHFL.IDX PT, R228, R14, R192, 0x1f ;  /* 0x00001fc00ee47589 */ /* 0x000ea400000e0000 */
[----:B------:R-:W-:Y:S01]  /*36e0*/  MUFU.EX2 R206, R206 ;  /* 0x000000ce00ce7308 */ /* 0x000fe20000000800 */
[--C-:B-1----:R-:W-:Y:S01]  /*36f0*/  FFMA.FTZ R99, R99, UR4, -R225.reuse ;  /* 0x0000000463637c23 */ /* 0x102fe200080108e1 */
[----:B------:R-:W-:Y:S01]  /*3700*/  FFMA.FTZ R217, R217, UR4, -R225 ;  /* 0x00000004d9d97c23 */ /* 0x000fe200080108e1 */
[----:B------:R-:W1:Y:S01]  /*3710*/  SHFL.IDX PT, R227, R14, R117, 0x1f ;  /* 0x00001f750ee37589 */ /* 0x000e6200000e0000 */
[--C-:B------:R-:W-:Y:S01]  /*3720*/  FFMA.FTZ R95, R95, UR4, -R226.reuse ;  /* 0x000000045f5f7c23 */ /* 0x100fe200080108e2 */
[----:B------:R-:W-:-:S02]  /*3730*/  FFMA.FTZ R205, R205, UR4, -R226 ;  /* 0x00000004cdcd7c23 */ /* 0x000fc400080108e2 */
[----:B------:R-:W3:Y:S01]  /*3740*/  SHFL.IDX PT, R225, R14, R199, 0x1f ;  /* 0x00001fc70ee17589 */ /* 0x000ee200000e0000 */
[----:B------:R-:W-:Y:S01]  /*3750*/  MUFU.EX2 R204, R204 ;  /* 0x000000cc00cc7308 */ /* 0x000fe20000000800 */
[--C-:B------:R-:W-:Y:S01]  /*3760*/  FFMA.FTZ R223, R98, UR4, -R17.reuse ;  /* 0x0000000462df7c23 */ /* 0x100fe20008010811 */
[----:B------:R-:W-:Y:S01]  /*3770*/  FFMA.FTZ R202, R202, UR4, -R17 ;  /* 0x00000004caca7c23 */ /* 0x000fe20008010811 */
[----:B------:R-:W4:Y:S04]  /*3780*/  SHFL.IDX PT, R226, R15, R199, 0x1f ;  /* 0x00001fc70fe27589 */ /* 0x000f2800000e0000 */
[----:B------:R-:W5:Y:S01]  /*3790*/  SHFL.IDX PT, R98, R15, R198, 0x1f ;  /* 0x00001fc60f627589 */ /* 0x000f6200000e0000 */
[----:B------:R1:W-:Y:S01]  /*37a0*/  MUFU.EX2 R96, R223 ;  /* 0x000000df00607308 */ /* 0x0003e20000000800 */
[----:B--2---:R-:W-:-:S07]  /*37b0*/  FFMA.FTZ R102, R102, UR4, -R228 ;  /* 0x0000000466667c23 */ /* 0x004fce00080108e4 */
[----:B------:R2:W-:Y:S01]  /*37c0*/  MUFU.EX2 R17, R229 ;  /* 0x000000e500117308 */ /* 0x0005e20000000800 */
[----:B-1----:R-:W1:Y:S01]  /*37d0*/  SHFL.IDX PT, R223, R14, R6, 0x1f ;  /* 0x00001f060edf7589 */ /* 0x002e6200000e0000 */
[----:B------:R-:W-:Y:S01]  /*37e0*/  FFMA.FTZ R216, R216, UR4, -R228 ;  /* 0x00000004d8d87c23 */ /* 0x000fe200080108e4 */
[--C-:B------:R-:W-:Y:S01]  /*37f0*/  FFMA.FTZ R103, R103, UR4, -R227.reuse ;  /* 0x0000000467677c23 */ /* 0x100fe200080108e3 */
[----:B------:R-:W-:Y:S01]  /*3800*/  FFMA.FTZ R215, R215, UR4, -R227 ;  /* 0x00000004d7d77c23 */ /* 0x000fe200080108e3 */
[----:B------:R-:W-:Y:S01]  /*3810*/  FSEL R228, R191, -INF , !P5 ;  /* 0xff800000bfe47808 */ /* 0x000fe20006800000 */
[----:B------:R-:W-:Y:S01]  /*3820*/  SHFL.IDX PT, R227, R14, R198, 0x1f ;  /* 0x00001fc60ee37589 */ /* 0x000fe200000e0000 */
[--C-:B---3--:R-:W-:Y:S01]  /*3830*/  FFMA.FTZ R220, R220, UR4, -R225.reuse ;  /* 0x00000004dcdc7c23 */ /* 0x108fe200080108e1 */
[----:B------:R-:W-:Y:S01]  /*3840*/  FFMA.FTZ R212, R212, UR4, -R225 ;  /* 0x00000004d4d47c23 */ /* 0x000fe200080108e1 */
[----:B------:R-:W-:Y:S01]  /*3850*/  FSEL R225, R194, -INF , !P3 ;  /* 0xff800000c2e17808 */ /* 0x000fe20005800000 */
[----:B--2---:R2:W3:Y:S01]  /*3860*/  SHFL.IDX PT, R229, R15, R200, 0x1f ;  /* 0x00001fc80fe57589 */ /* 0x0044e200000e0000 */
[--C-:B----4-:R-:W-:Y:S01]  /*3870*/  FFMA.FTZ R230, R230, UR4, -R226.reuse ;  /* 0x00000004e6e67c23 */ /* 0x110fe200080108e2 */
[----:B------:R-:W-:Y:S01]  /*3880*/  FFMA.FTZ R218, R218, UR4, -R226 ;  /* 0x00000004dada7c23 */ /* 0x000fe200080108e2 */
[----:B------:R-:W4:Y:S01]  /*3890*/  MUFU.EX2 R31, R219 ;  /* 0x000000db001f7308 */ /* 0x000f220000000800 */
[----:B------:R-:W4:Y:S01]  /*38a0*/  SHFL.IDX PT, R226, R14, R118, 0x1f ;  /* 0x00001f760ee27589 */ /* 0x000f2200000e0000 */
[--C-:B-----5:R-:W-:Y:S01]  /*38b0*/  FFMA.FTZ R100, R100, UR4, -R98.reuse ;  /* 0x0000000464647c23 */ /* 0x120fe20008010862 */
[----:B------:R-:W-:-:S05]  /*38c0*/  FFMA.FTZ R213, R213, UR4, -R98 ;  /* 0x00000004d5d57c23 */ /* 0x000fca0008010862 */
[----:B------:R5:W-:Y:S01]  /*38d0*/  MUFU.EX2 R98, R230 ;  /* 0x000000e600627308 */ /* 0x000be20000000800 */
[--C-:B-1----:R-:W-:Y:S01]  /*38e0*/  FFMA.FTZ R101, R101, UR4, -R223.reuse ;  /* 0x0000000465657c23 */ /* 0x102fe200080108df */
[----:B------:R-:W-:Y:S02]  /*38f0*/  FFMA.FTZ R214, R214, UR4, -R223 ;  /* 0x00000004d6d67c23 */ /* 0x000fe400080108df */
[----:B------:R-:W1:Y:S04]  /*3900*/  SHFL.IDX PT, R223, R14, R197, 0x1f ;  /* 0x00001fc50edf7589 */ /* 0x000e6800000e0000 */
[----:B--2---:R2:W-:Y:S01]  /*3910*/  MUFU.EX2 R15, R231 ;  /* 0x000000e7000f7308 */ /* 0x0045e20000000800 */
[----:B-----5:R-:W-:Y:S01]  /*3920*/  FSEL R230, R115, -INF , !P6 ;  /* 0xff80000073e67808 */ /* 0x020fe20007000000 */
[--C-:B---3--:R-:W-:Y:S01]  /*3930*/  FFMA.FTZ R222, R222, UR4, -R229.reuse ;  /* 0x00000004dede7c23 */ /* 0x108fe200080108e5 */
[----:B------:R-:W-:Y:S01]  /*3940*/  FFMA.FTZ R210, R210, UR4, -R229 ;  /* 0x00000004d2d27c23 */ /* 0x000fe200080108e5 */
[----:B------:R-:W-:Y:S01]  /*3950*/  FSEL R229, R201, -INF , !P4 ;  /* 0xff800000c9e57808 */ /* 0x000fe20006000000 */
[----:B------:R-:W-:Y:S01]  /*3960*/  FMUL.FTZ R32, R94, R32 ;  /* 0x000000205e207220 */ /* 0x000fe20000410000 */
[--C-:B----4-:R-:W-:Y:S01]  /*3970*/  FFMA.FTZ R235, R235, UR4, -R226.reuse ;  /* 0x00000004ebeb7c23 */ /* 0x110fe200080108e2 */
[----:B------:R-:W-:Y:S01]  /*3980*/  FFMA.FTZ R211, R211, UR4, -R226 ;  /* 0x00000004d3d37c23 */ /* 0x000fe200080108e2 */
[----:B--2---:R-:W-:Y:S01]  /*3990*/  SHFL.IDX PT, R231, R190, R117, 0x1f ;  /* 0x00001f75bee77589 */ /* 0x004fe200000e0000 */
[----:B------:R-:W2:Y:S03]  /*39a0*/  MUFU.EX2 R209, R209 ;  /* 0x000000d100d17308 */ /* 0x000ea60000000800 */
[----:B------:R3:W4:Y:S05]  /*39b0*/  SHFL.IDX PT, R226, R14, R200, 0x1f ;  /* 0x00001fc80ee27589 */ /* 0x00072a00000e0000 */
[----:B------:R5:W-:Y:S08]  /*39c0*/  MUFU.EX2 R13, R235 ;  /* 0x000000eb000d7308 */ /* 0x000bf00000000800 */
[----:B---3--:R1:W-:Y:S01]  /*39d0*/  MUFU.EX2 R14, R222 ;  /* 0x000000de000e7308 */ /* 0x0083e20000000800 */
[----:B-----5:R-:W3:Y:S07]  /*39e0*/  LDL R235, [R1+0x10] ;  /* 0x0000100001eb7983 */ /* 0x020eee0000100800 */
[----:B------:R-:W5:Y:S01]  /*39f0*/  MUFU.EX2 R93, R93 ;  /* 0x0000005d005d7308 */ /* 0x000f620000000800 */
[--C-:B-1----:R-:W-:Y:S01]  /*3a00*/  FFMA.FTZ R222, R228, UR4, -R223.reuse ;  /* 0x00000004e4de7c23 */ /* 0x102fe200080108df */
[----:B------:R-:W-:Y:S01]  /*3a10*/  FFMA.FTZ R223, R230, UR4, -R223 ;  /* 0x00000004e6df7c23 */ /* 0x000fe200080108df */
[----:B------:R-:W-:Y:S01]  /*3a20*/  FSEL R228, R193, -INF , !P1 ;  /* 0xff800000c1e47808 */ /* 0x000fe20004800000 */
[--C-:B----4-:R-:W-:Y:S01]  /*3a30*/  FFMA.FTZ R225, R225, UR4, -R226.reuse ;  /* 0x00000004e1e17c23 */ /* 0x110fe200080108e2 */
[----:B------:R-:W-:Y:S01]  /*3a40*/  FSEL R230, R196, -INF , !P2 ;  /* 0xff800000c4e67808 */ /* 0x000fe20005000000 */
[----:B------:R-:W-:-:S02]  /*3a50*/  FFMA.FTZ R226, R229, UR4, -R226 ;  /* 0x00000004e5e27c23 */ /* 0x000fc400080108e2 */
[--C-:B------:R-:W-:Y:S01]  /*3a60*/  FFMA.FTZ R228, R228, UR4, -R227.reuse ;  /* 0x00000004e4e47c23 */ /* 0x100fe200080108e3 */
[----:B------:R-:W-:Y:S01]  /*3a70*/  SHFL.IDX PT, R229, R190, R198, 0x1f ;  /* 0x00001fc6bee57589 */ /* 0x000fe200000e0000 */
[----:B------:R-:W-:Y:S01]  /*3a80*/  FFMA.FTZ R227, R230, UR4, -R227 ;  /* 0x00000004e6e37c23 */ /* 0x000fe200080108e3 */
[----:B------:R-:W1:Y:S02]  /*3a90*/  MUFU.EX2 R208, R208 ;  /* 0x000000d000d07308 */ /* 0x000e640000000800 */
[----:B------:R-:W-:Y:S04]  /*3aa0*/  SHFL.IDX PT, R230, R190, R197, 0x1f ;  /* 0x00001fc5bee67589 */ /* 0x000fe800000e0000 */
[----:B------:R-:W4:Y:S01]  /*3ab0*/  SHFL.IDX PT, R190, R190, R200, 0x1f ;  /* 0x00001fc8bebe7589 */ /* 0x000f2200000e0000 */
[--C-:B------:R-:W-:Y:S01]  /*3ac0*/  FADD.FTZ R28, R28, -R231.reuse ;  /* 0x800000e71c1c7221 */ /* 0x100fe20000010000 */
[----:B------:R-:W-:Y:S01]  /*3ad0*/  FADD.FTZ R30, R30, -R231 ;  /* 0x800000e71e1e7221 */ /* 0x000fe20000010000 */
[----:B------:R-:W1:Y:S01]  /*3ae0*/  MUFU.EX2 R95, R95 ;  /* 0x0000005f005f7308 */ /* 0x000e620000000800 */
[----:B------:R-:W-:-:S07]  /*3af0*/  FFMA.FTZ R219, -R18, R18, 1 ;  /* 0x3f80000012db7423 */ /* 0x000fce0000010112 */
[----:B------:R-:W-:Y:S08]  /*3b00*/  MUFU.EX2 R97, R97 ;  /* 0x0000006100617308 */ /* 0x000ff00000000800 */
[----:B------:R-:W-:Y:S01]  /*3b10*/  MUFU.EX2 R99, R99 ;  /* 0x0000006300637308 */ /* 0x000fe20000000800 */
[--C-:B----4-:R-:W-:Y:S01]  /*3b20*/  FADD.FTZ R37, R37, -R190.reuse ;  /* 0x800000be25257221 */ /* 0x110fe20000010000 */
        /* <DEDUP_REMOVED lines=12> */
[----:B------:R-:W-:Y:S01]  /*3bf0*/  FFMA.FTZ R30, -R72, R72, 1 ;  /* 0x3f800000481e7423 */ /* 0x000fe20000010148 */
[----:B------:R-:W-:Y:S01]  /*3c00*/  FMUL.FTZ R29, R29, R32 ;  /* 0x000000201d1d7220 */ /* 0x000fe20000410000 */
[----:B------:R-:W-:Y:S01]  /*3c10*/  FFMA.FTZ R32, -R75, R75, 1 ;  /* 0x3f8000004b207423 */ /* 0x000fe2000001014b */
[----:B------:R-:W-:Y:S01]  /*3c20*/  SHFL.IDX PT, R72, R12, R118, 0x1f ;  /* 0x00001f760c487589 */ /* 0x000fe200000e0000 */
[----:B------:R-:W-:Y:S03]  /*3c30*/  MUFU.EX2 R202, R202 ;  /* 0x000000ca00ca7308 */ /* 0x000fe60000000800 */
[----:B------:R-:W4:Y:S01]  /*3c40*/  SHFL.IDX PT, R75, R12, R198, 0x1f ;  /* 0x00001fc60c4b7589 */ /* 0x000f2200000e0000 */
[--C-:B------:R-:W-:Y:S01]  /*3c50*/  FADD.FTZ R33, R33, -R230.reuse ;  /* 0x800000e621217221 */ /* 0x100fe20000010000 */
[----:B------:R-:W-:Y:S01]  /*3c60*/  FADD.FTZ R35, R35, -R230 ;  /* 0x800000e623237221 */ /* 0x000fe20000010000 */
[----:B------:R-:W-:Y:S01]  /*3c70*/  FADD.FTZ R36, R36, -R229 ;  /* 0x800000e524247221 */ /* 0x000fe20000010000 */
[----:B--2---:R-:W-:Y:S01]  /*3c80*/  FMUL.FTZ R73, R209, R34 ;  /* 0x00000022d1497220 */ /* 0x004fe20000410000 */
[----:B------:R-:W-:Y:S01]  /*3c90*/  FFMA.FTZ R34, -R74, R74, 1 ;  /* 0x3f8000004a227423 */ /* 0x000fe2000001014a */
[----:B-----5:R-:W-:Y:S01]  /*3ca0*/  FMUL.FTZ R33, R93, R33 ;  /* 0x000000215d217220 */ /* 0x020fe20000410000 */
[----:B------:R-:W2:Y:S01]  /*3cb0*/  MUFU.EX2 R18, R221 ;  /* 0x000000dd00127308 */ /* 0x000ea20000000800 */
[----:B-1----:R-:W-:Y:S01]  /*3cc0*/  FMUL.FTZ R35, R208, R35 ;  /* 0x00000023d0237220 */ /* 0x002fe20000410000 */
        /* <DEDUP_REMOVED lines=8> */
[----:B------:R-:W1:Y:S01]  /*3d50*/  SHFL.IDX PT, R73, R12, R6, 0x1f ;  /* 0x00001f060c497589 */ /* 0x000e6200000e0000 */
[----:B------:R-:W-:Y:S03]  /*3d60*/  MUFU.EX2 R203, R203 ;  /* 0x000000cb00cb7308 */ /* 0x000fe60000000800 */
[----:B------:R-:W-:Y:S04]  /*3d70*/  SHFL.IDX PT, R28, R12, R192, 0x1f ;  /* 0x00001fc00c1c7589 */ /* 0x000fe800000e0000 */
[----:B------:R-:W5:Y:S01]  /*3d80*/  SHFL.IDX PT, R79, R12, R117, 0x1f ;  /* 0x00001f750c4f7589 */ /* 0x000f6200000e0000 */
[----:B----4-:R-:W-:Y:S01]  /*3d90*/  FADD.FTZ R54, R54, -R75 ;  /* 0x8000004b36367221 */ /* 0x010fe20000010000 */
[----:B------:R-:W-:Y:S01]  /*3da0*/  FFMA.FTZ R87, -R87, R87, 1 ;  /* 0x3f80000057577423 */ /* 0x000fe20000010157 */
[----:B------:R-:W-:Y:S01]  /*3db0*/  MUFU.EX2 R218, R218 ;  /* 0x000000da00da7308 */ /* 0x000fe20000000800 */
[----:B------:R-:W4:Y:S04]  /*3dc0*/  SHFL.IDX PT, R77, R12, R199, 0x1f ;  /* 0x00001fc70c4d7589 */ /* 0x000f2800000e0000 */
[----:B------:R-:W-:Y:S03]  /*3dd0*/  SHFL.IDX PT, R76, R12, R197, 0x1f ;  /* 0x00001fc50c4c7589 */ /* 0x000fe600000e0000 */
[----:B------:R-:W-:Y:S01]  /*3de0*/  MUFU.EX2 R92, R92 ;  /* 0x0000005c005c7308 */ /* 0x000fe20000000800 */
[----:B------:R2:W-:Y:S01]  /*3df0*/  SHFL.IDX PT, R74, R12, R200, 0x1f ;  /* 0x00001fc80c4a7589 */ /* 0x0005e200000e0000 */
[----:B------:R-:W-:Y:S01]  /*3e00*/  FFMA.FTZ R83, -R83, R83, 1 ;  /* 0x3f80000053537423 */ /* 0x000fe20000010153 */
[----:B------:R-:W-:-:S05]  /*3e10*/  FFMA.FTZ R84, -R84, R84, 1 ;  /* 0x3f80000054547423 */ /* 0x000fca0000010154 */
[----:B------:R-:W-:Y:S01]  /*3e20*/  MUFU.EX2 R100, R100 ;  /* 0x0000006400647308 */ /* 0x000fe20000000800 */
[----:B--2---:R-:W-:Y:S01]  /*3e30*/  FADD.FTZ R12, R45, -R72 ;  /* 0x800000482d0c7221 */ /* 0x004fe20000010000 */
[----:B------:R-:W-:Y:S02]  /*3e40*/  FADD.FTZ R45, R52, -R75 ;  /* 0x8000004b342d7221 */ /* 0x000fe40000010000 */
[----:B------:R-:W2:Y:S01]  /*3e50*/  LDS R75, [R11+0x380] ;  /* 0x000380000b4b7984 */ /* 0x000ea20000000800 */
[----:B------:R-:W-:-:S03]  /*3e60*/  FMUL.FTZ R27, R18, R232 ;  /* 0x000000e8121b7220 */ /* 0x000fc60000410000 */
[----:B------:R-:W-:Y:S01]  /*3e70*/  MUFU.EX2 R213, R213 ;  /* 0x000000d500d57308 */ /* 0x000fe20000000800 */
[----:B------:R-:W-:-:S07]  /*3e80*/  FMUL.FTZ R30, R30, R27 ;  /* 0x0000001b1e1e7220 */ /* 0x000fce0000410000 */
[----:B------:R-:W4:Y:S01]  /*3e90*/  MUFU.EX2 R27, R205 ;  /* 0x000000cd001b7308 */ /* 0x000f220000000800 */
[----:B------:R-:W-:Y:S01]  /*3ea0*/  FADD.FTZ R38, R38, -R229 ;  /* 0x800000e526267221 */ /* 0x000fe20000010000 */
[--C-:B-1----:R-:W-:Y:S01]  /*3eb0*/  FADD.FTZ R40, R40, -R73.reuse ;  /* 0x8000004928287221 */ /* 0x102fe20000010000 */
[----:B------:R-:W-:Y:S01]  /*3ec0*/  FADD.FTZ R73, R42, -R73 ;  /* 0x800000492a497221 */ /* 0x000fe20000010000 */
[----:B------:R-:W-:Y:S01]  /*3ed0*/  FMUL.FTZ R39, R207, R39 ;  /* 0x00000027cf277220 */ /* 0x000fe20000410000 */
[----:B------:R-:W-:Y:S01]  /*3ee0*/  FADD.FTZ R72, R47, -R72 ;  /* 0x800000482f487221 */ /* 0x000fe20000010000 */
[--C-:B-----5:R-:W-:Y:S01]  /*3ef0*/  FADD.FTZ R44, R44, -R79.reuse ;  /* 0x8000004f2c2c7221 */ /* 0x120fe20000010000 */
[----:B------:R-:W-:Y:S01]  /*3f00*/  FFMA.FTZ R42, -R81, R81, 1 ;  /* 0x3f800000512a7423 */ /* 0x000fe20000010151 */
[----:B------:R-:W-:Y:S01]  /*3f10*/  FMUL.FTZ R47, R17, R40 ;  /* 0x00000028112f7220 */ /* 0x000fe20000410000 */
[----:B------:R-:W-:Y:S01]  /*3f20*/  FADD.FTZ R79, R46, -R79 ;  /* 0x8000004f2e4f7221 */ /* 0x000fe20000010000 */
[----:B------:R-:W1:Y:S01]  /*3f30*/  MUFU.EX2 R101, R101 ;  /* 0x0000006500657308 */ /* 0x000e620000000800 */
[----:B----4-:R-:W-:-:S07]  /*3f40*/  FMUL.FTZ R38, R27, R38 ;  /* 0x000000261b267220 */ /* 0x010fce0000410000 */
[----:B------:R-:W-:Y:S01]  /*3f50*/  MUFU.EX2 R217, R217 ;  /* 0x000000d900d97308 */ /* 0x000fe20000000800 */
[----:B------:R-:W-:Y:S01]  /*3f60*/  FMUL.FTZ R35, R35, R38 ;  /* 0x0000002623237220 */ /* 0x000fe20000410000 */
[----:B------:R-:W-:Y:S01]  /*3f70*/  FFMA.FTZ R38, -R80, R80, 1 ;  /* 0x3f80000050267423 */ /* 0x000fe20000010150 */
[----:B------:R-:W-:Y:S01]  /*3f80*/  FMUL.FTZ R40, R206, R73 ;  /* 0x00000049ce287220 */ /* 0x000fe20000410000 */
[----:B------:R-:W-:Y:S01]  /*3f90*/  FMUL.FTZ R42, R42, R47 ;  /* 0x0000002f2a2a7220 */ /* 0x000fe20000410000 */
[----:B------:R-:W-:Y:S01]  /*3fa0*/  FMUL.FTZ R46, R15, R44 ;  /* 0x0000002c0f2e7220 */ /* 0x000fe20000410000 */
[----:B------:R-:W-:Y:S01]  /*3fb0*/  FMUL.FTZ R38, R38, R39 ;  /* 0x0000002726267220 */ /* 0x000fe20000410000 */
[----:B------:R-:W-:Y:S01]  /*3fc0*/  FADD.FTZ R39, R48, -R77 ;  /* 0x8000004d30277221 */ /* 0x000fe20000010000 */
[----:B------:R-:W-:Y:S01]  /*3fd0*/  FMUL.FTZ R48, R204, R79 ;  /* 0x0000004fcc307220 */ /* 0x000fe20000410000 */
[----:B------:R-:W-:Y:S01]  /*3fe0*/  MUFU.EX2 R103, R103 ;  /* 0x0000006700677308 */ /* 0x000fe20000000800 */
[----:B--2---:R-:W2:Y:S01]  /*3ff0*/  SHFL.IDX PT, R73, R75, R6, 0x1f ;  /* 0x00001f064b497589 */ /* 0x004ea200000e0000 */
[----:B------:R-:W-:Y:S01]  /*4000*/  FFMA.FTZ R44, -R86, R86, 1 ;  /* 0x3f800000562c7423 */ /* 0x000fe20000010156 */
[----:B------:R-:W-:Y:S01]  /*4010*/  FMUL.FTZ R47, R97, R12 ;  /* 0x0000000c612f7220 */ /* 0x000fe20000410000 */
[--C-:B------:R-:W-:Y:S01]  /*4020*/  FADD.FTZ R41, R41, -R28.reuse ;  /* 0x8000001c29297221 */ /* 0x100fe20000010000 */
[----:B------:R-:W4:Y:S01]  /*4030*/  SHFL.IDX PT, R118, R75, R118, 0x1f ;  /* 0x00001f764b767589 */ /* 0x000f2200000e0000 */
[----:B------:R-:W-:Y:S01]  /*4040*/  FADD.FTZ R43, R43, -R28 ;  /* 0x8000001c2b2b7221 */ /* 0x000fe20000010000 */
[----:B------:R-:W-:Y:S01]  /*4050*/  FADD.FTZ R28, R49, -R76 ;  /* 0x8000004c311c7221 */ /* 0x000fe20000010000 */
[----:B------:R-:W-:Y:S01]  /*4060*/  FMUL.FTZ R12, R87, R48 ;  /* 0x00000030570c7220 */ /* 0x000fe20000410000 */
[----:B------:R-:W5:Y:S01]  /*4070*/  SHFL.IDX PT, R192, R75, R192, 0x1f ;  /* 0x00001fc04bc07589 */ /* 0x000f6200000e0000 */
[----:B------:R-:W-:Y:S01]  /*4080*/  FMUL.FTZ R44, R44, R47 ;  /* 0x0000002f2c2c7220 */ /* 0x000fe20000410000 */
[----:B------:R-:W-:Y:S01]  /*4090*/  FFMA.FTZ R47, -R89, R89, 1 ;  /* 0x3f800000592f7423 */ /* 0x000fe20000010159 */
[----:B------:R-:W-:Y:S01]  /*40a0*/  FMUL.FTZ R48, R98, R39 ;  /* 0x0000002762307220 */ /* 0x000fe20000410000 */
[----:B------:R-:W-:Y:S01]  /*40b0*/  FMUL.FTZ R43, R202, R43 ;  /* 0x0000002bca2b7220 */ /* 0x000fe20000410000 */
[----:B------:R-:W-:Y:S01]  /*40c0*/  FMUL.FTZ R39, R99, R28 ;  /* 0x0000001c63277220 */ /* 0x000fe20000410000 */
[----:B------:R-:W-:Y:S01]  /*40d0*/  FMUL.FTZ R72, R203, R72 ;  /* 0x00000048cb487220 */ /* 0x000fe20000410000 */
[----:B------:R-:W-:Y:S01]  /*40e0*/  FMUL.FTZ R47, R47, R48 ;  /* 0x000000302f2f7220 */ /* 0x000fe20000410000 */
[----:B------:R-:W5:Y:S01]  /*40f0*/  SHFL.IDX PT, R117, R75, R117, 0x1f ;  /* 0x00001f754b757589 */ /* 0x000f6200000e0000 */
[----:B------:R-:W-:Y:S01]  /*4100*/  FFMA.FTZ R49, -R88, R88, 1 ;  /* 0x3f80000058317423 */ /* 0x000fe20000010158 */
[----:B------:R-:W-:Y:S01]  /*4110*/  FFMA.FTZ R48, -R90, R90, 1 ;  /* 0x3f8000005a307423 */ /* 0x000fe2000001015a */
[----:B------:R-:W5:Y:S01]  /*4120*/  MUFU.EX2 R214, R214 ;  /* 0x000000d600d67308 */ /* 0x000f620000000800 */
[----:B------:R-:W5:Y:S01]  /*4130*/  SHFL.IDX PT, R199, R75, R199, 0x1f ;  /* 0x00001fc74bc77589 */ /* 0x000f6200000e0000 */
[----:B------:R-:W-:-:S03]  /*4140*/  FMUL.FTZ R11, R84, R43 ;  /* 0x0000002b540b7220 */ /* 0x000fc60000410000 */
[----:B------:R-:W5:Y:S01]  /*4150*/  SHFL.IDX PT, R28, R75, R197, 0x1f ;  /* 0x00001fc54b1c7589 */ /* 0x000f6200000e0000 */
[----:B------:R-:W-:Y:S01]  /*4160*/  FMUL.FTZ R40, R83, R40 ;  /* 0x0000002853287220 */ /* 0x000fe20000410000 */
[----:B------:R-:W-:Y:S01]  /*4170*/  FFMA.FTZ R43, -R85, R85, 1 ;  /* 0x3f800000552b7423 */ /* 0x000fe20000010155 */
[----:B------:R-:W-:Y:S01]  /*4180*/  FADD.FTZ R77, R50, -R77 ;  /* 0x8000004d324d7221 */ /* 0x000fe20000010000 */
[----:B------:R-:W-:Y:S01]  /*4190*/  FMUL.FTZ R49, R49, R72 ;  /* 0x0000004831317220 */ /* 0x000fe20000410000 */
[----:B------:R-:W-:Y:S01]  /*41a0*/  FMUL.FTZ R48, R48, R39 ;  /* 0x0000002730307220 */ /* 0x000fe20000410000 */
[----:B------:R-:W3:Y:S01]  /*41b0*/  SHFL.IDX PT, R83, R75, R198, 0x1f ;  /* 0x00001fc64b537589 */ /* 0x000ee200000e0000 */
[----:B------:R-:W5:Y:S03]  /*41c0*/  MUFU.EX2 R39, R216 ;  /* 0x000000d800277308 */ /* 0x000f660000000800 */
[----:B------:R-:W3:Y:S01]  /*41d0*/  SHFL.IDX PT, R200, R75, R200, 0x1f ;  /* 0x00001fc84bc87589 */ /* 0x000ee200000e0000 */
[----:B------:R-:W-:Y:S01]  /*41e0*/  FMUL.FTZ R43, R43, R46 ;  /* 0x0000002e2b2b7220 */ /* 0x000fe20000410000 */
[----:B------:R-:W-:-:S03]  /*41f0*/  FFMA.FTZ R46, -R91, R91, 1 ;  /* 0x3f8000005b2e7423 */ /* 0x000fc6000001015b */
[----:B------:R-:W5:Y:S01]  /*4200*/  MUFU.EX2 R72, R211 ;  /* 0x000000d300487308 */ /* 0x000f620000000800 */
[----:B------:R-:W-:Y:S01]  /*4210*/  FMUL.FTZ R77, R218, R77 ;  /* 0x0000004dda4d7220 */ /* 0x000fe20000410000 */
[----:B------:R-:W-:Y:S01]  /*4220*/  FFMA.FTZ R78, -R78, R78, 1 ;  /* 0x3f8000004e4e7423 */ /* 0x000fe2000001014e */
[----:B------:R-:W-:-:S05]  /*4230*/  FMUL.FTZ R37, R92, R37 ;  /* 0x000000255c257220 */ /* 0x000fca0000410000 */
[----:B------:R-:W5:Y:S01]  /*4240*/  MUFU.EX2 R210, R210 ;  /* 0x000000d200d27308 */ /* 0x000f620000000800 */
[----:B------:R-:W-:Y:S01]  /*4250*/  FFMA.FTZ R50, -R185, R185, 1 ;  /* 0x3f800000b9327423 */ /* 0x000fe200000101b9 */
[----:B------:R-:W-:Y:S01]  /*4260*/  FMUL.FTZ R45, R100, R45 ;  /* 0x0000002d642d7220 */ /* 0x000fe20000410000 */
[----:B------:R-:W-:Y:S01]  /*4270*/  FMUL.FTZ R46, R46, R77 ;  /* 0x0000004d2e2e7220 */ /* 0x000fe20000410000 */
[----:B------:R-:W-:Y:S01]  /*4280*/  FFMA.FTZ R187, -R187, R187, 1 ;  /* 0x3f800000bbbb7423 */ /* 0x000fe200000101bb */
[----:B------:R-:W-:Y:S01]  /*4290*/  FMUL.FTZ R54, R213, R54 ;  /* 0x00000036d5367220 */ /* 0x000fe20000410000 */
[--C-:B--2---:R-:W-:Y:S02]  /*42a0*/  FADD.FTZ R56, R56, -R73.reuse ;  /* 0x8000004938387221 */ /* 0x104fe40000010000 */
[----:B------:R-:W2:Y:S01]  /*42b0*/  MUFU.EX2 R220, R220 ;  /* 0x000000dc00dc7308 */ /* 0x000ea20000000800 */
[----:B------:R-:W-:Y:S01]  /*42c0*/  FADD.FTZ R77, R58, -R73 ;  /* 0x800000493a4d7221 */ /* 0x000fe20000010000 */
[----:B------:R-:W-:Y:S01]  /*42d0*/  FMUL.FTZ R37, R78, R37 ;  /* 0x000000254e257220 */ /* 0x000fe20000410000 */
[----:B------:R-:W-:-:S05]  /*42e0*/  FMUL.FTZ R50, R50, R45 ;  /* 0x0000002d32327220 */ /* 0x000fca0000410000 */
[----:B------:R-:W2:Y:S01]  /*42f0*/  MUFU.EX2 R222, R222 ;  /* 0x000000de00de7308 */ /* 0x000ea20000000800 */
[----:B----4-:R-:W-:Y:S01]  /*4300*/  FADD.FTZ R78, R61, -R118 ;  /* 0x800000763d4e7221 */ /* 0x010fe20000010000 */
[----:B------:R-:W-:Y:S01]  /*4310*/  FMUL.FTZ R45, R187, R54 ;  /* 0x00000036bb2d7220 */ /* 0x000fe20000410000 */
[----:B-1----:R-:W-:-:S05]  /*4320*/  FMUL.FTZ R61, R101, R56 ;  /* 0x00000038653d7220 */ /* 0x002fca0000410000 */
[----:B------:R-:W1:Y:S01]  /*4330*/  MUFU.EX2 R119, R119 ;  /* 0x0000007700777308 */ /* 0x000e620000000800 */
[----:B-----5:R-:W-:Y:S01]  /*4340*/  FADD.FTZ R79, R57, -R192 ;  /* 0x800000c0394f7221 */ /* 0x020fe20000010000 */
[----:B------:R-:W-:Y:S01]  /*4350*/  FFMA.FTZ R54, -R189, R189, 1 ;  /* 0x3f800000bd367423 */ /* 0x000fe200000101bd */
[----:B------:R-:W-:Y:S01]  /*4360*/  FFMA.FTZ R73, -R106, R106, 1 ;  /* 0x3f8000006a497423 */ /* 0x000fe2000001016a */
[----:B------:R-:W-:-:S04]  /*4370*/  FMUL.FTZ R56, R214, R77 ;  /* 0x0000004dd6387220 */ /* 0x000fc80000410000 */
[----:B------:R-:W4:Y:S01]  /*4380*/  MUFU.EX2 R102, R102 ;  /* 0x0000006600667308 */ /* 0x000f220000000800 */
[----:B------:R-:W-:Y:S01]  /*4390*/  FADD.FTZ R76, R51, -R76 ;  /* 0x8000004c334c7221 */ /* 0x000fe20000010000 */
[----:B------:R-:W-:Y:S01]  /*43a0*/  FADD.FTZ R192, R59, -R192 ;  /* 0x800000c03bc07221 */ /* 0x000fe20000010000 */
[----:B------:R-:W-:Y:S01]  /*43b0*/  FADD.FTZ R81, R63, -R118 ;  /* 0x800000763f517221 */ /* 0x000fe20000010000 */
[----:B------:R-:W-:-:S04]  /*43c0*/  FADD.FTZ R55, R55, -R74 ;  /* 0x8000004a37377221 */ /* 0x000fc80000010000 */
[----:B------:R-:W-:Y:S01]  /*43d0*/  MUFU.EX2 R228, R228 ;  /* 0x000000e400e47308 */ /* 0x000fe20000000800 */
[----:B------:R-:W-:Y:S01]  /*43e0*/  FADD.FTZ R53, R53, -R74 ;  /* 0x8000004a35357221 */ /* 0x000fe20000010000 */
[----:B------:R-:W-:-:S06]  /*43f0*/  FMUL.FTZ R54, R54, R61 ;  /* 0x0000003d36367220 */ /* 0x000fcc0000410000 */
[----:B------:R-:W-:Y:S01]  /*4400*/  MUFU.EX2 R225, R225 ;  /* 0x000000e100e17308 */ /* 0x000fe20000000800 */
[----:B------:R-:W-:-:S07]  /*4410*/  FMUL.FTZ R73, R73, R56 ;  /* 0x0000003849497220 */ /* 0x000fce0000410000 */
[----:B------:R-:W5:Y:S01]  /*4420*/  MUFU.EX2 R215, R215 ;  /* 0x000000d700d77308 */ /* 0x000f620000000800 */
[----:B------:R-:W-:Y:S01]  /*4430*/  FFMA.FTZ R51, -R184, R184, 1 ;  /* 0x3f800000b8337423 */ /* 0x000fe200000101b8 */
[----:B------:R-:W-:-:S06]  /*4440*/  FMUL.FTZ R76, R217, R76 ;  /* 0x0000004cd94c7220 */ /* 0x000fcc0000410000 */
[----:B------:R-:W5:Y:S01]  /*4450*/  MUFU.EX2 R212, R212 ;  /* 0x000000d400d47308 */ /* 0x000f620000000800 */
[----:B------:R-:W-:Y:S01]  /*4460*/  FFMA.FTZ R74, -R107, R107, 1 ;  /* 0x3f8000006b4a7423 */ /* 0x000fe2000001016b */
[----:B------:R-:W-:-:S06]  /*4470*/  FMUL.FTZ R61, R39, R192 ;  /* 0x000000c0273d7220 */ /* 0x000fcc0000410000 */
[----:B------:R-:W5:Y:S01]  /*4480*/  MUFU.EX2 R223, R223 ;  /* 0x000000df00df7308 */ /* 0x000f620000000800 */
[----:B------:R-:W-:Y:S01]  /*4490*/  FFMA.FTZ R111, -R111, R111, 1 ;  /* 0x3f8000006f6f7423 */ /* 0x000fe2000001016f */
[----:B------:R-:W-:-:S06]  /*44a0*/  FMUL.FTZ R56, R72, R81 ;  /* 0x0000005148387220 */ /* 0x000fcc0000410000 */
[----:B------:R-:W5:Y:S01]  /*44b0*/  MUFU.EX2 R227, R227 ;  /* 0x000000e300e37308 */ /* 0x000f620000000800 */
[----:B------:R-:W-:-:S07]  /*44c0*/  FFMA.FTZ R52, -R188, R188, 1 ;  /* 0x3f800000bc347423 */ /* 0x000fce00000101bc */
[----:B------:R-:W5:Y:S01]  /*44d0*/  MUFU.EX2 R226, R226 ;  /* 0x000000e200e27308 */ /* 0x000f620000000800 */
[----:B------:R-:W-:Y:S01]  /*44e0*/  FMUL.FTZ R55, R210, R55 ;  /* 0x00000037d2377220 */ /* 0x000fe20000410000 */
[----:B------:R-:W-:Y:S01]  /*44f0*/  FADD.FTZ R60, R60, -R117 ;  /* 0x800000753c3c7221 */ /* 0x000fe20000010000 */
[----:B------:R-:W-:Y:S01]  /*4500*/  FADD.FTZ R57, R64, -R199 ;  /* 0x800000c740397221 */ /* 0x000fe20000010000 */
[----:B------:R-:W-:Y:S01]  /*4510*/  FADD.FTZ R65, R65, -R28 ;  /* 0x8000001c41417221 */ /* 0x000fe20000010000 */
[----:B------:R-:W-:Y:S01]  /*4520*/  FADD.FTZ R25, R25, -R234 ;  /* 0x800000ea19197221 */ /* 0x000fe20000010000 */
[----:B------:R-:W-:Y:S01]  /*4530*/  FMUL.FTZ R51, R51, R76 ;  /* 0x0000004c33337220 */ /* 0x000fe20000410000 */
[----:B------:R-:W-:Y:S01]  /*4540*/  FMUL.FTZ R74, R74, R61 ;  /* 0x0000003d4a4a7220 */ /* 0x000fe20000410000 */
[----:B------:R-:W-:Y:S01]  /*4550*/  FMUL.FTZ R111, R111, R56 ;  /* 0x000000386f6f7220 */ /* 0x000fe20000410000 */
[----:B------:R-:W-:Y:S01]  /*4560*/  FMUL.FTZ R52, R52, R55 ;  /* 0x0000003734347220 */ /* 0x000fe20000410000 */
[----:B------:R-:W-:Y:S01]  /*4570*/  FADD.FTZ R64, R67, -R28 ;  /* 0x8000001c43407221 */ /* 0x000fe20000010000 */
[----:B------:R-:W-:Y:S01]  /*4580*/  FFMA.FTZ R76, -R108, R108, 1 ;  /* 0x3f8000006c4c7423 */ /* 0x000fe2000001016c */
[----:B------:R-:W-:Y:S01]  /*4590*/  FMUL.FTZ R61, R103, R60 ;  /* 0x0000003c673d7220 */ /* 0x000fe20000410000 */
[----:B------:R-:W-:Y:S01]  /*45a0*/  FFMA.FTZ R112, -R112, R112, 1 ;  /* 0x3f80000070707423 */ /* 0x000fe20000010170 */
[----:B------:R-:W-:Y:S01]  /*45b0*/  FFMA.FTZ R191, -R191, R191, 1 ;  /* 0x3f800000bfbf7423 */ /* 0x000fe200000101bf */
[----:B--2---:R-:W-:Y:S01]  /*45c0*/  FMUL.FTZ R57, R220, R57 ;  /* 0x00000039dc397220 */ /* 0x004fe20000410000 */
[----:B------:R-:W-:Y:S01]  /*45d0*/  FMUL.FTZ R56, R222, R65 ;  /* 0x00000041de387220 */ /* 0x000fe20000410000 */
[----:B-1----:R-:W-:Y:S01]  /*45e0*/  FMUL.FTZ R224, R119, R25 ;  /* 0x0000001977e07220 */ /* 0x002fe20000410000 */
[----:B------:R-:W-:Y:S01]  /*45f0*/  FADD.FTZ R62, R62, -R117 ;  /* 0x800000753e3e7221 */ /* 0x000fe20000010000 */
[----:B---3--:R-:W-:Y:S01]  /*4600*/  FADD.FTZ R55, R68, -R83 ;  /* 0x8000005344377221 */ /* 0x008fe20000010000 */
        /* <DEDUP_REMOVED lines=9> */
[----:B----4-:R-:W-:Y:S01]  /*46a0*/  FMUL.FTZ R58, R102, R79 ;  /* 0x0000004f663a7220 */ /* 0x010fe20000410000 */
[----:B------:R-:W-:Y:S01]  /*46b0*/  FMUL.FTZ R76, R76, R61 ;  /* 0x0000003d4c4c7220 */ /* 0x000fe20000410000 */
[----:B------:R-:W-:Y:S01]  /*46c0*/  FMUL.FTZ R112, R112, R57 ;  /* 0x0000003970707220 */ /* 0x000fe20000410000 */
[----:B------:R-:W-:Y:S01]  /*46d0*/  FMUL.FTZ R191, R191, R56 ;  /* 0x00000038bfbf7220 */ /* 0x000fe20000410000 */
[----:B------:R-:W-:Y:S01]  /*46e0*/  FMUL.FTZ R25, R219, R224 ;  /* 0x000000e0db197220 */ /* 0x000fe20000410000 */
[----:B------:R-:W-:Y:S01]  /*46f0*/  FFMA.FTZ R109, -R109, R109, 1 ;  /* 0x3f8000006d6d7423 */ /* 0x000fe2000001016d */
[----:B------:R-:W-:Y:S01]  /*4700*/  FFMA.FTZ R110, -R110, R110, 1 ;  /* 0x3f8000006e6e7423 */ /* 0x000fe2000001016e */
[----:B-----5:R-:W-:Y:S01]  /*4710*/  FMUL.FTZ R63, R215, R62 ;  /* 0x0000003ed73f7220 */ /* 0x020fe20000410000 */
        /* <DEDUP_REMOVED lines=114> */
[----:B------:R-:W-:-:S04]  /*4e40*/  VIADD R12, R16, 0x1a800 ;  /* 0x0001a800100c7836 */ /* 0x000fc80000000000 */
        /* <DEDUP_REMOVED lines=168> */
.L_x_3048:
[----:B------:R-:W-:Y:S01]  /*58d0*/  IMAD R9, R0, 0x300, R9 ;  /* 0x0000030000097824 */ /* 0x000fe200078e0209 */
        /* <DEDUP_REMOVED lines=55> */
.L_x_3049:
[----:B------:R-:W-:Y:S01]  /*5c50*/  UIADD3 UR45, UR45, 0x1, URZ ;  /* 0x000000012d2d7890 */ /* 0x000fe2000fffe03f */
[----:B------:R-:W-:Y:S01]  /*5c60*/  VIADD R8, R8, 0x26820 ;  /* 0x0002682008087836 */ /* 0x000fe20000000000 */
[----:B------:R-:W-:-:S04]  /*5c70*/  IADD3 R0, R0, 0x1, RZ ;  /* 0x0000000100007810 */ /* 0x000fc80007ffe0ff */
[----:B------:R-:W-:Y:S02]  /*5c80*/  ISETP.LE.AND P1, PT, R10, UR45, PT ;  /* 0x0000002d0a007c0c */ /* 0x000fe4000bf23270 */
[C---:B------:R-:W-:Y:S02]  /*5c90*/  ISETP.NE.AND P0, PT, R0.reuse, 0x2, PT ;  /* 0x000000020000780c */ /* 0x040fe40003f05270 */
[----:B------:R-:W-:Y:S02]  /*5ca0*/  PRMT R8, RZ, 0x654, R8 ;  /* 0x00000654ff087816 */ /* 0x000fe40000000008 */
[----:B-1----:R-:W-:Y:S02]  /*5cb0*/  SEL R9, RZ, 0x1, P0 ;  /* 0x00000001ff097807 */ /* 0x002fe40000000000 */
[----:B------:R2:W-:Y:S01]  /*5cc0*/  SYNCS.ARRIVE.TRANS64.RED.A1T0 RZ, [R8+URZ], RZ ;  /* 0x000000ff08ff79a7 */ /* 0x0005e2000810043f */
[----:B------:R-:W-:Y:S02]  /*5cd0*/  SEL R0, R0, RZ, P0 ;  /* 0x000000ff00007207 */ /* 0x000fe40000000000 */
[----:B------:R-:W-:-:S02]  /*5ce0*/  LOP3.LUT R4, R4, R9, RZ, 0x3c, !PT ;  /* 0x0000000904047212 */ /* 0x000fc400078e3cff */
[----:B------:R-:W-:Y:S05]  /*5cf0*/  @!P1 BRA `(.L_x_3050) ;  /* 0xffffffc000789947 */ /* 0x000fea000383ffff */
.L_x_3039:
[----:B------:R-:W-:-:S06]  /*5d00*/  UISETP.GE.AND UP0, UPT, UR45, UR44, UPT ;  /* 0x0000002c2d00728c */ /* 0x000fcc000bf06270 */
[----:B------:R-:W-:-:S13]  /*5d10*/  PLOP3.LUT P0, PT, PT, PT, UP0, 0x80, 0x0 ;  /* 0x000000000000781c */ /* 0x000fda0003f0f008 */
[----:B------:R-:W-:Y:S05]  /*5d20*/  @P0 BRA `(.L_x_3051) ;  /* 0x0000004000580947 */ /* 0x000fea0003800000 */
[----:B------:R-:W3:Y:S04]  /*5d30*/  LDL.LU R14, [R1+0x14] ;  /* 0x00001400010e7983 */ /* 0x000ee80000300800 */
[----:B------:R-:W4:Y:S01]  /*5d40*/  LDL.LU R12, [R1+0x8] ;  /* 0x00000800010c7983 */ /* 0x000f220000300800 */
[----:B------:R-:W-:Y:S01]  /*5d50*/  UIMAD UR4, UR37, -0x80, UR42 ;  /* 0xffffff80250478a4 */ /* 0x000fe2000f8e022a */
[----:B------:R-:W-:Y:S01]  /*5d60*/  IMAD.MOV.U32 R185, RZ, RZ, 0x40000040 ;  /* 0x40000040ffb97424 */ /* 0x000fe200078e00ff */
[----:B------:R-:W-:Y:S01]  /*5d70*/  MOV R189, 0x40000040 ;  /* 0x4000004000bd7802 */ /* 0x000fe20000000f00 */
[----:B------:R-:W5:Y:S01]  /*5d80*/  S2R R6, SR_TID.X ;  /* 0x0000000000067919 */ /* 0x000f620000002100 */
[----:B------:R-:W-:Y:S02]  /*5d90*/  IMAD.MOV.U32 R187, RZ, RZ, 0x40000040 ;  /* 0x40000040ffbb7424 */ /* 0x000fe400078e00ff */
[----:B------:R-:W-:-:S02]  /*5da0*/  IMAD.MOV.U32 R191, RZ, RZ, 0x40000040 ;  /* 0x40000040ffbf7424 */ /* 0x000fc400078e00ff */
[----:B------:R-:W-:Y:S02]  /*5db0*/  IMAD.MOV.U32 R193, RZ, RZ, 0x40000040 ;  /* 0x40000040ffc17424 */ /* 0x000fe400078e00ff */
[----:B-----5:R-:W-:-:S05]  /*5dc0*/  VIADD R6, R6, 0xffffff80 ;  /* 0xffffff8006067836 */ /* 0x020fca0000000000 */
[----:B------:R-:W-:-:S04]  /*5dd0*/  SHF.R.S32.HI R7, RZ, 0x1f, R6 ;  /* 0x0000001fff077819 */ /* 0x000fc80000011406 */
[CC--:B------:R-:W-:Y:S02]  /*5de0*/  LEA.HI R9, R7.reuse, R6.reuse, RZ, 0x5 ;  /* 0x0000000607097211 */ /* 0x0c0fe400078f28ff */
[-C--:B--2---:R-:W-:Y:S02]  /*5df0*/  LEA.HI R8, R7, R6.reuse, RZ, 0x7 ;  /* 0x0000000607087211 */ /* 0x084fe400078f38ff */
[----:B------:R-:W-:Y:S02]  /*5e00*/  LOP3.LUT R9, R9, 0xffffffe0, RZ, 0xc0, !PT ;  /* 0xffffffe009097812 */ /* 0x000fe400078ec0ff */
[----:B------:R-:W-:Y:S02]  /*5e10*/  LEA.HI R11, R7, R6, RZ, 0x2 ;  /* 0x00000006070b7211 */ /* 0x000fe400078f10ff */
[----:B------:R-:W-:Y:S01]  /*5e20*/  LOP3.LUT R7, R8, 0xffffff80, RZ, 0xc0, !PT ;  /* 0xffffff8008077812 */ /* 0x000fe200078ec0ff */
[----:B------:R-:W-:Y:S01]  /*5e30*/  IMAD.IADD R10, R6, 0x1, -R9 ;  /* 0x00000001060a7824 */ /* 0x000fe200078e0a09 */
[----:B-1----:R-:W-:-:S02]  /*5e40*/  LOP3.LUT R13, R11, 0xfffffffc, RZ, 0xc0, !PT ;  /* 0xfffffffc0b0d7812 */ /* 0x002fc400078ec0ff */
[----:B------:R-:W-:Y:S01]  /*5e50*/  SHF.R.S32.HI R8, RZ, 0x7, R8 ;  /* 0x00000007ff087819 */ /* 0x000fe20000011408 */
[C---:B------:R-:W-:Y:S01]  /*5e60*/  IMAD.IADD R9, R6.reuse, 0x1, -R7 ;  /* 0x0000000106097824 */ /* 0x040fe200078e0a07 */
[----:B------:R-:W-:Y:S02]  /*5e70*/  SHF.R.S32.HI R11, RZ, 0x1f, R10 ;  /* 0x0000001fff0b7819 */ /* 0x000fe4000001140a */
[----:B------:R-:W-:Y:S02]  /*5e80*/  IADD3 R7, R6, -R13, RZ ;  /* 0x8000000d06077210 */ /* 0x000fe40007ffe0ff */
[CC--:B------:R-:W-:Y:S02]  /*5e90*/  LEA.HI R6, R11.reuse, R10.reuse, RZ, 0x3 ;  /* 0x0000000a0b067211 */ /* 0x0c0fe400078f18ff */
[----:B------:R-:W-:Y:S02]  /*5ea0*/  LEA.HI R10, R11, R10, RZ, 0x2 ;  /* 0x0000000a0b0a7211 */ /* 0x000fe400078f10ff */
[----:B------:R-:W-:-:S02]  /*5eb0*/  SHF.R.S32.HI R6, RZ, 0x3, R6 ;  /* 0x00000003ff067819 */ /* 0x000fc40000011406 */
[----:B---3--:R-:W-:Y:S01]  /*5ec0*/  LEA.HI R9, R14, R9, RZ, 0x5 ;  /* 0x000000090e097211 */ /* 0x008fe200078f28ff */
[----:B------:R-:W-:-:S03]  /*5ed0*/  IMAD.U32 R14, RZ, RZ, UR4 ;  /* 0x00000004ff0e7e24 */ /* 0x000fc6000f8e00ff */
[----:B------:R-:W-:Y:S02]  /*5ee0*/  SHF.R.S32.HI R13, RZ, 0x5, R9 ;  /* 0x00000005ff0d7819 */ /* 0x000fe40000011409 */
[----:B------:R-:W-:Y:S02]  /*5ef0*/  SHF.R.S32.HI R9, RZ, 0x2, R10 ;  /* 0x00000002ff097819 */ /* 0x000fe4000001140a */
[----:B----4-:R-:W-:Y:S01]  /*5f00*/  SHF.R.S32.HI R11, RZ, 0x2, R12 ;  /* 0x00000002ff0b7819 */ /* 0x010fe2000001140c */
[----:B------:R-:W-:Y:S01]  /*5f10*/  IMAD R17, R13, -0x10, R14 ;  /* 0xfffffff00d117824 */ /* 0x000fe200078e020e */
[----:B------:R-:W-:Y:S01]  /*5f20*/  SHF.R.S32.HI R12, RZ, 0x1f, R12 ;  /* 0x0000001fff0c7819 */ /* 0x000fe2000001140c */
[C---:B------:R-:W-:Y:S01]  /*5f30*/  VIADD R13, R9.reuse, 0x8 ;  /* 0x00000008090d7836 */ /* 0x040fe20000000000 */
[----:B------:R-:W-:Y:S01]  /*5f40*/  LEA.HI R14, R8, R8, RZ, 0x1 ;  /* 0x00000008080e7211 */ /* 0x000fe200078f08ff */
[----:B------:R-:W-:Y:S01]  /*5f50*/  VIADD R19, R9, 0x10 ;  /* 0x0000001009137836 */ /* 0x000fe20000000000 */
[----:B------:R-:W-:-:S02]  /*5f60*/  LEA.HI R12, R12, R11, RZ, 0x3 ;  /* 0x0000000b0c0c7211 */ /* 0x000fc400078f18ff */
[----:B------:R-:W-:Y:S02]  /*5f70*/  LOP3.LUT R15, R14, 0xfffffffe, RZ, 0xc0, !PT ;  /* 0xfffffffe0e0f7812 */ /* 0x000fe400078ec0ff */
[----:B------:R-:W-:Y:S02]  /*5f80*/  LEA.HI R14, R13, R13, RZ, 0x1 ;  /* 0x0000000d0d0e7211 */ /* 0x000fe400078f08ff */
[----:B------:R-:W-:Y:S02]  /*5f90*/  LOP3.LUT R12, R12, 0xfffffff8, RZ, 0xc0, !PT ;  /* 0xfffffff80c0c7812 */ /* 0x000fe400078ec0ff */
[----:B------:R-:W-:Y:S02]  /*5fa0*/  IADD3 R8, R8, -R15, RZ ;  /* 0x8000000f08087210 */ /* 0x000fe40007ffe0ff */
[----:B------:R-:W-:Y:S02]  /*5fb0*/  SHF.R.S32.HI R15, RZ, 0x1, R14 ;  /* 0x00000001ff0f7819 */ /* 0x000fe4000001140e */
[----:B------:R-:W-:Y:S01]  /*5fc0*/  IADD3 R23, R17, R12, -R11 ;  /* 0x0000000c11177210 */ /* 0x000fe20007ffe80b */
[----:B------:R-:W-:Y:S01]  /*5fd0*/  IMAD.HI R11, R6, 0x2aaaaaab, RZ ;  /* 0x2aaaaaab060b7827 */ /* 0x000fe200078e02ff */
[----:B------:R-:W-:-:S02]  /*5fe0*/  LEA.HI R10, R10, R9, RZ, 0x1 ;  /* 0x000000090a0a7211 */ /* 0x000fc400078f08ff */
[----:B------:R-:W-:Y:S01]  /*5ff0*/  LEA.HI R20, R19, R19, RZ, 0x1 ;  /* 0x0000001313147211 */ /* 0x000fe200078f08ff */
[----:B------:R-:W-:Y:S01]  /*6000*/  IMAD.HI R17, R15, 0x2aaaaaab, RZ ;  /* 0x2aaaaaab0f117827 */ /* 0x000fe200078e02ff */
[----:B------:R-:W-:Y:S02]  /*6010*/  SHF.R.U32.HI R12, RZ, 0x1, R11 ;  /* 0x00000001ff0c7819 */ /* 0x000fe4000001160b */
[----:B------:R-:W-:Y:S01]  /*6020*/  LOP3.LUT R10, R10, 0xfffffffe, RZ, 0xc0, !PT ;  /* 0xfffffffe0a0a7812 */ /* 0x000fe200078ec0ff */
[----:B------:R-:W-:Y:S01]  /*6030*/  IMAD R8, R8, -0x40, R23 ;  /* 0xffffffc008087824 */ /* 0x000fe200078e0217 */
[----:B------:R-:W-:Y:S02]  /*6040*/  SHF.R.U32.HI R18, RZ, 0x1, R17 ;  /* 0x00000001ff127819 */ /* 0x000fe40000011611 */
[----:B------:R-:W-:Y:S01]  /*6050*/  LEA.HI R11, R11, R12, RZ, 0x1 ;  /* 0x0000000c0b0b7211 */ /* 0x000fe200078f08ff */
[----:B------:R-:W-:Y:S01]  /*6060*/  IMAD.IADD R10, R9, 0x1, -R10 ;  /* 0x00000001090a7824 */ /* 0x000fe200078e0a0a */
[----:B------:R-:W-:-:S02]  /*6070*/  LEA.HI R18, R17, R18, RZ, 0x1 ;  /* 0x0000001211127211 */ /* 0x000fc400078f08ff */
[----:B------:R-:W-:Y:S01]  /*6080*/  LOP3.LUT R14, R14, 0xfffffffe, RZ, 0xc0, !PT ;  /* 0xfffffffe0e0e7812 */ /* 0x000fe200078ec0ff */
[----:B------:R-:W-:Y:S01]  /*6090*/  IMAD R11, R11, -0xc, R6 ;  /* 0xfffffff40b0b7824 */ /* 0x000fe200078e0206 */
[----:B------:R-:W-:Y:S01]  /*60a0*/  SHF.R.S32.HI R21, RZ, 0x1, R20 ;  /* 0x00000001ff157819 */ /* 0x000fe20000011414 */
[----:B------:R-:W-:Y:S01]  /*60b0*/  IMAD R15, R18, -0xc, R15 ;  /* 0xfffffff4120f7824 */ /* 0x000fe200078e020f */
[----:B------:R-:W-:Y:S01]  /*60c0*/  LOP3.LUT R20, R20, 0xfffffffe, RZ, 0xc0, !PT ;  /* 0xfffffffe14147812 */ /* 0x000fe200078ec0ff */
[----:B------:R-:W-:Y:S01]  /*60d0*/  IMAD.IADD R14, R13, 0x1, -R14 ;  /* 0x000000010d0e7824 */ /* 0x000fe200078e0a0e */
[----:B------:R-:W-:Y:S01]  /*60e0*/  LEA R10, R11, R10, 0x3 ;  /* 0x0000000a0b0a7211 */ /* 0x000fe200078e18ff */
[----:B------:R-:W-:-:S04]  /*60f0*/  IMAD.HI R22, R21, 0x2aaaaaab, RZ ;  /* 0x2aaaaaab15167827 */ /* 0x000fc800078e02ff */
[----:B------:R-:W-:Y:S01]  /*6100*/  IMAD R9, R15, 0x8, R14 ;  /* 0x000000080f097824 */ /* 0x000fe200078e020e */
[----:B------:R-:W-:Y:S01]  /*6110*/  SHF.R.U32.HI R23, RZ, 0x1, R22 ;  /* 0x00000001ff177819 */ /* 0x000fe20000011616 */
[C-C-:B------:R-:W-:Y:S01]  /*6120*/  IMAD R6, R5.reuse, 0x800, R16.reuse ;  /* 0x0000080005067824 */ /* 0x140fe200078e0210 */
[----:B------:R-:W-:Y:S01]  /*6130*/  STL [R1+0x20], R10 ;  /* 0x0000200a01007387 */ /* 0x000fe20000100800 */
[----:B------:R-:W-:Y:S01]  /*6140*/  IMAD R5, R5, 0x2000, R16 ;  /* 0x0000200005057824 */ /* 0x000fe200078e0210 */
[----:B------:R-:W-:Y:S01]  /*6150*/  LEA.HI R22, R22, R23, RZ, 0x1 ;  /* 0x0000001716167211 */ /* 0x000fe200078f08ff */
[----:B------:R-:W-:Y:S01]  /*6160*/  VIADD R6, R6, 0x1a800 ;  /* 0x0001a80006067836 */ /* 0x000fe20000000000 */
[----:B------:R1:W-:Y:S01]  /*6170*/  STL [R1+0x1c], R9 ;  /* 0x00001c0901007387 */ /* 0x0003e20000100800 */
[----:B------:R-:W-:Y:S01]  /*6180*/  IMAD.IADD R20, R19, 0x1, -R20 ;  /* 0x0000000113147824 */ /* 0x000fe200078e0a14 */
[----:B------:R-:W-:Y:S01]  /*6190*/  MOV R23, 0x40000040 ;  /* 0x4000004000177802 */ /* 0x000fe20000000f00 */
[----:B------:R-:W-:Y:S01]  /*61a0*/  IMAD R21, R22, -0xc, R21 ;  /* 0xfffffff416157824 */ /* 0x000fe200078e0215 */
[----:B------:R-:W-:-:S04]  /*61b0*/  SHF.R.U32.HI R6, RZ, 0x4, R6 ;  /* 0x00000004ff067819 */ /* 0x000fc80000011606 */
[----:B------:R-:W-:Y:S01]  /*61c0*/  LOP3.LUT R6, R6, 0x3fff, RZ, 0xc0, !PT ;  /* 0x00003fff06067812 */ /* 0x000fe200078ec0ff */
[----:B-1----:R-:W-:Y:S01]  /*61d0*/  VIADD R9, R5, 0x4000 ;  /* 0x0000400005097836 */ /* 0x002fe20000000000 */
[----:B------:R-:W-:Y:S02]  /*61e0*/  SHF.R.U32.HI R5, RZ, 0x4, R5 ;  /* 0x00000004ff057819 */ /* 0x000fe40000011605 */
[----:B------:R-:W-:Y:S02]  /*61f0*/  LEA R10, R21, R20, 0x3 ;  /* 0x00000014150a7211 */ /* 0x000fe400078e18ff */
[----:B------:R-:W-:Y:S02]  /*6200*/  SHF.R.U32.HI R9, RZ, 0x4, R9 ;  /* 0x00000004ff097819 */ /* 0x000fe40000011609 */
[----:B------:R-:W-:Y:S01]  /*6210*/  LOP3.LUT R5, R5, 0x3fff, RZ, 0xc0, !PT ;  /* 0x00003fff05057812 */ /* 0x000fe200078ec0ff */
[----:B------:R-:W-:Y:S01]  /*6220*/  STL [R1+0x14], R10 ;  /* 0x0000140a01007387 */ /* 0x000fe20000100800 */
[----:B------:R-:W-:-:S02]  /*6230*/  LOP3.LUT R9, R9, 0x3fff, RZ, 0xc0, !PT ;  /* 0x00003fff09097812 */ /* 0x000fc400078ec0ff */
[----:B------:R-:W-:Y:S02]  /*6240*/  LOP3.LUT R11, R5, 0x10000, RZ, 0xfc, !PT ;  /* 0x00010000050b7812 */ /* 0x000fe400078efcff */
[----:B------:R-:W-:Y:S02]  /*6250*/  LOP3.LUT R6, R6, 0x10000, RZ, 0xfc, !PT ;  /* 0x0001000006067812 */ /* 0x000fe400078efcff */
[----:B------:R-:W-:Y:S01]  /*6260*/  LOP3.LUT R5, R9, 0x10000, RZ, 0xfc, !PT ;  /* 0x0001000009057812 */ /* 0x000fe200078efcff */
[----:B------:R-:W-:Y:S01]  /*6270*/  STL [R1+0xc], R11 ;  /* 0x00000c0b01007387 */ /* 0x000fe20000100800 */
[----:B------:R-:W-:Y:S01]  /*6280*/  IADD3 R9, R7, 0x8, RZ ;  /* 0x0000000807097810 */ /* 0x000fe20007ffe0ff */
[----:B------:R-:W-:Y:S01]  /*6290*/  VIADD R22, R11, 0x2 ;  /* 0x000000020b167836 */ /* 0x000fe20000000000 */
[C---:B------:R-:W-:Y:S01]  /*62a0*/  IADD3 R190, R5.reuse, 0x4, RZ ;  /* 0x0000000405be7810 */ /* 0x040fe20007ffe0ff */
[----:B------:R1:W-:Y:S01]  /*62b0*/  STL [R1+0x18], R6 ;  /* 0x0000180601007387 */ /* 0x0003e20000100800 */
[----:B------:R-:W-:Y:S01]  /*62c0*/  VIADD R188, R5, 0x2 ;  /* 0x0000000205bc7836 */ /* 0x000fe20000000000 */
[----:B------:R-:W-:Y:S01]  /*62d0*/  IADD3 R184, R11, 0x4, RZ ;  /* 0x000000040bb87810 */ /* 0x000fe20007ffe0ff */
[----:B------:R-:W-:Y:S01]  /*62e0*/  VIADD R192, R5, 0x6 ;  /* 0x0000000605c07836 */ /* 0x000fe20000000000 */
[----:B------:R2:W-:Y:S01]  /*62f0*/  STL [R1+0x8], R5 ;  /* 0x0000080501007387 */ /* 0x0005e20000100800 */
[----:B------:R-:W-:Y:S01]  /*6300*/  VIADD R186, R11, 0x6 ;  /* 0x000000060bba7836 */ /* 0x000fe20000000000 */
[C---:B------:R-:W-:Y:S01]  /*6310*/  IADD3 R9, R7.reuse, 0x14, RZ ;  /* 0x0000001407097810 */ /* 0x040fe20007ffe0ff */
[----:B-1----:R-:W-:-:S02]  /*6320*/  VIADD R6, R7, 0xc ;  /* 0x0000000c07067836 */ /* 0x002fc40000000000 */
[C---:B------:R-:W-:Y:S02]  /*6330*/  VIADD R6, R7.reuse, 0x18 ;  /* 0x0000001807067836 */ /* 0x040fe40000000000 */
[C---:B--2---:R-:W-:Y:S02]  /*6340*/  VIADD R5, R7.reuse, 0x4 ;  /* 0x0000000407057836 */ /* 0x044fe40000000000 */
[C---:B------:R-:W-:Y:S02]  /*6350*/  VIADD R5, R7.reuse, 0x10 ;  /* 0x0000001007057836 */ /* 0x040fe40000000000 */
[----:B------:R-:W-:-:S07]  /*6360*/  VIADD R5, R7, 0x1c ;  /* 0x0000001c07057836 */ /* 0x000fce0000000000 */
.L_x_3062:
[----:B------:R-:W-:-:S04]  /*6370*/  MOV R5, UR36 ;  /* 0x0000002400057c02 */ /* 0x000fc80008000f00 */
[----:B------:R-:W-:-:S04]  /*6380*/  LOP3.LUT R5, R5, 0x1, RZ, 0xfc, !PT ;  /* 0x0000000105057812 */ /* 0x000fc800078efcff */
[----:B------:R-:W-:-:S13]  /*6390*/  ISETP.NE.AND P0, PT, R5, 0x3, PT ;  /* 0x000000030500780c */ /* 0x000fda0003f05270 */
[----:B--2---:R-:W-:Y:S05]  /*63a0*/  @!P0 BRA `(.L_x_3052) ;  /* 0x0000000000048947 */ /* 0x004fea0003800000 */
[----:B------:R-:W-:Y:S01]  /*63b0*/  BPT.TRAP 0x1 ;  /* 0x000000040000795c */ /* 0x000fe20000300000 */
.L_x_3052:
[----:B------:R-:W-:Y:S01]  /*63c0*/  IMAD R5, R0, 0x8, R16 ;  /* 0x0000000800057824 */ /* 0x000fe200078e0210 */
[----:B------:R-:W-:-:S04]  /*63d0*/  SHF.L.U32 R18, R4, 0x1f, RZ ;  /* 0x0000001f04127819 */ /* 0x000fc800000006ff */
[----:B------:R1:W2:Y:S01]  /*63e0*/  SYNCS.PHASECHK.TRANS64.TRYWAIT P1, [R5+URZ+0x26810], R18 ;  /* 0x02681012050075a7 */ /* 0x0002a2000802017f */
[----:B------:R-:W-:Y:S05]  /*63f0*/  @!P0 BRA `(.L_x_3053) ;  /* 0x0000000000048947 */ /* 0x000fea0003800000 */
[----:B------:R-:W-:Y:S01]  /*6400*/  BPT.TRAP 0x1 ;  /* 0x000000040000795c */ /* 0x000fe20000300000 */
.L_x_3053:
[----:B------:R-:W-:-:S05]  /*6410*/  VIADD R6, R16, 0xe000 ;  /* 0x0000e00010067836 */ /* 0x000fca0000000000 */
[----:B------:R-:W-:-:S04]  /*6420*/  SHF.R.U32.HI R6, RZ, 0x4, R6 ;  /* 0x00000004ff067819 */ /* 0x000fc80000011606 */
[----:B------:R-:W-:-:S04]  /*6430*/  LOP3.LUT R6, R6, 0x3fff, RZ, 0xc0, !PT ;  /* 0x00003fff06067812 */ /* 0x000fc800078ec0ff */
[----:B------:R-:W-:Y:S01]  /*6440*/  LOP3.LUT R9, R6, 0x10000, RZ, 0xfc, !PT ;  /* 0x0001000006097812 */ /* 0x000fe200078efcff */
[----:B--2---:R-:W-:Y:S06]  /*6450*/  @P1 BRA `(.L_x_3054) ;  /* 0x0000000000081947 */ /* 0x004fec0003800000 */
[----:B------:R-:W2:Y:S02]  /*6460*/  SYNCS.PHASECHK.TRANS64.TRYWAIT P1, [R5+URZ+0x26810], R18 ;  /* 0x02681012050075a7 */ /* 0x000ea4000802017f */
[----:B--2---:R-:W-:Y:S05]  /*6470*/  @!P1 BRA `(.L_x_3055) ;  /* 0x0000009800089947 */ /* 0x004fea0003800000 */
.L_x_3054:
        /* <DEDUP_REMOVED lines=21> */
[----:B--2---:R-:W-:Y:S01]  /*65d0*/  IMAD R14, R0, 0x80, R11 ;  /* 0x00000080000e7824 */ /* 0x004fe200078e020b */
[----:B------:R-:W-:Y:S01]  /*65e0*/  IADD3 R10, R16, 0x1a000, RZ ;  /* 0x0001a000100a7810 */ /* 0x000fe20007ffe0ff */
        /* <DEDUP_REMOVED lines=31> */
.L_x_3056:
[----:B------:R1:W1:Y:S01]  /*67e0*/  SYNCS.PHASECHK.TRANS64.TRYWAIT P1, [R5+URZ+0x26830], R18 ;  /* 0x02683012050075a7 */ /* 0x000262000802017f */
[----:B------:R-:W-:Y:S05]  /*67f0*/  @!P0 BRA `(.L_x_3057) ;  /* 0x0000000000048947 */ /* 0x000fea0003800000 */
[----:B------:R-:W-:Y:S01]  /*6800*/  BPT.TRAP 0x1 ;  /* 0x000000040000795c */ /* 0x000fe20000300000 */
.L_x_3057:
        /* <DEDUP_REMOVED lines=8> */
.L_x_3058:
        /* <DEDUP_REMOVED lines=9> */
[C---:B------:R-:W-:Y:S01]  /*6920*/  IADD3 R233, R7.reuse, 0x8, RZ ;  /* 0x0000000807e97810 */ /* 0x040fe20007ffe0ff */
[C---:B------:R-:W-:Y:S01]  /*6930*/  VIADD R229, R7.reuse, 0xc ;  /* 0x0000000c07e57836 */ /* 0x040fe20000000000 */
[----:B------:R1:W-:Y:S01]  /*6940*/  STL [R1+0x28], R3 ;  /* 0x0000280301007387 */ /* 0x0003e20000100800 */
[C---:B------:R-:W-:Y:S01]  /*6950*/  VIADD R217, R7.reuse, 0x10 ;  /* 0x0000001007d97836 */ /* 0x040fe20000000000 */
[C---:B------:R-:W-:Y:S01]  /*6960*/  IADD3 R230, R7.reuse, 0x14, RZ ;  /* 0x0000001407e67810 */ /* 0x040fe20007ffe0ff */
[C---:B------:R-:W-:Y:S01]  /*6970*/  VIADD R231, R7.reuse, 0x18 ;  /* 0x0000001807e77836 */ /* 0x040fe20000000000 */
[----:B------:R1:W-:Y:S01]  /*6980*/  STL [R1+0x24], R2 ;  /* 0x0000240201007387 */ /* 0x0003e20000100800 */
[C---:B------:R-:W-:Y:S01]  /*6990*/  VIADD R219, R7.reuse, 0x1c ;  /* 0x0000001c07db7836 */ /* 0x040fe20000000000 */
[----:B------:R-:W-:Y:S01]  /*69a0*/  ISETP.GT.AND P1, PT, R8, 0x8, PT ;  /* 0x000000080800780c */ /* 0x000fe20003f24270 */
[----:B------:R-:W-:Y:S01]  /*69b0*/  IMAD R236, R0, 0x300, R11 ;  /* 0x0000030000ec7824 */ /* 0x000fe200078e020b */
[----:B------:R-:W-:Y:S01]  /*69c0*/  ISETP.GT.AND P2, PT, R8, RZ, PT ;  /* 0x000000ff0800720c */ /* 0x000fe20003f44270 */
[----:B--2---:R-:W-:Y:S01]  /*69d0*/  SHFL.IDX PT, R204, R198, R231, 0x1f ;  /* 0x00001fe7c6cc7589 */ /* 0x004fe200000e0000 */
[----:B------:R-:W-:-:S03]  /*69e0*/  VIADD R11, R7, 0x1c ;  /* 0x0000001c070b7836 */ /* 0x000fc60000000000 */
[----:B---3--:R-:W-:Y:S04]  /*69f0*/  SHFL.IDX PT, R224, R13, R233, 0x1f ;  /* 0x00001fe90de07589 */ /* 0x008fe800000e0000 */
[----:B------:R-:W-:Y:S04]  /*6a00*/  SHFL.IDX PT, R213, R13, R217, 0x1f ;  /* 0x00001fd90dd57589 */ /* 0x000fe800000e0000 */
[----:B------:R-:W-:Y:S04]  /*6a10*/  SHFL.IDX PT, R214, R13, R229, 0x1f ;  /* 0x00001fe50dd67589 */ /* 0x000fe800000e0000 */
[----:B------:R-:W-:Y:S04]  /*6a20*/  SHFL.IDX PT, R209, R13, R219, 0x1f ;  /* 0x00001fdb0dd17589 */ /* 0x000fe800000e0000 */
[----:B----4-:R-:W-:Y:S04]  /*6a30*/  SHFL.IDX PT, R206, R12, R7, 0x1f ;  /* 0x00001f070cce7589 */ /* 0x010fe800000e0000 */
[----:B------:R-:W-:Y:S04]  /*6a40*/  SHFL.IDX PT, R212, R12, R232, 0x1f ;  /* 0x00001fe80cd47589 */ /* 0x000fe800000e0000 */
        /* <DEDUP_REMOVED lines=14> */
[----:B------:R-:W2:Y:S01]  /*6b30*/  SHFL.IDX PT, R87, R198, R7, 0x1f ;  /* 0x00001f07c6577589 */ /* 0x000ea200000e0000 */
        /* <DEDUP_REMOVED lines=11> */
[----:B------:R-:W4:Y:S01]  /*6bf0*/  SHFL.IDX PT, R88, R198, R232, 0x1f ;  /* 0x00001fe8c6587589 */ /* 0x000f2200000e0000 */
[----:B------:R-:W-:Y:S01]  /*6c00*/  FMUL.FTZ R19, R80, UR5 ;  /* 0x0000000550137c20 */ /* 0x000fe20008410000 */
[----:B------:R-:W-:Y:S01]  /*6c10*/  FMUL.FTZ R20, R81, UR5 ;  /* 0x0000000551147c20 */ /* 0x000fe20008410000 */
[----:B------:R-:W-:Y:S01]  /*6c20*/  FMUL.FTZ R72, R83, UR5 ;  /* 0x0000000553487c20 */ /* 0x000fe20008410000 */
[----:B------:R-:W4:Y:S01]  /*6c30*/  SHFL.IDX PT, R93, R198, R229, 0x1f ;  /* 0x00001fe5c65d7589 */ /* 0x000f2200000e0000 */
[----:B-1----:R1:W2:Y:S01]  /*6c40*/  MUFU.TANH R3, R73 ;  /* 0x0000004900037308 */ /* 0x0022a20000002400 */
[----:B------:R-:W-:Y:S01]  /*6c50*/  FMUL.FTZ R80, R91, UR5 ;  /* 0x000000055b507c20 */ /* 0x000fe20008410000 */
[----:B------:R-:W-:Y:S01]  /*6c60*/  FMUL.FTZ R81, R92, UR5 ;  /* 0x000000055c517c20 */ /* 0x000fe20008410000 */
[----:B------:R-:W4:Y:S01]  /*6c70*/  SHFL.IDX PT, R90, R198, R233, 0x1f ;  /* 0x00001fe9c65a7589 */ /* 0x000f2200000e0000 */
[----:B------:R-:W-:Y:S01]  /*6c80*/  FMUL.FTZ R74, R85, UR5 ;  /* 0x00000005554a7c20 */ /* 0x000fe20008410000 */
[----:B------:R-:W-:Y:S01]  /*6c90*/  FMUL.FTZ R195, R97, UR5 ;  /* 0x0000000561c37c20 */ /* 0x000fe20008410000 */
[----:B------:R-:W-:Y:S01]  /*6ca0*/  FMUL.FTZ R78, R89, UR5 ;  /* 0x00000005594e7c20 */ /* 0x000fe20008410000 */
[----:B------:R-:W4:Y:S01]  /*6cb0*/  SHFL.IDX PT, R91, R198, R217, 0x1f ;  /* 0x00001fd9c65b7589 */ /* 0x000f2200000e0000 */
[----:B------:R2:W4:Y:S01]  /*6cc0*/  MUFU.TANH R2, R75 ;  /* 0x0000004b00027308 */ /* 0x0005220000002400 */
[----:B-1----:R-:W-:Y:S01]  /*6cd0*/  FMUL.FTZ R73, R84, UR5 ;  /* 0x0000000554497c20 */ /* 0x002fe20008410000 */
[----:B---3--:R-:W-:Y:S01]  /*6ce0*/  FSEL R85, R14, -INF , P2 ;  /* 0xff8000000e557808 */ /* 0x008fe20001000000 */
[----:B------:R-:W1:Y:S01]  /*6cf0*/  SHFL.IDX PT, R92, R198, R230, 0x1f ;  /* 0x00001fe6c65c7589 */ /* 0x000e6200000e0000 */
[----:B------:R-:W-:Y:S01]  /*6d00*/  FMUL.FTZ R83, R94, UR5 ;  /* 0x000000055e537c20 */ /* 0x000fe20008410000 */
[----:B------:R-:W-:Y:S01]  /*6d10*/  FMUL.FTZ R196, R117, UR5 ;  /* 0x0000000575c47c20 */ /* 0x000fe20008410000 */
[----:B------:R-:W-:Y:S01]  /*6d20*/  FMUL.FTZ R197, R118, UR5 ;  /* 0x0000000576c57c20 */ /* 0x000fe20008410000 */
[----:B------:R-:W3:Y:S01]  /*6d30*/  SHFL.IDX PT, R97, R198, R219, 0x1f ;  /* 0x00001fdbc6617589 */ /* 0x000ee200000e0000 */
[----:B------:R-:W-:Y:S01]  /*6d40*/  MUFU.TANH R235, R235 ;  /* 0x000000eb00eb7308 */ /* 0x000fe20000002400 */
[----:B--2---:R-:W-:Y:S01]  /*6d50*/  FMUL.FTZ R75, R86, UR5 ;  /* 0x00000005564b7c20 */ /* 0x004fe20008410000 */
[----:B------:R-:W-:Y:S01]  /*6d60*/  FSEL R86, R15, -INF , P1 ;  /* 0xff8000000f567808 */ /* 0x000fe20000800000 */
[----:B------:R-:W2:Y:S01]  /*6d70*/  SHFL.IDX PT, R94, R13, R7, 0x1f ;  /* 0x00001f070d5e7589 */ /* 0x000ea200000e0000 */
[----:B------:R-:W-:Y:S01]  /*6d80*/  FSEL R117, R3, -INF , P2 ;  /* 0xff80000003757808 */ /* 0x000fe20001000000 */
[----:B------:R-:W-:Y:S01]  /*6d90*/  FMUL.FTZ R194, R96, UR5 ;  /* 0x0000000560c27c20 */ /* 0x000fe20008410000 */
[----:B------:R-:W-:Y:S01]  /*6da0*/  FMUL.FTZ R84, R95, UR5 ;  /* 0x000000055f547c20 */ /* 0x000fe20008410000 */
[----:B------:R-:W2:Y:S01]  /*6db0*/  SHFL.IDX PT, R96, R13, R232, 0x1f ;  /* 0x00001fe80d607589 */ /* 0x000ea200000e0000 */
[----:B------:R-:W1:Y:S01]  /*6dc0*/  MUFU.TANH R18, R18 ;  /* 0x0000001200127308 */ /* 0x000e620000002400 */
[----:B----4-:R-:W-:Y:S01]  /*6dd0*/  FSEL R89, R2, -INF , P1 ;  /* 0xff80000002597808 */ /* 0x010fe20000800000 */
        /* <DEDUP_REMOVED lines=15> */
[----:B-1----:R-:W-:Y:S01]  /*6ed0*/  FSEL R208, R18, -INF , P1 ;  /* 0xff80000012d07808 */ /* 0x002fe20000800000 */
[----:B------:R-:W-:Y:S01]  /*6ee0*/  FMUL.FTZ R111, R111, UR5 ;  /* 0x000000056f6f7c20 */ /* 0x000fe20008410000 */
[----:B------:R-:W-:Y:S01]  /*6ef0*/  FMUL.FTZ R112, R112, UR5 ;  /* 0x0000000570707c20 */ /* 0x000fe20008410000 */
[----:B------:R-:W-:Y:S01]  /*6f00*/  FMUL.FTZ R114, R114, UR5 ;  /* 0x0000000572727c20 */ /* 0x000fe20008410000 */
[----:B------:R-:W-:Y:S01]  /*6f10*/  FMUL.FTZ R113, R113, UR5 ;  /* 0x0000000571717c20 */ /* 0x000fe20008410000 */
[----:B------:R-:W-:Y:S01]  /*6f20*/  FMUL.FTZ R115, R115, UR5 ;  /* 0x0000000573737c20 */ /* 0x000fe20008410000 */
[----:B------:R-:W-:Y:S01]  /*6f30*/  SHFL.IDX PT, R217, R12, R217, 0x1f ;  /* 0x00001fd90cd97589 */ /* 0x000fe200000e0000 */
[----:B------:R-:W1:Y:S01]  /*6f40*/  MUFU.TANH R19, R19 ;  /* 0x0000001300137308 */ /* 0x000e620000002400 */
[----:B------:R-:W-:Y:S01]  /*6f50*/  FMUL.FTZ R116, R116, UR5 ;  /* 0x0000000574747c20 */ /* 0x000fe20008410000 */
[----:B------:R-:W-:-:S06]  /*6f60*/  FMUL.FTZ R119, R119, UR5 ;  /* 0x0000000577777c20 */ /* 0x000fcc0008410000 */
[----:B------:R-:W2:Y:S08]  /*6f70*/  MUFU.TANH R20, R20 ;  /* 0x0000001400147308 */ /* 0x000eb00000002400 */
[----:B------:R-:W2:Y:S08]  /*6f80*/  MUFU.TANH R21, R21 ;  /* 0x0000001500157308 */ /* 0x000eb00000002400 */
[----:B------:R-:W2:Y:S01]  /*6f90*/  MUFU.TANH R72, R72 ;  /* 0x0000004800487308 */ /* 0x000ea20000002400 */
        /* <DEDUP_REMOVED lines=8> */
[----:B------:R-:W-:Y:S02]  /*7020*/  ULDC UR4, c[0x0][0x744] ;  /* 0x0001d10000047ab9 */ /* 0x000fe40000000800 */
[----:B------:R-:W2:Y:S01]  /*7030*/  MUFU.TANH R74, R74 ;  /* 0x0000004a004a7308 */ /* 0x000ea20000002400 */
[--C-:B------:R-:W-:Y:S01]  /*7040*/  FFMA.FTZ R199, R86, UR4, -R87.reuse ;  /* 0x0000000456c77c23 */ /* 0x100fe20008010857 */
[----:B------:R-:W-:Y:S01]  /*7050*/  FFMA.FTZ R118, R85, UR4, -R87 ;  /* 0x0000000455767c23 */ /* 0x000fe20008010857 */
[----:B------:R-:W-:Y:S01]  /*7060*/  FSEL R86, R235, -INF , P2 ;  /* 0xff800000eb567808 */ /* 0x000fe20001000000 */
[--C-:B------:R-:W-:Y:S01]  /*7070*/  FFMA.FTZ R117, R117, UR4, -R88.reuse ;  /* 0x0000000475757c23 */ /* 0x100fe20008010858 */
[----:B----4-:R-:W-:Y:S01]  /*7080*/  FSEL R87, R237, -INF , P2 ;  /* 0xff800000ed577808 */ /* 0x010fe20001000000 */
[----:B------:R-:W-:Y:S01]  /*7090*/  FFMA.FTZ R89, R89, UR4, -R88 ;  /* 0x0000000459597c23 */ /* 0x000fe20008010858 */
[----:B---3--:R-:W-:Y:S01]  /*70a0*/  FSEL R85, R17, -INF , P1 ;  /* 0xff80000011557808 */ /* 0x008fe20000800000 */
[----:B------:R-:W3:Y:S01]  /*70b0*/  MUFU.TANH R75, R75 ;  /* 0x0000004b004b7308 */ /* 0x000ee20000002400 */
[--C-:B------:R-:W-:Y:S01]  /*70c0*/  FFMA.FTZ R86, R86, UR4, -R93.reuse ;  /* 0x0000000456567c23 */ /* 0x100fe2000801085d */
[----:B------:R-:W-:Y:S01]  /*70d0*/  FFMA.FTZ R208, R208, UR4, -R93 ;  /* 0x00000004d0d07c23 */ /* 0x000fe2000801085d */
[--C-:B------:R-:W-:Y:S01]  /*70e0*/  FFMA.FTZ R87, R87, UR4, -R90.reuse ;  /* 0x0000000457577c23 */ /* 0x100fe2000801085a */
[----:B------:R-:W-:Y:S01]  /*70f0*/  FFMA.FTZ R85, R85, UR4, -R90 ;  /* 0x0000000455557c23 */ /* 0x000fe2000801085a */
[----:B-1----:R-:W-:-:S02]  /*7100*/  FSEL R88, R19, -INF , P2 ;  /* 0xff80000013587808 */ /* 0x002fc40001000000 */
[----:B--2---:R-:W-:Y:S01]  /*7110*/  FSEL R93, R20, -INF , P2 ;  /* 0xff800000145d7808 */ /* 0x004fe20001000000 */
[----:B------:R-:W1:Y:S01]  /*7120*/  MUFU.TANH R76, R76 ;  /* 0x0000004c004c7308 */ /* 0x000e620000002400 */
[----:B------:R-:W-:Y:S01]  /*7130*/  FSEL R90, R21, -INF , P1 ;  /* 0xff800000155a7808 */ /* 0x000fe20000800000 */
[--C-:B------:R-:W-:Y:S01]  /*7140*/  FFMA.FTZ R203, R88, UR4, -R91.reuse ;  /* 0x0000000458cb7c23 */ /* 0x100fe2000801085b */
[----:B------:R-:W-:Y:S01]  /*7150*/  FSEL R95, R72, -INF , P1 ;  /* 0xff800000485f7808 */ /* 0x000fe20000800000 */
[--C-:B------:R-:W-:Y:S01]  /*7160*/  FFMA.FTZ R93, R93, UR4, -R92.reuse ;  /* 0x000000045d5d7c23 */ /* 0x100fe2000801085c */
[----:B------:R-:W-:Y:S01]  /*7170*/  FSEL R207, R73, -INF , P2 ;  /* 0xff80000049cf7808 */ /* 0x000fe20001000000 */
[----:B------:R-:W-:Y:S01]  /*7180*/  FFMA.FTZ R91, R90, UR4, -R91 ;  /* 0x000000045a5b7c23 */ /* 0x000fe2000801085b */
[----:B------:R-:W-:Y:S01]  /*7190*/  FSEL R90, R74, -INF , P2 ;  /* 0xff8000004a5a7808 */ /* 0x000fe20001000000 */
[----:B------:R-:W2:Y:S01]  /*71a0*/  MUFU.TANH R77, R77 ;  /* 0x0000004d004d7308 */ /* 0x000ea20000002400 */
[----:B------:R-:W-:Y:S01]  /*71b0*/  FFMA.FTZ R92, R95, UR4, -R92 ;  /* 0x000000045f5c7c23 */ /* 0x000fe2000801085c */
[----:B---3--:R-:W-:Y:S01]  /*71c0*/  FSEL R95, R75, -INF , P1 ;  /* 0xff8000004b5f7808 */ /* 0x008fe20000800000 */
[----:B------:R-:W-:Y:S01]  /*71d0*/  FFMA.FTZ R207, R207, UR4, -R204 ;  /* 0x00000004cfcf7c23 */ /* 0x000fe200080108cc */
[----:B------:R-:W-:-:S03]  /*71e0*/  FFMA.FTZ R90, R90, UR4, -R97 ;  /* 0x000000045a5a7c23 */ /* 0x000fc60008010861 */
[----:B------:R-:W-:Y:S01]  /*71f0*/  FFMA.FTZ R204, R95, UR4, -R204 ;  /* 0x000000045fcc7c23 */ /* 0x000fe200080108cc */
[----:B------:R-:W3:Y:S01]  /*7200*/  MUFU.TANH R79, R79 ;  /* 0x0000004f004f7308 */ /* 0x000ee20000002400 */
[----:B-1----:R-:W-:-:S05]  /*7210*/  FSEL R198, R76, -INF , P1 ;  /* 0xff8000004cc67808 */ /* 0x002fca0000800000 */
[----:B------:R-:W-:Y:S02]  /*7220*/  FFMA.FTZ R97, R198, UR4, -R97 ;  /* 0x00000004c6617c23 */ /* 0x000fe40008010861 */
[----:B------:R-:W-:Y:S01]  /*7230*/  MUFU.TANH R78, R78 ;  /* 0x0000004e004e7308 */ /* 0x000fe20000002400 */
[----:B--2---:R-:W-:Y:S01]  /*7240*/  FSEL R95, R77, -INF , P2 ;  /* 0xff8000004d5f7808 */ /* 0x004fe20001000000 */
[----:B------:R-:W1:Y:S04]  /*7250*/  SHFL.IDX PT, R198, R13, R230, 0x1f ;  /* 0x00001fe60dc67589 */ /* 0x000e6800000e0000 */
[----:B------:R-:W-:Y:S02]  /*7260*/  FFMA.FTZ R216, R95, UR4, -R94 ;  /* 0x000000045fd87c23 */ /* 0x000fe4000801085e */
[----:B------:R-:W-:Y:S01]  /*7270*/  MUFU.TANH R81, R81 ;  /* 0x0000005100517308 */ /* 0x000fe20000002400 */
[----:B---3--:R-:W-:-:S05]  /*7280*/  FSEL R201, R79, -INF , P1 ;  /* 0xff8000004fc97808 */ /* 0x008fca0000800000 */
[----:B------:R-:W-:Y:S02]  /*7290*/  FFMA.FTZ R94, R201, UR4, -R94 ;  /* 0x00000004c95e7c23 */ /* 0x000fe4000801085e */
[----:B------:R-:W2:Y:S01]  /*72a0*/  MUFU.TANH R80, R80 ;  /* 0x0000005000507308 */ /* 0x000ea20000002400 */
[----:B------:R-:W3:Y:S07]  /*72b0*/  SHFL.IDX PT, R201, R13, R231, 0x1f ;  /* 0x00001fe70dc97589 */ /* 0x000eee00000e0000 */
[----:B------:R-:W4:Y:S08]  /*72c0*/  MUFU.TANH R194, R194 ;  /* 0x000000c200c27308 */ /* 0x000f300000002400 */
[----:B------:R-:W1:Y:S01]  /*72d0*/  MUFU.TANH R82, R82 ;  /* 0x0000005200527308 */ /* 0x000e620000002400 */
[----:B--2---:R-:W-:-:S07]  /*72e0*/  FSEL R205, R80, -INF , P1 ;  /* 0xff80000050cd7808 */ /* 0x004fce0000800000 */
[----:B------:R-:W-:Y:S01]  /*72f0*/  MUFU.TANH R84, R84 ;  /* 0x0000005400547308 */ /* 0x000fe20000002400 */
[----:B----4-:R-:W-:-:S05]  /*7300*/  FSEL R202, R194, -INF , P2 ;  /* 0xff800000c2ca7808 */ /* 0x010fca0001000000 */
[----:B------:R-:W-:Y:S01]  /*7310*/  FFMA.FTZ R223, R202, UR4, -R213 ;  /* 0x00000004cadf7c23 */ /* 0x000fe200080108d5 */
[----:B------:R-:W-:Y:S01]  /*7320*/  FFMA.FTZ R202, -R14, R14, 1 ;  /* 0x3f8000000eca7423 */ /* 0x000fe2000001010e */
[----:B------:R-:W2:Y:S01]  /*7330*/  MUFU.TANH R83, R83 ;  /* 0x0000005300537308 */ /* 0x000ea20000002400 */
[----:B-1----:R-:W-:-:S05]  /*7340*/  FSEL R225, R82, -INF , P2 ;  /* 0xff80000052e17808 */ /* 0x002fca0001000000 */
[----:B------:R-:W-:Y:S01]  /*7350*/  FFMA.FTZ R225, R225, UR4, -R214 ;  /* 0x00000004e1e17c23 */ /* 0x000fe200080108d6 */
[----:B------:R-:W-:Y:S02]  /*7360*/  WARPGROUP.DEPBAR.LE gsb0, 0x0 ;  /* 0x00008000000079c5 */ /* 0x000fe40000010000 */
[----:B------:R-:W-:Y:S01]  /*7370*/  WARPGROUP.ARRIVE ;  /* 0x00000000000079c5 */ /* 0x000fe20000000000 */
[----:B------:R-:W-:Y:S05]  /*7380*/  MUFU.EX2 R118, R118 ;  /* 0x0000007600767308 */ /* 0x000fea0000000800 */
[----:B------:R-:W-:Y:S01]  /*7390*/  HGMMA.64x96x16.F32.BF16 R24, gdesc[UR8], R24, gsb0 ;  /* 0x01600000081879f0 */ /* 0x000fe20008001818 */
[----:B------:R-:W-:Y:S01]  /*73a0*/  R2UR UR8, R192 ;  /* 0x00000000c00872ca */ /* 0x000fe200000e0000 */
[----:B------:R-:W-:Y:S01]  /*73b0*/  UMOV UR10, UR6 ;  /* 0x00000006000a7c82 */ /* 0x000fe20008000000 */
[----:B------:R-:W-:Y:S01]  /*73c0*/  R2UR UR9, R193 ;  /* 0x00000000c10972ca */ /* 0x000fe200000e0000 */
[----:B------:R-:W-:Y:S01]  /*73d0*/  UMOV UR11, 0x40000040 ;  /* 0x40000040000b7882 */ /* 0x000fe20000000000 */
[----:B------:R1:W-:Y:S08]  /*73e0*/  MUFU.EX2 R88, R199 ;  /* 0x000000c700587308 */ /* 0x0003f00000000800 */
[----:B------:R-:W4:Y:S01]  /*73f0*/  MUFU.TANH R195, R195 ;  /* 0x000000c300c37308 */ /* 0x000f220000002400 */
[----:B-1----:R-:W-:-:S05]  /*7400*/  FSEL R199, R78, -INF , P2 ;  /* 0xff8000004ec77808 */ /* 0x002fca0001000000 */
[--C-:B------:R-:W-:Y:S01]  /*7410*/  FFMA.FTZ R95, R199, UR4, -R96.reuse ;  /* 0x00000004c75f7c23 */ /* 0x100fe20008010860 */
[----:B------:R-:W-:Y:S01]  /*7420*/  FSEL R199, R81, -INF , P2 ;  /* 0xff80000051c77808 */ /* 0x000fe20001000000 */
[----:B------:R-:W1:Y:S01]  /*7430*/  MUFU.TANH R98, R98 ;  /* 0x0000006200627308 */ /* 0x000e620000002400 */
[----:B------:R-:W-:Y:S01]  /*7440*/  FFMA.FTZ R96, R205, UR4, -R96 ;  /* 0x00000004cd607c23 */ /* 0x000fe20008010860 */
[----:B--2---:R-:W-:Y:S02]  /*7450*/  FSEL R205, R83, -INF , P1 ;  /* 0xff80000053cd7808 */ /* 0x004fe40000800000 */
[--C-:B------:R-:W-:Y:S01]  /*7460*/  FFMA.FTZ R226, R199, UR4, -R224.reuse ;  /* 0x00000004c7e27c23 */ /* 0x100fe200080108e0 */
[----:B------:R-:W-:Y:S02]  /*7470*/  FSEL R199, R84, -INF , P1 ;  /* 0xff80000054c77808 */ /* 0x000fe40000800000 */
[----:B------:R-:W-:Y:S01]  /*7480*/  FFMA.FTZ R224, R205, UR4, -R224 ;  /* 0x00000004cde07c23 */ /* 0x000fe200080108e0 */
[----:B------:R-:W2:Y:S02]  /*7490*/  MUFU.TANH R99, R99 ;  /* 0x0000006300637308 */ /* 0x000ea40000002400 */
[----:B------:R-:W-:Y:S01]  /*74a0*/  FFMA.FTZ R214, R199, UR4, -R214 ;  /* 0x00000004c7d67c23 */ /* 0x000fe200080108d6 */
[----:B----4-:R-:W-:-:S05]  /*74b0*/  FSEL R199, R195, -INF , P2 ;  /* 0xff800000c3c77808 */ /* 0x010fca0001000000 */
[----:B------:R-:W4:Y:S01]  /*74c0*/  MUFU.TANH R101, R101 ;  /* 0x0000006500657308 */ /* 0x000f220000002400 */
[----:B-1----:R-:W-:Y:S01]  /*74d0*/  FSEL R200, R98, -INF , P1 ;  /* 0xff80000062c87808 */ /* 0x002fe20000800000 */
[----:B------:R-:W-:-:S04]  /*74e0*/  FFMA.FTZ R199, R199, UR4, -R198 ;  /* 0x00000004c7c77c23 */ /* 0x000fc800080108c6 */
[----:B------:R-:W-:Y:S02]  /*74f0*/  FFMA.FTZ R213, R200, UR4, -R213 ;  /* 0x00000004c8d57c23 */ /* 0x000fe400080108d5 */
[----:B------:R-:W-:Y:S01]  /*7500*/  MUFU.TANH R103, R103 ;  /* 0x0000006700677308 */ /* 0x000fe20000002400 */
[----:B--2---:R-:W-:-:S05]  /*7510*/  FSEL R205, R99, -INF , P1 ;  /* 0xff80000063cd7808 */ /* 0x004fca0000800000 */
[----:B------:R-:W-:Y:S02]  /*7520*/  FFMA.FTZ R198, R205, UR4, -R198 ;  /* 0x00000004cdc67c23 */ /* 0x000fe400080108c6 */
[----:B------:R-:W1:Y:S01]  /*7530*/  MUFU.TANH R100, R100 ;  /* 0x0000006400647308 */ /* 0x000e620000002400 */
[----:B----4-:R-:W-:-:S05]  /*7540*/  FSEL R210, R101, -INF , P2 ;  /* 0xff80000065d27808 */ /* 0x010fca0001000000 */
[----:B------:R-:W-:Y:S02]  /*7550*/  FFMA.FTZ R210, R210, UR4, -R209 ;  /* 0x00000004d2d27c23 */ /* 0x000fe400080108d1 */
[----:B------:R-:W2:Y:S08]  /*7560*/  MUFU.TANH R102, R102 ;  /* 0x0000006600667308 */ /* 0x000eb00000002400 */
[----:B------:R-:W-:Y:S01]  /*7570*/  MUFU.TANH R104, R104 ;  /* 0x0000006800687308 */ /* 0x000fe20000002400 */
[----:B-1----:R-:W-:-:S05]  /*7580*/  FSEL R200, R100, -INF , P2 ;  /* 0xff80000064c87808 */ /* 0x002fca0001000000 */
[----:B---3--:R-:W-:Y:S02]  /*7590*/  FFMA.FTZ R200, R200, UR4, -R201 ;  /* 0x00000004c8c87c23 */ /* 0x008fe400080108c9 */
[----:B------:R-:W-:Y:S01]  /*75a0*/  MUFU.TANH R106, R106 ;  /* 0x0000006a006a7308 */ /* 0x000fe20000002400 */
[----:B--2---:R-:W-:-:S05]  /*75b0*/  FSEL R205, R102, -INF , P1 ;  /* 0xff80000066cd7808 */ /* 0x004fca0000800000 */
[----:B------:R-:W-:Y:S02]  /*75c0*/  FFMA.FTZ R201, R205, UR4, -R201 ;  /* 0x00000004cdc97c23 */ /* 0x000fe400080108c9 */
[----:B------:R-:W1:Y:S08]  /*75d0*/  MUFU.TANH R105, R105 ;  /* 0x0000006900697308 */ /* 0x000e700000002400 */
[----:B------:R-:W-:Y:S08]  /*75e0*/  MUFU.TANH R107, R107 ;  /* 0x0000006b006b7308 */ /* 0x000ff00000002400 */
[----:B------:R2:W-:Y:S01]  /*75f0*/  MUFU.EX2 R13, R208 ;  /* 0x000000d0000d7308 */ /* 0x0005e20000000800 */
[----:B------:R-:W-:-:S02]  /*7600*/  WARPGROUP.DEPBAR.LE gsb0, 0x0 ;  /* 0x00008000000079c5 */ /* 0x000fc40000010000 */
[----:B------:R-:W-:Y:S01]  /*7610*/  WARPGROUP.ARRIVE ;  /* 0x00000000000079c5 */ /* 0x000fe20000000000 */
[----:B-1----:R-:W-:-:S04]  /*7620*/  FSEL R205, R105, -INF , P2 ;  /* 0xff80000069cd7808 */ /* 0x002fc80001000000 */
[----:B------:R-:W1:Y:S01]  /*7630*/  MUFU.TANH R108, R108 ;  /* 0x0000006c006c7308 */ /* 0x000e620000002400 */
[----:B------:R-:W-:Y:S01]  /*7640*/  HGMMA.64x96x16.F32.BF16 R24, gdesc[UR8], R24, gsb0 ;  /* 0x01600000081879f0 */ /* 0x000fe20008001818 */
[----:B--2---:R-:W2:Y:S01]  /*7650*/  SHFL.IDX PT, R208, R12, R233, 0x1f ;  /* 0x00001fe90cd07589 */ /* 0x004ea200000e0000 */
[----:B------:R-:W-:-:S05]  /*7660*/  FFMA.FTZ R205, R205, UR4, -R212 ;  /* 0x00000004cdcd7c23 */ /* 0x000fca00080108d4 */
[----:B------:R-:W-:Y:S08]  /*7670*/  MUFU.TANH R110, R110 ;  /* 0x0000006e006e7308 */ /* 0x000ff00000002400 */
[----:B------:R3:W-:Y:S01]  /*7680*/  MUFU.EX2 R14, R203 ;  /* 0x000000cb000e7308 */ /* 0x0007e20000000800 */
[----:B-1----:R-:W-:-:S07]  /*7690*/  FSEL R211, R108, -INF , P2 ;  /* 0xff8000006cd37808 */ /* 0x002fce0001000000 */
[----:B------:R-:W-:Y:S01]  /*76a0*/  MUFU.TANH R109, R109 ;  /* 0x0000006d006d7308 */ /* 0x000fe20000002400 */
[----:B---3--:R-:W-:Y:S01]  /*76b0*/  FSEL R203, R104, -INF , P2 ;  /* 0xff80000068cb7808 */ /* 0x008fe20001000000 */
[----:B--2---:R-:W-:-:S04]  /*76c0*/  FFMA.FTZ R211, R211, UR4, -R208 ;  /* 0x00000004d3d37c23 */ /* 0x004fc800080108d0 */
[----:B------:R-:W-:Y:S02]  /*76d0*/  FFMA.FTZ R203, R203, UR4, -R206 ;  /* 0x00000004cbcb7c23 */ /* 0x000fe400080108ce */
[----:B------:R-:W-:Y:S08]  /*76e0*/  MUFU.TANH R111, R111 ;  /* 0x0000006f006f7308 */ /* 0x000ff00000002400 */
[----:B------:R-:W1:Y:S08]  /*76f0*/  MUFU.TANH R112, R112 ;  /* 0x0000007000707308 */ /* 0x000e700000002400 */
[----:B------:R-:W-:Y:S08]  /*7700*/  MUFU.TANH R114, R114 ;  /* 0x0000007200727308 */ /* 0x000ff00000002400 */
[----:B------:R-:W2:Y:S01]  /*7710*/  MUFU.TANH R113, R113 ;  /* 0x0000007100717308 */ /* 0x000ea20000002400 */
[----:B-1----:R-:W-:-:S05]  /*7720*/  FSEL R219, R112, -INF , P2 ;  /* 0xff80000070db7808 */ /* 0x002fca0001000000 */
[----:B------:R-:W-:Y:S02]  /*7730*/  FFMA.FTZ R219, R219, UR4, -R217 ;  /* 0x00000004dbdb7c23 */ /* 0x000fe400080108d9 */
[----:B------:R-:W1:Y:S08]  /*7740*/  MUFU.TANH R115, R115 ;  /* 0x0000007300737308 */ /* 0x000e700000002400 */
[----:B------:R-:W-:Y:S01]  /*7750*/  MUFU.TANH R116, R116 ;  /* 0x0000007400747308 */ /* 0x000fe20000002400 */
[----:B--2---:R-:W-:-:S05]  /*7760*/  FSEL R222, R113, -INF , P2 ;  /* 0xff80000071de7808 */ /* 0x004fca0001000000 */
[----:B------:R-:W-:Y:S02]  /*7770*/  FFMA.FTZ R222, R222, UR4, -R218 ;  /* 0x00000004dede7c23 */ /* 0x000fe400080108da */
[----:B------:R-:W-:Y:S01]  /*7780*/  MUFU.TANH R197, R197 ;  /* 0x000000c500c57308 */ /* 0x000fe20000002400 */
[----:B-1----:R-:W-:-:S07]  /*7790*/  FSEL R221, R115, -INF , P1 ;  /* 0xff80000073dd7808 */ /* 0x002fce0000800000 */
[----:B------:R-:W-:Y:S08]  /*77a0*/  MUFU.TANH R196, R196 ;  /* 0x000000c400c47308 */ /* 0x000ff00000002400 */
[----:B------:R-:W1:Y:S01]  /*77b0*/  MUFU.TANH R119, R119 ;  /* 0x0000007700777308 */ /* 0x000e620000002400 */
[----:B------:R-:W-:Y:S02]  /*77c0*/  WARPGROUP.DEPBAR.LE gsb0, 0x0 ;  /* 0x00008000000079c5 */ /* 0x000fe40000010000 */
[----:B------:R-:W2:Y:S05]  /*77d0*/  LDS R227, [R227+0x380] ;  /* 0x00038000e3e37984 */ /* 0x000eaa0000000800 */
[----:B------:R-:W-:Y:S01]  /*77e0*/  MUFU.EX2 R117, R117 ;  /* 0x0000007500757308 */ /* 0x000fe20000000800 */
[----:B-1----:R-:W-:-:S07]  /*77f0*/  FSEL R228, R119, -INF , P1 ;  /* 0xff80000077e47808 */ /* 0x002fce0000800000 */
[----:B------:R-:W1:Y:S08]  /*7800*/  MUFU.EX2 R93, R93 ;  /* 0x0000005d005d7308 */ /* 0x000e700000000800 */
[----:B------:R-:W3:Y:S01]  /*7810*/  MUFU.EX2 R92, R92 ;  /* 0x0000005c005c7308 */ /* 0x000ee20000000800 */
[----:B------:R-:W-:Y:S01]  /*7820*/  FFMA.FTZ R20, -R20, R20, 1 ;  /* 0x3f80000014147423 */ /* 0x000fe20000010114 */
[----:B------:R-:W-:-:S06]  /*7830*/  FFMA.FTZ R72, -R72, R72, 1 ;  /* 0x3f80000048487423 */ /* 0x000fcc0000010148 */
[----:B------:R-:W4:Y:S08]  /*7840*/  MUFU.EX2 R87, R87 ;  /* 0x0000005700577308 */ /* 0x000f300000000800 */
[----:B------:R-:W4:Y:S01]  /*7850*/  MUFU.EX2 R86, R86 ;  /* 0x0000005600567308 */ /* 0x000f220000000800 */
[----:B--2---:R-:W2:Y:S07]  /*7860*/  SHFL.IDX PT, R234, R227, R7, 0x1f ;  /* 0x00001f07e3ea7589 */ /* 0x004eae00000e0000 */
[----:B------:R-:W-:Y:S01]  /*7870*/  MUFU.EX2 R91, R91 ;  /* 0x0000005b005b7308 */ /* 0x000fe20000000800 */
[----:B------:R-:W-:Y:S04]  /*7880*/  SHFL.IDX PT, R232, R227, R232, 0x1f ;  /* 0x00001fe8e3e87589 */ /* 0x000fe800000e0000 */
[----:B------:R-:W1:Y:S01]  /*7890*/  SHFL.IDX PT, R233, R227, R233, 0x1f ;  /* 0x00001fe9e3e97589 */ /* 0x000e6200000e0000 */
[----:B------:R-:W-:Y:S01]  /*78a0*/  FFMA.FTZ R237, -R237, R237, 1 ;  /* 0x3f800000eded7423 */ /* 0x000fe200000101ed */
[----:B------:R-:W-:Y:S01]  /*78b0*/  FFMA.FTZ R235, -R235, R235, 1 ;  /* 0x3f800000ebeb7423 */ /* 0x000fe200000101eb */
[----:B------:R-:W-:Y:S01]  /*78c0*/  FFMA.FTZ R18, -R18, R18, 1 ;  /* 0x3f80000012127423 */ /* 0x000fe20000010112 */
[----:B------:R-:W3:Y:S01]  /*78d0*/  SHFL.IDX PT, R229, R227, R229, 0x1f ;  /* 0x00001fe5e3e57589 */ /* 0x000ee200000e0000 */
[----:B------:R-:W-:Y:S01]  /*78e0*/  FFMA.FTZ R19, -R19, R19, 1 ;  /* 0x3f80000013137423 */ /* 0x000fe20000010113 */
[----:B------:R-:W-:Y:S02]  /*78f0*/  MUFU.EX2 R89, R89 ;  /* 0x0000005900597308 */ /* 0x000fe40000000800 */
[----:B------:R-:W4:Y:S06]  /*7900*/  SHFL.IDX PT, R230, R227, R230, 0x1f ;  /* 0x00001fe6e3e67589 */ /* 0x000f2c00000e0000 */
[----:B------:R-:W-:Y:S01]  /*7910*/  MUFU.EX2 R85, R85 ;  /* 0x0000005500557308 */ /* 0x000fe20000000800 */
[--C-:B--2---:R-:W-:Y:S01]  /*7920*/  FADD.FTZ R24, R24, -R234.reuse ;  /* 0x800000ea18187221 */ /* 0x104fe20000010000 */
[----:B------:R-:W-:-:S03]  /*7930*/  FADD.FTZ R234, R26, -R234 ;  /* 0x800000ea1aea7221 */ /* 0x000fc60000010000 */
[----:B------:R-:W-:Y:S01]  /*7940*/  FMUL.FTZ R24, R118, R24 ;  /* 0x0000001876187220 */ /* 0x000fe20000410000 */
[----:B------:R-:W-:Y:S02]  /*7950*/  FMUL.FTZ R234, R88, R234 ;  /* 0x000000ea58ea7220 */ /* 0x000fe40000410000 */
[----:B------:R2:W2:Y:S01]  /*7960*/  MUFU.EX2 R26, R207 ;  /* 0x000000cf001a7308 */ /* 0x0004a20000000800 */
[----:B------:R-:W-:Y:S01]  /*7970*/  FMUL.FTZ R202, R202, R24 ;  /* 0x00000018caca7220 */ /* 0x000fe20000410000 */
[----:B------:R-:W-:Y:S01]  /*7980*/  FSEL R24, R103, -INF , P1 ;  /* 0xff80000067187808 */ /* 0x000fe20000800000 */
[----:B------:R-:W-:Y:S01]  /*7990*/  FFMA.FTZ R84, -R84, R84, 1 ;  /* 0x3f80000054547423 */ /* 0x000fe20000010154 */
[----:B-1----:R-:W-:Y:S01]  /*79a0*/  FADD.FTZ R28, R28, -R233 ;  /* 0x800000e91c1c7221 */ /* 0x002fe20000010000 */
[--C-:B---3--:R-:W-:Y:S01]  /*79b0*/  FADD.FTZ R29, R29, -R229.reuse ;  /* 0x800000e51d1d7221 */ /* 0x108fe20000010000 */
[----:B------:R-:W-:Y:S01]  /*79c0*/  FADD.FTZ R31, R31, -R229 ;  /* 0x800000e51f1f7221 */ /* 0x000fe20000010000 */
[----:B------:R-:W-:Y:S01]  /*79d0*/  FFMA.FTZ R209, R24, UR4, -R209 ;  /* 0x0000000418d17c23 */ /* 0x000fe200080108d1 */
[----:B------:R-:W-:Y:S01]  /*79e0*/  FSEL R24, R106, -INF , P1 ;  /* 0xff8000006a187808 */ /* 0x000fe20000800000 */
[--C-:B----4-:R-:W-:Y:S01]  /*79f0*/  FADD.FTZ R33, R33, -R230.reuse ;  /* 0x800000e621217221 */ /* 0x110fe20000010000 */
[----:B--2---:R-:W-:Y:S01]  /*7a00*/  FSEL R207, R109, -INF , P2 ;  /* 0xff8000006dcf7808 */ /* 0x004fe20001000000 */
[----:B------:R-:W-:Y:S01]  /*7a10*/  FADD.FTZ R35, R35, -R230 ;  /* 0x800000e623237221 */ /* 0x000fe20000010000 */
[----:B------:R-:W-:Y:S01]  /*7a20*/  MUFU.EX2 R97, R97 ;  /* 0x0000006100617308 */ /* 0x000fe20000000800 */
[----:B------:R-:W-:Y:S01]  /*7a30*/  FFMA.FTZ R206, R24, UR4, -R206 ;  /* 0x0000000418ce7c23 */ /* 0x000fe200080108ce */
[----:B------:R-:W-:Y:S01]  /*7a40*/  FSEL R24, R107, -INF , P1 ;  /* 0xff8000006b187808 */ /* 0x000fe20000800000 */
[----:B------:R-:W-:Y:S01]  /*7a50*/  FFMA.FTZ R207, R207, UR4, -R215 ;  /* 0x00000004cfcf7c23 */ /* 0x000fe200080108d7 */
[----:B------:R-:W-:-:S03]  /*7a60*/  FADD.FTZ R30, R30, -R233 ;  /* 0x800000e91e1e7221 */ /* 0x000fc60000010000 */
[----:B------:R-:W-:Y:S01]  /*7a70*/  FFMA.FTZ R212, R24, UR4, -R212 ;  /* 0x0000000418d47c23 */ /* 0x000fe200080108d4 */
[----:B------:R-:W-:Y:S01]  /*7a80*/  FSEL R24, R110, -INF , P1 ;  /* 0xff8000006e187808 */ /* 0x000fe20000800000 */
[----:B------:R-:W-:Y:S04]  /*7a90*/  MUFU.EX2 R95, R95 ;  /* 0x0000005f005f7308 */ /* 0x000fe80000000800 */
[----:B------:R-:W-:-:S04]  /*7aa0*/  FFMA.FTZ R208, R24, UR4, -R208 ;  /* 0x0000000418d07c23 */ /* 0x000fc800080108d0 */
[----:B------:R1:W2:Y:S01]  /*7ab0*/  MUFU.EX2 R24, R204 ;  /* 0x000000cc00187308 */ /* 0x0002a20000000800 */
[----:B------:R-:W-:-:S07]  /*7ac0*/  FFMA.FTZ R17, -R17, R17, 1 ;  /* 0x3f80000011117423 */ /* 0x000fce0000010111 */
[----:B------:R-:W-:Y:S01]  /*7ad0*/  MUFU.EX2 R94, R94 ;  /* 0x0000005e005e7308 */ /* 0x000fe20000000800 */
[----:B-1----:R-:W-:-:S05]  /*7ae0*/  FSEL R204, R111, -INF , P1 ;  /* 0xff8000006fcc7808 */ /* 0x002fca0000800000 */
[----:B------:R-:W-:Y:S02]  /*7af0*/  FFMA.FTZ R204, R204, UR4, -R215 ;  /* 0x00000004cccc7c23 */ /* 0x000fe400080108d7 */
[----:B------:R1:W3:Y:S01]  /*7b00*/  SHFL.IDX PT, R215, R12, R231, 0x1f ;  /* 0x00001fe70cd77589 */ /* 0x0002e200000e0000 */
[----:B------:R-:W-:Y:S03]  /*7b10*/  MUFU.EX2 R96, R96 ;  /* 0x0000006000607308 */ /* 0x000fe60000000800 */
[----:B------:R-:W4:Y:S05]  /*7b20*/  SHFL.IDX PT, R231, R227, R231, 0x1f ;  /* 0x00001fe7e3e77589 */ /* 0x000f2a00000e0000 */
[----:B------:R-:W2:Y:S01]  /*7b30*/  MUFU.EX2 R90, R90 ;  /* 0x0000005a005a7308 */ /* 0x000ea20000000800 */
[----:B-1----:R-:W-:-:S05]  /*7b40*/  FSEL R12, R114, -INF , P1 ;  /* 0xff800000720c7808 */ /* 0x002fca0000800000 */
[----:B------:R-:W-:Y:S02]  /*7b50*/  FFMA.FTZ R217, R12, UR4, -R217 ;  /* 0x000000040cd97c23 */ /* 0x000fe400080108d9 */
[----:B------:R1:W-:Y:S02]  /*7b60*/  MUFU.EX2 R12, R216 ;  /* 0x000000d8000c7308 */ /* 0x0003e40000000800 */
[----:B-1----:R-:W-:Y:S01]  /*7b70*/  FFMA.FTZ R216, R221, UR4, -R218 ;  /* 0x00000004ddd87c23 */ /* 0x002fe200080108da */
[----:B------:R-:W-:Y:S01]  /*7b80*/  FSEL R218, R116, -INF , P2 ;  /* 0xff80000074da7808 */ /* 0x000fe20001000000 */
[----:B------:R-:W-:Y:S01]  /*7b90*/  FMUL.FTZ R33, R93, R33 ;  /* 0x000000215d217220 */ /* 0x000fe20000410000 */
[----:B------:R-:W-:Y:S01]  /*7ba0*/  FSEL R221, R197, -INF , P1 ;  /* 0xff800000c5dd7808 */ /* 0x000fe20000800000 */
[----:B------:R-:W-:Y:S01]  /*7bb0*/  FMUL.FTZ R35, R92, R35 ;  /* 0x000000235c237220 */ /* 0x000fe20000410000 */
[----:B------:R-:W-:Y:S02]  /*7bc0*/  VIADD R230, R7, 0xc ;  /* 0x0000000c07e67836 */ /* 0x000fe40000000000 */
[--C-:B---3--:R-:W-:Y:S01]  /*7bd0*/  FFMA.FTZ R218, R218, UR4, -R215.reuse ;  /* 0x00000004dada7c23 */ /* 0x108fe200080108d7 */
[----:B------:R-:W-:Y:S01]  /*7be0*/  FMUL.FTZ R28, R87, R28 ;  /* 0x0000001c571c7220 */ /* 0x000fe20000410000 */
[----:B------:R-:W-:Y:S01]  /*7bf0*/  FFMA.FTZ R215, R221, UR4, -R215 ;  /* 0x00000004ddd77c23 */ /* 0x000fe200080108d7 */
[----:B------:R-:W-:Y:S01]  /*7c00*/  FSEL R221, R196, -INF , P2 ;  /* 0xff800000c4dd7808 */ /* 0x000fe20001000000 */
[----:B------:R-:W-:Y:S01]  /*7c10*/  FMUL.FTZ R29, R86, R29 ;  /* 0x0000001d561d7220 */ /* 0x000fe20000410000 */
[--C-:B----4-:R-:W-:Y:S01]  /*7c20*/  FADD.FTZ R38, R38, -R231.reuse ;  /* 0x800000e726267221 */ /* 0x110fe20000010000 */
[----:B------:R-:W-:-:S02]  /*7c30*/  FADD.FTZ R36, R36, -R231 ;  /* 0x800000e724247221 */ /* 0x000fc40000010000 */
[--C-:B------:R-:W-:Y:S01]  /*7c40*/  FFMA.FTZ R221, R221, UR4, -R220.reuse ;  /* 0x00000004dddd7c23 */ /* 0x100fe200080108dc */
[----:B------:R-:W-:Y:S01]  /*7c50*/  FFMA.FTZ R220, R228, UR4, -R220 ;  /* 0x00000004e4dc7c23 */ /* 0x000fe200080108dc */
[C---:B------:R-:W-:Y:S01]  /*7c60*/  IADD3 R228, R7.reuse, 0x10, RZ ;  /* 0x0000001007e47810 */ /* 0x040fe20007ffe0ff */
[----:B------:R-:W-:Y:S01]  /*7c70*/  FMUL.FTZ R33, R20, R33 ;  /* 0x0000002114217220 */ /* 0x000fe20000410000 */
[C---:B------:R-:W-:Y:S02]  /*7c80*/  IADD3 R231, R7.reuse, 0x8, RZ ;  /* 0x0000000807e77810 */ /* 0x040fe40007ffe0ff */
[----:B------:R-:W-:Y:S02]  /*7c90*/  IADD3 R229, R7, 0x14, RZ ;  /* 0x0000001407e57810 */ /* 0x000fe40007ffe0ff */
[----:B------:R-:W1:Y:S01]  /*7ca0*/  SHFL.IDX PT, R228, R227, R228, 0x1f ;  /* 0x00001fe4e3e47589 */ /* 0x000e6200000e0000 */
[----:B------:R-:W-:Y:S01]  /*7cb0*/  FMUL.FTZ R36, R26, R36 ;  /* 0x000000241a247220 */ /* 0x000fe20000410000 */
[----:B------:R-:W-:Y:S01]  /*7cc0*/  FMUL.FTZ R30, R85, R30 ;  /* 0x0000001e551e7220 */ /* 0x000fe20000410000 */
[----:B------:R-:W-:Y:S01]  /*7cd0*/  VIADD R233, R7, 0x18 ;  /* 0x0000001807e97836 */ /* 0x000fe20000000000 */
[----:B------:R3:W4:Y:S01]  /*7ce0*/  SHFL.IDX PT, R227, R227, R11, 0x1f ;  /* 0x00001f0be3e37589 */ /* 0x00072200000e0000 */
[----:B------:R-:W-:Y:S01]  /*7cf0*/  FFMA.FTZ R78, -R78, R78, 1 ;  /* 0x3f8000004e4e7423 */ /* 0x000fe2000001014e */
[----:B------:R-:W-:Y:S01]  /*7d00*/  FFMA.FTZ R79, -R79, R79, 1 ;  /* 0x3f8000004f4f7423 */ /* 0x000fe2000001014f */
[----:B------:R-:W-:Y:S01]  /*7d10*/  FFMA.FTZ R80, -R80, R80, 1 ;  /* 0x3f80000050507423 */ /* 0x000fe20000010150 */
[----:B------:R-:W-:Y:S01]  /*7d20*/  FFMA.FTZ R74, -R74, R74, 1 ;  /* 0x3f8000004a4a7423 */ /* 0x000fe2000001014a */
[----:B------:R-:W-:Y:S01]  /*7d30*/  MUFU.EX2 R201, R201 ;  /* 0x000000c900c97308 */ /* 0x000fe20000000800 */
[----:B------:R-:W-:-:S07]  /*7d40*/  FFMA.FTZ R195, -R195, R195, 1 ;  /* 0x3f800000c3c37423 */ /* 0x000fce00000101c3 */
[----:B------:R-:W-:Y:S01]  /*7d50*/  MUFU.EX2 R210, R210 ;  /* 0x000000d200d27308 */ /* 0x000fe20000000800 */
[----:B------:R-:W-:-:S07]  /*7d60*/  FMUL.FTZ R20, R72, R35 ;  /* 0x0000002348147220 */ /* 0x000fce0000410000 */
[----:B------:R-:W-:Y:S01]  /*7d70*/  MUFU.EX2 R209, R209 ;  /* 0x000000d100d17308 */ /* 0x000fe20000000800 */
[----:B-1----:R-:W-:-:S07]  /*7d80*/  FADD.FTZ R34, R34, -R228 ;  /* 0x800000e422227221 */ /* 0x002fce0000010000 */
[----:B------:R-:W-:Y:S01]  /*7d90*/  MUFU.EX2 R205, R205 ;  /* 0x000000cd00cd7308 */ /* 0x000fe20000000800 */
[----:B------:R-:W-:-:S07]  /*7da0*/  FFMA.FTZ R101, -R101, R101, 1 ;  /* 0x3f80000065657423 */ /* 0x000fce0000010165 */
[----:B------:R-:W-:Y:S08]  /*7db0*/  MUFU.EX2 R212, R212 ;  /* 0x000000d400d47308 */ /* 0x000ff00000000800 */
        /* <DEDUP_REMOVED lines=19> */
[----:B---3--:R1:W-:Y:S01]  /*7ef0*/  MUFU.EX2 R11, R226 ;  /* 0x000000e2000b7308 */ /* 0x0083e20000000800 */
[--C-:B----4-:R-:W-:Y:S01]  /*7f00*/  FADD.FTZ R37, R37, -R227.reuse ;  /* 0x800000e325257221 */ /* 0x110fe20000010000 */
[----:B------:R-:W-:Y:S01]  /*7f10*/  FADD.FTZ R39, R39, -R227 ;  /* 0x800000e327277221 */ /* 0x000fe20000010000 */
[----:B------:R-:W-:Y:S01]  /*7f20*/  FFMA.FTZ R119, -R119, R119, 1 ;  /* 0x3f80000077777423 */ /* 0x000fe20000010177 */
[----:B------:R-:W-:Y:S01]  /*7f30*/  R2UR UR4, R236 ;  /* 0x00000000ec0472ca */ /* 0x000fe200000e0000 */
[----:B-1----:R-:W-:-:S03]  /*7f40*/  FFMA.FTZ R226, -R15, R15, 1 ;  /* 0x3f8000000fe27423 */ /* 0x002fc6000001010f */
[----:B------:R1:W-:Y:S02]  /*7f50*/  MUFU.EX2 R15, R224 ;  /* 0x000000e0000f7308 */ /* 0x0003e40000000800 */
[----:B-1----:R-:W-:Y:S01]  /*7f60*/  FMUL.FTZ R224, R226, R234 ;  /* 0x000000eae2e07220 */ /* 0x002fe20000410000 */
[----:B------:R-:W-:Y:S01]  /*7f70*/  FADD.FTZ R226, R25, -R232 ;  /* 0x800000e819e27221 */ /* 0x000fe20000010000 */
[----:B------:R-:W-:-:S04]  /*7f80*/  FFMA.FTZ R35, -R73, R73, 1 ;  /* 0x3f80000049237423 */ /* 0x000fc80000010149 */
[----:B------:R1:W-:Y:S01]  /*7f90*/  MUFU.EX2 R25, R225 ;  /* 0x000000e100197308 */ /* 0x0003e20000000800 */
[----:B------:R-:W-:-:S07]  /*7fa0*/  FADD.FTZ R232, R27, -R232 ;  /* 0x800000e81be87221 */ /* 0x000fce0000010000 */
[----:B------:R3:W4:Y:S01]  /*7fb0*/  MUFU.EX2 R27, R214 ;  /* 0x000000d6001b7308 */ /* 0x0007220000000800 */
[----:B-1----:R-:W-:-:S07]  /*7fc0*/  FADD.FTZ R225, R32, -R228 ;  /* 0x800000e420e17221 */ /* 0x002fce0000010000 */
[----:B------:R1:W4:Y:S01]  /*7fd0*/  MUFU.EX2 R32, R223 ;  /* 0x000000df00207308 */ /* 0x0003220000000800 */
[----:B---3--:R-:W-:Y:S01]  /*7fe0*/  FFMA.FTZ R214, -R3, R3, 1 ;  /* 0x3f80000003d67423 */ /* 0x008fe20000010103 */
[----:B------:R-:W-:Y:S01]  /*7ff0*/  FFMA.FTZ R227, -R2, R2, 1 ;  /* 0x3f80000002e37423 */ /* 0x000fe20000010102 */
[----:B------:R3:W5:Y:S04]  /*8000*/  LDL.LU R3, [R1+0x28] ;  /* 0x0000280001037983 */ /* 0x0007680000300800 */
[----:B------:R3:W5:Y:S01]  /*8010*/  LDL.LU R2, [R1+0x24] ;  /* 0x0000240001027983 */ /* 0x0007620000300800 */
[----:B------:R-:W-:Y:S01]  /*8020*/  FMUL.FTZ R34, R91, R34 ;  /* 0x000000225b227220 */ /* 0x000fe20000410000 */
[----:B-1----:R-:W-:Y:S01]  /*8030*/  FMUL.FTZ R223, R117, R226 ;  /* 0x000000e275df7220 */ /* 0x002fe20000410000 */
[----:B------:R-:W-:Y:S01]  /*8040*/  FMUL.FTZ R232, R89, R232 ;  /* 0x000000e859e87220 */ /* 0x000fe20000410000 */
[----:B------:R1:W3:Y:S01]  /*8050*/  LDS R226, [R9+0x380] ;  /* 0x0003800009e27984 */ /* 0x0002e20000000800 */
[----:B--2---:R-:W-:Y:S01]  /*8060*/  FMUL.FTZ R72, R24, R38 ;  /* 0x0000002618487220 */ /* 0x004fe20000410000 */
[----:B------:R-:W-:Y:S01]  /*8070*/  FMUL.FTZ R223, R214, R223 ;  /* 0x000000dfd6df7220 */ /* 0x000fe20000410000 */
[----:B------:R-:W-:Y:S01]  /*8080*/  FMUL.FTZ R214, R227, R232 ;  /* 0x000000e8e3d67220 */ /* 0x000fe20000410000 */
[----:B------:R-:W-:-:S02]  /*8090*/  VIADD R232, R7, 0x4 ;  /* 0x0000000407e87836 */ /* 0x000fc40000000000 */
[----:B------:R-:W-:Y:S01]  /*80a0*/  FMUL.FTZ R35, R35, R36 ;  /* 0x0000002423237220 */ /* 0x000fe20000410000 */
[----:B------:R-:W-:Y:S02]  /*80b0*/  VIADD R228, R7, 0x10 ;  /* 0x0000001007e47836 */ /* 0x000fe40000000000 */
[----:B------:R-:W-:Y:S01]  /*80c0*/  FFMA.FTZ R36, -R76, R76, 1 ;  /* 0x3f8000004c247423 */ /* 0x000fe2000001014c */
[----:B-1----:R1:W-:Y:S01]  /*80d0*/  MUFU.EX2 R9, R213 ;  /* 0x000000d500097308 */ /* 0x0023e20000000800 */
[----:B------:R-:W-:Y:S01]  /*80e0*/  FMUL.FTZ R39, R97, R39 ;  /* 0x0000002761277220 */ /* 0x000fe20000410000 */
[----:B------:R-:W-:Y:S02]  /*80f0*/  VIADD R234, R7, 0x1c ;  /* 0x0000001c07ea7836 */ /* 0x000fe40000000000 */
[----:B------:R-:W-:Y:S01]  /*8100*/  FMUL.FTZ R30, R17, R30 ;  /* 0x0000001e111e7220 */ /* 0x000fe20000410000 */
[----:B------:R-:W-:Y:S01]  /*8110*/  FMUL.FTZ R37, R90, R37 ;  /* 0x000000255a257220 */ /* 0x000fe20000410000 */
[----:B------:R-:W-:Y:S01]  /*8120*/  FMUL.FTZ R36, R36, R39 ;  /* 0x0000002724247220 */ /* 0x000fe20000410000 */
[----:B------:R-:W-:Y:S01]  /*8130*/  FFMA.FTZ R39, -R77, R77, 1 ;  /* 0x3f8000004d277423 */ /* 0x000fe2000001014d */
[----:B------:R-:W2:Y:S01]  /*8140*/  MUFU.EX2 R17, R199 ;  /* 0x000000c700117308 */ /* 0x000ea20000000800 */
[----:B-1----:R-:W-:Y:S01]  /*8150*/  FMUL.FTZ R213, R237, R28 ;  /* 0x0000001cedd57220 */ /* 0x002fe20000410000 */
[----:B------:R-:W-:Y:S01]  /*8160*/  FMUL.FTZ R28, R13, R31 ;  /* 0x0000001f0d1c7220 */ /* 0x000fe20000410000 */
[----:B------:R-:W-:Y:S01]  /*8170*/  FMUL.FTZ R31, R235, R29 ;  /* 0x0000001deb1f7220 */ /* 0x000fe20000410000 */
[----:B------:R-:W-:-:S02]  /*8180*/  FMUL.FTZ R37, R74, R37 ;  /* 0x000000254a257220 */ /* 0x000fc40000410000 */
[----:B------:R-:W-:Y:S01]  /*8190*/  FMUL.FTZ R29, R18, R28 ;  /* 0x0000001c121d7220 */ /* 0x000fe20000410000 */
[----:B------:R-:W-:Y:S01]  /*81a0*/  FFMA.FTZ R28, -R21, R21, 1 ;  /* 0x3f800000151c7423 */ /* 0x000fe20000010115 */
[----:B------:R-:W-:Y:S01]  /*81b0*/  FMUL.FTZ R21, R14, R225 ;  /* 0x000000e10e157220 */ /* 0x000fe20000410000 */
[----:B------:R1:W2:Y:S03]  /*81c0*/  MUFU.EX2 R18, R198 ;  /* 0x000000c600127308 */ /* 0x0002a60000000800 */
[----:B------:R-:W-:Y:S01]  /*81d0*/  FMUL.FTZ R21, R19, R21 ;  /* 0x0000001513157220 */ /* 0x000fe20000410000 */
[----:B------:R-:W-:Y:S01]  /*81e0*/  FMUL.FTZ R19, R28, R34 ;  /* 0x000000221c137220 */ /* 0x000fe20000410000 */
[----:B------:R-:W-:-:S04]  /*81f0*/  FFMA.FTZ R34, -R75, R75, 1 ;  /* 0x3f8000004b227423 */ /* 0x000fc8000001014b */
[----:B------:R-:W-:Y:S01]  /*8200*/  FMUL.FTZ R34, R34, R72 ;  /* 0x0000004822227220 */ /* 0x000fe20000410000 */
[----:B---3--:R-:W3:Y:S04]  /*8210*/  SHFL.IDX PT, R73, R226, R230, 0x1f ;  /* 0x00001fe6e2497589 */ /* 0x008ee800000e0000 */
[----:B------:R-:W2:Y:S04]  /*8220*/  SHFL.IDX PT, R28, R226, R7, 0x1f ;  /* 0x00001f07e21c7589 */ /* 0x000ea800000e0000 */
[----:B------:R-:W2:Y:S04]  /*8230*/  SHFL.IDX PT, R38, R226, R232, 0x1f ;  /* 0x00001fe8e2267589 */ /* 0x000ea800000e0000 */
[----:B------:R-:W2:Y:S04]  /*8240*/  SHFL.IDX PT, R72, R226, R231, 0x1f ;  /* 0x00001fe7e2487589 */ /* 0x000ea800000e0000 */
[----:B------:R-:W2:Y:S04]  /*8250*/  SHFL.IDX PT, R75, R226, R228, 0x1f ;  /* 0x00001fe4e24b7589 */ /* 0x000ea800000e0000 */
[----:B-1----:R-:W1:Y:S01]  /*8260*/  SHFL.IDX PT, R198, R226, R229, 0x1f ;  /* 0x00001fe5e2c67589 */ /* 0x002e6200000e0000 */
[----:B---3--:R-:W-:-:S03]  /*8270*/  FADD.FTZ R47, R47, -R73 ;  /* 0x800000492f2f7221 */ /* 0x008fc60000010000 */
[----:B------:R-:W3:Y:S01]  /*8280*/  SHFL.IDX PT, R199, R226, R233, 0x1f ;  /* 0x00001fe9e2c77589 */ /* 0x000ee200000e0000 */
[----:B------:R-:W-:Y:S01]  /*8290*/  FADD.FTZ R45, R45, -R73 ;  /* 0x800000492d2d7221 */ /* 0x000fe20000010000 */
[----:B----4-:R-:W-:Y:S01]  /*82a0*/  FMUL.FTZ R47, R27, R47 ;  /* 0x0000002f1b2f7220 */ /* 0x010fe20000410000 */
[--C-:B--2---:R-:W-:Y:S01]  /*82b0*/  FADD.FTZ R40, R40, -R28.reuse ;  /* 0x8000001c28287221 */ /* 0x104fe20000010000 */
[----:B------:R-:W-:Y:S01]  /*82c0*/  FADD.FTZ R28, R42, -R28 ;  /* 0x8000001c2a1c7221 */ /* 0x000fe20000010000 */
[----:B------:R-:W2:Y:S01]  /*82d0*/  SHFL.IDX PT, R226, R226, R234, 0x1f ;  /* 0x00001feae2e27589 */ /* 0x000ea200000e0000 */
[----:B------:R-:W-:Y:S01]  /*82e0*/  FMUL.FTZ R47, R84, R47 ;  /* 0x0000002f542f7220 */ /* 0x000fe20000410000 */
[----:B------:R-:W-:Y:S01]  /*82f0*/  FADD.FTZ R41, R41, -R38 ;  /* 0x8000002629297221 */ /* 0x000fe20000010000 */
[----:B------:R-:W-:Y:S01]  /*8300*/  FMUL.FTZ R40, R12, R40 ;  /* 0x000000280c287220 */ /* 0x000fe20000410000 */
[----:B------:R-:W4:Y:S01]  /*8310*/  LDL R84, [R1+0x10] ;  /* 0x0000100001547983 */ /* 0x000f220000100800 */
[----:B------:R-:W-:Y:S01]  /*8320*/  FADD.FTZ R46, R46, -R72 ;  /* 0x800000482e2e7221 */ /* 0x000fe20000010000 */
[----:B------:R-:W-:Y:S01]  /*8330*/  FMUL.FTZ R41, R95, R41 ;  /* 0x000000295f297220 */ /* 0x000fe20000410000 */
[----:B------:R-:W-:Y:S01]  /*8340*/  FADD.FTZ R38, R43, -R38 ;  /* 0x800000262b267221 */ /* 0x000fe20000010000 */
[----:B------:R1:W2:Y:S01]  /*8350*/  LDS R42, [R10+0x380] ;  /* 0x000380000a2a7984 */ /* 0x0002a20000000800 */
[----:B------:R-:W-:Y:S01]  /*8360*/  FMUL.FTZ R39, R39, R40 ;  /* 0x0000002827277220 */ /* 0x000fe20000410000 */
[----:B------:R-:W-:Y:S01]  /*8370*/  FMUL.FTZ R40, R78, R41 ;  /* 0x000000294e287220 */ /* 0x000fe20000410000 */
[--C-:B------:R-:W-:Y:S01]  /*8380*/  FADD.FTZ R48, R48, -R75.reuse ;  /* 0x8000004b30307221 */ /* 0x100fe20000010000 */
[----:B------:R-:W-:Y:S01]  /*8390*/  FFMA.FTZ R41, -R83, R83, 1 ;  /* 0x3f80000053297423 */ /* 0x000fe20000010153 */
[----:B------:R-:W-:Y:S01]  /*83a0*/  FMUL.FTZ R46, R15, R46 ;  /* 0x0000002e0f2e7220 */ /* 0x000fe20000410000 */
[----:B------:R-:W-:Y:S01]  /*83b0*/  FMUL.FTZ R28, R94, R28 ;  /* 0x0000001c5e1c7220 */ /* 0x000fe20000410000 */
[----:B------:R-:W-:Y:S01]  /*83c0*/  FMUL.FTZ R43, R96, R38 ;  /* 0x00000026602b7220 */ /* 0x000fe20000410000 */
[----:B------:R-:W-:Y:S01]  /*83d0*/  FADD.FTZ R44, R44, -R72 ;  /* 0x800000482c2c7221 */ /* 0x000fe20000010000 */
[----:B------:R-:W-:Y:S01]  /*83e0*/  FMUL.FTZ R41, R41, R46 ;  /* 0x0000002e29297220 */ /* 0x000fe20000410000 */
[----:B------:R-:W-:Y:S01]  /*83f0*/  FMUL.FTZ R73, R32, R48 ;  /* 0x0000003020497220 */ /* 0x000fe20000410000 */
[----:B-1----:R-:W-:Y:S01]  /*8400*/  FMUL.FTZ R10, R79, R28 ;  /* 0x0000001c4f0a7220 */ /* 0x002fe20000410000 */
[----:B------:R-:W-:Y:S01]  /*8410*/  FMUL.FTZ R38, R80, R43 ;  /* 0x0000002b50267220 */ /* 0x000fe20000410000 */
[----:B------:R-:W-:Y:S01]  /*8420*/  FFMA.FTZ R46, -R194, R194, 1 ;  /* 0x3f800000c22e7423 */ /* 0x000fe200000101c2 */
[----:B------:R-:W-:Y:S01]  /*8430*/  FFMA.FTZ R43, -R81, R81, 1 ;  /* 0x3f800000512b7423 */ /* 0x000fe20000010151 */
[----:B------:R-:W-:Y:S01]  /*8440*/  FMUL.FTZ R28, R11, R44 ;  /* 0x0000002c0b1c7220 */ /* 0x000fe20000410000 */
[----:B------:R-:W-:Y:S01]  /*8450*/  FADD.FTZ R49, R49, -R198 ;  /* 0x800000c631317221 */ /* 0x000fe20000010000 */
[----:B------:R-:W-:Y:S01]  /*8460*/  FMUL.FTZ R46, R46, R73 ;  /* 0x000000492e2e7220 */ /* 0x000fe20000410000 */
[----:B------:R-:W-:Y:S01]  /*8470*/  FADD.FTZ R50, R50, -R75 ;  /* 0x8000004b32327221 */ /* 0x000fe20000010000 */
[----:B------:R-:W-:Y:S01]  /*8480*/  FMUL.FTZ R43, R43, R28 ;  /* 0x0000001c2b2b7220 */ /* 0x000fe20000410000 */
[----:B------:R-:W-:Y:S01]  /*8490*/  FMUL.FTZ R28, R17, R49 ;  /* 0x00000031111c7220 */ /* 0x000fe20000410000 */
[--C-:B---3--:R-:W-:Y:S01]  /*84a0*/  FADD.FTZ R54, R54, -R199.reuse ;  /* 0x800000c736367221 */ /* 0x108fe20000010000 */
[--C-:B--2---:R-:W-:Y:S01]  /*84b0*/  FADD.FTZ R53, R53, -R226.reuse ;  /* 0x800000e235357221 */ /* 0x104fe20000010000 */
[----:B------:R-:W-:Y:S01]  /*84c0*/  FADD.FTZ R55, R55, -R226 ;  /* 0x800000e237377221 */ /* 0x000fe20000010000 */
[----:B------:R-:W-:Y:S01]  /*84d0*/  FMUL.FTZ R49, R195, R28 ;  /* 0x0000001cc3317220 */ /* 0x000fe20000410000 */
[----:B------:R-:W-:Y:S01]  /*84e0*/  FADD.FTZ R51, R51, -R198 ;  /* 0x800000c633337221 */ /* 0x000fe20000010000 */
[----:B------:R-:W1:Y:S01]  /*84f0*/  MUFU.EX2 R221, R221 ;  /* 0x000000dd00dd7308 */ /* 0x000e620000000800 */
[----:B------:R-:W-:Y:S01]  /*8500*/  FFMA.FTZ R48, -R99, R99, 1 ;  /* 0x3f80000063307423 */ /* 0x000fe20000010163 */
[----:B------:R-:W-:Y:S01]  /*8510*/  FFMA.FTZ R44, -R82, R82, 1 ;  /* 0x3f800000522c7423 */ /* 0x000fe20000010152 */
[----:B------:R-:W-:Y:S01]  /*8520*/  FMUL.FTZ R45, R25, R45 ;  /* 0x0000002d192d7220 */ /* 0x000fe20000410000 */
[----:B------:R-:W-:Y:S01]  /*8530*/  FADD.FTZ R52, R52, -R199 ;  /* 0x800000c734347221 */ /* 0x000fe20000010000 */
[----:B------:R-:W2:Y:S04]  /*8540*/  SHFL.IDX PT, R79, R42, R7, 0x1f ;  /* 0x00001f072a4f7589 */ /* 0x000ea800000e0000 */
[----:B------:R-:W3:Y:S04]  /*8550*/  SHFL.IDX PT, R76, R42, R232, 0x1f ;  /* 0x00001fe82a4c7589 */ /* 0x000ee800000e0000 */
[----:B------:R-:W1:Y:S04]  /*8560*/  SHFL.IDX PT, R74, R42, R230, 0x1f ;  /* 0x00001fe62a4a7589 */ /* 0x000e6800000e0000 */
[----:B------:R-:W1:Y:S04]  /*8570*/  SHFL.IDX PT, R77, R42, R231, 0x1f ;  /* 0x00001fe72a4d7589 */ /* 0x000e6800000e0000 */
[----:B------:R-:W1:Y:S04]  /*8580*/  SHFL.IDX PT, R73, R42, R233, 0x1f ;  /* 0x00001fe92a497589 */ /* 0x000e6800000e0000 */
[----:B------:R-:W1:Y:S04]  /*8590*/  SHFL.IDX PT, R75, R42, R228, 0x1f ;  /* 0x00001fe42a4b7589 */ /* 0x000e6800000e0000 */
[----:B------:R-:W-:Y:S01]  /*85a0*/  SHFL.IDX PT, R72, R42, R234, 0x1f ;  /* 0x00001fea2a487589 */ /* 0x000fe200000e0000 */
[----:B------:R-:W-:Y:S01]  /*85b0*/  FMUL.FTZ R83, R201, R54 ;  /* 0x00000036c9537220 */ /* 0x000fe20000410000 */
[----:B------:R-:W-:Y:S01]  /*85c0*/  MUFU.EX2 R220, R220 ;  /* 0x000000dc00dc7308 */ /* 0x000fe20000000800 */
[----:B------:R-:W-:Y:S01]  /*85d0*/  FMUL.FTZ R50, R9, R50 ;  /* 0x0000003209327220 */ /* 0x000fe20000410000 */
[----:B------:R1:W1:Y:S01]  /*85e0*/  SHFL.IDX PT, R28, R42, R229, 0x1f ;  /* 0x00001fe52a1c7589 */ /* 0x00026200000e0000 */
[----:B------:R-:W-:Y:S01]  /*85f0*/  FMUL.FTZ R54, R210, R53 ;  /* 0x00000035d2367220 */ /* 0x000fe20000410000 */
[----:B------:R-:W-:Y:S01]  /*8600*/  FMUL.FTZ R78, R209, R55 ;  /* 0x00000037d14e7220 */ /* 0x000fe20000410000 */
[----:B------:R-:W-:Y:S01]  /*8610*/  FMUL.FTZ R51, R18, R51 ;  /* 0x0000003312337220 */ /* 0x000fe20000410000 */
[----:B------:R-:W-:Y:S01]  /*8620*/  FMUL.FTZ R44, R44, R45 ;  /* 0x0000002d2c2c7220 */ /* 0x000fe20000410000 */
[----:B------:R-:W-:Y:S01]  /*8630*/  FMUL.FTZ R53, R101, R54 ;  /* 0x0000003665357220 */ /* 0x000fe20000410000 */
[--C-:B--2---:R-:W-:Y:S01]  /*8640*/  FADD.FTZ R54, R56, -R79.reuse ;  /* 0x8000004f38367221 */ /* 0x104fe20000010000 */
[--C-:B---3--:R-:W-:Y:S01]  /*8650*/  FADD.FTZ R56, R57, -R76.reuse ;  /* 0x8000004c39387221 */ /* 0x108fe20000010000 */
[----:B------:R-:W-:Y:S01]  /*8660*/  FADD.FTZ R55, R58, -R79 ;  /* 0x8000004f3a377221 */ /* 0x000fe20000010000 */
[----:B------:R-:W-:Y:S01]  /*8670*/  FADD.FTZ R59, R59, -R76 ;  /* 0x8000004c3b3b7221 */ /* 0x000fe20000010000 */
[----:B-1----:R-:W1:Y:S01]  /*8680*/  MUFU.EX2 R42, R216 ;  /* 0x000000d8002a7308 */ /* 0x002e620000000800 */
[--C-:B------:R-:W-:Y:S01]  /*8690*/  FADD.FTZ R58, R61, -R74.reuse ;  /* 0x8000004a3d3a7221 */ /* 0x100fe20000010000 */
[----:B------:R-:W-:Y:S01]  /*86a0*/  FADD.FTZ R60, R60, -R77 ;  /* 0x8000004d3c3c7221 */ /* 0x000fe20000010000 */
[--C-:B------:R-:W-:Y:S01]  /*86b0*/  FADD.FTZ R57, R68, -R73.reuse ;  /* 0x8000004944397221 */ /* 0x100fe20000010000 */
[----:B------:R-:W-:Y:S01]  /*86c0*/  FADD.FTZ R70, R70, -R73 ;  /* 0x8000004946467221 */ /* 0x000fe20000010000 */
[----:B------:R-:W-:Y:S01]  /*86d0*/  FADD.FTZ R77, R62, -R77 ;  /* 0x8000004d3e4d7221 */ /* 0x000fe20000010000 */
[----:B------:R-:W-:Y:S01]  /*86e0*/  FFMA.FTZ R73, -R105, R105, 1 ;  /* 0x3f80000069497423 */ /* 0x000fe20000010169 */
[----:B------:R-:W-:Y:S01]  /*86f0*/  FMUL.FTZ R56, R205, R56 ;  /* 0x00000038cd387220 */ /* 0x000fe20000410000 */
[----:B------:R-:W-:Y:S01]  /*8700*/  FMUL.FTZ R48, R48, R51 ;  /* 0x0000003330307220 */ /* 0x000fe20000410000 */
[----:B------:R-:W-:Y:S01]  /*8710*/  FADD.FTZ R63, R63, -R74 ;  /* 0x8000004a3f3f7221 */ /* 0x000fe20000010000 */
[----:B------:R-:W-:Y:S01]  /*8720*/  FMUL.FTZ R62, R212, R59 ;  /* 0x0000003bd43e7220 */ /* 0x000fe20000410000 */
[----:B------:R-:W-:Y:S01]  /*8730*/  FFMA.FTZ R51, -R103, R103, 1 ;  /* 0x3f80000067337423 */ /* 0x000fe20000010167 */
[----:B------:R-:W-:Y:S01]  /*8740*/  FFMA.FTZ R76, -R109, R109, 1 ;  /* 0x3f8000006d4c7423 */ /* 0x000fe2000001016d */
[----:B------:R-:W-:Y:S01]  /*8750*/  FMUL.FTZ R59, R207, R58 ;  /* 0x0000003acf3b7220 */ /* 0x000fe20000410000 */
[--C-:B------:R-:W-:Y:S01]  /*8760*/  FADD.FTZ R64, R64, -R75.reuse ;  /* 0x8000004b40407221 */ /* 0x100fe20000010000 */
[----:B------:R-:W-:Y:S01]  /*8770*/  FMUL.FTZ R73, R73, R56 ;  /* 0x0000003849497220 */ /* 0x000fe20000410000 */
[----:B------:R-:W-:Y:S01]  /*8780*/  FFMA.FTZ R74, -R110, R110, 1 ;  /* 0x3f8000006e4a7423 */ /* 0x000fe2000001016e */
[----:B------:R-:W-:Y:S01]  /*8790*/  FMUL.FTZ R77, R208, R77 ;  /* 0x0000004dd04d7220 */ /* 0x000fe20000410000 */
[----:B------:R-:W-:Y:S01]  /*87a0*/  FMUL.FTZ R56, R204, R63 ;  /* 0x0000003fcc387220 */ /* 0x000fe20000410000 */
[----:B------:R-:W-:Y:S01]  /*87b0*/  FFMA.FTZ R45, -R98, R98, 1 ;  /* 0x3f800000622d7423 */ /* 0x000fe20000010162 */
[----:B------:R-:W-:Y:S01]  /*87c0*/  FMUL.FTZ R51, R51, R78 ;  /* 0x0000004e33337220 */ /* 0x000fe20000410000 */
[--C-:B------:R-:W-:Y:S01]  /*87d0*/  FADD.FTZ R65, R65, -R28.reuse ;  /* 0x8000001c41417221 */ /* 0x100fe20000010000 */
[----:B------:R-:W-:Y:S01]  /*87e0*/  FMUL.FTZ R76, R76, R59 ;  /* 0x0000003b4c4c7220 */ /* 0x000fe20000410000 */
[----:B------:R-:W-:Y:S01]  /*87f0*/  FADD.FTZ R67, R67, -R28 ;  /* 0x8000001c43437221 */ /* 0x000fe20000010000 */
[----:B------:R-:W-:Y:S01]  /*8800*/  FFMA.FTZ R78, -R112, R112, 1 ;  /* 0x3f800000704e7423 */ /* 0x000fe20000010170 */
[----:B------:R-:W-:Y:S01]  /*8810*/  FMUL.FTZ R59, R219, R64 ;  /* 0x00000040db3b7220 */ /* 0x000fe20000410000 */
[----:B------:R-:W-:Y:S01]  /*8820*/  FMUL.FTZ R81, R200, R52 ;  /* 0x00000034c8517220 */ /* 0x000fe20000410000 */
[--C-:B------:R-:W-:Y:S01]  /*8830*/  FADD.FTZ R28, R69, -R72.reuse ;  /* 0x80000048451c7221 */ /* 0x100fe20000010000 */
[----:B------:R-:W-:Y:S01]  /*8840*/  FMUL.FTZ R74, R74, R77 ;  /* 0x0000004d4a4a7220 */ /* 0x000fe20000410000 */
[----:B------:R-:W-:Y:S01]  /*8850*/  FADD.FTZ R66, R66, -R75 ;  /* 0x8000004b42427221 */ /* 0x000fe20000010000 */
[----:B------:R-:W-:Y:S01]  /*8860*/  FADD.FTZ R71, R71, -R72 ;  /* 0x8000004847477221 */ /* 0x000fe20000010000 */
        /* <DEDUP_REMOVED lines=14> */
[----:B------:R-:W-:Y:S01]  /*8950*/  FFMA.FTZ R79, -R114, R114, 1 ;  /* 0x3f800000724f7423 */ /* 0x000fe20000010172 */
[----:B------:R-:W-:Y:S01]  /*8960*/  FFMA.FTZ R81, -R113, R113, 1 ;  /* 0x3f80000071517423 */ /* 0x000fe20000010171 */
[----:B------:R-:W-:Y:S01]  /*8970*/  FFMA.FTZ R80, -R115, R115, 1 ;  /* 0x3f80000073507423 */ /* 0x000fe20000010173 */
[----:B------:R-:W-:Y:S01]  /*8980*/  FMUL.FTZ R66, R217, R66 ;  /* 0x00000042d9427220 */ /* 0x000fe20000410000 */
        /* <DEDUP_REMOVED lines=266> */
.L_x_3060:
        /* <DEDUP_REMOVED lines=43> */
[----:B-----5:R2:W-:Y:S04]  /*9ce0*/  STS.128 [R2+0x8000], R40 ;  /* 0x0080002802007388 */ /* 0x0205e80000000c00 */
        /* <DEDUP_REMOVED lines=14> */
.L_x_3061:
[----:B------:R-:W-:Y:S01]  /*9dd0*/  UIADD3 UR45, UR45, 0x1, URZ ;  /* 0x000000012d2d7890 */ /* 0x000fe2000fffe03f */
[----:B------:R-:W-:Y:S02]  /*9de0*/  VIADD R5, R5, 0x26820 ;  /* 0x0002682005057836 */ /* 0x000fe40000000000 */
[----:B------:R-:W-:Y:S01]  /*9df0*/  VIADD R0, R0, 0x1 ;  /* 0x0000000100007836 */ /* 0x000fe20000000000 */
[----:B------:R-:W-:Y:S02]  /*9e00*/  UISETP.GE.AND UP0, UPT, UR45, UR44, UPT ;  /* 0x0000002c2d00728c */ /* 0x000fe4000bf06270 */
[----:B------:R-:W-:Y:S02]  /*9e10*/  PRMT R5, RZ, 0x654, R5 ;  /* 0x00000654ff057816 */ /* 0x000fe40000000005 */
[C---:B------:R-:W-:Y:S02]  /*9e20*/  ISETP.NE.AND P0, PT, R0.reuse, 0x2, PT ;  /* 0x000000020000780c */ /* 0x040fe40003f05270 */
[----:B------:R-:W-:Y:S01]  /*9e30*/  PLOP3.LUT P1, PT, PT, PT, UP0, 0x80, 0x0 ;  /* 0x000000000000781c */ /* 0x000fe20003f2f008 */
[----:B------:R1:W-:Y:S01]  /*9e40*/  SYNCS.ARRIVE.TRANS64.RED.A1T0 RZ, [R5+URZ], RZ ;  /* 0x000000ff05ff79a7 */ /* 0x0003e2000810043f */
[----:B------:R-:W-:-:S02]  /*9e50*/  SEL R0, R0, RZ, P0 ;  /* 0x000000ff00007207 */ /* 0x000fc40000000000 */
[----:B-1----:R-:W-:-:S04]  /*9e60*/  SEL R5, RZ, 0x1, P0 ;  /* 0x00000001ff057807 */ /* 0x002fc80000000000 */
[----:B------:R-:W-:-:S05]  /*9e70*/  LOP3.LUT R4, R4, R5, RZ, 0x3c, !PT ;  /* 0x0000000504047212 */ /* 0x000fca00078e3cff */
[----:B------:R-:W-:Y:S05]  /*9e80*/  @!P1 BRA `(.L_x_3062) ;  /* 0xffffffc400389947 */ /* 0x000fea000383ffff */
.L_x_3051:
        /* <DEDUP_REMOVED lines=34> */
.L_x_3031:
[----:B------:R-:W-:Y:S05]  /*a0b0*/  @P0 BRA `(.L_x_3063) ;  /* 0x0000001000ac0947 */ /* 0x000fea0003800000 */
[----:B------:R-:W1:Y:S01]  /*a0c0*/  S2R R0, SR_TID.X ;  /* 0x0000000000007919 */ /* 0x000e620000002100 */
[----:B------:R-:W3:Y:S01]  /*a0d0*/  S2UR UR5, SR_CgaCtaId ;  /* 0x00000000000579c3 */ /* 0x000ee20000008800 */
[----:B------:R-:W-:Y:S01]  /*a0e0*/  UMOV UR4, 0x400 ;  /* 0x0000040000047882 */ /* 0x000fe20000000000 */
[----:B------:R-:W-:-:S06]  /*a0f0*/  F2FP.BF16.F32.PACK_AB R152, R153, R152 ;  /* 0x000000989998723e */ /* 0x000fcc00000010ff */
[----:B------:R-:W-:Y:S01]  /*a100*/  BAR.SYNC.DEFER_BLOCKING 0x1, 0x100 ;  /* 0x0044000000007b1d */ /* 0x000fe20000010000 */
[----:B------:R-:W-:Y:S02]  /*a110*/  F2FP.BF16.F32.PACK_AB R153, R155, R154 ;  /* 0x0000009a9b99723e */ /* 0x000fe400000010ff */
[----:B------:R-:W-:Y:S02]  /*a120*/  F2FP.BF16.F32.PACK_AB R160, R161, R160 ;  /* 0x000000a0a1a0723e */ /* 0x000fe400000010ff */
[----:B------:R-:W-:Y:S01]  /*a130*/  F2FP.BF16.F32.PACK_AB R154, R157, R156 ;  /* 0x0000009c9d9a723e */ /* 0x000fe200000010ff */
[----:B------:R-:W-:Y:S01]  /*a140*/  ULDC.64 UR8, c[0x0][0x878] ;  /* 0x00021e0000087ab9 */ /* 0x000fe20000000a00 */
[----:B------:R-:W-:Y:S01]  /*a150*/  F2FP.BF16.F32.PACK_AB R155, R159, R158 ;  /* 0x0000009e9f9b723e */ /* 0x000fe200000010ff */
[----:B------:R-:W-:Y:S01]  /*a160*/  UISETP.NE.U32.AND UP0, UPT, UR8, URZ, UPT ;  /* 0x0000003f0800728c */ /* 0x000fe2000bf05070 */
[----:B------:R-:W-:Y:S02]  /*a170*/  F2FP.BF16.F32.PACK_AB R161, R163, R162 ;  /* 0x000000a2a3a1723e */ /* 0x000fe400000010ff */
[----:B------:R-:W-:Y:S01]  /*a180*/  F2FP.BF16.F32.PACK_AB R168, R169, R168 ;  /* 0x000000a8a9a8723e */ /* 0x000fe200000010ff */
[----:B------:R-:W-:Y:S01]  /*a190*/  UISETP.NE.AND.EX UP0, UPT, UR9, URZ, UPT, UP0 ;  /* 0x0000003f0900728c */ /* 0x000fe2000bf05300 */
[----:B------:R-:W-:-:S02]  /*a1a0*/  F2FP.BF16.F32.PACK_AB R162, R165, R164 ;  /* 0x000000a4a5a2723e */ /* 0x000fc400000010ff */
        /* <DEDUP_REMOVED lines=8> */
[----:B-1----:R-:W-:Y:S02]  /*a230*/  IADD3 R13, R0, -0x80, RZ ;  /* 0xffffff80000d7810 */ /* 0x002fe40007ffe0ff */
[----:B------:R-:W-:Y:S02]  /*a240*/  F2FP.BF16.F32.PACK_AB R120, R121, R120 ;  /* 0x000000787978723e */ /* 0x000fe400000010ff */
[----:B--2---:R-:W-:Y:S02]  /*a250*/  SHF.R.S32.HI R10, RZ, 0x1f, R13 ;  /* 0x0000001fff0a7819 */ /* 0x004fe4000001140d */
        /* <DEDUP_REMOVED lines=21> */
[----:B------:R-:W-:Y:S01]  /*a3b0*/  R2P PR, R5, 0x6 ;  /* 0x0000000605007804 */ /* 0x000fe20000000000 */
[----:B------:R-:W-:Y:S01]  /*a3c0*/  IMAD.MOV.U32 R5, RZ, RZ, 0x40 ;  /* 0x00000040ff057424 */ /* 0x000fe200078e00ff */
[----:B------:R-:W-:Y:S02]  /*a3d0*/  LOP3.LUT R0, R0, 0x1c0, RZ, 0xc0, !PT ;  /* 0x000001c000007812 */ /* 0x000fe400078ec0ff */
[----:B------:R-:W-:Y:S02]  /*a3e0*/  F2FP.BF16.F32.PACK_AB R131, R135, R134 ;  /* 0x000000868783723e */ /* 0x000fe400000010ff */
[----:B------:R-:W-:-:S02]  /*a3f0*/  LOP3.LUT R7, R0, 0x8, R7, 0xf8, !PT ;  /* 0x0000000800077812 */ /* 0x000fc400078ef807 */
[----:B------:R-:W-:Y:S01]  /*a400*/  SHF.R.U32.HI R2, RZ, 0x3, R0 ;  /* 0x00000003ff027819 */ /* 0x000fe20000011600 */
[----:B------:R-:W-:Y:S01]  /*a410*/  IMAD.SHL.U32 R0, R4, 0x20, RZ ;  /* 0x0000002004007824 */ /* 0x000fe200078e00ff */
[----:B------:R-:W-:Y:S02]  /*a420*/  SEL R5, R5, 0xffffffc0, !P2 ;  /* 0xffffffc005057807 */ /* 0x000fe40005000000 */
[----:B------:R-:W-:Y:S02]  /*a430*/  LOP3.LUT R2, R7, R2, RZ, 0x3c, !PT ;  /* 0x0000000207027212 */ /* 0x000fe400078e3cff */
[----:B------:R-:W-:Y:S02]  /*a440*/  LOP3.LUT R0, R0, 0x7ffffc00, RZ, 0xc0, !PT ;  /* 0x7ffffc0000007812 */ /* 0x000fe400078ec0ff */
[----:B------:R-:W-:Y:S02]  /*a450*/  F2FP.BF16.F32.PACK_AB R137, R139, R138 ;  /* 0x0000008a8b89723e */ /* 0x000fe400000010ff */
[----:B------:R-:W-:-:S02]  /*a460*/  IADD3 R0, R2, R3, R0 ;  /* 0x0000000302007210 */ /* 0x000fc40007ffe000 */
[----:B------:R-:W-:Y:S02]  /*a470*/  MOV R3, 0x20 ;  /* 0x0000002000037802 */ /* 0x000fe40000000f00 */
        /* <DEDUP_REMOVED lines=15> */
[----:B------:R-:W-:Y:S02]  /*a570*/  ISETP.NE.U32.AND P4, PT, RZ, UR4, PT ;  /* 0x00000004ff007c0c */ /* 0x000fe4000bf85070 */
[----:B------:R-:W-:Y:S01]  /*a580*/  PLOP3.LUT P1, PT, PT, PT, UP0, 0x80, 0x0 ;  /* 0x000000000000781c */ /* 0x000fe20003f2f008 */
[----:B------:R1:W-:Y:S01]  /*a590*/  STSM.16.M88.4 [R0], R120 ;  /* 0x0000007800007844 */ /* 0x0003e20000000200 */
[----:B------:R-:W-:Y:S01]  /*a5a0*/  ISETP.NE.AND.EX P4, PT, RZ, UR5, PT, P4 ;  /* 0x00000005ff007c0c */ /* 0x000fe2000bf85340 */
[----:B------:R-:W-:-:S02]  /*a5b0*/  ULDC.64 UR4, c[0x0][0x870] ;  /* 0x00021c0000047ab9 */ /* 0x000fc40000000a00 */
[----:B------:R2:W-:Y:S01]  /*a5c0*/  STSM.16.M88.4 [R2+-0x4000], R128 ;  /* 0xffc0008002007844 */ /* 0x0005e20000000200 */
[----:B------:R-:W-:-:S03]  /*a5d0*/  UIMAD.WIDE UR4, UR41, 0x4, UR4 ;  /* 0x00000004290478a5 */ /* 0x000fc6000f8e0204 */
[----:B------:R-:W-:Y:S03]  /*a5e0*/  STSM.16.M88.4 [R8+-0x4000], R136 ;  /* 0xffc0008808007844 */ /* 0x000fe60000000200 */
[----:B------:R-:W-:Y:S01]  /*a5f0*/  MOV R4, UR4 ;  /* 0x0000000400047c02 */ /* 0x000fe20008000f00 */
[----:B------:R3:W-:Y:S01]  /*a600*/  STSM.16.M88.4 [R3+-0x4000], R144 ;  /* 0xffc0009003007844 */ /* 0x0007e20000000200 */
[----:B------:R-:W-:Y:S01]  /*a610*/  IMAD.U32 R5, RZ, RZ, UR5 ;  /* 0x00000005ff057e24 */ /* 0x000fe2000f8e00ff */
[----:B------:R-:W-:Y:S01]  /*a620*/  @UP0 ULDC.64 UR4, c[0x0][0x878] ;  /* 0x00021e0000040ab9 */ /* 0x000fe20000000a00 */
[----:B------:R-:W-:Y:S01]  /*a630*/  BAR.SYNC.DEFER_BLOCKING 0x1, 0x100 ;  /* 0x0044000000007b1d */ /* 0x000fe20000010000 */
[----:B------:R-:W-:-:S06]  /*a640*/  @UP0 UIMAD.WIDE UR4, UR41, 0x4, UR4 ;  /* 0x00000004290408a5 */ /* 0x000fcc000f8e0204 */
[----:B------:R-:W-:Y:S01]  /*a650*/  IMAD.U32 R6, RZ, RZ, UR4 ;  /* 0x00000004ff067e24 */ /* 0x000fe2000f8e00ff */
[----:B------:R-:W-:Y:S01]  /*a660*/  MOV R7, UR5 ;  /* 0x0000000500077c02 */ /* 0x000fe20008000f00 */
[----:B------:R-:W4:Y:S04]  /*a670*/  @P4 LDG.E R9, desc[UR38][R4.64] ;  /* 0x0000002604094981 */ /* 0x000f28000c1e1900 */
[----:B------:R5:W4:Y:S01]  /*a680*/  @P1 LDG.E R6, desc[UR38][R6.64] ;  /* 0x0000002606061981 */ /* 0x000b22000c1e1900 */
[----:B------:R-:W-:Y:S01]  /*a690*/  LEA.HI R19, R10, R13, RZ, 0x3 ;  /* 0x0000000d0a137211 */ /* 0x000fe200078f18ff */
[----:B------:R-:W-:-:S03]  /*a6a0*/  ULDC UR4, c[0x0][0x808] ;  /* 0x0002020000047ab9 */ /* 0x000fc60000000800 */
[----:B-1----:R-:W-:Y:S02]  /*a6b0*/  LOP3.LUT R0, R19, 0x1ffffff8, RZ, 0xc0, !PT ;  /* 0x1ffffff813007812 */ /* 0x002fe400078ec0ff */
[----:B------:R-:W-:-:S03]  /*a6c0*/  SHF.R.S32.HI R19, RZ, 0x3, R19 ;  /* 0x00000003ff137819 */ /* 0x000fc60000011413 */
[----:B------:R-:W-:Y:S01]  /*a6d0*/  IMAD.IADD R0, R13, 0x1, -R0 ;  /* 0x000000010d007824 */ /* 0x000fe200078e0a00 */
[----:B-----5:R-:W-:Y:S01]  /*a6e0*/  LEA.HI R7, R10, R13, RZ, 0x6 ;  /* 0x0000000d0a077211 */ /* 0x020fe200078f30ff */
[----:B--2---:R-:W-:-:S03]  /*a6f0*/  IMAD.SHL.U32 R2, R19, 0x40, RZ ;  /* 0x0000004013027824 */ /* 0x004fc600078e00ff */
[----:B------:R-:W-:Y:S01]  /*a700*/  SHF.L.U32 R20, R0, 0x3, RZ ;  /* 0x0000000300147819 */ /* 0x000fe200000006ff */
[----:B------:R-:W-:Y:S01]  /*a710*/  IMAD.SHL.U32 R7, R7, 0x8, RZ ;  /* 0x0000000807077824 */ /* 0x000fe200078e00ff */
[----:B------:R-:W-:Y:S02]  /*a720*/  LOP3.LUT R11, R2, 0x1c0, RZ, 0xc0, !PT ;  /* 0x000001c0020b7812 */ /* 0x000fe400078ec0ff */
[----:B---3--:R-:W-:Y:S02]  /*a730*/  CS2R R2, SRZ ;  /* 0x0000000000027805 */ /* 0x008fe4000001ff00 */
[----:B------:R-:W-:Y:S02]  /*a740*/  LOP3.LUT R0, R11, 0x38, R20, 0xf8, !PT ;  /* 0x000000380b007812 */ /* 0x000fe400078ef814 */
[----:B------:R-:W-:-:S04]  /*a750*/  SHF.R.U32.HI R11, RZ, 0x3, R11 ;  /* 0x00000003ff0b7819 */ /* 0x000fc8000001160b */
[----:B------:R-:W-:-:S04]  /*a760*/  LOP3.LUT R0, R0, R11, RZ, 0x3c, !PT ;  /* 0x0000000b00007212 */ /* 0x000fc800078e3cff */
[----:B------:R-:W-:Y:S01]  /*a770*/  LOP3.LUT R0, R0, 0x7ffffe00, R7, 0xf8, !PT ;  /* 0x7ffffe0000007812 */ /* 0x000fe200078ef807 */
[--C-:B----4-:R-:W-:Y:S01]  /*a780*/  @P4 IMAD.MOV.U32 R2, RZ, RZ, R9.reuse ;  /* 0x000000ffff024224 */ /* 0x110fe200078e0009 */
[----:B------:R-:W-:Y:S02]  /*a790*/  @P4 SHF.R.S32.HI R3, RZ, 0x1f, R9 ;  /* 0x0000001fff034819 */ /* 0x000fe40000011409 */
[----:B------:R-:W-:Y:S02]  /*a7a0*/  @P1 R2UR UR4, R6 ;  /* 0x00000000060412ca */ /* 0x000fe400000e0000 */
[----:B------:R-:W-:Y:S01]  /*a7b0*/  IADD3 R16, P0, R19, R2, RZ ;  /* 0x0000000213107210 */ /* 0x000fe20007f1e0ff */
[----:B------:R-:W-:-:S12]  /*a7c0*/  @P1 BRA `(.L_x_3064) ;  /* 0x0000000000181947 */ /* 0x000fd80003800000 */
[----:B------:R-:W-:Y:S05]  /*a7d0*/  @!P4 BRA `(.L_x_3064) ;  /* 0x000000000014c947 */ /* 0x000fea0003800000 */
[----:B------:R-:W2:Y:S04]  /*a7e0*/  LDG.E R7, desc[UR38][R4.64] ;  /* 0x0000002604077981 */ /* 0x000ea8000c1e1900 */
[----:B------:R-:W3:Y:S01]  /*a7f0*/  LDG.E R6, desc[UR38][R4.64+0x4] ;  /* 0x0000042604067981 */ /* 0x000ee2000c1e1900 */
[----:B--2---:R-:W-:Y:S02]  /*a800*/  R2UR UR5, R7 ;  /* 0x00000000070572ca */ /* 0x004fe400000e0000 */
[----:B---3--:R-:W-:-:S13]  /*a810*/  R2UR UR4, R6 ;  /* 0x00000000060472ca */ /* 0x008fda00000e0000 */
[----:B------:R-:W-:-:S12]  /*a820*/  UIADD3 UR4, -UR5, UR4, URZ ;  /* 0x0000000405047290 */ /* 0x000fd8000fffe13f */
.L_x_3064:
[----:B------:R-:W-:Y:S01]  /*a830*/  LEA R0, R0, UR6, 0x1 ;  /* 0x0000000600007c11 */ /* 0x000fe2000f8e08ff */
[----:B------:R-:W1:Y:S01]  /*a840*/  LDC R31, c[0x0][0x83c] ;  /* 0x00020f00ff1f7b82 */ /* 0x000e620000000800 */
[----:B------:R-:W-:Y:S01]  /*a850*/  UIMAD UR4, UR37, -0x80, UR4 ;  /* 0xffffff80250478a4 */ /* 0x000fe2000f8e0204 */
[C---:B------:R-:W-:Y:S01]  /*a860*/  VIADD R2, R19.reuse, 0x20 ;  /* 0x0000002013027836 */ /* 0x040fe20000000000 */
[----:B------:R-:W-:Y:S01]  /*a870*/  USHF.R.S32.HI UR5, URZ, 0x1f, UR41 ;  /* 0x0000001f3f057899 */ /* 0x000fe20008011429 */
[----:B------:R2:W3:Y:S01]  /*a880*/  LDS.128 R12, [R0+0x1000] ;  /* 0x00100000000c7984 */ /* 0x0004e20000000c00 */
[----:B------:R-:W-:Y:S01]  /*a890*/  ULDC.64 UR6, c[0x0][0x850] ;  /* 0x0002140000067ab9 */ /* 0x000fe20000000a00 */
[C---:B------:R-:W-:Y:S01]  /*a8a0*/  LEA.HI.X.SX32 R17, R19.reuse, R3, 0x1, P0 ;  /* 0x0000000313117211 */ /* 0x040fe200000f0eff */
[----:B------:R-:W-:Y:S01]  /*a8b0*/  IMAD.U32 R3, RZ, RZ, UR6 ;  /* 0x00000006ff037e24 */ /* 0x000fe2000f8e00ff */
[----:B------:R2:W4:Y:S01]  /*a8c0*/  LDS.128 R8, [R0+0x2000] ;  /* 0x0020000000087984 */ /* 0x0005220000000c00 */
[----:B------:R-:W-:Y:S01]  /*a8d0*/  MOV R22, UR4 ;  /* 0x0000000400167c02 */ /* 0x000fe20008000f00 */
[----:B------:R-:W-:Y:S01]  /*a8e0*/  UIMAD UR4, UR46, UR6, URZ ;  /* 0x000000062e0472a4 */ /* 0x000fe2000f8e023f */
[--C-:B------:R-:W-:Y:S01]  /*a8f0*/  SHF.R.S32.HI R21, RZ, 0x1f, R20.reuse ;  /* 0x0000001fff157819 */ /* 0x100fe20000011414 */
[----:B------:R2:W2:Y:S01]  /*a900*/  LDS.128 R4, [R0+0x3000] ;  /* 0x0030000000047984 */ /* 0x0004a20000000c00 */
[----:B------:R-:W-:Y:S01]  /*a910*/  VIMNMX R22, R22, 0x80, PT ;  /* 0x0000008016167848 */ /* 0x000fe20003fe0100 */
[----:B------:R-:W2:Y:S01]  /*a920*/  LDC R33, c[0x0][0x80c] ;  /* 0x00020300ff217b82 */ /* 0x000ea20000000800 */
[----:B------:R-:W-:Y:S01]  /*a930*/  IMAD.U32 R30, RZ, RZ, UR5 ;  /* 0x00000005ff1e7e24 */ /* 0x000fe2000f8e00ff */
[----:B------:R-:W-:Y:S01]  /*a940*/  UIMAD UR4, UR40, UR7, UR4 ;  /* 0x00000007280472a4 */ /* 0x000fe2000f8e0204 */
[-C--:B------:R-:W-:Y:S01]  /*a950*/  ISETP.GE.AND P3, PT, R19, R22.reuse, PT ;  /* 0x000000161300720c */ /* 0x080fe20003f66270 */
[----:B------:R-:W-:Y:S01]  /*a960*/  IMAD.U32 R27, RZ, RZ, UR37 ;  /* 0x00000025ff1b7e24 */ /* 0x000fe2000f8e00ff */
[-C--:B------:R-:W-:Y:S01]  /*a970*/  ISETP.GE.AND P2, PT, R2, R22.reuse, PT ;  /* 0x000000160200720c */ /* 0x080fe20003f46270 */
[----:B------:R-:W-:Y:S01]  /*a980*/  IMAD.WIDE.U32 R2, R3, UR40, R20 ;  /* 0x0000002803027c25 */ /* 0x000fe2000f8e0014 */
[C---:B------:R-:W-:Y:S01]  /*a990*/  IADD3 R18, R19.reuse, 0x40, RZ ;  /* 0x0000004013127810 */ /* 0x040fe20007ffe0ff */
[----:B------:R-:W-:Y:S01]  /*a9a0*/  BSSY B0, `(.L_x_3065) ;  /* 0x000001c000007945 */ /* 0x000fe20003800000 */
[----:B------:R-:W-:Y:S01]  /*a9b0*/  SEL R30, R30, RZ, !P4 ;  /* 0x000000ff1e1e7207 */ /* 0x000fe20006000000 */
[----:B------:R-:W-:Y:S01]  /*a9c0*/  VIADD R19, R19, 0x60 ;  /* 0x0000006013137836 */ /* 0x000fe20000000000 */
[----:B-1----:R-:W-:Y:S01]  /*a9d0*/  ISETP.GE.OR P6, PT, R20, R31, P3 ;  /* 0x0000001f1400720c */ /* 0x002fe20001fc6670 */
[----:B------:R-:W-:Y:S01]  /*a9e0*/  IMAD.WIDE R26, R27, 0x80, R16 ;  /* 0x000000801b1a7825 */ /* 0x000fe200078e0210 */
[----:B------:R-:W-:Y:S01]  /*a9f0*/  IADD3 R3, R3, UR4, RZ ;  /* 0x0000000403037c10 */ /* 0x000fe2000fffe0ff */
[----:B------:R-:W-:Y:S01]  /*aa00*/  ULDC.64 UR4, c[0x0][0x858] ;  /* 0x0002160000047ab9 */ /* 0x000fe20000000a00 */
[----:B------:R-:W-:Y:S01]  /*aa10*/  ISETP.GE.AND P1, PT, R18, R22, PT ;  /* 0x000000161200720c */ /* 0x000fe20003f26270 */
[----:B------:R-:W-:Y:S01]  /*aa20*/  IMAD R18, R30, UR4, RZ ;  /* 0x000000041e127c24 */ /* 0x000fe2000f8e02ff */
[----:B------:R-:W-:-:S02]  /*aa30*/  SEL R35, RZ, UR41, P4 ;  /* 0x00000029ff237c07 */ /* 0x000fc4000a000000 */
[----:B------:R-:W-:Y:S02]  /*aa40*/  ISETP.GE.AND P0, PT, R19, R22, PT ;  /* 0x000000161300720c */ /* 0x000fe40003f06270 */
[CC--:B------:R-:W-:Y:S01]  /*aa50*/  ISETP.GE.OR P5, PT, R20.reuse, R31.reuse, P2 ;  /* 0x0000001f1400720c */ /* 0x0c0fe200017a6670 */
[C---:B------:R-:W-:Y:S01]  /*aa60*/  IMAD R23, R35.reuse, UR5, R18 ;  /* 0x0000000523177c24 */ /* 0x040fe2000f8e0212 */
[----:B------:R-:W-:Y:S01]  /*aa70*/  ISETP.GE.OR P4, PT, R20, R31, P1 ;  /* 0x0000001f1400720c */ /* 0x000fe20000f86670 */
[----:B------:R-:W-:-:S04]  /*aa80*/  IMAD.WIDE.U32 R28, R35, UR4, R2 ;  /* 0x00000004231c7c25 */ /* 0x000fc8000f8e0002 */
        /* <DEDUP_REMOVED lines=13> */
.L_x_3066:
[----:B------:R-:W-:Y:S05]  /*ab60*/  BSYNC B0 ;  /* 0x0000000000007941 */ /* 0x000fea0003800000 */
.L_x_3065:
[----:B-1----:R1:W2:Y:S01]  /*ab70*/  LDS.128 R16, [R0+0x5000] ;  /* 0x0050000000107984 */ /* 0x0022a20000000c00 */
[----:B------:R-:W-:Y:S01]  /*ab80*/  BSSY B0, `(.L_x_3067) ;  /* 0x0000010000007945 */ /* 0x000fe20003800000 */
[----:B------:R-:W-:-:S03]  /*ab90*/  ISETP.GE.OR P6, PT, R20, R31, P0 ;  /* 0x0000001f1400720c */ /* 0x000fc600007c6670 */
[----:B------:R-:W-:Y:S10]  /*aba0*/  @P5 BRA `(.L_x_3068) ;  /* 0x0000000000345947 */ /* 0x000ff40003800000 */
[----:B------:R-:W-:Y:S01]  /*abb0*/  IADD3 R25, P5, R26, 0x20, RZ ;  /* 0x000000201a197810 */ /* 0x000fe20007fbe0ff */
[----:B------:R-:W-:Y:S01]  /*abc0*/  ULDC.64 UR4, c[0x0][0x848] ;  /* 0x0002120000047ab9 */ /* 0x000fe20000000a00 */
[----:B------:R-:W-:-:S03]  /*abd0*/  IMAD.MOV.U32 R3, RZ, RZ, R23 ;  /* 0x000000ffff037224 */ /* 0x000fc600078e0017 */
[----:B------:R-:W-:-:S04]  /*abe0*/  IMAD.X R2, RZ, RZ, R27, P5 ;  /* 0x000000ffff027224 */ /* 0x000fc800028e061b */
[----:B------:R-:W-:Y:S01]  /*abf0*/  IMAD R24, R2, UR4, RZ ;  /* 0x0000000402187c24 */ /* 0x000fe2000f8e02ff */
[----:B------:R-:W-:-:S05]  /*ac00*/  MOV R2, R28 ;  /* 0x0000001c00027202 */ /* 0x000fca0000000f00 */
[----:B------:R-:W-:-:S04]  /*ac10*/  IMAD.WIDE.U32 R2, R25, UR4, R2 ;  /* 0x0000000419027c25 */ /* 0x000fc8000f8e0002 */
[----:B------:R-:W-:Y:S01]  /*ac20*/  IMAD R25, R25, UR5, R24 ;  /* 0x0000000519197c24 */ /* 0x000fe2000f8e0218 */
[----:B------:R-:W-:Y:S02]  /*ac30*/  ULDC.64 UR4, c[0x0][0x830] ;  /* 0x00020c0000047ab9 */ /* 0x000fe40000000a00 */
[----:B------:R-:W-:Y:S01]  /*ac40*/  LEA R24, P5, R2, UR4, 0x1 ;  /* 0x0000000402187c11 */ /* 0x000fe2000f8a08ff */
[----:B------:R-:W-:-:S05]  /*ac50*/  IMAD.IADD R3, R3, 0x1, R25 ;  /* 0x0000000103037824 */ /* 0x000fca00078e0219 */
[----:B------:R-:W-:-:S05]  /*ac60*/  LEA.HI.X R25, R2, UR5, R3, 0x1, P5 ;  /* 0x0000000502197c11 */ /* 0x000fca000a8f0c03 */
[----:B--2---:R3:W-:Y:S02]  /*ac70*/  STG.E.128 desc[UR38][R24.64], R16 ;  /* 0x0000001018007986 */ /* 0x0047e4000c101d26 */
.L_x_3068:
[----:B------:R-:W-:Y:S05]  /*ac80*/  BSYNC B0 ;  /* 0x0000000000007941 */ /* 0x000fea0003800000 */
.L_x_3067:
[----:B--23--:R2:W3:Y:S01]  /*ac90*/  LDS.128 R16, [R0+0x6000] ;  /* 0x0060000000107984 */ /* 0x00c4e20000000c00 */
[----:B------:R-:W-:Y:S04]  /*aca0*/  BSSY B0, `(.L_x_3069) ;  /* 0x000000f000007945 */ /* 0x000fe80003800000 */
[----:B------:R-:W-:Y:S05]  /*acb0*/  @P4 BRA `(.L_x_3070) ;  /* 0x0000000000344947 */ /* 0x000fea0003800000 */
[----:B------:R-:W-:Y:S01]  /*acc0*/  IADD3 R25, P4, R26, 0x40, RZ ;  /* 0x000000401a197810 */ /* 0x000fe20007f9e0ff */
[----:B------:R-:W-:Y:S01]  /*acd0*/  ULDC.64 UR4, c[0x0][0x848] ;  /* 0x0002120000047ab9 */ /* 0x000fe20000000a00 */
[----:B------:R-:W-:Y:S02]  /*ace0*/  IMAD.MOV.U32 R3, RZ, RZ, R23 ;  /* 0x000000ffff037224 */ /* 0x000fe400078e0017 */
[----:B------:R-:W-:-:S05]  /*acf0*/  IADD3.X R2, RZ, R27, RZ, P4, !PT ;  /* 0x0000001bff027210 */ /* 0x000fca00027fe4ff */
[----:B------:R-:W-:Y:S02]  /*ad00*/  IMAD R24, R2, UR4, RZ ;  /* 0x0000000402187c24 */ /* 0x000fe4000f8e02ff */
[----:B------:R-:W-:-:S04]  /*ad10*/  IMAD.MOV.U32 R2, RZ, RZ, R28 ;  /* 0x000000ffff027224 */ /* 0x000fc800078e001c */
[----:B------:R-:W-:-:S04]  /*ad20*/  IMAD.WIDE.U32 R2, R25, UR4, R2 ;  /* 0x0000000419027c25 */ /* 0x000fc8000f8e0002 */
[----:B------:R-:W-:Y:S01]  /*ad30*/  IMAD R25, R25, UR5, R24 ;  /* 0x0000000519197c24 */ /* 0x000fe2000f8e0218 */
[----:B------:R-:W-:Y:S02]  /*ad40*/  ULDC.64 UR4, c[0x0][0x830] ;  /* 0x00020c0000047ab9 */ /* 0x000fe40000000a00 */
[----:B------:R-:W-:Y:S02]  /*ad50*/  LEA R24, P4, R2, UR4, 0x1 ;  /* 0x0000000402187c11 */ /* 0x000fe4000f8808ff */
[----:B------:R-:W-:-:S04]  /*ad60*/  IADD3 R3, R3, R25, RZ ;  /* 0x0000001903037210 */ /* 0x000fc80007ffe0ff */
[----:B------:R-:W-:-:S05]  /*ad70*/  LEA.HI.X R25, R2, UR5, R3, 0x1, P4 ;  /* 0x0000000502197c11 */ /* 0x000fca000a0f0c03 */
[----:B---3--:R4:W-:Y:S02]  /*ad80*/  STG.E.128 desc[UR38][R24.64], R16 ;  /* 0x0000001018007986 */ /* 0x0089e4000c101d26 */
.L_x_3070:
[----:B------:R-:W-:Y:S05]  /*ad90*/  BSYNC B0 ;  /* 0x0000000000007941 */ /* 0x000fea0003800000 */
.L_x_3069:
[----:B---34-:R3:W4:Y:S01]  /*ada0*/  LDS.128 R16, [R0+0x7000] ;  /* 0x0070000000107984 */ /* 0x0187220000000c00 */
[----:B------:R-:W-:Y:S04]  /*adb0*/  BSSY B0, `(.L_x_3071) ;  /* 0x000000f000007945 */ /* 0x000fe80003800000 */
[----:B------:R-:W-:Y:S05]  /*adc0*/  @P6 BRA `(.L_x_3072) ;  /* 0x0000000000346947 */ /* 0x000fea0003800000 */
[----:B------:R-:W-:Y:S01]  /*add0*/  IADD3 R25, P4, R26, 0x60, RZ ;  /* 0x000000601a197810 */ /* 0x000fe20007f9e0ff */
[----:B------:R-:W-:Y:S01]  /*ade0*/  ULDC.64 UR4, c[0x0][0x848] ;  /* 0x0002120000047ab9 */ /* 0x000fe20000000a00 */
[----:B------:R-:W-:-:S03]  /*adf0*/  MOV R3, R23 ;  /* 0x0000001700037202 */ /* 0x000fc60000000f00 */
[----:B------:R-:W-:-:S04]  /*ae00*/  IMAD.X R2, RZ, RZ, R27, P4 ;  /* 0x000000ffff027224 */ /* 0x000fc800020e061b */
[----:B------:R-:W-:Y:S02]  /*ae10*/  IMAD R22, R2, UR4, RZ ;  /* 0x0000000402167c24 */ /* 0x000fe4000f8e02ff */
[----:B------:R-:W-:-:S04]  /*ae20*/  IMAD.MOV.U32 R2, RZ, RZ, R28 ;  /* 0x000000ffff027224 */ /* 0x000fc800078e001c */
[----:B------:R-:W-:-:S04]  /*ae30*/  IMAD.WIDE.U32 R2, R25, UR4, R2 ;  /* 0x0000000419027c25 */ /* 0x000fc8000f8e0002 */
[----:B------:R-:W-:Y:S01]  /*ae40*/  IMAD R25, R25, UR5, R22 ;  /* 0x0000000519197c24 */ /* 0x000fe2000f8e0216 */
[----:B------:R-:W-:Y:S02]  /*ae50*/  ULDC.64 UR4, c[0x0][0x830] ;  /* 0x00020c0000047ab9 */ /* 0x000fe40000000a00 */
[----:B------:R-:W-:Y:S01]  /*ae60*/  LEA R22, P4, R2, UR4, 0x1 ;  /* 0x0000000402167c11 */ /* 0x000fe2000f8808ff */
[----:B------:R-:W-:-:S05]  /*ae70*/  IMAD.IADD R3, R3, 0x1, R25 ;  /* 0x0000000103037824 */ /* 0x000fca00078e0219 */
[----:B------:R-:W-:-:S05]  /*ae80*/  LEA.HI.X R23, R2, UR5, R3, 0x1, P4 ;  /* 0x0000000502177c11 */ /* 0x000fca000a0f0c03 */
[----:B----4-:R4:W-:Y:S02]  /*ae90*/  STG.E.128 desc[UR38][R22.64], R16 ;  /* 0x0000001016007986 */ /* 0x0109e4000c101d26 */
.L_x_3072:
[----:B------:R-:W-:Y:S05]  /*aea0*/  BSYNC B0 ;  /* 0x0000000000007941 */ /* 0x000fea0003800000 */
.L_x_3071:
[----:B----4-:R4:W1:Y:S01]  /*aeb0*/  LDS.128 R16, [R0] ;  /* 0x0000000000107984 */ /* 0x0108620000000c00 */
[----:B------:R-:W-:Y:S01]  /*aec0*/  ULDC.64 UR6, c[0x0][0x820] ;  /* 0x0002080000067ab9 */ /* 0x000fe20000000a00 */
[CC--:B------:R-:W-:Y:S01]  /*aed0*/  ISETP.GE.OR P3, PT, R20.reuse, R33.reuse, P3 ;  /* 0x000000211400720c */ /* 0x0c0fe20001f66670 */
[----:B------:R-:W-:Y:S02]  /*aee0*/  UIMAD UR4, UR46, UR6, URZ ;  /* 0x000000062e0472a4 */ /* 0x000fe4000f8e023f */
[----:B------:R-:W-:Y:S01]  /*aef0*/  IMAD.U32 R3, RZ, RZ, UR6 ;  /* 0x00000006ff037e24 */ /* 0x000fe2000f8e00ff */
[----:B------:R-:W-:Y:S01]  /*af00*/  BSSY B0, `(.L_x_3073) ;  /* 0x0000017000007945 */ /* 0x000fe20003800000 */
[CC--:B------:R-:W-:Y:S01]  /*af10*/  ISETP.GE.OR P2, PT, R20.reuse, R33.reuse, P2 ;  /* 0x000000211400720c */ /* 0x0c0fe20001746670 */
[----:B------:R-:W-:Y:S02]  /*af20*/  UIMAD UR4, UR40, UR7, UR4 ;  /* 0x00000007280472a4 */ /* 0x000fe4000f8e0204 */
[----:B------:R-:W-:Y:S01]  /*af30*/  IMAD.WIDE.U32 R2, R3, UR40, R20 ;  /* 0x0000002803027c25 */ /* 0x000fe2000f8e0014 */
[----:B------:R-:W-:-:S02]  /*af40*/  ISETP.GE.OR P1, PT, R20, R33, P1 ;  /* 0x000000211400720c */ /* 0x000fc40000f26670 */
[----:B------:R-:W-:Y:S02]  /*af50*/  ISETP.GE.OR P0, PT, R20, R33, P0 ;  /* 0x000000211400720c */ /* 0x000fe40000706670 */
[----:B------:R-:W-:Y:S01]  /*af60*/  IADD3 R3, R3, UR4, RZ ;  /* 0x0000000403037c10 */ /* 0x000fe2000fffe0ff */
[----:B------:R-:W-:Y:S02]  /*af70*/  ULDC.64 UR4, c[0x0][0x828] ;  /* 0x00020a0000047ab9 */ /* 0x000fe40000000a00 */
[----:B------:R-:W-:Y:S02]  /*af80*/  IMAD R21, R30, UR4, RZ ;  /* 0x000000041e157c24 */ /* 0x000fe4000f8e02ff */
[----:B------:R-:W-:-:S04]  /*af90*/  IMAD.WIDE.U32 R24, R35, UR4, R2 ;  /* 0x0000000423187c25 */ /* 0x000fc8000f8e0002 */
[----:B------:R-:W-:-:S04]  /*afa0*/  IMAD R21, R35, UR5, R21 ;  /* 0x0000000523157c24 */ /* 0x000fc8000f8e0215 */
[----:B------:R-:W-:Y:S01]  /*afb0*/  IMAD.IADD R21, R25, 0x1, R21 ;  /* 0x0000000119157824 */ /* 0x000fe200078e0215 */
[----:B----4-:R-:W-:Y:S06]  /*afc0*/  @P3 BRA `(.L_x_3074) ;  /* 0x0000000000283947 */ /* 0x010fec0003800000 */
        /* <DEDUP_REMOVED lines=10> */
.L_x_3074:
[----:B------:R-:W-:Y:S05]  /*b070*/  BSYNC B0 ;  /* 0x0000000000007941 */ /* 0x000fea0003800000 */
.L_x_3073:
[----:B------:R-:W-:Y:S04]  /*b080*/  BSSY B0, `(.L_x_3075) ;  /* 0x000000f000007945 */ /* 0x000fe80003800000 */
[----:B------:R-:W-:Y:S05]  /*b090*/  @P2 BRA `(.L_x_3076) ;  /* 0x0000000000342947 */ /* 0x000fea0003800000 */
[----:B-1--4-:R-:W-:Y:S01]  /*b0a0*/  IADD3 R17, P2, R26, 0x20, RZ ;  /* 0x000000201a117810 */ /* 0x012fe20007f5e0ff */
[----:B------:R-:W-:Y:S01]  /*b0b0*/  ULDC.64 UR4, c[0x0][0x818] ;  /* 0x0002060000047ab9 */ /* 0x000fe20000000a00 */
[----:B------:R-:W-:Y:S01]  /*b0c0*/  MOV R3, R21 ;  /* 0x0000001500037202 */ /* 0x000fe20000000f00 */
[----:B------:R-:W-:Y:S02]  /*b0d0*/  IMAD.MOV.U32 R2, RZ, RZ, R24 ;  /* 0x000000ffff027224 */ /* 0x000fe400078e0018 */
[----:B--23--:R-:W-:Y:S02]  /*b0e0*/  IMAD.X R0, RZ, RZ, R27, P2 ;  /* 0x000000ffff007224 */ /* 0x00cfe400010e061b */
        /* <DEDUP_REMOVED lines=8> */
.L_x_3076:
[----:B------:R-:W-:Y:S05]  /*b170*/  BSYNC B0 ;  /* 0x0000000000007941 */ /* 0x000fea0003800000 */
.L_x_3075:
[----:B------:R-:W-:Y:S04]  /*b180*/  BSSY B0, `(.L_x_3077) ;  /* 0x000000f000007945 */ /* 0x000fe80003800000 */
[----:B------:R-:W-:Y:S05]  /*b190*/  @P1 BRA `(.L_x_3078) ;  /* 0x0000000000341947 */ /* 0x000fea0003800000 */
[----:B-1----:R-:W-:Y:S01]  /*b1a0*/  IADD3 R13, P1, R26, 0x40, RZ ;  /* 0x000000401a0d7810 */ /* 0x002fe20007f3e0ff */
        /* <DEDUP_REMOVED lines=12> */
.L_x_3078:
[----:B------:R-:W-:Y:S05]  /*b270*/  BSYNC B0 ;  /* 0x0000000000007941 */ /* 0x000fea0003800000 */
.L_x_3077:
[----:B------:R-:W-:Y:S05]  /*b280*/  @P0 BRA `(.L_x_3026) ;  /* 0x0000004800240947 */ /* 0x000fea0003800000 */
[----:B-1----:R-:W-:Y:S01]  /*b290*/  IADD3 R9, P0, R26, 0x60, RZ ;  /* 0x000000601a097810 */ /* 0x002fe20007f1e0ff */
[----:B------:R-:W-:Y:S01]  /*b2a0*/  ULDC.64 UR4, c[0x0][0x818] ;  /* 0x0002060000047ab9 */ /* 0x000fe20000000a00 */
[----:B------:R-:W-:Y:S02]  /*b2b0*/  IMAD.MOV.U32 R2, RZ, RZ, R24 ;  /* 0x000000ffff027224 */ /* 0x000fe400078e0018 */
[----:B--23--:R-:W-:Y:S01]  /*b2c0*/  IADD3.X R0, RZ, R27, RZ, P0, !PT ;  /* 0x0000001bff007210 */ /* 0x00cfe200007fe4ff */
        /* <DEDUP_REMOVED lines=8> */
[----:B------:R1:W-:Y:S01]  /*b350*/  STG.E.128 desc[UR38][R8.64], R4 ;  /* 0x0000000408007986 */ /* 0x0003e2000c101d26 */
[----:B------:R-:W-:Y:S05]  /*b360*/  BRA `(.L_x_3026) ;  /* 0x0000004400ec7947 */ /* 0x000fea0003800000 */
.L_x_3063:
[----:B------:R-:W-:Y:S01]  /*b370*/  ULDC.64 UR4, c[0x0][0x870] ;  /* 0x00021c0000047ab9 */ /* 0x000fe20000000a00 */
[----:B------:R-:W-:Y:S01]  /*b380*/  ULDC.64 UR6, c[0x0][0x870] ;  /* 0x00021c0000067ab9 */ /* 0x000fe20000000a00 */
[----:B------:R-:W-:Y:S01]  /*b390*/  UIMAD.WIDE UR4, UR41, 0x4, UR4 ;  /* 0x00000004290478a5 */ /* 0x000fe2000f8e0204 */
[----:B------:R-:W-:-:S04]  /*b3a0*/  ISETP.NE.U32.AND P0, PT, RZ, UR6, PT ;  /* 0x00000006ff007c0c */ /* 0x000fc8000bf05070 */
[----:B------:R-:W-:Y:S01]  /*b3b0*/  ISETP.NE.AND.EX P4, PT, RZ, UR7, PT, P0 ;  /* 0x00000007ff007c0c */ /* 0x000fe2000bf85300 */
[----:B------:R-:W-:Y:S02]  /*b3c0*/  IMAD.U32 R4, RZ, RZ, UR4 ;  /* 0x00000004ff047e24 */ /* 0x000fe4000f8e00ff */
[----:B------:R-:W-:Y:S01]  /*b3d0*/  IMAD.U32 R5, RZ, RZ, UR5 ;  /* 0x00000005ff057e24 */ /* 0x000fe2000f8e00ff */
[----:B------:R-:W-:Y:S02]  /*b3e0*/  ULDC.64 UR4, c[0x0][0x878] ;  /* 0x00021e0000047ab9 */ /* 0x000fe40000000a00 */
[----:B------:R-:W-:-:S04]  /*b3f0*/  UISETP.NE.U32.AND UP0, UPT, UR4, URZ, UPT ;  /* 0x0000003f0400728c */ /* 0x000fc8000bf05070 */
[----:B------:R-:W-:-:S03]  /*b400*/  UISETP.NE.AND.EX UP0, UPT, UR5, URZ, UPT, UP0 ;  /* 0x0000003f0500728c */ /* 0x000fc6000bf05300 */
[----:B--2---:R-:W2:Y:S01]  /*b410*/  @P4 LDG.E R9, desc[UR38][R4.64] ;  /* 0x0000002604094981 */ /* 0x004ea2000c1e1900 */
[----:B------:R-:W-:Y:S02]  /*b420*/  ULDC UR6, c[0x0][0x808] ;  /* 0x0002020000067ab9 */ /* 0x000fe40000000800 */
[----:B------:R-:W-:Y:S02]  /*b430*/  PLOP3.LUT P1, PT, PT, PT, UP0, 0x80, 0x0 ;  /* 0x000000000000781c */ /* 0x000fe40003f2f008 */
[----:B------:R-:W-:-:S03]  /*b440*/  MOV R0, UR6 ;  /* 0x0000000600007c02 */ /* 0x000fc60008000f00 */
[----:B------:R-:W-:Y:S02]  /*b450*/  @UP0 ULDC.64 UR4, c[0x0][0x878] ;  /* 0x00021e0000040ab9 */ /* 0x000fe40000000a00 */
[----:B------:R-:W-:-:S06]  /*b460*/  @UP0 UIMAD.WIDE UR4, UR41, 0x4, UR4 ;  /* 0x00000004290408a5 */ /* 0x000fcc000f8e0204 */
[----:B------:R-:W-:Y:S02]  /*b470*/  IMAD.U32 R6, RZ, RZ, UR4 ;  /* 0x00000004ff067e24 */ /* 0x000fe4000f8e00ff */
[----:B------:R-:W-:-:S05]  /*b480*/  IMAD.U32 R7, RZ, RZ, UR5 ;  /* 0x00000005ff077e24 */ /* 0x000fca000f8e00ff */
[----:B------:R3:W5:Y:S01]  /*b490*/  @P1 LDG.E R0, desc[UR38][R6.64] ;  /* 0x0000002606001981 */ /* 0x000762000c1e1900 */
[----:B------:R-:W4:Y:S02]  /*b4a0*/  S2R R2, SR_TID.X ;  /* 0x0000000000027919 */ /* 0x000f240000002100 */
[----:B----4-:R-:W-:Y:S02]  /*b4b0*/  IADD3 R8, R2, -0x80, RZ ;  /* 0xffffff8002087810 */ /* 0x010fe40007ffe0ff */
[----:B------:R-:W-:Y:S02]  /*b4c0*/  CS2R R2, SRZ ;  /* 0x0000000000027805 */ /* 0x000fe4000001ff00 */
[----:B------:R-:W-:-:S04]  /*b4d0*/  SHF.R.S32.HI R11, RZ, 0x1f, R8 ;  /* 0x0000001fff0b7819 */ /* 0x000fc80000011408 */
[----:B------:R-:W-:-:S04]  /*b4e0*/  LEA.HI R11, R11, R8, RZ, 0x3 ;  /* 0x000000080b0b7211 */ /* 0x000fc800078f18ff */
[----:B-1----:R-:W-:Y:S02]  /*b4f0*/  SHF.R.S32.HI R13, RZ, 0x3, R11 ;  /* 0x00000003ff0d7819 */ /* 0x002fe4000001140b */
[----:B------:R-:W-:-:S05]  /*b500*/  LOP3.LUT R11, R11, 0x1ffffff8, RZ, 0xc0, !PT ;  /* 0x1ffffff80b0b7812 */ /* 0x000fca00078ec0ff */
[----:B------:R-:W-:Y:S02]  /*b510*/  IMAD.IADD R11, R8, 0x1, -R11 ;  /* 0x00000001080b7824 */ /* 0x000fe400078e0a0b */
[--C-:B--2---:R-:W-:Y:S01]  /*b520*/  @P4 IMAD.MOV.U32 R2, RZ, RZ, R9.reuse ;  /* 0x000000ffff024224 */ /* 0x104fe200078e0009 */
[----:B------:R-:W-:Y:S02]  /*b530*/  @P4 SHF.R.S32.HI R3, RZ, 0x1f, R9 ;  /* 0x0000001fff034819 */ /* 0x000fe40000011409 */
[----:B------:R-:W-:Y:S02]  /*b540*/  MOV R9, UR37 ;  /* 0x0000002500097c02 */ /* 0x000fe40008000f00 */
[----:B------:R-:W-:-:S04]  /*b550*/  IADD3 R2, P0, R13, R2, RZ ;  /* 0x000000020d027210 */ /* 0x000fc80007f1e0ff */
[----:B------:R-:W-:Y:S01]  /*b560*/  LEA.HI.X.SX32 R3, R13, R3, 0x1, P0 ;  /* 0x000000030d037211 */ /* 0x000fe200000f0eff */
[----:B---3--:R-:W-:Y:S08]  /*b570*/  @P1 BRA `(.L_x_3079) ;  /* 0x0000000000101947 */ /* 0x008ff00003800000 */
[----:B------:R-:W-:Y:S05]  /*b580*/  @!P4 BRA `(.L_x_3079) ;  /* 0x00000000000cc947 */ /* 0x000fea0003800000 */
[----:B------:R-:W2:Y:S04]  /*b590*/  LDG.E R7, desc[UR38][R4.64] ;  /* 0x0000002604077981 */ /* 0x000ea8000c1e1900 */
[----:B-----5:R-:W2:Y:S02]  /*b5a0*/  LDG.E R0, desc[UR38][R4.64+0x4] ;  /* 0x0000042604007981 */ /* 0x020ea4000c1e1900 */
[----:B--2---:R-:W-:-:S07]  /*b5b0*/  IMAD.IADD R0, R0, 0x1, -R7 ;  /* 0x0000000100007824 */ /* 0x004fce00078e0a07 */
.L_x_3079:
[----:B------:R-:W1:Y:S01]  /*b5c0*/  LDC R17, c[0x0][0x80c] ;  /* 0x00020300ff117b82 */ /* 0x000e620000000800 */
[----:B------:R-:W-:Y:S01]  /*b5d0*/  IMAD.SHL.U32 R10, R11, 0x8, RZ ;  /* 0x000000080b0a7824 */ /* 0x000fe200078e00ff */
[----:B------:R-:W-:Y:S01]  /*b5e0*/  USHF.R.S32.HI UR5, URZ, 0x1f, UR41 ;  /* 0x0000001f3f057899 */ /* 0x000fe20008011429 */
[----:B-----5:R-:W-:Y:S01]  /*b5f0*/  IMAD R0, R9, -0x80, R0 ;  /* 0xffffff8009007824 */ /* 0x020fe200078e0200 */
[----:B------:R-:W-:Y:S01]  /*b600*/  ULDC.64 UR6, c[0x0][0x820] ;  /* 0x0002080000067ab9 */ /* 0x000fe20000000a00 */
[C---:B------:R-:W-:Y:S01]  /*b610*/  IADD3 R5, R13.reuse, 0x20, RZ ;  /* 0x000000200d057810 */ /* 0x040fe20007ffe0ff */
[----:B------:R-:W-:Y:S01]  /*b620*/  UIMAD UR4, UR46, UR6, URZ ;  /* 0x000000062e0472a4 */ /* 0x000fe2000f8e023f */
[--C-:B------:R-:W-:Y:S01]  /*b630*/  SHF.R.S32.HI R11, RZ, 0x1f, R10.reuse ;  /* 0x0000001fff0b7819 */ /* 0x100fe2000001140a */
[----:B------:R-:W2:Y:S01]  /*b640*/  LDC R19, c[0x0][0x83c] ;  /* 0x00020f00ff137b82 */ /* 0x000ea20000000800 */
[----:B------:R-:W-:Y:S01]  /*b650*/  IMAD.U32 R7, RZ, RZ, UR6 ;  /* 0x00000006ff077e24 */ /* 0x000fe2000f8e00ff */
[-C--:B------:R-:W-:Y:S01]  /*b660*/  ISETP.GE.AND P3, PT, R13, R0.reuse, PT ;  /* 0x000000000d00720c */ /* 0x080fe20003f66270 */
[----:B------:R-:W-:Y:S01]  /*b670*/  IMAD.U32 R12, RZ, RZ, UR5 ;  /* 0x00000005ff0c7e24 */ /* 0x000fe2000f8e00ff */
[----:B------:R-:W-:Y:S01]  /*b680*/  UIMAD UR4, UR40, UR7, UR4 ;  /* 0x00000007280472a4 */ /* 0x000fe2000f8e0204 */
[----:B------:R-:W-:Y:S01]  /*b690*/  ISETP.GE.AND P2, PT, R5, R0, PT ;  /* 0x000000000500720c */ /* 0x000fe20003f46270 */
[----:B------:R-:W-:Y:S01]  /*b6a0*/  IMAD.WIDE.U32 R4, R7, UR40, R10 ;  /* 0x0000002807047c25 */ /* 0x000fe2000f8e000a */
[----:B------:R-:W-:Y:S01]  /*b6b0*/  SEL R15, RZ, UR41, P4 ;  /* 0x00000029ff0f7c07 */ /* 0x000fe2000a000000 */
[----:B------:R-:W-:Y:S01]  /*b6c0*/  BSSY B0, `(.L_x_3080) ;  /* 0x000001c000007945 */ /* 0x000fe20003800000 */
[----:B------:R-:W-:Y:S01]  /*b6d0*/  SEL R12, R12, RZ, !P4 ;  /* 0x000000ff0c0c7207 */ /* 0x000fe20006000000 */
[C---:B------:R-:W-:Y:S01]  /*b6e0*/  VIADD R7, R13.reuse, 0x40 ;  /* 0x000000400d077836 */ /* 0x040fe20000000000 */
[----:B------:R-:W-:Y:S01]  /*b6f0*/  IADD3 R13, R13, 0x60, RZ ;  /* 0x000000600d0d7810 */ /* 0x000fe20007ffe0ff */
[----:B------:R-:W-:Y:S01]  /*b700*/  VIADD R5, R5, UR4 ;  /* 0x0000000405057c36 */ /* 0x000fe20008000000 */
[----:B------:R-:W-:-:S02]  /*b710*/  ULDC.64 UR4, c[0x0][0x828] ;  /* 0x00020a0000047ab9 */ /* 0x000fc40000000a00 */
[-C--:B------:R-:W-:Y:S01]  /*b720*/  ISETP.GE.AND P1, PT, R7, R0.reuse, PT ;  /* 0x000000000700720c */ /* 0x080fe20003f26270 */
[----:B------:R-:W-:Y:S01]  /*b730*/  IMAD.WIDE.U32 R8, R15, UR4, R4 ;  /* 0x000000040f087c25 */ /* 0x000fe2000f8e0004 */
[-C--:B-1----:R-:W-:Y:S02]  /*b740*/  ISETP.GE.OR P6, PT, R10, R17.reuse, P3 ;  /* 0x000000110a00720c */ /* 0x082fe40001fc6670 */
[----:B------:R-:W-:Y:S01]  /*b750*/  ISETP.GE.AND P0, PT, R13, R0, PT ;  /* 0x000000000d00720c */ /* 0x000fe20003f06270 */
[----:B------:R-:W-:Y:S01]  /*b760*/  IMAD R0, R12, UR4, RZ ;  /* 0x000000040c007c24 */ /* 0x000fe2000f8e02ff */
[----:B------:R-:W-:Y:S02]  /*b770*/  MOV R7, UR37 ;  /* 0x0000002500077c02 */ /* 0x000fe40008000f00 */
[CC--:B------:R-:W-:Y:S01]  /*b780*/  ISETP.GE.OR P5, PT, R10.reuse, R17.reuse, P2 ;  /* 0x000000110a00720c */ /* 0x0c0fe200017a6670 */
[----:B------:R-:W-:Y:S01]  /*b790*/  IMAD R13, R15, UR5, R0 ;  /* 0x000000050f0d7c24 */ /* 0x000fe2000f8e0200 */
[----:B------:R-:W-:Y:S01]  /*b7a0*/  ISETP.GE.OR P4, PT, R10, R17, P1 ;  /* 0x000000110a00720c */ /* 0x000fe20000f86670 */
[----:B------:R-:W-:-:S04]  /*b7b0*/  IMAD.WIDE R6, R7, 0x80, R2 ;  /* 0x0000008007067825 */ /* 0x000fc800078e0202 */
[----:B------:R-:W-:Y:S01]  /*b7c0*/  IMAD.IADD R5, R9, 0x1, R13 ;  /* 0x0000000109057824 */ /* 0x000fe200078e020d */
[----:B--2---:R-:W-:Y:S07]  /*b7d0*/  @P6 BRA `(.L_x_3081) ;  /* 0x0000000000286947 */ /* 0x004fee0003800000 */
        /* <DEDUP_REMOVED lines=10> */
.L_x_3081:
[----:B------:R-:W-:Y:S05]  /*b880*/  BSYNC B0 ;  /* 0x0000000000007941 */ /* 0x000fea0003800000 */
.L_x_3080:
        /* <DEDUP_REMOVED lines=16> */
.L_x_3083:
[----:B------:R-:W-:Y:S05]  /*b990*/  BSYNC B0 ;  /* 0x0000000000007941 */ /* 0x000fea0003800000 */
.L_x_3082:
        /* <DEDUP_REMOVED lines=15> */
.L_x_3085:
[----:B------:R-:W-:Y:S05]  /*ba90*/  BSYNC B0 ;  /* 0x0000000000007941 */ /* 0x000fea0003800000 */
.L_x_3084:
        /* <DEDUP_REMOVED lines=15> */
.L_x_3087:
[----:B------:R-:W-:Y:S05]  /*bb90*/  BSYNC B0 ;  /* 0x0000000000007941 */ /* 0x000fea0003800000 */
.L_x_3086:
        /* <DEDUP_REMOVED lines=9> */
[----:B------:R-:W-:Y:S01]  /*bc30*/  ISETP.GE.OR P0, PT, R10, R19, P0 ;  /* 0x000000130a00720c */ /* 0x000fe20000706670 */
[----:B------:R-:W-:Y:S01]  /*bc40*/  VIADD R3, R3, UR4 ;  /* 0x0000000403037c36 */ /* 0x000fe20008000000 */
[----:B------:R-:W-:Y:S02]  /*bc50*/  ULDC.64 UR4, c[0x0][0x858] ;  /* 0x0002160000047ab9 */ /* 0x000fe40000000a00 */
[----:B------:R-:W-:Y:S02]  /*bc60*/  IMAD R0, R12, UR4, RZ ;  /* 0x000000040c007c24 */ /* 0x000fe4000f8e02ff */
[----:B------:R-:W-:-:S04]  /*bc70*/  IMAD.WIDE.U32 R8, R15, UR4, R2 ;  /* 0x000000040f087c25 */ /* 0x000fc8000f8e0002 */
[----:B----4-:R-:W-:-:S05]  /*bc80*/  IMAD R5, R15, UR5, R0 ;  /* 0x000000050f057c24 */ /* 0x010fca000f8e0200 */
        /* <DEDUP_REMOVED lines=12> */
.L_x_3089:
[----:B------:R-:W-:Y:S05]  /*bd50*/  BSYNC B0 ;  /* 0x0000000000007941 */ /* 0x000fea0003800000 */
.L_x_3088:
        /* <DEDUP_REMOVED lines=15> */
.L_x_3091:
[----:B------:R-:W-:Y:S05]  /*be50*/  BSYNC B0 ;  /* 0x0000000000007941 */ /* 0x000fea0003800000 */
.L_x_3090:
        /* <DEDUP_REMOVED lines=15> */
.L_x_3093:
[----:B------:R-:W-:Y:S05]  /*bf50*/  BSYNC B0 ;  /* 0x0000000000007941 */ /* 0x000fea0003800000 */
.L_x_3092:
        /* <DEDUP_REMOVED lines=15> */
.L_x_3019:
        /* <DEDUP_REMOVED lines=29> */
.L_x_3095:
[----:B------:R-:W-:Y:S01]  /*c220*/  ULDC UR9, c[0x0][0x8c4] ;  /* 0x0002310000097ab9 */ /* 0x000fe20000000800 */
[----:B------:R-:W-:Y:S01]  /*c230*/  UMOV UR6, UR8 ;  /* 0x0000000800067c82 */ /* 0x000fe20008000000 */
[----:B------:R-:W-:-:S11]  /*c240*/  UISETP.NE.AND UP0, UPT, UR9, 0x1, UPT ;  /* 0x000000010900788c */ /* 0x000fd6000bf05270 */
[----:B------:R-:W-:Y:S02]  /*c250*/  @UP0 ULDC.64 UR10, c[0x0][0x8c8] ;  /* 0x00023200000a0ab9 */ /* 0x000fe40000000a00 */
[----:B------:R-:W-:-:S04]  /*c260*/  UIMAD.WIDE.U32 UR4, UR8, UR10, URZ ;  /* 0x0000000a080472a5 */ /* 0x000fc8000f8e003f */
[----:B------:R-:W-:-:S04]  /*c270*/  @UP0 USHF.R.U32.HI UR6, URZ, UR11, UR5 ;  /* 0x0000000b3f060299 */ /* 0x000fc80008011605 */
[----:B------:R-:W-:-:S12]  /*c280*/  UIMAD UR4, UR6, UR9, URZ ;  /* 0x00000009060472a4 */ /* 0x000fd8000f8e023f */
.L_x_3096:
        /* <DEDUP_REMOVED lines=10> */
[----:B------:R-:W-:Y:S01]  /*c330*/  ULDC.64 UR4, c[0x0][0x8f8] ;  /* 0x00023e0000047ab9 */ /* 0x000fe20000000a00 */
[----:B------:R-:W-:Y:S01]  /*c340*/  UIADD3 UR7, -UR10, URZ, URZ ;  /* 0x0000003f0a077290 */ /* 0x000fe2000fffe13f */
[----:B------:R-:W-:-:S03]  /*c350*/  ISETP.NE.U32.AND P0, PT, RZ, UR4, PT ;  /* 0x00000004ff007c0c */ /* 0x000fc6000bf05070 */
[----:B------:R-:W-:Y:S01]  /*c360*/  UIMAD UR7, UR9, UR7, UR8 ;  /* 0x00000007090772a4 */ /* 0x000fe2000f8e0208 */
        /* <DEDUP_REMOVED lines=9> */
.L_x_3097:
        /* <DEDUP_REMOVED lines=11> */
[----:B------:R-:W-:Y:S01]  /*c4b0*/  R2UR UR4, R0 ;  /* 0x00000000000472ca */ /* 0x000fe200000e0000 */
[----:B------:R-:W-:-:S14]  /*c4c0*/  BRA `(.L_x_3098) ;  /* 0x0000000000047947 */ /* 0x000fdc0003800000 */
.L_x_3099:
[----:B------:R-:W-:-:S05]  /*c4d0*/  ULDC UR4, c[0x0][0x8ec] ;  /* 0x00023b0000047ab9 */ /* 0x000fca0000000800 */
.L_x_3098:
        /* <DEDUP_REMOVED lines=8> */
[----:B------:R-:W-:Y:S01]  /*c560*/  ULDC.64 UR4, c[0x0][0x770] ;  /* 0x0001dc0000047ab9 */ /* 0x000fe20000000a00 */
[----:B------:R-:W-:Y:S01]  /*c570*/  ULDC.64 UR12, c[0x0][0x788] ;  /* 0x0001e200000c7ab9 */ /* 0x000fe20000000a00 */
[----:B------:R-:W-:-:S04]  /*c580*/  UISETP.NE.U32.AND UP0, UPT, UR4, URZ, UPT ;  /* 0x0000003f0400728c */ /* 0x000fc8000bf05070 */
        /* <DEDUP_REMOVED lines=18> */
[----:B------:R-:W-:-:S11]  /*c6b0*/  USHF.R.S32.HI UR16, URZ, 0x1f, UR7 ;  /* 0x0000001f3f107899 */ /* 0x000fd60008011407 */
[----:B--2---:R-:W-:Y:S02]  /*c6c0*/  @P0 R2UR UR4, R0 ;  /* 0x00000000000402ca */ /* 0x004fe400000e0000 */
[----:B------:R-:W-:-:S04]  /*c6d0*/  ISETP.NE.U32.AND P0, PT, RZ, UR12, PT ;  /* 0x0000000cff007c0c */ /* 0x000fc8000bf05070 */
[----:B------:R-:W-:-:S07]  /*c6e0*/  ISETP.NE.AND.EX P0, PT, RZ, UR13, PT, P0 ;  /* 0x0000000dff007c0c */ /* 0x000fce000bf05300 */
[----:B------:R-:W-:-:S04]  /*c6f0*/  @UP0 UIMAD UR4, UR10, 0x60, UR4 ;  /* 0x000000600a0408a4 */ /* 0x000fc8000f8e0204 */
[----:B------:R-:W-:-:S04]  /*c700*/  UIMAD.WIDE UR4, UR4, 0x2aaaaaab, URZ ;  /* 0x2aaaaaab040478a5 */ /* 0x000fc8000f8e023f */
[----:B------:R-:W-:-:S04]  /*c710*/  @UP0 USHF.R.U32.HI UR4, URZ, 0x1f, UR5 ;  /* 0x0000001f3f040899 */ /* 0x000fc80008011605 */
[----:B------:R-:W-:Y:S01]  /*c720*/  @UP0 ULEA.HI.SX32 UR4, UR5, UR4, 0x1c ;  /* 0x0000000405040291 */ /* 0x000fe2000f8fe23f */
[----:B---3--:R-:W-:-:S03]  /*c730*/  @P2 R2UR UR11, R4 ;  /* 0x00000000040b22ca */ /* 0x008fc600000e0000 */
[----:B------:R-:W-:-:S04]  /*c740*/  @UP0 UIMAD UR9, UR4, 0x1800, URZ ;  /* 0x00001800040908a4 */ /* 0x000fc8000f8e023f */
[----:B------:R-:W-:Y:S01]  /*c750*/  @UP0 USHF.R.S32.HI UR12, URZ, 0x1f, UR9 ;  /* 0x0000001f3f0c0899 */ /* 0x000fe20008011409 */
[----:B------:R-:W-:Y:S11]  /*c760*/  @P2 BRA `(.L_x_3100) ;  /* 0x0000000000142947 */ /* 0x000ff60003800000 */
[----:B------:R-:W-:Y:S05]  /*c770*/  @!P1 BRA `(.L_x_3100) ;  /* 0x0000000000109947 */ /* 0x000fea0003800000 */
[----:B------:R-:W2:Y:S04]  /*c780*/  LDG.E R5, desc[UR38][R2.64] ;  /* 0x0000002602057981 */ /* 0x000ea8000c1e1900 */
[----:B------:R-:W2:Y:S02]  /*c790*/  LDG.E R0, desc[UR38][R2.64+0x4] ;  /* 0x0000042602007981 */ /* 0x000ea4000c1e1900 */
[----:B--2---:R-:W-:-:S04]  /*c7a0*/  IADD3 R0, -R5, R0, RZ ;  /* 0x0000000005007210 */ /* 0x004fc80007ffe1ff */
[----:B------:R-:W-:-:S15]  /*c7b0*/  R2UR UR11, R0 ;  /* 0x00000000000b72ca */ /* 0x000fde00000e0000 */
.L_x_3100:
        /* <DEDUP_REMOVED lines=13> */
.L_x_3101:
        /* <DEDUP_REMOVED lines=12> */
.L_x_3102:
[----:B------:R-:W-:Y:S01]  /*c950*/  ULEA UR6, UR6, UR11, 0x7 ;  /* 0x0000000b06067291 */ /* 0x000fe2000f8e383f */
[----:B------:R-:W-:-:S03]  /*c960*/  ULDC UR9, c[0x0][0x74c] ;  /* 0x0001d30000097ab9 */ /* 0x000fc60000000800 */
[----:B------:R-:W-:Y:S02]  /*c970*/  UIADD3 UR6, UR6, -UR9, -UR8 ;  /* 0x8000000906067290 */ /* 0x000fe4000fffe808 */
[----:B------:R-:W-:Y:S02]  /*c980*/  UIADD3 UR8, UR11, 0x5f, URZ ;  /* 0x0000005f0b087890 */ /* 0x000fe4000fffe03f */
[----:B------:R-:W-:Y:S02]  /*c990*/  UIMAD.WIDE UR12, UR6, 0x2aaaaaab, URZ ;  /* 0x2aaaaaab060c78a5 */ /* 0x000fe4000f8e023f */
[----:B------:R-:W-:Y:S02]  /*c9a0*/  UIMAD.WIDE UR8, UR8, 0x2aaaaaab, URZ ;  /* 0x2aaaaaab080878a5 */ /* 0x000fe4000f8e023f */
[----:B------:R-:W-:Y:S02]  /*c9b0*/  USHF.R.U32.HI UR6, URZ, 0x1f, UR13 ;  /* 0x0000001f3f067899 */ /* 0x000fe4000801160d */
[----:B------:R-:W-:-:S02]  /*c9c0*/  USHF.R.U32.HI UR12, URZ, 0x1f, UR9 ;  /* 0x0000001f3f0c7899 */ /* 0x000fc40008011609 */
[----:B------:R-:W-:Y:S02]  /*c9d0*/  ULEA.HI.SX32 UR6, UR13, UR6, 0x1c ;  /* 0x000000060d067291 */ /* 0x000fe4000f8fe23f */
[----:B------:R-:W-:Y:S02]  /*c9e0*/  ULEA.HI.SX32 UR12, UR9, UR12, 0x1c ;  /* 0x0000000c090c7291 */ /* 0x000fe4000f8fe23f */
[----:B------:R-:W-:-:S04]  /*c9f0*/  UISETP.LT.AND UP1, UPT, URZ, UR6, UPT ;  /* 0x000000063f00728c */ /* 0x000fc8000bf21270 */
[----:B------:R-:W-:-:S04]  /*ca00*/  USEL UR13, URZ, UR6, !UP1 ;  /* 0x000000063f0d7287 */ /* 0x000fc8000c800000 */
[----:B------:R-:W-:-:S06]  /*ca10*/  UISETP.GT.AND UP1, UPT, UR12, UR13, UPT ;  /* 0x0000000d0c00728c */ /* 0x000fcc000bf24270 */
[----:B------:R-:W-:-:S13]  /*ca20*/  PLOP3.LUT P0, PT, PT, PT, UP1, 0x80, 0x0 ;  /* 0x000000000000781c */ /* 0x000fda0003f0f018 */
[----:B------:R-:W-:Y:S05]  /*ca30*/  @!P0 BRA `(.L_x_3026) ;  /* 0x0000003000388947 */ /* 0x000fea0003800000 */
[----:B------:R-:W-:Y:S01]  /*ca40*/  ULDC.64 UR14, c[0x0][0x2d8] ;  /* 0x0000b600000e7ab9 */ /* 0x000fe20000000a00 */
[----:B------:R-:W-:Y:S02]  /*ca50*/  USHF.R.S32.HI UR11, URZ, 0x1f, UR10 ;  /* 0x0000001f3f0b7899 */ /* 0x000fe4000801140a */
[----:B------:R-:W-:Y:S02]  /*ca60*/  UIMAD UR6, UR16, UR14, URZ ;  /* 0x0000000e100672a4 */ /* 0x000fe4000f8e023f */
[----:B------:R-:W-:Y:S02]  /*ca70*/  UIMAD.WIDE.U32 UR8, UR7, UR14, URZ ;  /* 0x0000000e070872a5 */ /* 0x000fe4000f8e003f */
[----:B------:R-:W-:Y:S02]  /*ca80*/  UIMAD UR15, UR7, UR15, UR6 ;  /* 0x0000000f070f72a4 */ /* 0x000fe4000f8e0206 */
[----:B------:R-:W-:Y:S02]  /*ca90*/  UIADD3 UR6, UR12, -UR13, URZ ;  /* 0x8000000d0c067290 */ /* 0x000fe4000fffe03f */
[----:B------:R-:W-:-:S02]  /*caa0*/  USEL UR7, UR10, URZ, !UP0 ;  /* 0x0000003f0a077287 */ /* 0x000fc4000c000000 */
[----:B------:R-:W-:Y:S02]  /*cab0*/  ULOP3.LUT UR6, UR6, 0x1, URZ, 0xc0, !UPT ;  /* 0x0000000106067892 */ /* 0x000fe4000f8ec03f */
[----:B------:R-:W-:Y:S02]  /*cac0*/  USEL UR14, UR11, URZ, !UP0 ;  /* 0x0000003f0b0e7287 */ /* 0x000fe4000c000000 */
[----:B------:R-:W-:Y:S02]  /*cad0*/  UISETP.NE.U32.AND UP0, UPT, UR6, 0x1, UPT ;  /* 0x000000010600788c */ /* 0x000fe4000bf05070 */
[----:B------:R-:W-:Y:S02]  /*cae0*/  UIADD3 UR10, UP1, UR4, UR8, URZ ;  /* 0x00000008040a7290 */ /* 0x000fe4000ff3e03f */
[----:B------:R-:W-:Y:S02]  /*caf0*/  UIADD3 UR15, UR9, UR15, URZ ;  /* 0x0000000f090f7290 */ /* 0x000fe4000fffe03f */
[----:B------:R-:W-:Y:S01]  /*cb00*/  PLOP3.LUT P1, PT, PT, PT, UP0, 0x80, 0x0 ;  /* 0x000000000000781c */ /* 0x000fe20003f2f008 */
[----:B------:R-:W-:Y:S01]  /*cb10*/  ULDC.64 UR28, c[0x0][0x2e0] ;  /* 0x0000b800001c7ab9 */ /* 0x000fe20000000a00 */
[----:B------:R-:W-:-:S02]  /*cb20*/  UIADD3.X UR11, UR5, UR15, URZ, UP1, !UPT ;  /* 0x0000000f050b7290 */ /* 0x000fc40008ffe43f */
[----:B------:R-:W-:Y:S02]  /*cb30*/  UIMAD UR14, UR14, UR28, URZ ;  /* 0x0000001c0e0e72a4 */ /* 0x000fe4000f8e023f */
[----:B------:R-:W-:Y:S02]  /*cb40*/  UIMAD.WIDE.U32 UR10, UR7, UR28, UR10 ;  /* 0x0000001c070a72a5 */ /* 0x000fe4000f8e000a */
[----:B------:R-:W-:Y:S01]  /*cb50*/  UIMAD UR14, UR7, UR29, UR14 ;  /* 0x0000001d070e72a4 */ /* 0x000fe2000f8e020e */
[----:B------:R-:W-:-:S03]  /*cb60*/  ELECT P0, URZ, PT ;  /* 0x00000000003f782f */ /* 0x000fc60003800000 */
[----:B------:R-:W-:Y:S01]  /*cb70*/  UIADD3 UR27, UR11, UR14, URZ ;  /* 0x0000000e0b1b7290 */ /* 0x000fe2000fffe03f */
[----:B------:R-:W-:Y:S11]  /*cb80*/  @P1 BRA `(.L_x_3103) ;  /* 0x0000000000bc1947 */ /* 0x000ff60003800000 */
        /* <DEDUP_REMOVED lines=18> */
.L_x_3105:
[----:B------:R-:W-:Y:S05]  /*ccb0*/  BSYNC B0 ;  /* 0x0000000000007941 */ /* 0x000fea0003800000 */
.L_x_3104:
        /* <DEDUP_REMOVED lines=19> */
.L_x_3107:
[----:B------:R-:W-:Y:S05]  /*cdf0*/  BSYNC B0 ;  /* 0x0000000000007941 */ /* 0x000fea0003800000 */
.L_x_3106:
[----:B------:R-:W-:Y:S06]  /*ce00*/  BAR.ARV 0xa, 0xa0 ;  /* 0x0282800000007b1d */ /* 0x000fec0000002000 */
[----:B------:R-:W-:Y:S04]  /*ce10*/  BSSY B0, `(.L_x_3108) ;  /* 0x0000003000007945 */ /* 0x000fe80003800000 */
[----:B------:R-:W-:Y:S05]  /*ce20*/  @!P0 BRA `(.L_x_3109) ;  /* 0x0000000000048947 */ /* 0x000fea0003800000 */
[----:B------:R-:W-:-:S04]  /*ce30*/  DEPBAR.LE SB0, 0x0 ;  /* 0x000080000000791a */ /* 0x000fc80000000000 */
.L_x_3109:
[----:B------:R-:W-:Y:S05]  /*ce40*/  BSYNC B0 ;  /* 0x0000000000007941 */ /* 0x000fea0003800000 */
.L_x_3108:
[----:B------:R-:W-:Y:S06]  /*ce50*/  BAR.ARV 0xb, 0xa0 ;  /* 0x02c2800000007b1d */ /* 0x000fec0000002000 */
[----:B------:R-:W-:Y:S01]  /*ce60*/  UIADD3 UR18, UR13, 0x1, URZ ;  /* 0x000000010d127890 */ /* 0x000fe2000fffe03f */
[----:B------:R-:W-:Y:S11]  /*ce70*/  BRA `(.L_x_3110) ;  /* 0x0000000000047947 */ /* 0x000ff60003800000 */
.L_x_3103:
[----:B------:R-:W-:-:S05]  /*ce80*/  UMOV UR18, UR13 ;  /* 0x0000000d00127c82 */ /* 0x000fca0008000000 */
.L_x_3110:
[----:B------:R-:W-:-:S04]  /*ce90*/  UIADD3 UR6, UR13, 0x1, URZ ;  /* 0x000000010d067890 */ /* 0x000fc8000fffe03f */
[----:B------:R-:W-:-:S06]  /*cea0*/  UISETP.NE.AND UP0, UPT, UR12, UR6, UPT ;  /* 0x000000060c00728c */ /* 0x000fcc000bf05270 */
[----:B------:R-:W-:-:S13]  /*ceb0*/  PLOP3.LUT P1, PT, PT, PT, UP0, 0x80, 0x0 ;  /* 0x000000000000781c */ /* 0x000fda0003f2f008 */
[----:B------:R-:W-:Y:S05]  /*cec0*/  @!P1 BRA `(.L_x_3026) ;  /* 0x0000002c00149947 */ /* 0x000fea0003800000 */
[----:B------:R-:W-:Y:S01]  /*ced0*/  UMOV UR16, UR8 ;  /* 0x0000000800107c82 */ /* 0x000fe20008000000 */
[----:B------:R-:W-:Y:S01]  /*cee0*/  UMOV UR17, UR15 ;  /* 0x0000000f00117c82 */ /* 0x000fe20008000000 */
[----:B------:R-:W-:Y:S01]  /*cef0*/  ULDC.64 UR20, c[0x0][0x2c0] ;  /* 0x0000b00000147ab9 */ /* 0x000fe20000000a00 */
[----:B------:R-:W-:Y:S02]  /*cf00*/  UIMAD.WIDE.U32 UR16, UR7, UR28, UR16 ;  /* 0x0000001c071072a5 */ /* 0x000fe4000f8e0010 */
[----:B------:R-:W-:Y:S02]  /*cf10*/  UIMAD UR19, UR18, 0x1800, URZ ;  /* 0x00001800121378a4 */ /* 0x000fe4000f8e023f */
[----:B------:R-:W-:Y:S01]  /*cf20*/  UIADD3 UR25, UP0, UR4, UR16, URZ ;  /* 0x0000001004197290 */ /* 0x000fe2000ff1e03f */
[----:B------:R-:W-:Y:S01]  /*cf30*/  UMOV UR6, URZ ;  /* 0x0000003f00067c82 */ /* 0x000fe20008000000 */
[----:B------:R-:W-:Y:S02]  /*cf40*/  ULDC.64 UR30, c[0x0][0x2c0] ;  /* 0x0000b000001e7ab9 */ /* 0x000fe40000000a00 */
[----:B------:R-:W-:-:S02]  /*cf50*/  UIADD3.X UR16, UR5, UR14, UR17, UP0, !UPT ;  /* 0x0000000e05107290 */ /* 0x000fc400087fe411 */
[----:B------:R-:W-:Y:S01]  /*cf60*/  ULEA UR24, UP0, UR25, UR20, 0x2 ;  /* 0x0000001419187291 */ /* 0x000fe2000f80103f */
[----:B------:R-:W-:-:S03]  /*cf70*/  UMOV UR26, UR19 ;  /* 0x00000013001a7c82 */ /* 0x000fc60008000000 */
[----:B------:R-:W-:Y:S02]  /*cf80*/  ULEA.HI.X UR25, UR25, UR21, UR16, 0x2, UP0 ;  /* 0x0000001519197291 */ /* 0x000fe400080f1410 */
[----:B------:R-:W-:Y:S02]  /*cf90*/  UIADD3 UR20, UP0, UR24, 0x3000, URZ ;  /* 0x0000300018147890 */ /* 0x000fe4000ff1e03f */
[----:B------:R-:W-:Y:S02]  /*cfa0*/  UIADD3 UR22, UP1, UR24, 0x6000, URZ ;  /* 0x0000600018167890 */ /* 0x000fe4000ff3e03f */
[----:B------:R-:W-:Y:S02]  /*cfb0*/  UIADD3 UR24, UP2, UR24, 0x9000, URZ ;  /* 0x0000900018187890 */ /* 0x000fe4000ff5e03f */
[----:B------:R-:W-:Y:S02]  /*cfc0*/  UIADD3.X UR21, URZ, UR25, URZ, UP0, !UPT ;  /* 0x000000193f157290 */ /* 0x000fe400087fe43f */
[----:B------:R-:W-:-:S02]  /*cfd0*/  UIADD3.X UR23, URZ, UR25, URZ, UP1, !UPT ;  /* 0x000000193f177290 */ /* 0x000fc40008ffe43f */
[----:B------:R-:W-:-:S12]  /*cfe0*/  UIADD3.X UR25, URZ, UR25, URZ, UP2, !UPT ;  /* 0x000000193f197290 */ /* 0x000fd800097fe43f */
.L_x_3123:
        /* <DEDUP_REMOVED lines=12> */
[----:B------:R-:W-:-:S04]  /*d0b0*/  ULEA UR40, UP0, UR41, UR30, 0x2 ;  /* 0x0000001e29287291 */ /* 0x000fc8000f80103f */
[----:B------:R-:W-:-:S03]  /*d0c0*/  ULEA.HI.X UR41, UR41, UR31, UR42, 0x2, UP0 ;  /* 0x0000001f29297291 */ /* 0x000fc600080f142a */
[----:B------:R-:W-:Y:S01]  /*d0d0*/  UMOV UR42, 0x0 ;  /* 0x00000000002a7882 */ /* 0x000fe20000000000 */
[----:B-1----:R-:W-:-:S03]  /*d0e0*/  ULEA UR29, UR37, UR29, 0x18 ;  /* 0x0000001d251d7291 */ /* 0x002fc6000f8ec03f */
[----:B------:R-:W-:Y:S01]  /*d0f0*/  UMOV UR37, 0x300 ;  /* 0x0000030000257882 */ /* 0x000fe20000000000 */
[----:B------:R-:W-:-:S09]  /*d100*/  UIADD3 UR29, UR29, 0x8000, URZ ;  /* 0x000080001d1d7890 */ /* 0x000fd2000fffe03f */
[----:B------:R1:W-:Y:S02]  /*d110*/  UBLKRED.G.S.ADD.F32.RN [UR40], [UR29], UR37, desc[UR42] ;  /* 0x00002a281d0073bb */ /* 0x0003e400080a1425 */
[----:B-1----:R0:W-:Y:S02]  /*d120*/  UTMACMDFLUSH ;  /* 0x00000000000079b7 */ /* 0x0021e40000000000 */
.L_x_3112:
[----:B------:R-:W-:Y:S05]  /*d130*/  BSYNC B0 ;  /* 0x0000000000007941 */ /* 0x000fea0003800000 */
.L_x_3111:
        /* <DEDUP_REMOVED lines=13> */
.L_x_3114:
[----:B------:R-:W-:Y:S05]  /*d210*/  BSYNC B0 ;  /* 0x0000000000007941 */ /* 0x000fea0003800000 */
.L_x_3113:
[----:B------:R-:W-:Y:S06]  /*d220*/  BAR.ARV 0xa, 0xa0 ;  /* 0x0282800000007b1d */ /* 0x000fec0000002000 */
[----:B------:R-:W-:Y:S04]  /*d230*/  BSSY B0, `(.L_x_3115) ;  /* 0x0000003000007945 */ /* 0x000fe80003800000 */
[----:B------:R-:W-:Y:S05]  /*d240*/  @!P0 BRA `(.L_x_3116) ;  /* 0x0000000000048947 */ /* 0x000fea0003800000 */
[----:B------:R-:W-:-:S04]  /*d250*/  DEPBAR.LE SB0, 0x0 ;  /* 0x000080000000791a */ /* 0x000fc80000000000 */
.L_x_3116:
[----:B------:R-:W-:Y:S05]  /*d260*/  BSYNC B0 ;  /* 0x0000000000007941 */ /* 0x000fea0003800000 */
.L_x_3115:
        /* <DEDUP_REMOVED lines=13> */
.L_x_3118:
[----:B------:R-:W-:Y:S05]  /*d340*/  BSYNC B0 ;  /* 0x0000000000007941 */ /* 0x000fea0003800000 */
.L_x_3117:
        /* <DEDUP_REMOVED lines=13> */
.L_x_3120:
[----:B------:R-:W-:Y:S05]  /*d420*/  BSYNC B0 ;  /* 0x0000000000007941 */ /* 0x000fea0003800000 */
.L_x_3119:
[----:B------:R-:W-:Y:S01]  /*d430*/  UIADD3 UR18, UR18, 0x2, URZ ;  /* 0x0000000212127890 */ /* 0x000fe2000fffe03f */
[----:B------:R-:W-:Y:S06]  /*d440*/  BAR.ARV 0xa, 0xa0 ;  /* 0x0282800000007b1d */ /* 0x000fec0000002000 */
[----:B------:R-:W-:Y:S01]  /*d450*/  UISETP.GE.AND UP0, UPT, UR18, UR12, UPT ;  /* 0x0000000c1200728c */ /* 0x000fe2000bf06270 */
[----:B------:R-:W-:Y:S04]  /*d460*/  BSSY B0, `(.L_x_3121) ;  /* 0x0000003000007945 */ /* 0x000fe80003800000 */
[----:B------:R-:W-:Y:S06]  /*d470*/  @!P0 BRA `(.L_x_3122) ;  /* 0x0000000000048947 */ /* 0x000fec0003800000 */
[----:B------:R-:W-:-:S04]  /*d480*/  DEPBAR.LE SB0, 0x0 ;  /* 0x000080000000791a */ /* 0x000fc80000000000 */
.L_x_3122:
[----:B------:R-:W-:Y:S05]  /*d490*/  BSYNC B0 ;  /* 0x0000000000007941 */ /* 0x000fea0003800000 */
.L_x_3121:
[----:B------:R-:W-:Y:S06]  /*d4a0*/  BAR.ARV 0xb, 0xa0 ;  /* 0x02c2800000007b1d */ /* 0x000fec0000002000 */
[----:B------:R-:W-:Y:S01]  /*d4b0*/  PLOP3.LUT P1, PT, PT, PT, UP0, 0x80, 0x0 ;  /* 0x000000000000781c */ /* 0x000fe20003f2f008 */
[----:B------:R-:W-:Y:S02]  /*d4c0*/  UIADD3 UR26, UR26, 0x3000, URZ ;  /* 0x000030001a1a7890 */ /* 0x000fe4000fffe03f */
[----:B------:R-:W-:-:S10]  /*d4d0*/  UIADD3 UR6, UR6, 0x3000, URZ ;  /* 0x0000300006067890 */ /* 0x000fd4000fffe03f */
[----:B------:R-:W-:Y:S05]  /*d4e0*/  @!P1 BRA `(.L_x_3123) ;  /* 0xfffffff800c09947 */ /* 0x000fea000383ffff */
[----:B------:R-:W-:Y:S05]  /*d4f0*/  BRA `(.L_x_3026) ;  /* 0x0000002400887947 */ /* 0x000fea0003800000 */
.L_x_3094:
[----:B------:R-:W1:Y:S01]  /*d500*/  S2UR UR7, SR_CTAID.X ;  /* 0x00000000000779c3 */ /* 0x000e620000002500 */
[----:B------:R-:W-:Y:S02]  /*d510*/  ULDC UR8, c[0x0][0x8d0] ;  /* 0x0002340000087ab9 */ /* 0x000fe40000000800 */
[----:B------:R-:W-:-:S11]  /*d520*/  UISETP.NE.AND UP0, UPT, UR8, 0x1, UPT ;  /* 0x000000010800788c */ /* 0x000fd6000bf05270 */
[----:B------:R-:W-:Y:S01]  /*d530*/  @UP0 ULDC UR4, c[0x0][0x8d4] ;  /* 0x0002350000040ab9 */ /* 0x000fe20000000800 */
[----:B------:R-:W-:Y:S01]  /*d540*/  @UP0 ULDC UR9, c[0x0][0x8d8] ;  /* 0x0002360000090ab9 */ /* 0x000fe20000000800 */
[----:B-1----:R-:W-:Y:S02]  /*d550*/  UIMAD.WIDE.U32 UR4, UR7, UR4, URZ ;  /* 0x00000004070472a5 */ /* 0x002fe4000f8e003f */
[----:B------:R-:W-:Y:S02]  /*d560*/  UMOV UR6, UR7 ;  /* 0x0000000700067c82 */ /* 0x000fe40008000000 */
[----:B------:R-:W-:-:S03]  /*d570*/  @UP0 USHF.R.U32.HI UR6, URZ, UR9, UR5 ;  /* 0x000000093f060299 */ /* 0x000fc60008011605 */
[----:B------:R-:W-:Y:S02]  /*d580*/  ULDC UR4, c[0x0][0x8e8] ;  /* 0x00023a0000047ab9 */ /* 0x000fe40000000800 */
[----:B------:R-:W-:Y:S02]  /*d590*/  UISETP.GE.AND UP0, UPT, UR6, UR4, UPT ;  /* 0x000000040600728c */ /* 0x000fe4000bf06270 */
[----:B------:R-:W-:-:S04]  /*d5a0*/  UIADD3 UR4, -UR6, URZ, URZ ;  /* 0x0000003f06047290 */ /* 0x000fc8000fffe13f */
[----:B------:R-:W-:Y:S01]  /*d5b0*/  PLOP3.LUT P0, PT, PT, PT, UP0, 0x80, 0x0 ;  /* 0x000000000000781c */ /* 0x000fe20003f0f008 */
[----:B------:R-:W-:-:S12]  /*d5c0*/  UIMAD UR8, UR8, UR4, UR7 ;  /* 0x00000004080872a4 */ /* 0x000fd8000f8e0207 */
        /* <DEDUP_REMOVED lines=9> */
.L_x_3124:
[----:B------:R-:W-:Y:S01]  /*d660*/  ULDC UR9, c[0x0][0x8c4] ;  /* 0x0002310000097ab9 */ /* 0x000fe20000000800 */
[----:B------:R-:W-:Y:S01]  /*d670*/  UMOV UR7, UR8 ;  /* 0x0000000800077c82 */ /* 0x000fe20008000000 */
[----:B------:R-:W-:-:S11]  /*d680*/  UISETP.NE.AND UP0, UPT, UR9, 0x1, UPT ;  /* 0x000000010900788c */ /* 0x000fd6000bf05270 */
[----:B------:R-:W-:Y:S02]  /*d690*/  @UP0 ULDC.64 UR10, c[0x0][0x8c8] ;  /* 0x00023200000a0ab9 */ /* 0x000fe40000000a00 */
[----:B------:R-:W-:-:S04]  /*d6a0*/  UIMAD.WIDE.U32 UR4, UR8, UR10, URZ ;  /* 0x0000000a080472a5 */ /* 0x000fc8000f8e003f */
[----:B------:R-:W-:-:S04]  /*d6b0*/  @UP0 USHF.R.U32.HI UR7, URZ, UR11, UR5 ;  /* 0x0000000b3f070299 */ /* 0x000fc80008011605 */
[----:B------:R-:W-:-:S12]  /*d6c0*/  UIMAD UR4, UR7, UR9, URZ ;  /* 0x00000009070472a4 */ /* 0x000fd8000f8e023f */
.L_x_3125:
        /* <DEDUP_REMOVED lines=23> */
.L_x_3126:
        /* <DEDUP_REMOVED lines=14> */
.L_x_3128:
[----:B------:R-:W-:-:S05]  /*d920*/  ULDC UR4, c[0x0][0x8ec] ;  /* 0x00023b0000047ab9 */ /* 0x000fca0000000800 */
.L_x_3127:
[----:B------:R-:W-:Y:S01]  /*d930*/  UIADD3 UR4, UR4, 0x7f, URZ ;  /* 0x0000007f04047890 */ /* 0x000fe2000fffe03f */
[----:B------:R-:W-:Y:S02]  /*d940*/  IMAD.MOV.U32 R10, RZ, RZ, 0x1 ;  /* 0x00000001ff0a7424 */ /* 0x000fe400078e00ff */
[----:B------:R-:W-:Y:S01]  /*d950*/  IMAD.MOV.U32 R2, RZ, RZ, RZ ;  /* 0x000000ffff027224 */ /* 0x000fe200078e00ff */
        /* <DEDUP_REMOVED lines=13> */
[----:B------:R-:W1:Y:S02]  /*da30*/  LDC R0, c[0x0][0x280] ;  /* 0x0000a000ff007b82 */ /* 0x000e640000000800 */
[----:B------:R-:W-:Y:S01]  /*da40*/  MOV R2, UR8 ;  /* 0x0000000800027c02 */ /* 0x000fe20008000f00 */
[----:B------:R-:W-:Y:S01]  /*da50*/  IMAD.U32 R3, RZ, RZ, UR9 ;  /* 0x00000009ff037e24 */ /* 0x000fe2000f8e00ff */
[----:B------:R-:W-:Y:S01]  /*da60*/  PLOP3.LUT P1, PT, PT, PT, UP1, 0x80, 0x0 ;  /* 0x000000000000781c */ /* 0x000fe20003f2f018 */
[----:B------:R-:W-:Y:S01]  /*da70*/  UISETP.NE.U32.AND UP0, UPT, UR4, URZ, UPT ;  /* 0x0000003f0400728c */ /* 0x000fe2000bf05070 */
[----:B------:R-:W-:Y:S01]  /*da80*/  ULDC.64 UR14, c[0x0][0x778] ;  /* 0x0001de00000e7ab9 */ /* 0x000fe20000000a00 */
[----:B------:R-:W-:-:S10]  /*da90*/  ULDC.64 UR18, c[0x0][0x788] ;  /* 0x0001e20000127ab9 */ /* 0x000fd40000000a00 */
[----:B------:R-:W2:Y:S01]  /*daa0*/  @P1 LDG.E R6, desc[UR38][R2.64] ;  /* 0x0000002602061981 */ /* 0x000ea2000c1e1900 */
[----:B------:R-:W-:Y:S02]  /*dab0*/  UISETP.NE.AND.EX UP0, UPT, UR5, URZ, UPT, UP0 ;  /* 0x0000003f0500728c */ /* 0x000fe4000bf05300 */
[----:B------:R-:W-:Y:S01]  /*dac0*/  UIMAD.WIDE UR14, UR13, 0x4, UR14 ;  /* 0x000000040d0e78a5 */ /* 0x000fe2000f8e020e */
[----:B------:R3:W4:Y:S01]  /*dad0*/  @P1 LDG.E R4, desc[UR38][R2.64] ;  /* 0x0000002602041981 */ /* 0x000722000c1e1900 */
[----:B------:R-:W-:Y:S02]  /*dae0*/  ULDC.64 UR4, c[0x0][0x780] ;  /* 0x0001e00000047ab9 */ /* 0x000fe40000000a00 */
[----:B------:R-:W-:Y:S01]  /*daf0*/  UISETP.NE.U32.AND UP2, UPT, UR4, URZ, UPT ;  /* 0x0000003f0400728c */ /* 0x000fe2000bf45070 */
[----:B------:R-:W-:-:S03]  /*db00*/  PLOP3.LUT P2, PT, PT, PT, UP0, 0x80, 0x0 ;  /* 0x000000000000781c */ /* 0x000fc60003f4f008 */
[----:B------:R-:W-:Y:S01]  /*db10*/  UISETP.NE.AND.EX UP2, UPT, UR5, URZ, UPT, UP2 ;  /* 0x0000003f0500728c */ /* 0x000fe2000bf45320 */
[----:B---3--:R-:W-:Y:S01]  /*db20*/  IMAD.U32 R2, RZ, RZ, UR14 ;  /* 0x0000000eff027e24 */ /* 0x008fe2000f8e00ff */
[----:B------:R-:W-:-:S04]  /*db30*/  MOV R3, UR15 ;  /* 0x0000000f00037c02 */ /* 0x000fc80008000f00 */
[----:B------:R-:W-:-:S04]  /*db40*/  PLOP3.LUT P3, PT, PT, PT, UP2, 0x80, 0x0 ;  /* 0x000000000000781c */ /* 0x000fc80003f6f028 */
[----:B------:R3:W4:Y:S01]  /*db50*/  @P2 LDG.E R5, desc[UR38][R2.64] ;  /* 0x0000002602052981 */ /* 0x000722000c1e1900 */
[----:B------:R-:W-:Y:S02]  /*db60*/  @UP2 ULDC.64 UR4, c[0x0][0x780] ;  /* 0x0001e00000042ab9 */ /* 0x000fe40000000a00 */
[----:B------:R-:W-:-:S06]  /*db70*/  @UP2 UIMAD.WIDE UR4, UR13, 0x4, UR4 ;  /* 0x000000040d0428a5 */ /* 0x000fcc000f8e0204 */
[----:B---3--:R-:W-:Y:S02]  /*db80*/  IMAD.U32 R2, RZ, RZ, UR4 ;  /* 0x00000004ff027e24 */ /* 0x008fe4000f8e00ff */
[----:B------:R-:W-:-:S05]  /*db90*/  IMAD.U32 R3, RZ, RZ, UR5 ;  /* 0x00000005ff037e24 */ /* 0x000fca000f8e00ff */
[----:B-1----:R1:W5:Y:S01]  /*dba0*/  @P3 LDG.E R0, desc[UR38][R2.64] ;  /* 0x0000002602003981 */ /* 0x002362000c1e1900 */
[----:B------:R-:W-:Y:S01]  /*dbb0*/  ISETP.NE.U32.AND P0, PT, RZ, UR18, PT ;  /* 0x00000012ff007c0c */ /* 0x000fe2000bf05070 */
[----:B------:R-:W-:Y:S01]  /*dbc0*/  UMOV UR6, URZ ;  /* 0x0000003f00067c82 */ /* 0x000fe20008000000 */
[----:B------:R-:W-:Y:S01]  /*dbd0*/  UMOV UR11, URZ ;  /* 0x0000003f000b7c82 */ /* 0x000fe20008000000 */
[----:B------:R-:W-:Y:S01]  /*dbe0*/  ULDC UR18, c[0x0][0x290] ;  /* 0x0000a40000127ab9 */ /* 0x000fe20000000800 */
[----:B------:R-:W-:Y:S02]  /*dbf0*/  ISETP.NE.AND.EX P0, PT, RZ, UR19, PT, P0 ;  /* 0x00000013ff007c0c */ /* 0x000fe4000bf05300 */
[----:B--2---:R-:W-:-:S13]  /*dc00*/  @P1 R2UR UR4, R6 ;  /* 0x00000000060412ca */ /* 0x004fda00000e0000 */
[----:B------:R-:W-:-:S04]  /*dc10*/  @UP1 UIMAD UR4, UR13, 0x60, UR4 ;  /* 0x000000600d0418a4 */ /* 0x000fc8000f8e0204 */
[----:B------:R-:W-:-:S04]  /*dc20*/  UIMAD.WIDE UR4, UR4, 0x2aaaaaab, URZ ;  /* 0x2aaaaaab040478a5 */ /* 0x000fc8000f8e023f */
[----:B------:R-:W-:-:S04]  /*dc30*/  @UP1 USHF.R.U32.HI UR4, URZ, 0x1f, UR5 ;  /* 0x0000001f3f041899 */ /* 0x000fc80008011605 */
[----:B------:R-:W-:-:S04]  /*dc40*/  @UP1 ULEA.HI.SX32 UR4, UR5, UR4, 0x1c ;  /* 0x0000000405041291 */ /* 0x000fc8000f8fe23f */
[----:B------:R-:W-:Y:S01]  /*dc50*/  @UP1 UIMAD UR10, UR4, 0x60, URZ ;  /* 0x00000060040a18a4 */ /* 0x000fe2000f8e023f */
[----:B----4-:R-:W-:Y:S02]  /*dc60*/  @P1 R2UR UR6, R4 ;  /* 0x00000000040612ca */ /* 0x010fe400000e0000 */
[----:B------:R-:W-:Y:S01]  /*dc70*/  @P2 R2UR UR11, R5 ;  /* 0x00000000050b22ca */ /* 0x000fe200000e0000 */
[----:B------:R-:W-:Y:S01]  /*dc80*/  @UP1 USHF.R.S32.HI UR12, URZ, 0x1f, UR10 ;  /* 0x0000001f3f0c1899 */ /* 0x000fe2000801140a */
[----:B-1----:R-:W-:-:S13]  /*dc90*/  @P3 BRA `(.L_x_3130) ;  /* 0x0000000000183947 */ /* 0x002fda0003800000 */
[----:B------:R-:W-:Y:S05]  /*dca0*/  @!P1 BRA `(.L_x_3130) ;  /* 0x0000000000149947 */ /* 0x000fea0003800000 */
[----:B------:R-:W-:Y:S01]  /*dcb0*/  MOV R2, UR8 ;  /* 0x0000000800027c02 */ /* 0x000fe20008000f00 */
[----:B------:R-:W-:-:S05]  /*dcc0*/  IMAD.U32 R3, RZ, RZ, UR9 ;  /* 0x00000009ff037e24 */ /* 0x000fca000f8e00ff */
[----:B------:R-:W2:Y:S04]  /*dcd0*/  LDG.E R5, desc[UR38][R2.64] ;  /* 0x0000002602057981 */ /* 0x000ea8000c1e1900 */
[----:B-----5:R-:W2:Y:S02]  /*dce0*/  LDG.E R0, desc[UR38][R2.64+0x4] ;  /* 0x0000042602007981 */ /* 0x020ea4000c1e1900 */
[----:B--2---:R-:W-:-:S07]  /*dcf0*/  IMAD.IADD R0, R0, 0x1, -R5 ;  /* 0x0000000100007824 */ /* 0x004fce00078e0a05 */
.L_x_3130:
[----:B------:R-:W-:Y:S01]  /*dd00*/  UMOV UR4, URZ ;  /* 0x0000003f00047c82 */ /* 0x000fe20008000000 */
[----:B------:R-:W-:Y:S01]  /*dd10*/  UMOV UR5, URZ ;  /* 0x0000003f00057c82 */ /* 0x000fe20008000000 */
[----:B------:R-:W-:Y:S01]  /*dd20*/  MOV R4, UR18 ;  /* 0x0000001200047c02 */ /* 0x000fe20008000f00 */
[----:B------:R-:W-:Y:S01]  /*dd30*/  @UP1 UMOV UR4, UR10 ;  /* 0x0000000a00041c82 */ /* 0x000fe20008000000 */
[----:B------:R-:W-:Y:S01]  /*dd40*/  @UP1 UMOV UR5, UR12 ;  /* 0x0000000c00051c82 */ /* 0x000fe20008000000 */
[----:B------:R-:W-:Y:S05]  /*dd50*/  @!P0 BRA `(.L_x_3131) ;  /* 0x0000000000188947 */ /* 0x000fea0003800000 */
[----:B------:R-:W-:Y:S02]  /*dd60*/  ULDC.64 UR8, c[0x0][0x788] ;  /* 0x0001e20000087ab9 */ /* 0x000fe40000000a00 */
[----:B------:R-:W-:-:S06]  /*dd70*/  UIMAD.WIDE UR8, UR13, 0x4, UR8 ;  /* 0x000000040d0878a5 */ /* 0x000fcc000f8e0208 */
[----:B------:R-:W-:Y:S02]  /*dd80*/  IMAD.U32 R2, RZ, RZ, UR8 ;  /* 0x00000008ff027e24 */ /* 0x000fe4000f8e00ff */
[----:B------:R-:W-:-:S05]  /*dd90*/  IMAD.U32 R3, RZ, RZ, UR9 ;  /* 0x00000009ff037e24 */ /* 0x000fca000f8e00ff */
[----:B------:R1:W5:Y:S01]  /*dda0*/  LDG.E R4, desc[UR38][R2.64] ;  /* 0x0000002602047981 */ /* 0x000362000c1e1900 */
[----:B------:R-:W-:Y:S05]  /*ddb0*/  BRA `(.L_x_3132) ;  /* 0x0000000000187947 */ /* 0x000fea0003800000 */
.L_x_3131:
[----:B------:R-:W-:Y:S05]  /*ddc0*/  @!P2 BRA `(.L_x_3132) ;  /* 0x000000000014a947 */ /* 0x000fea0003800000 */
[----:B------:R-:W-:Y:S01]  /*ddd0*/  MOV R2, UR14 ;  /* 0x0000000e00027c02 */ /* 0x000fe20008000f00 */
[----:B------:R-:W-:-:S05]  /*dde0*/  IMAD.U32 R3, RZ, RZ, UR15 ;  /* 0x0000000fff037e24 */ /* 0x000fca000f8e00ff */
[----:B------:R-:W2:Y:S04]  /*ddf0*/  LDG.E R5, desc[UR38][R2.64] ;  /* 0x0000002602057981 */ /* 0x000ea8000c1e1900 */
[----:B------:R-:W2:Y:S02]  /*de00*/  LDG.E R4, desc[UR38][R2.64+0x4] ;  /* 0x0000042602047981 */ /* 0x000ea4000c1e1900 */
[----:B--2---:R-:W-:-:S07]  /*de10*/  IMAD.IADD R4, R4, 0x1, -R5 ;  /* 0x0000000104047824 */ /* 0x004fce00078e0a05 */
.L_x_3132:
[----:B-1----:R-:W-:Y:S01]  /*de20*/  MOV R3, UR7 ;  /* 0x0000000700037c02 */ /* 0x002fe20008000f00 */
[----:B------:R-:W-:-:S04]  /*de30*/  ULDC UR8, c[0x0][0x74c] ;  /* 0x0001d30000087ab9 */ /* 0x000fc80000000800 */
[----:B-----5:R-:W-:Y:S02]  /*de40*/  IMAD R3, R3, 0x80, R0 ;  /* 0x0000008003037824 */ /* 0x020fe400078e0200 */
[----:B------:R-:W-:-:S03]  /*de50*/  VIADD R0, R0, 0x5f ;  /* 0x0000005f00007836 */ /* 0x000fc60000000000 */
[----:B------:R-:W-:Y:S01]  /*de60*/  IADD3 R3, R3, -UR8, -R4 ;  /* 0x8000000803037c10 */ /* 0x000fe2000fffe804 */
[----:B------:R-:W-:-:S04]  /*de70*/  IMAD.HI R0, R0, 0x2aaaaaab, RZ ;  /* 0x2aaaaaab00007827 */ /* 0x000fc800078e02ff */
[----:B------:R-:W-:-:S05]  /*de80*/  IMAD.HI R3, R3, 0x2aaaaaab, RZ ;  /* 0x2aaaaaab03037827 */ /* 0x000fca00078e02ff */
[----:B------:R-:W-:-:S04]  /*de90*/  SHF.R.U32.HI R2, RZ, 0x1f, R3 ;  /* 0x0000001fff027819 */ /* 0x000fc80000011603 */
[----:B------:R-:W-:Y:S02]  /*dea0*/  LEA.HI.SX32 R2, R3, R2, 0x1c ;  /* 0x0000000203027211 */ /* 0x000fe400078fe2ff */
[----:B------:R-:W-:Y:S02]  /*deb0*/  SHF.R.U32.HI R3, RZ, 0x1f, R0 ;  /* 0x0000001fff037819 */ /* 0x000fe40000011600 */
[----:B------:R-:W-:Y:S02]  /*dec0*/  VIMNMX R4, RZ, R2, !PT ;  /* 0x00000002ff047248 */ /* 0x000fe40007fe0100 */
[----:B------:R-:W-:Y:S02]  /*ded0*/  LEA.HI.SX32 R0, R0, R3, 0x1c ;  /* 0x0000000300007211 */ /* 0x000fe400078fe2ff */
[----:B------:R-:W-:Y:S02]  /*dee0*/  MOV R2, RZ ;  /* 0x000000ff00027202 */ /* 0x000fe40000000f00 */
[----:B------:R-:W-:-:S13]  /*def0*/  ISETP.GT.AND P0, PT, R0, R4, PT ;  /* 0x000000040000720c */ /* 0x000fda0003f04270 */
[----:B------:R-:W-:Y:S05]  /*df00*/  @!P0 BRA `(.L_x_3129) ;  /* 0x0000001800708947 */ /* 0x000fea0003800000 */
[----:B------:R-:W-:Y:S01]  /*df10*/  USHF.R.S32.HI UR10, URZ, 0x1f, UR20 ;  /* 0x0000001f3f0a7899 */ /* 0x000fe20008011414 */
[----:B------:R-:W-:Y:S01]  /*df20*/  BSSY B0, `(.L_x_3129) ;  /* 0x000019a000007945 */ /* 0x000fe20003800000 */
[----:B------:R-:W-:Y:S01]  /*df30*/  UISETP.NE.U32.AND UP1, UPT, UR16, URZ, UPT ;  /* 0x0000003f1000728c */ /* 0x000fe2000bf25070 */
[----:B------:R-:W-:Y:S01]  /*df40*/  IMAD.MOV.U32 R2, RZ, RZ, RZ ;  /* 0x000000ffff027224 */ /* 0x000fe200078e00ff */
[----:B------:R-:W-:Y:S01]  /*df50*/  ULDC.64 UR14, c[0x0][0x718] ;  /* 0x0001c600000e7ab9 */ /* 0x000fe20000000a00 */
[----:B------:R-:W-:Y:S01]  /*df60*/  UMOV UR8, UR4 ;  /* 0x0000000400087c82 */ /* 0x000fe20008000000 */
[----:B------:R-:W-:Y:S02]  /*df70*/  UIMAD UR12, UR10, UR14, URZ ;  /* 0x0000000e0a0c72a4 */ /* 0x000fe4000f8e023f */
[----:B------:R-:W-:Y:S02]  /*df80*/  UISETP.NE.AND.EX UP1, UPT, UR17, URZ, UPT, UP1 ;  /* 0x0000003f1100728c */ /* 0x000fe4000bf25310 */
[----:B------:R-:W-:Y:S01]  /*df90*/  UIMAD UR12, UR20, UR15, UR12 ;  /* 0x0000000f140c72a4 */ /* 0x000fe2000f8e020c */
[----:B------:R-:W-:-:S02]  /*dfa0*/  ULDC.64 UR16, c[0x0][0x730] ;  /* 0x0001cc0000107ab9 */ /* 0x000fc40000000a00 */
[----:B------:R-:W-:Y:S01]  /*dfb0*/  ULDC UR15, c[0x0][0x2e8] ;  /* 0x0000ba00000f7ab9 */ /* 0x000fe20000000800 */
[----:B------:R-:W-:Y:S01]  /*dfc0*/  UIMAD UR10, UR10, UR16, URZ ;  /* 0x000000100a0a72a4 */ /* 0x000fe2000f8e023f */
[----:B------:R-:W-:Y:S01]  /*dfd0*/  UMOV UR9, UR5 ;  /* 0x0000000500097c82 */ /* 0x000fe20008000000 */
[----:B------:R-:W-:Y:S02]  /*dfe0*/  UISETP.NE.AND UP2, UPT, UR15, 0x1, UPT ;  /* 0x000000010f00788c */ /* 0x000fe4000bf45270 */
[----:B------:R-:W-:Y:S02]  /*dff0*/  UIMAD.WIDE.U32 UR4, UR20, UR14, UR8 ;  /* 0x0000000e140472a5 */ /* 0x000fe4000f8e0008 */
[----:B------:R-:W-:Y:S02]  /*e000*/  UIMAD.WIDE.U32 UR8, UR20, UR16, UR8 ;  /* 0x00000010140872a5 */ /* 0x000fe4000f8e0008 */
[----:B------:R-:W-:Y:S02]  /*e010*/  UIMAD UR14, UR20, UR17, UR10 ;  /* 0x00000011140e72a4 */ /* 0x000fe4000f8e020a */
[----:B------:R-:W-:Y:S01]  /*e020*/  USHF.R.S32.HI UR10, URZ, 0x1f, UR13 ;  /* 0x0000001f3f0a7899 */ /* 0x000fe2000801140d */
[----:B------:R-:W-:Y:S01]  /*e030*/  ELECT P0, URZ, PT ;  /* 0x00000000003f782f */ /* 0x000fe20003800000 */
[----:B------:R-:W-:-:S02]  /*e040*/  USEL UR21, UR13, URZ, !UP1 ;  /* 0x0000003f0d157287 */ /* 0x000fc4000c800000 */
[----:B------:R-:W-:Y:S01]  /*e050*/  UIADD3 UR9, UR9, UR14, URZ ;  /* 0x0000000e09097290 */ /* 0x000fe2000fffe03f */
[----:B------:R-:W-:Y:S01]  /*e060*/  ULDC.64 UR18, c[0x0][0x738] ;  /* 0x0001ce0000127ab9 */ /* 0x000fe20000000a00 */
[----:B------:R-:W-:Y:S01]  /*e070*/  USEL UR10, UR10, URZ, !UP1 ;  /* 0x0000003f0a0a7287 */ /* 0x000fe2000c800000 */
[----:B------:R-:W-:Y:S01]  /*e080*/  ULDC.64 UR16, c[0x0][0x720] ;  /* 0x0001c80000107ab9 */ /* 0x000fe20000000a00 */
[----:B------:R-:W-:Y:S02]  /*e090*/  UIMAD.WIDE.U32 UR14, UR18, UR21, UR8 ;  /* 0x00000015120e72a5 */ /* 0x000fe4000f8e0008 */
[----:B------:R-:W-:Y:S01]  /*e0a0*/  UIADD3 UR23, UR5, UR12, URZ ;  /* 0x0000000c05177290 */ /* 0x000fe2000fffe03f */
[----:B------:R-:W-:Y:S01]  /*e0b0*/  @UP2 ULDC UR8, c[0x0][0x2ec] ;  /* 0x0000bb0000082ab9 */ /* 0x000fe20000000800 */
[----:B------:R-:W-:Y:S02]  /*e0c0*/  UIMAD UR5, UR10, UR16, URZ ;  /* 0x000000100a0572a4 */ /* 0x000fe4000f8e023f */
[----:B------:R-:W-:-:S02]  /*e0d0*/  UIMAD UR10, UR10, UR18, URZ ;  /* 0x000000120a0a72a4 */ /* 0x000fc4000f8e023f */
[----:B------:R-:W-:Y:S02]  /*e0e0*/  UIMAD.WIDE.U32 UR8, UR20, UR8, URZ ;  /* 0x00000008140872a5 */ /* 0x000fe4000f8e003f */
[----:B------:R-:W-:Y:S01]  /*e0f0*/  ULEA UR11, UR7, UR11, 0x7 ;  /* 0x0000000b070b7291 */ /* 0x000fe2000f8e383f */
[----:B------:R-:W-:Y:S02]  /*e100*/  UMOV UR22, UR4 ;  /* 0x0000000400167c82 */ /* 0x000fe40008000000 */
[----:B------:R-:W-:Y:S01]  /*e110*/  @UP2 ULDC UR7, c[0x0][0x2f0] ;  /* 0x0000bc0000072ab9 */ /* 0x000fe20000000800 */
[----:B------:R-:W-:Y:S01]  /*e120*/  UMOV UR12, UR20 ;  /* 0x00000014000c7c82 */ /* 0x000fe20008000000 */
[----:B------:R-:W-:Y:S02]  /*e130*/  UIMAD UR5, UR17, UR21, UR5 ;  /* 0x00000015110572a4 */ /* 0x000fe4000f8e0205 */
[----:B------:R-:W-:Y:S02]  /*e140*/  UIMAD.WIDE.U32 UR22, UR16, UR21, UR22 ;  /* 0x00000015101672a5 */ /* 0x000fe4000f8e0016 */
[----:B------:R-:W-:-:S02]  /*e150*/  UIMAD UR4, UR19, UR21, UR10 ;  /* 0x00000015130472a4 */ /* 0x000fc4000f8e020a */
        /* <DEDUP_REMOVED lines=10> */
.L_x_3162:
[----:B------:R-:W2:Y:S01]  /*e200*/  S2R R3, SR_TID.X ;  /* 0x0000000000037919 */ /* 0x000ea20000002100 */
[----:B------:R-:W-:Y:S01]  /*e210*/  MOV R14, UR5 ;  /* 0x00000005000e7c02 */ /* 0x000fe20008000f00 */
[----:B------:R-:W-:Y:S02]  /*e220*/  IMAD.U32 R11, RZ, RZ, UR4 ;  /* 0x00000004ff0b7e24 */ /* 0x000fe4000f8e00ff */
[----:B------:R-:W-:Y:S02]  /*e230*/  IMAD.MOV.U32 R10, RZ, RZ, 0x1 ;  /* 0x00000001ff0a7424 */ /* 0x000fe400078e00ff */
[----:B------:R-:W-:Y:S01]  /*e240*/  VIADD R14, R14, UR23 ;  /* 0x000000170e0e7c36 */ /* 0x000fe20008000000 */
[----:B------:R-:W-:Y:S02]  /*e250*/  IADD3 R11, R11, UR15, RZ ;  /* 0x0000000f0b0b7c10 */ /* 0x000fe4000fffe0ff */
        /* <DEDUP_REMOVED lines=9> */
.L_x_3135:
[----:B------:R-:W-:Y:S01]  /*e2f0*/  R2UR UR19, R4 ;  /* 0x00000000041372ca */ /* 0x000fe200000e0000 */
[----:B------:R-:W2:Y:S01]  /*e300*/  LDC.64 R12, c[0x0][0x198] ;  /* 0x00006600ff0c7b82 */ /* 0x000ea20000000a00 */
[----:B------:R-:W-:Y:S01]  /*e310*/  ULDC.64 UR8, c[0x0][0x700] ;  /* 0x0001c00000087ab9 */ /* 0x000fe20000000a00 */
[----:B------:R-:W-:Y:S01]  /*e320*/  UMOV UR34, 0x0 ;  /* 0x0000000000227882 */ /* 0x000fe20000000000 */
[----:B------:R-:W-:Y:S01]  /*e330*/  IMAD.U32 R9, RZ, RZ, UR8 ;  /* 0x00000008ff097e24 */ /* 0x000fe2000f8e00ff */
[----:B------:R-:W-:Y:S01]  /*e340*/  MOV R8, UR9 ;  /* 0x0000000900087c02 */ /* 0x000fe20008000f00 */
[----:B------:R-:W-:Y:S01]  /*e350*/  UMOV UR35, 0x14f00000 ;  /* 0x14f0000000237882 */ /* 0x000fe20000000000 */
[----:B------:R-:W-:Y:S01]  /*e360*/  R2UR UR8, R15 ;  /* 0x000000000f0872ca */ /* 0x000fe200000e0000 */
[----:B------:R-:W-:Y:S01]  /*e370*/  UMOV UR18, URZ ;  /* 0x0000003f00127c82 */ /* 0x000fe20008000000 */
[----:B------:R-:W-:Y:S01]  /*e380*/  UMOV UR40, 0x0 ;  /* 0x0000000000287882 */ /* 0x000fe20000000000 */
[----:B------:R-:W-:Y:S01]  /*e390*/  UMOV UR41, 0x10000000 ;  /* 0x1000000000297882 */ /* 0x000fe20000000000 */
[----:B------:R-:W-:Y:S01]  /*e3a0*/  UMOV UR10, UR18 ;  /* 0x00000012000a7c82 */ /* 0x000fe20008000000 */
[----:B------:R-:W-:Y:S01]  /*e3b0*/  UMOV UR27, UR11 ;  /* 0x0000000b001b7c82 */ /* 0x000fe20008000000 */
[----:B------:R-:W-:Y:S01]  /*e3c0*/  UIMAD UR19, UR19, 0x60, URZ ;  /* 0x00000060131378a4 */ /* 0x000fe2000f8e023f */
[----:B------:R-:W-:Y:S01]  /*e3d0*/  UMOV UR28, UR12 ;  /* 0x0000000c001c7c82 */ /* 0x000fe20008000000 */
[----:B------:R-:W-:-:S02]  /*e3e0*/  UMOV UR29, UR13 ;  /* 0x0000000d001d7c82 */ /* 0x000fc40008000000 */
[----:B------:R-:W-:Y:S02]  /*e3f0*/  UIADD3 UR7, UP0, UR19, UR22, URZ ;  /* 0x0000001613077290 */ /* 0x000fe4000ff1e03f */
[----:B------:R-:W-:Y:S01]  /*e400*/  MOV R3, UR19 ;  /* 0x0000001300037c02 */ /* 0x000fe20008000f00 */
[----:B------:R-:W-:Y:S02]  /*e410*/  UIADD3 UR16, UR8, 0xe000, URZ ;  /* 0x0000e00008107890 */ /* 0x000fe4000fffe03f */
[----:B------:R-:W-:Y:S01]  /*e420*/  UIADD3 UR17, UR8, 0x26810, URZ ;  /* 0x0002681008117890 */ /* 0x000fe2000fffe03f */
[----:B------:R-:W-:Y:S01]  /*e430*/  PLOP3.LUT P1, PT, PT, PT, UP0, 0x80, 0x0 ;  /* 0x000000000000781c */ /* 0x000fe20003f2f008 */
[----:B-1----:R-:W-:Y:S01]  /*e440*/  IMAD.U32 R2, RZ, RZ, UR7 ;  /* 0x00000007ff027e24 */ /* 0x002fe2000f8e00ff */
[----:B------:R-:W-:Y:S01]  /*e450*/  UIADD3 UR19, UR19, UR6, URZ ;  /* 0x0000000613137290 */ /* 0x000fe2000fffe03f */
[----:B--2---:R-:W-:Y:S01]  /*e460*/  IMAD.MOV.U32 R7, RZ, RZ, R12 ;  /* 0x000000ffff077224 */ /* 0x004fe200078e000c */
[----:B------:R-:W-:Y:S01]  /*e470*/  LEA.HI.X.SX32 R3, R3, R14, 0x1, P1 ;  /* 0x0000000e03037211 */ /* 0x000fe200008f0eff */
[----:B------:R-:W-:Y:S01]  /*e480*/  IMAD.MOV.U32 R6, RZ, RZ, R13 ;  /* 0x000000ffff067224 */ /* 0x000fe200078e000d */
[----:B------:R-:W-:Y:S01]  /*e490*/  LEA R5, P1, R2, R9, 0x2 ;  /* 0x0000000902057211 */ /* 0x000fe200078210ff */
[----:B------:R-:W-:Y:S01]  /*e4a0*/  VIADD R13, R0, 0xffffffff ;  /* 0xffffffff000d7836 */ /* 0x000fe20000000000 */
[----:B------:R-:W-:Y:S01]  /*e4b0*/  UIADD3 UR42, UR8, 0x1a000, URZ ;  /* 0x0001a000082a7890 */ /* 0x000fe2000fffe03f */
[----:B------:R-:W-:Y:S01]  /*e4c0*/  MOV R12, 0x8000 ;  /* 0x00008000000c7802 */ /* 0x000fe20000000f00 */
[----:B------:R-:W-:Y:S01]  /*e4d0*/  UIADD3 UR9, UR8, 0x26800, URZ ;  /* 0x0002680008097890 */ /* 0x000fe2000fffe03f */
[----:B------:R-:W-:Y:S01]  /*e4e0*/  LEA.HI.X R2, R2, R8, R3, 0x2, P1 ;  /* 0x0000000802027211 */ /* 0x000fe200008f1403 */
[----:B------:R1:W-:Y:S01]  /*e4f0*/  STL [R1+0x8], R13 ;  /* 0x0000080d01007387 */ /* 0x0003e20000100800 */
[----:B------:R-:W-:Y:S01]  /*e500*/  R2UR UR30, R5 ;  /* 0x00000000051e72ca */ /* 0x000fe200000e0000 */
[----:B------:R-:W-:Y:S01]  /*e510*/  UIADD3 UR24, UR8, 0x4000, URZ ;  /* 0x0000400008187890 */ /* 0x000fe2000fffe03f */
[----:B------:R-:W-:Y:S01]  /*e520*/  R2UR UR31, R2 ;  /* 0x00000000021f72ca */ /* 0x000fe200000e0000 */
[----:B------:R1:W-:Y:S01]  /*e530*/  STL [R1], RZ ;  /* 0x000000ff01007387 */ /* 0x0003e20000100800 */
[C---:B------:R-:W-:Y:S01]  /*e540*/  IADD3 R2, P1, R7.reuse, 0x2f0, RZ ;  /* 0x000002f007027810 */ /* 0x040fe20007f3e0ff */
[----:B------:R-:W-:Y:S01]  /*e550*/  UMOV UR7, 0x18 ;  /* 0x0000001800077882 */ /* 0x000fe20000000000 */
[----:B------:R-:W-:Y:S01]  /*e560*/  UMOV UR43, UR17 ;  /* 0x00000011002b7c82 */ /* 0x000fe20008000000 */
[----:B------:R-:W-:Y:S01]  /*e570*/  UMOV UR26, UR18 ;  /* 0x00000012001a7c82 */ /* 0x000fe20008000000 */
[----:B------:R-:W-:Y:S01]  /*e580*/  R2UR UR44, R2 ;  /* 0x00000000022c72ca */ /* 0x000fe200000e0000 */
[----:B------:R-:W-:Y:S01]  /*e590*/  UMOV UR25, UR9 ;  /* 0x0000000900197c82 */ /* 0x000fe20008000000 */
[----:B------:R-:W-:-:S04]  /*e5a0*/  IADD3 R2, P2, R7, 0x3f0, RZ ;  /* 0x000003f007027810 */ /* 0x000fc80007f5e0ff */
[----:B------:R-:W-:Y:S01]  /*e5b0*/  R2UR UR46, R2 ;  /* 0x00000000022e72ca */ /* 0x000fe200000e0000 */
[----:B------:R-:W-:Y:S01]  /*e5c0*/  IMAD.X R5, RZ, RZ, R6, P2 ;  /* 0x000000ffff057224 */ /* 0x000fe200010e0606 */
[----:B------:R-:W-:-:S04]  /*e5d0*/  IADD3.X R2, RZ, R6, RZ, P1, !PT ;  /* 0x00000006ff027210 */ /* 0x000fc80000ffe4ff */
[----:B------:R-:W-:Y:S02]  /*e5e0*/  R2UR UR45, R2 ;  /* 0x00000000022d72ca */ /* 0x000fe400000e0000 */
[----:B------:R-:W-:Y:S02]  /*e5f0*/  IADD3 R2, P1, R7, 0xf0, RZ ;  /* 0x000000f007027810 */ /* 0x000fe40007f3e0ff */
[----:B------:R-:W-:Y:S02]  /*e600*/  R2UR UR47, R5 ;  /* 0x00000000052f72ca */ /* 0x000fe400000e0000 */
[----:B------:R-:W-:Y:S01]  /*e610*/  R2UR UR32, R2 ;  /* 0x00000000022072ca */ /* 0x000fe200000e0000 */
[----:B------:R-:W-:Y:S01]  /*e620*/  IMAD.X R3, RZ, RZ, R6, P1 ;  /* 0x000000ffff037224 */ /* 0x000fe200008e0606 */
[----:B------:R-:W-:-:S04]  /*e630*/  ISETP.GE.AND P1, PT, R4, R13, PT ;  /* 0x0000000d0400720c */ /* 0x000fc80003f26270 */
[----:B------:R-:W-:-:S13]  /*e640*/  R2UR UR33, R3 ;  /* 0x00000000032172ca */ /* 0x000fda00000e0000 */
[----:B------:R1:W-:Y:S01]  /*e650*/  UTMALDG.4D [UR16], [UR32], desc[UR34] ;  /* 0x00002210200075b4 */ /* 0x0003e20008019000 */
[----:B------:R1:W-:Y:S01]  /*e660*/  UBLKCP.S.G [UR42], [UR30], UR7 ;  /* 0x0000002a1e0073ba */ /* 0x0003e20008000207 */
[----:B------:R1:W-:Y:S01]  /*e670*/  SYNCS.ARRIVE.TRANS64 RZ, [R15+URZ+0x26800], R12 ;  /* 0x0268000c0fff79a7 */ /* 0x0003e2000800003f */
[----:B------:R1:W-:Y:S01]  /*e680*/  UTMALDG.4D [UR8], [UR44], desc[UR40] ;  /* 0x000028082c0075b4 */ /* 0x0003e20008019000 */
[----:B------:R1:W-:Y:S01]  /*e690*/  UTMALDG.4D [UR24], [UR46], desc[UR40] ;  /* 0x000028182e0075b4 */ /* 0x0003e20008019000 */
[----:B------:R-:W-:Y:S05]  /*e6a0*/  @P1 BRA `(.L_x_3136) ;  /* 0x0000000c00bc1947 */ /* 0x000fea0003800000 */
[----:B------:R-:W-:Y:S01]  /*e6b0*/  LOP3.LUT R5, RZ, R4, RZ, 0x33, !PT ;  /* 0x00000004ff057212 */ /* 0x000fe200078e33ff */
[----:B------:R-:W-:-:S04]  /*e6c0*/  IMAD.MOV.U32 R10, RZ, RZ, 0x1 ;  /* 0x00000001ff0a7424 */ /* 0x000fc800078e00ff */
[C---:B------:R-:W-:Y:S01]  /*e6d0*/  IMAD.IADD R16, R0.reuse, 0x1, R5 ;  /* 0x0000000100107824 */ /* 0x040fe200078e0205 */
[----:B------:R-:W-:Y:S01]  /*e6e0*/  IADD3 R5, R0, -0x2, RZ ;  /* 0xfffffffe00057810 */ /* 0x000fe20007ffe0ff */
[----:B------:R-:W-:-:S03]  /*e6f0*/  IMAD.MOV.U32 R0, RZ, RZ, R4 ;  /* 0x000000ffff007224 */ /* 0x000fc600078e0004 */
[----:B------:R-:W-:Y:S02]  /*e700*/  ISETP.NE.AND P1, PT, R5, R4, PT ;  /* 0x000000040500720c */ /* 0x000fe40003f25270 */
[----:B------:R-:W-:-:S05]  /*e710*/  LOP3.LUT R5, R16, 0x1, RZ, 0xc0, !PT ;  /* 0x0000000110057812 */ /* 0x000fca00078ec0ff */
[----:B------:R2:W-:Y:S06]  /*e720*/  STL [R1+0xc], R5 ;  /* 0x00000c0501007387 */ /* 0x0005ec0000100800 */
[----:B------:R-:W-:Y:S05]  /*e730*/  @!P1 BRA `(.L_x_3137) ;  /* 0x00000008005c9947 */ /* 0x000fea0003800000 */
[----:B------:R-:W-:Y:S01]  /*e740*/  IADD3 R16, R16, -R5, RZ ;  /* 0x8000000510107210 */ /* 0x000fe20007ffe0ff */
[----:B------:R-:W-:Y:S02]  /*e750*/  IMAD.MOV.U32 R0, RZ, RZ, R4 ;  /* 0x000000ffff007224 */ /* 0x000fe400078e0004 */
[----:B------:R-:W-:-:S07]  /*e760*/  IMAD.MOV.U32 R10, RZ, RZ, 0x1 ;  /* 0x00000001ff0a7424 */ /* 0x000fce00078e00ff */
.L_x_3146:
[----:B-123--:R-:W-:-:S04]  /*e770*/  SHF.L.U32 R17, R10, 0x1f, RZ ;  /* 0x0000001f0a117819 */ /* 0x00efc800000006ff */
[----:B------:R-:W3:Y:S02]  /*e780*/  SYNCS.PHASECHK.TRANS64.TRYWAIT P1, [R15+URZ+0x26840], R17 ;  /* 0x026840110f0075a7 */ /* 0x000ee4000802017f */
[----:B---3--:R-:W-:Y:S05]  /*e790*/  @!P1 BRA `(.L_x_3138) ;  /* 0x00000014007c9947 */ /* 0x008fea0003800000 */
.L_x_3163:
[----:B------:R-:W-:Y:S05]  /*e7a0*/  @P0 BRA `(.L_x_3139) ;  /* 0x00000000001c0947 */ /* 0x000fea0003800000 */
[----:B------:R-:W4:Y:S02]  /*e7b0*/  S2R R2, SR_TID.X ;  /* 0x0000000000027919 */ /* 0x000f240000002100 */
[----:B----4-:R-:W-:Y:S02]  /*e7c0*/  LOP3.LUT R3, R2, 0x1f, RZ, 0xc0, !PT ;  /* 0x0000001f02037812 */ /* 0x010fe400078ec0ff */
[----:B------:R-:W-:Y:S02]  /*e7d0*/  MOV R2, 0x3180 ;  /* 0x0000318000027802 */ /* 0x000fe40000000f00 */
[----:B------:R-:W-:Y:S02]  /*e7e0*/  ISETP.NE.AND P1, PT, R3, RZ, PT ;  /* 0x000000ff0300720c */ /* 0x000fe40003f25270 */
[----:B------:R4:W-:Y:S11]  /*e7f0*/  SYNCS.ARRIVE.TRANS64 RZ, [R15+URZ+0x26830], R2 ;  /* 0x026830020fff79a7 */ /* 0x0009f6000800003f */
[----:B----4-:R-:W-:Y:S05]  /*e800*/  @!P1 BRA `(.L_x_3139) ;  /* 0x0000000000049947 */ /* 0x010fea0003800000 */
[----:B-1----:R-:W-:Y:S01]  /*e810*/  BPT.TRAP 0x1 ;  /* 0x000000040000795c */ /* 0x002fe20000300000 */
.L_x_3139:
[----:B-1----:R-:W1:Y:S01]  /*e820*/  LDC.64 R12, c[0x0][0x728] ;  /* 0x0001ca00ff0c7b82 */ /* 0x002e620000000a00 */
[----:B------:R-:W-:Y:S01]  /*e830*/  IMAD R18, R0, 0x60, RZ ;  /* 0x0000006000127824 */ /* 0x000fe200078e02ff */
[----:B------:R-:W-:Y:S01]  /*e840*/  R2UR UR8, R15 ;  /* 0x000000000f0872ca */ /* 0x000fe200000e0000 */
[----:B------:R-:W-:Y:S01]  /*e850*/  UMOV UR28, 0x0 ;  /* 0x00000000001c7882 */ /* 0x000fe20000000000 */
[----:B------:R-:W-:Y:S01]  /*e860*/  UMOV UR29, 0x14f00000 ;  /* 0x14f00000001d7882 */ /* 0x000fe20000000000 */
[----:B------:R-:W-:Y:S01]  /*e870*/  UMOV UR18, URZ ;  /* 0x0000003f00127c82 */ /* 0x000fe20008000000 */
[C---:B------:R-:W-:Y:S01]  /*e880*/  IADD3 R2, P1, R18.reuse, UR14, RZ ;  /* 0x0000000e12027c10 */ /* 0x040fe2000ff3e0ff */
[----:B------:R-:W-:Y:S01]  /*e890*/  UMOV UR7, 0x18 ;  /* 0x0000001800077882 */ /* 0x000fe20000000000 */
[----:B--2---:R-:W2:Y:S01]  /*e8a0*/  LDC.64 R4, c[0x0][0x198] ;  /* 0x00006600ff047b82 */ /* 0x004ea20000000a00 */
[----:B------:R-:W-:-:S06]  /*e8b0*/  R2UR UR19, R18 ;  /* 0x00000000121372ca */ /* 0x000fcc00000e0000 */
[----:B------:R-:W-:Y:S02]  /*e8c0*/  UIADD3 UR16, UR8, 0x14000, URZ ;  /* 0x0001400008107890 */ /* 0x000fe4000fffe03f */
[----:B------:R-:W-:Y:S02]  /*e8d0*/  UIADD3 UR17, UR8, 0x26830, URZ ;  /* 0x0002683008117890 */ /* 0x000fe4000fffe03f */
[----:B------:R-:W-:-:S03]  /*e8e0*/  UIADD3 UR8, UR8, 0x1a380, URZ ;  /* 0x0001a38008087890 */ /* 0x000fc6000fffe03f */
[----:B------:R-:W-:Y:S01]  /*e8f0*/  UIADD3 UR19, UR19, UR6, URZ ;  /* 0x0000000613137290 */ /* 0x000fe2000fffe03f */
[----:B-1----:R-:W-:Y:S01]  /*e900*/  LEA R3, P2, R2, R12, 0x2 ;  /* 0x0000000c02037211 */ /* 0x002fe200078410ff */
[----:B------:R-:W-:-:S03]  /*e910*/  UMOV UR9, UR17 ;  /* 0x0000001100097c82 */ /* 0x000fc60008000000 */
[----:B------:R-:W-:Y:S02]  /*e920*/  R2UR UR24, R3 ;  /* 0x00000000031872ca */ /* 0x000fe400000e0000 */
[----:B------:R-:W-:Y:S01]  /*e930*/  LEA.HI.X.SX32 R3, R18, R11, 0x1, P1 ;  /* 0x0000000b12037211 */ /* 0x000fe200008f0eff */
[----:B--2---:R-:W-:Y:S02]  /*e940*/  IMAD.MOV.U32 R7, RZ, RZ, R4 ;  /* 0x000000ffff077224 */ /* 0x004fe400078e0004 */
        /* <DEDUP_REMOVED lines=9> */
[----:B------:R-:W2:Y:S02]  /*e9e0*/  SYNCS.PHASECHK.TRANS64.TRYWAIT P1, [R15+URZ+0x26828], R17 ;  /* 0x026828110f0075a7 */ /* 0x000ea4000802017f */
[----:B-12---:R-:W-:Y:S05]  /*e9f0*/  @!P1 BRA `(.L_x_3140) ;  /* 0x0000001000f89947 */ /* 0x006fea0003800000 */
.L_x_3164:
        /* <DEDUP_REMOVED lines=8> */
.L_x_3141:
[----:B------:R-:W-:Y:S01]  /*ea80*/  VIADD R19, R18, 0x60 ;  /* 0x0000006012137836 */ /* 0x000fe20000000000 */
[----:B------:R-:W-:Y:S01]  /*ea90*/  ULDC.64 UR8, c[0x0][0x700] ;  /* 0x0001c00000087ab9 */ /* 0x000fe20000000a00 */
[----:B------:R-:W-:Y:S01]  /*eaa0*/  R2UR UR26, R15 ;  /* 0x000000000f1a72ca */ /* 0x000fe200000e0000 */
[----:B------:R-:W-:Y:S01]  /*eab0*/  IMAD.U32 R8, RZ, RZ, UR9 ;  /* 0x00000009ff087e24 */ /* 0x000fe2000f8e00ff */
[----:B------:R-:W-:Y:S01]  /*eac0*/  MOV R9, UR8 ;  /* 0x0000000800097c02 */ /* 0x000fe20008000f00 */
[C---:B------:R-:W-:Y:S01]  /*ead0*/  VIADD R21, R19.reuse, UR6 ;  /* 0x0000000613157c36 */ /* 0x040fe20008000000 */
[----:B------:R-:W-:Y:S01]  /*eae0*/  IADD3 R2, P1, R19, UR22, RZ ;  /* 0x0000001613027c10 */ /* 0x000fe2000ff3e0ff */
[----:B------:R-:W-:Y:S01]  /*eaf0*/  UMOV UR24, 0x0 ;  /* 0x0000000000187882 */ /* 0x000fe20000000000 */
[----:B------:R-:W-:Y:S01]  /*eb00*/  SHF.R.S32.HI R20, RZ, 0x1f, R19 ;  /* 0x0000001fff147819 */ /* 0x000fe20000011413 */
[----:B------:R-:W-:Y:S01]  /*eb10*/  UMOV UR25, 0x14f00000 ;  /* 0x14f0000000197882 */ /* 0x000fe20000000000 */
[----:B------:R-:W-:Y:S01]  /*eb20*/  LEA R3, P2, R2, R9, 0x2 ;  /* 0x0000000902037211 */ /* 0x000fe200078410ff */
[----:B------:R-:W-:Y:S01]  /*eb30*/  UMOV UR18, URZ ;  /* 0x0000003f00127c82 */ /* 0x000fe20008000000 */
[----:B------:R-:W-:Y:S01]  /*eb40*/  R2UR UR19, R21 ;  /* 0x00000000151372ca */ /* 0x000fe200000e0000 */
[----:B------:R-:W-:Y:S01]  /*eb50*/  UMOV UR7, 0x18 ;  /* 0x0000001800077882 */ /* 0x000fe20000000000 */
[----:B------:R-:W-:Y:S01]  /*eb60*/  R2UR UR28, R3 ;  /* 0x00000000031c72ca */ /* 0x000fe200000e0000 */
[----:B------:R-:W-:Y:S01]  /*eb70*/  IMAD.X R3, R20, 0x1, R14, P1 ;  /* 0x0000000114037824 */ /* 0x000fe200008e060e */
[----:B------:R-:W-:-:S02]  /*eb80*/  UIADD3 UR16, UR26, 0x11000, URZ ;  /* 0x000110001a107890 */ /* 0x000fc4000fffe03f */
[----:B------:R-:W-:Y:S02]  /*eb90*/  UIADD3 UR17, UR26, 0x26818, URZ ;  /* 0x000268181a117890 */ /* 0x000fe4000fffe03f */
[----:B------:R-:W-:Y:S01]  /*eba0*/  LEA.HI.X R3, R2, R8, R3, 0x2, P2 ;  /* 0x0000000802037211 */ /* 0x000fe200010f1403 */
[----:B------:R-:W-:Y:S01]  /*ebb0*/  UIADD3 UR26, UR26, 0x1a200, URZ ;  /* 0x0001a2001a1a7890 */ /* 0x000fe2000fffe03f */
[----:B------:R-:W-:Y:S02]  /*ebc0*/  IADD3 R2, P1, R7, 0xf0, RZ ;  /* 0x000000f007027810 */ /* 0x000fe40007f3e0ff */
[----:B------:R-:W-:Y:S01]  /*ebd0*/  R2UR UR29, R3 ;  /* 0x00000000031d72ca */ /* 0x000fe200000e0000 */
[----:B------:R-:W-:Y:S01]  /*ebe0*/  UMOV UR27, UR17 ;  /* 0x00000011001b7c82 */ /* 0x000fe20008000000 */
[----:B------:R-:W-:Y:S02]  /*ebf0*/  IADD3.X R3, RZ, R6, RZ, P1, !PT ;  /* 0x00000006ff037210 */ /* 0x000fe40000ffe4ff */
[----:B------:R-:W-:-:S02]  /*ec00*/  R2UR UR8, R2 ;  /* 0x00000000020872ca */ /* 0x000fc400000e0000 */
[----:B------:R-:W-:-:S13]  /*ec10*/  R2UR UR9, R3 ;  /* 0x00000000030972ca */ /* 0x000fda00000e0000 */
[----:B------:R2:W-:Y:S01]  /*ec20*/  UTMALDG.4D [UR16], [UR8], desc[UR24] ;  /* 0x00001810080075b4 */ /* 0x0005e20008019000 */
[----:B------:R2:W-:Y:S01]  /*ec30*/  UBLKCP.S.G [UR26], [UR28], UR7 ;  /* 0x0000001a1c0073ba */ /* 0x0005e20008000207 */
[----:B------:R-:W4:Y:S02]  /*ec40*/  SYNCS.PHASECHK.TRANS64.TRYWAIT P1, [R15+URZ+0x26848], R17 ;  /* 0x026848110f0075a7 */ /* 0x000f24000802017f */
[----:B--2-4-:R-:W-:Y:S05]  /*ec50*/  @!P1 BRA `(.L_x_3142) ;  /* 0x0000001000749947 */ /* 0x014fea0003800000 */
.L_x_3165:
        /* <DEDUP_REMOVED lines=8> */
.L_x_3143:
        /* <DEDUP_REMOVED lines=24> */
.L_x_3167:
        /* <DEDUP_REMOVED lines=8> */
.L_x_3145:
        /* <DEDUP_REMOVED lines=8> */
[----:B------:R-:W-:-:S05]  /*ef60*/  VIADD R0, R0, 0x2 ;  /* 0x0000000200007836 */ /* 0x000fca0000000000 */
[----:B------:R-:W-:Y:S02]  /*ef70*/  UIADD3 UR19, UR19, 0xc0, URZ ;  /* 0x000000c013137890 */ /* 0x000fe4000fffe03f */
[----:B------:R-:W-:Y:S02]  /*ef80*/  UIADD3 UR16, UR26, 0xe000, URZ ;  /* 0x0000e0001a107890 */ /* 0x000fe4000fffe03f */
[----:B------:R-:W-:Y:S02]  /*ef90*/  UIADD3 UR7, UP0, UR19, UR22, URZ ;  /* 0x0000001613077290 */ /* 0x000fe4000ff1e03f */
[----:B------:R-:W-:Y:S02]  /*efa0*/  UIADD3 UR17, UR26, 0x26810, URZ ;  /* 0x000268101a117890 */ /* 0x000fe4000fffe03f */
[----:B------:R-:W-:Y:S02]  /*efb0*/  UIADD3 UR26, UR26, 0x1a000, URZ ;  /* 0x0001a0001a1a7890 */ /* 0x000fe4000fffe03f */
[----:B------:R-:W-:Y:S01]  /*efc0*/  IMAD.U32 R5, RZ, RZ, UR7 ;  /* 0x00000007ff057e24 */ /* 0x000fe2000f8e00ff */
[----:B------:R-:W-:Y:S01]  /*efd0*/  PLOP3.LUT P2, PT, PT, PT, UP0, 0x80, 0x0 ;  /* 0x000000000000781c */ /* 0x000fe20003f4f008 */
[----:B------:R-:W-:Y:S01]  /*efe0*/  UMOV UR7, 0x18 ;  /* 0x0000001800077882 */ /* 0x000fe20000000000 */
[----:B------:R-:W-:-:S02]  /*eff0*/  UMOV UR27, UR17 ;  /* 0x00000011001b7c82 */ /* 0x000fc40008000000 */
[----:B----4-:R-:W-:-:S04]  /*f000*/  LEA R4, P1, R5, R9, 0x2 ;  /* 0x0000000905047211 */ /* 0x010fc800078210ff */
[----:B------:R-:W-:Y:S02]  /*f010*/  R2UR UR28, R4 ;  /* 0x00000000041c72ca */ /* 0x000fe400000e0000 */
[----:B------:R-:W-:Y:S01]  /*f020*/  MOV R4, UR19 ;  /* 0x0000001300047c02 */ /* 0x000fe20008000f00 */
[----:B------:R-:W-:-:S03]  /*f030*/  UIADD3 UR19, UR19, UR6, URZ ;  /* 0x0000000613137290 */ /* 0x000fc6000fffe03f */
[----:B------:R-:W-:-:S04]  /*f040*/  LEA.HI.X.SX32 R4, R4, R14, 0x1, P2 ;  /* 0x0000000e04047211 */ /* 0x000fc800010f0eff */
[----:B------:R-:W-:Y:S02]  /*f050*/  LEA.HI.X R4, R5, R8, R4, 0x2, P1 ;  /* 0x0000000805047211 */ /* 0x000fe400008f1404 */
[----:B------:R-:W-:Y:S01]  /*f060*/  ISETP.NE.AND P1, PT, R16, RZ, PT ;  /* 0x000000ff1000720c */ /* 0x000fe20003f25270 */
[----:B------:R4:W-:Y:S01]  /*f070*/  UTMALDG.4D [UR16], [UR8], desc[UR24] ;  /* 0x00001810080075b4 */ /* 0x0009e20008019000 */
[----:B------:R-:W-:-:S13]  /*f080*/  R2UR UR29, R4 ;  /* 0x00000000041d72ca */ /* 0x000fda00000e0000 */
[----:B------:R4:W-:Y:S02]  /*f090*/  UBLKCP.S.G [UR26], [UR28], UR7 ;  /* 0x0000001a1c0073ba */ /* 0x0009e40008000207 */
[----:B----4-:R-:W-:Y:S05]  /*f0a0*/  @P1 BRA `(.L_x_3146) ;  /* 0xfffffff400b01947 */ /* 0x010fea000383ffff */
.L_x_3137:
[----:B------:R-:W4:Y:S02]  /*f0b0*/  LDL.LU R4, [R1+0xc] ;  /* 0x00000c0001047983 */ /* 0x000f240000300800 */
[----:B----4-:R-:W-:Y:S02]  /*f0c0*/  ISETP.NE.AND P1, PT, R4, RZ, PT ;  /* 0x000000ff0400720c */ /* 0x010fe40003f25270 */
[----:B------:R4:W5:Y:S11]  /*f0d0*/  LDL R4, [R1+0x8] ;  /* 0x0000080001047983 */ /* 0x0009760000100800 */
[----:B----4-:R-:W-:Y:S05]  /*f0e0*/  @!P1 BRA `(.L_x_3136) ;  /* 0x00000004002c9947 */ /* 0x010fea0003800000 */
[----:B-1----:R-:W-:-:S04]  /*f0f0*/  SHF.L.U32 R12, R10, 0x1f, RZ ;  /* 0x0000001f0a0c7819 */ /* 0x002fc800000006ff */
[----:B------:R-:W1:Y:S02]  /*f100*/  SYNCS.PHASECHK.TRANS64.TRYWAIT P1, [R15+URZ+0x26840], R12 ;  /* 0x0268400c0f0075a7 */ /* 0x000e64000802017f */
[----:B-1----:R-:W-:Y:S05]  /*f110*/  @!P1 BRA `(.L_x_3147) ;  /* 0x0000000c00709947 */ /* 0x002fea0003800000 */
.L_x_3168:
[----:B------:R-:W-:Y:S05]  /*f120*/  @P0 BRA `(.L_x_3148) ;  /* 0x00000000001c0947 */ /* 0x000fea0003800000 */
[----:B-----5:R-:W2:Y:S02]  /*f130*/  S2R R4, SR_TID.X ;  /* 0x0000000000047919 */ /* 0x020ea40000002100 */
[----:B--2---:R-:W-:Y:S02]  /*f140*/  LOP3.LUT R5, R4, 0x1f, RZ, 0xc0, !PT ;  /* 0x0000001f04057812 */ /* 0x004fe400078ec0ff */
[----:B------:R-:W-:Y:S02]  /*f150*/  MOV R4, 0x3180 ;  /* 0x0000318000047802 */ /* 0x000fe40000000f00 */
[----:B------:R-:W-:Y:S02]  /*f160*/  ISETP.NE.AND P1, PT, R5, RZ, PT ;  /* 0x000000ff0500720c */ /* 0x000fe40003f25270 */
[----:B------:R4:W-:Y:S11]  /*f170*/  SYNCS.ARRIVE.TRANS64 RZ, [R15+URZ+0x26830], R4 ;  /* 0x026830040fff79a7 */ /* 0x0009f6000800003f */
[----:B----4-:R-:W-:Y:S05]  /*f180*/  @!P1 BRA `(.L_x_3148) ;  /* 0x0000000000049947 */ /* 0x010fea0003800000 */
[----:B------:R-:W-:Y:S01]  /*f190*/  BPT.TRAP 0x1 ;  /* 0x000000040000795c */ /* 0x000fe20000300000 */
.L_x_3148:
[----:B--2--5:R-:W2:Y:S01]  /*f1a0*/  LDC.64 R4, c[0x0][0x728] ;  /* 0x0001ca00ff047b82 */ /* 0x024ea20000000a00 */
[----:B------:R-:W-:Y:S01]  /*f1b0*/  IMAD R0, R0, 0x60, RZ ;  /* 0x0000006000007824 */ /* 0x000fe200078e02ff */
        /* <DEDUP_REMOVED lines=23> */
[----:B------:R-:W4:Y:S02]  /*f330*/  SYNCS.PHASECHK.TRANS64.TRYWAIT P1, [R15+URZ+0x26828], R12 ;  /* 0x0268280c0f0075a7 */ /* 0x000f24000802017f */
[----:B--2-4-:R-:W-:Y:S05]  /*f340*/  @!P1 BRA `(.L_x_3149) ;  /* 0x0000000800f89947 */ /* 0x014fea0003800000 */
.L_x_3169:
[----:B------:R-:W-:Y:S05]  /*f350*/  @P0 BRA `(.L_x_3150) ;  /* 0x00000000001c0947 */ /* 0x000fea0003800000 */
[----:B------:R-:W4:Y:S02]  /*f360*/  S2R R4, SR_TID.X ;  /* 0x0000000000047919 */ /* 0x000f240000002100 */
[----:B----4-:R-:W-:Y:S01]  /*f370*/  LOP3.LUT R5, R4, 0x1f, RZ, 0xc0, !PT ;  /* 0x0000001f04057812 */ /* 0x010fe200078ec0ff */
[----:B------:R-:W-:-:S03]  /*f380*/  IMAD.MOV.U32 R4, RZ, RZ, 0x3180 ;  /* 0x00003180ff047424 */ /* 0x000fc600078e00ff */
[----:B------:R-:W-:Y:S01]  /*f390*/  ISETP.NE.AND P0, PT, R5, RZ, PT ;  /* 0x000000ff0500720c */ /* 0x000fe20003f05270 */
[----:B------:R4:W-:-:S12]  /*f3a0*/  SYNCS.ARRIVE.TRANS64 RZ, [R15+URZ+0x26818], R4 ;  /* 0x026818040fff79a7 */ /* 0x0009d8000800003f */
[----:B----4-:R-:W-:Y:S05]  /*f3b0*/  @!P0 BRA `(.L_x_3150) ;  /* 0x0000000000048947 */ /* 0x010fea0003800000 */
[----:B------:R-:W-:Y:S01]  /*f3c0*/  BPT.TRAP 0x1 ;  /* 0x000000040000795c */ /* 0x000fe20000300000 */
.L_x_3150:
[----:B------:R-:W-:Y:S01]  /*f3d0*/  R2UR UR19, R0 ;  /* 0x00000000001372ca */ /* 0x000fe200000e0000 */
[----:B------:R-:W-:Y:S01]  /*f3e0*/  UMOV UR24, 0x0 ;  /* 0x0000000000187882 */ /* 0x000fe20000000000 */
[----:B------:R-:W-:Y:S01]  /*f3f0*/  R2UR UR26, R15 ;  /* 0x000000000f1a72ca */ /* 0x000fe200000e0000 */
[----:B------:R-:W-:Y:S01]  /*f400*/  UMOV UR25, 0x14f00000 ;  /* 0x14f0000000197882 */ /* 0x000fe20000000000 */
[----:B------:R-:W-:Y:S01]  /*f410*/  R2UR UR8, R2 ;  /* 0x00000000020872ca */ /* 0x000fe200000e0000 */
[----:B------:R-:W-:Y:S01]  /*f420*/  UMOV UR18, URZ ;  /* 0x0000003f00127c82 */ /* 0x000fe20008000000 */
[----:B------:R-:W-:Y:S01]  /*f430*/  R2UR UR9, R3 ;  /* 0x00000000030972ca */ /* 0x000fe200000e0000 */
[----:B------:R4:W5:Y:S06]  /*f440*/  LDL.LU R4, [R1+0x8] ;  /* 0x0000080001047983 */ /* 0x00096c0000300800 */
[----:B------:R-:W-:-:S02]  /*f450*/  UIADD3 UR19, UR19, 0x60, URZ ;  /* 0x0000006013137890 */ /* 0x000fc4000fffe03f */
[----:B------:R-:W-:Y:S02]  /*f460*/  UIADD3 UR16, UR26, 0x11000, URZ ;  /* 0x000110001a107890 */ /* 0x000fe4000fffe03f */
[----:B------:R-:W-:Y:S02]  /*f470*/  UIADD3 UR7, UP0, UR19, UR22, URZ ;  /* 0x0000001613077290 */ /* 0x000fe4000ff1e03f */
[----:B------:R-:W-:Y:S01]  /*f480*/  MOV R5, UR19 ;  /* 0x0000001300057c02 */ /* 0x000fe20008000f00 */
[----:B------:R-:W-:Y:S02]  /*f490*/  UIADD3 UR17, UR26, 0x26818, URZ ;  /* 0x000268181a117890 */ /* 0x000fe4000fffe03f */
[----:B------:R-:W-:Y:S01]  /*f4a0*/  UIADD3 UR19, UR19, UR6, URZ ;  /* 0x0000000613137290 */ /* 0x000fe2000fffe03f */
[----:B------:R-:W-:Y:S01]  /*f4b0*/  PLOP3.LUT P0, PT, PT, PT, UP0, 0x80, 0x0 ;  /* 0x000000000000781c */ /* 0x000fe20003f0f008 */
[----:B------:R-:W-:Y:S01]  /*f4c0*/  IMAD.U32 R0, RZ, RZ, UR7 ;  /* 0x00000007ff007e24 */ /* 0x000fe2000f8e00ff */
[----:B------:R-:W-:-:S02]  /*f4d0*/  UIADD3 UR26, UR26, 0x1a200, URZ ;  /* 0x0001a2001a1a7890 */ /* 0x000fc4000fffe03f */
[----:B------:R-:W-:Y:S01]  /*f4e0*/  LEA.HI.X.SX32 R5, R5, R14, 0x1, P0 ;  /* 0x0000000e05057211 */ /* 0x000fe200000f0eff */
[----:B------:R-:W-:Y:S01]  /*f4f0*/  UMOV UR27, UR17 ;  /* 0x00000011001b7c82 */ /* 0x000fe20008000000 */
[C---:B------:R-:W-:Y:S01]  /*f500*/  LEA R9, P0, R0.reuse, R9, 0x2 ;  /* 0x0000000900097211 */ /* 0x040fe200078010ff */
[----:B------:R-:W-:Y:S01]  /*f510*/  UMOV UR7, 0x18 ;  /* 0x0000001800077882 */ /* 0x000fe20000000000 */
[----:B------:R4:W-:Y:S02]  /*f520*/  UTMALDG.4D [UR16], [UR8], desc[UR24] ;  /* 0x00001810080075b4 */ /* 0x0009e40008019000 */
[----:B------:R-:W-:Y:S02]  /*f530*/  LEA.HI.X R8, R0, R8, R5, 0x2, P0 ;  /* 0x0000000800087211 */ /* 0x000fe400000f1405 */
[----:B------:R-:W-:Y:S02]  /*f540*/  R2UR UR28, R9 ;  /* 0x00000000091c72ca */ /* 0x000fe400000e0000 */
[----:B------:R-:W-:Y:S01]  /*f550*/  R2UR UR29, R8 ;  /* 0x00000000081d72ca */ /* 0x000fe200000e0000 */
[----:B------:R-:W-:-:S05]  /*f560*/  IMAD.MOV.U32 R0, RZ, RZ, 0x1 ;  /* 0x00000001ff007424 */ /* 0x000fca00078e00ff */
[----:B------:R4:W-:Y:S07]  /*f570*/  STL [R1], R0 ;  /* 0x0000000001007387 */ /* 0x0009ee0000100800 */
[----:B------:R4:W-:Y:S01]  /*f580*/  UBLKCP.S.G [UR26], [UR28], UR7 ;  /* 0x0000001a1c0073ba */ /* 0x0009e20008000207 */
[----:B------:R-:W-:Y:S01]  /*f590*/  NOP ;  /* 0x0000000000007918 */ /* 0x000fe20000000000 */
.L_x_3136:
[----:B----4-:R-:W4:Y:S01]  /*f5a0*/  LDL R0, [R1] ;  /* 0x0000000001007983 */ /* 0x010f220000100800 */
[----:B------:R-:W2:Y:S02]  /*f5b0*/  S2R R2, SR_TID.X ;  /* 0x0000000000027919 */ /* 0x000ea40000002100 */
[----:B--2---:R-:W-:-:S04]  /*f5c0*/  LOP3.LUT R2, R2, 0x7f, RZ, 0xc0, !PT ;  /* 0x0000007f02027812 */ /* 0x004fc800078ec0ff */
[----:B------:R-:W-:Y:S02]  /*f5d0*/  ISETP.NE.AND P1, PT, R2, RZ, PT ;  /* 0x000000ff0200720c */ /* 0x000fe40003f25270 */
[----:B----4-:R-:W-:Y:S02]  /*f5e0*/  LEA R3, R0, R15, 0x3 ;  /* 0x0000000f00037211 */ /* 0x010fe400078e18ff */
[----:B------:R-:W-:-:S04]  /*f5f0*/  SHF.L.U32 R0, R10, 0x1f, RZ ;  /* 0x0000001f0a007819 */ /* 0x000fc800000006ff */
[----:B------:R-:W2:Y:S02]  /*f600*/  SYNCS.PHASECHK.TRANS64.TRYWAIT P0, [R3+URZ+0x26840], R0 ;  /* 0x02684000030075a7 */ /* 0x000ea4000800017f */
[----:B--2---:R-:W-:Y:S05]  /*f610*/  @!P0 BRA `(.L_x_3151) ;  /* 0x0000000800588947 */ /* 0x004fea0003800000 */
.L_x_3170:
[----:B------:R-:W-:Y:S05]  /*f620*/  @P1 BRA `(.L_x_3152) ;  /* 0x0000000000181947 */ /* 0x000fea0003800000 */
[----:B------:R-:W4:Y:S01]  /*f630*/  S2R R2, SR_TID.X ;  /* 0x0000000000027919 */ /* 0x000f220000002100 */
[----:B--2---:R-:W-:-:S04]  /*f640*/  IMAD.MOV.U32 R0, RZ, RZ, 0x3180 ;  /* 0x00003180ff007424 */ /* 0x004fc800078e00ff */
[----:B------:R2:W-:Y:S01]  /*f650*/  SYNCS.ARRIVE.TRANS64 RZ, [R3+URZ+0x26830], R0 ;  /* 0x0268300003ff79a7 */ /* 0x0005e2000800003f */
[----:B----4-:R-:W-:-:S13]  /*f660*/  LOP3.LUT P0, RZ, R2, 0x1f, RZ, 0xc0, !PT ;  /* 0x0000001f02ff7812 */ /* 0x010fda000780c0ff */
[----:B--2---:R-:W-:Y:S05]  /*f670*/  @!P0 BRA `(.L_x_3152) ;  /* 0x0000000000048947 */ /* 0x004fea0003800000 */
[----:B-1----:R-:W-:Y:S01]  /*f680*/  BPT.TRAP 0x1 ;  /* 0x000000040000795c */ /* 0x002fe20000300000 */
.L_x_3152:
[----:B------:R-:W2:Y:S01]  /*f690*/  LDL.LU R2, [R1] ;  /* 0x0000000001027983 */ /* 0x000ea20000300800 */
[----:B-1---5:R-:W-:Y:S01]  /*f6a0*/  R2UR UR19, R4 ;  /* 0x00000000041372ca */ /* 0x022fe200000e0000 */
[----:B------:R-:W-:Y:S01]  /*f6b0*/  ULDC.64 UR26, c[0x0][0x728] ;  /* 0x0001ca00001a7ab9 */ /* 0x000fe20000000a00 */
[----:B------:R-:W-:Y:S01]  /*f6c0*/  R2UR UR9, R11 ;  /* 0x000000000b0972ca */ /* 0x000fe200000e0000 */
[----:B------:R-:W-:Y:S01]  /*f6d0*/  UMOV UR18, URZ ;  /* 0x0000003f00127c82 */ /* 0x000fe20008000000 */
[----:B------:R-:W-:Y:S02]  /*f6e0*/  R2UR UR17, R3 ;  /* 0x00000000031172ca */ /* 0x000fe400000e0000 */
[----:B------:R-:W-:-:S04]  /*f6f0*/  IADD3 R7, P0, R7, 0x1f0, RZ ;  /* 0x000001f007077810 */ /* 0x000fc80007f1e0ff */
[----:B------:R-:W-:Y:S02]  /*f700*/  IADD3.X R6, RZ, R6, RZ, P0, !PT ;  /* 0x00000006ff067210 */ /* 0x000fe400007fe4ff */
[----:B------:R-:W-:Y:S01]  /*f710*/  R2UR UR24, R7 ;  /* 0x00000000071872ca */ /* 0x000fe200000e0000 */
[----:B------:R-:W-:Y:S01]  /*f720*/  UIMAD UR19, UR19, 0x60, URZ ;  /* 0x00000060131378a4 */ /* 0x000fe2000f8e023f */
[----:B------:R-:W-:-:S03]  /*f730*/  R2UR UR25, R6 ;  /* 0x00000000061972ca */ /* 0x000fc600000e0000 */
[----:B------:R-:W-:Y:S02]  /*f740*/  UIADD3 UR10, UP0, UR19, UR14, URZ ;  /* 0x0000000e130a7290 */ /* 0x000fe4000ff1e03f */
[----:B------:R-:W-:Y:S02]  /*f750*/  UIADD3 UR17, UR17, 0x26830, URZ ;  /* 0x0002683011117890 */ /* 0x000fe4000fffe03f */
[----:B------:R-:W-:Y:S02]  /*f760*/  ULEA.HI.X.SX32 UR9, UR19, UR9, 0x1, UP0 ;  /* 0x0000000913097291 */ /* 0x000fe400080f0e3f */
[----:B------:R-:W-:Y:S02]  /*f770*/  ULEA UR8, UP0, UR10, UR26, 0x2 ;  /* 0x0000001a0a087291 */ /* 0x000fe4000f80103f */
[----:B------:R-:W-:Y:S02]  /*f780*/  UIADD3 UR19, UR19, UR6, URZ ;  /* 0x0000000613137290 */ /* 0x000fe4000fffe03f */
[----:B------:R-:W-:Y:S01]  /*f790*/  ULEA.HI.X UR9, UR10, UR27, UR9, 0x2, UP0 ;  /* 0x0000001b0a097291 */ /* 0x000fe200080f1409 */
[----:B------:R-:W-:-:S02]  /*f7a0*/  UMOV UR26, 0x0 ;  /* 0x00000000001a7882 */ /* 0x000fc40000000000 */
[----:B------:R-:W-:Y:S01]  /*f7b0*/  UMOV UR27, 0x14f00000 ;  /* 0x14f00000001b7882 */ /* 0x000fe20000000000 */
[----:B------:R-:W-:Y:S01]  /*f7c0*/  UMOV UR29, UR17 ;  /* 0x00000011001d7c82 */ /* 0x000fe20008000000 */
[C-C-:B--2---:R-:W-:Y:S02]  /*f7d0*/  IMAD R0, R2.reuse, 0x3000, R15.reuse ;  /* 0x0000300002007824 */ /* 0x144fe400078e020f */
[C---:B---3--:R-:W-:Y:S02]  /*f7e0*/  IMAD R15, R2.reuse, 0x200, R15 ;  /* 0x00000200020f7824 */ /* 0x048fe400078e020f */
[----:B------:R-:W-:Y:S01]  /*f7f0*/  VIADD R2, R2, 0x1 ;  /* 0x0000000102027836 */ /* 0x000fe20000000000 */
[----:B------:R-:W-:Y:S02]  /*f800*/  R2UR UR16, R0 ;  /* 0x00000000001072ca */ /* 0x000fe400000e0000 */
[----:B------:R-:W-:Y:S02]  /*f810*/  R2UR UR7, R15 ;  /* 0x000000000f0772ca */ /* 0x000fe400000e0000 */
[----:B------:R-:W-:-:S04]  /*f820*/  ISETP.NE.AND P0, PT, R2, 0x2, PT ;  /* 0x000000020200780c */ /* 0x000fc80003f05270 */
[----:B------:R-:W-:Y:S02]  /*f830*/  SEL R3, RZ, 0x1, P0 ;  /* 0x00000001ff037807 */ /* 0x000fe40000000000 */
[----:B------:R-:W-:Y:S02]  /*f840*/  SEL R2, R2, RZ, P0 ;  /* 0x000000ff02027207 */ /* 0x000fe40000000000 */
[----:B------:R-:W-:Y:S01]  /*f850*/  LOP3.LUT R10, R10, R3, RZ, 0x3c, !PT ;  /* 0x000000030a0a7212 */ /* 0x000fe200078e3cff */
[----:B------:R-:W-:Y:S02]  /*f860*/  UIADD3 UR16, UR16, 0x14000, URZ ;  /* 0x0001400010107890 */ /* 0x000fe4000fffe03f */
[----:B------:R-:W-:-:S03]  /*f870*/  UIADD3 UR28, UR7, 0x1a380, URZ ;  /* 0x0001a380071c7890 */ /* 0x000fc6000fffe03f */
[----:B------:R-:W-:-:S04]  /*f880*/  UMOV UR7, 0x18 ;  /* 0x0000001800077882 */ /* 0x000fc80000000000 */
[----:B------:R1:W-:Y:S02]  /*f890*/  UTMALDG.4D [UR16], [UR24], desc[UR26] ;  /* 0x00001a10180075b4 */ /* 0x0003e40008019000 */
[----:B------:R1:W-:Y:S02]  /*f8a0*/  UBLKCP.S.G [UR28], [UR8], UR7 ;  /* 0x0000001c080073ba */ /* 0x0003e40008000207 */
[----:B-1----:R-:W-:Y:S01]  /*f8b0*/  NOP ;  /* 0x0000000000007918 */ /* 0x002fe20000000000 */
.L_x_3133:
[----:B------:R-:W-:Y:S05]  /*f8c0*/  BSYNC B0 ;  /* 0x0000000000007941 */ /* 0x000fea0003800000 */
.L_x_3129:
[----:B------:R-:W-:-:S03]  /*f8d0*/  UMOV UR7, 0xffffffff ;  /* 0xffffffff00077882 */ /* 0x000fc60000000000 */
[----:B------:R-:W-:Y:S05]  /*f8e0*/  BRA.DIV UR7, `(.L_x_3153) ;  /* 0x0000000607b87947 */ /* 0x000fea000b800000 */
[----:B------:R-:W-:-:S13]  /*f8f0*/  ELECT P6, URZ, PT ;  /* 0x00000000003f782f */ /* 0x000fda00038c0000 */
.L_x_3173:
[----:B------:R-:W-:Y:S05]  /*f900*/  @!P6 BRA `(.L_x_3026) ;  /* 0x000000000084e947 */ /* 0x000fea0003800000 */
[----:B------:R-:W-:-:S06]  /*f910*/  ULOP3.LUT UR7, UR36, 0x2, URZ, 0xfc, !UPT ;  /* 0x0000000224077892 */ /* 0x000fcc000f8efc3f */
[----:B------:R-:W-:-:S05]  /*f920*/  IMAD.U32 R0, RZ, RZ, UR7 ;  /* 0x00000007ff007e24 */ /* 0x000fca000f8e00ff */
[----:B------:R-:W-:-:S13]  /*f930*/  ISETP.NE.AND P2, PT, R0, 0x3, PT ;  /* 0x000000030000780c */ /* 0x000fda0003f45270 */
[----:B------:R-:W-:Y:S05]  /*f940*/  @!P2 BRA `(.L_x_3154) ;  /* 0x000000000004a947 */ /* 0x000fea0003800000 */
[----:B------:R-:W-:Y:S01]  /*f950*/  BPT.TRAP 0x1 ;  /* 0x000000040000795c */ /* 0x000fe20000300000 */
.L_x_3154:
        /* <DEDUP_REMOVED lines=15> */
.L_x_3174:
[----:B------:R-:W2:Y:S02]  /*fa50*/  SYNCS.PHASECHK.TRANS64.TRYWAIT P0, [R3+URZ], R0 ;  /* 0x00000000030075a7 */ /* 0x000ea4000800017f */
[----:B--2---:R-:W-:Y:S05]  /*fa60*/  @!P0 BRA `(.L_x_3156) ;  /* 0x00000004008c8947 */ /* 0x004fea0003800000 */
.L_x_3175:
[----:B------:R-:W-:Y:S05]  /*fa70*/  @!P2 BRA `(.L_x_3157) ;  /* 0x000000000004a947 */ /* 0x000fea0003800000 */
[----:B------:R-:W-:Y:S01]  /*fa80*/  BPT.TRAP 0x1 ;  /* 0x000000040000795c */ /* 0x000fe20000300000 */
.L_x_3157:
[----:B--2---:R-:W-:-:S04]  /*fa90*/  VIADD R3, R8, 0x26840 ;  /* 0x0002684008037836 */ /* 0x004fc80000000000 */
[----:B------:R-:W-:-:S04]  /*faa0*/  IMAD R5, R2, 0x8, R3 ;  /* 0x0000000802057824 */ /* 0x000fc800078e0203 */
[----:B------:R-:W2:Y:S02]  /*fab0*/  SYNCS.PHASECHK.TRANS64.TRYWAIT P0, [R5+URZ], R4 ;  /* 0x00000004050075a7 */ /* 0x000ea4000800017f */
[----:B--2---:R-:W-:Y:S05]  /*fac0*/  @!P0 BRA `(.L_x_3158) ;  /* 0x0000000400888947 */ /* 0x004fea0003800000 */
.L_x_3176:
[----:B------:R-:W-:-:S07]  /*fad0*/  LEA R3, R6, R3, 0x3 ;  /* 0x0000000306037211 */ /* 0x000fce00078e18ff */
.L_x_3159:
[----:B---3--:R3:W4:Y:S02]  /*fae0*/  SYNCS.PHASECHK.TRANS64.TRYWAIT P0, [R3+URZ], R0 ;  /* 0x00000000030075a7 */ /* 0x008724000800017f */
[----:B----4-:R-:W-:Y:S05]  /*faf0*/  @!P0 NANOSLEEP.SYNCS 0x989680 ;  /* 0x009896800000895d */ /* 0x010fea0003900000 */
[----:B------:R-:W4:Y:S02]  /*fb00*/  @!P0 SYNCS.PHASECHK.TRANS64 P0, [R3+URZ], R0 ;  /* 0x00000000030085a7 */ /* 0x000f24000800007f */
[----:B----4-:R-:W-:Y:S05]  /*fb10*/  @!P0 BRA `(.L_x_3159) ;  /* 0xfffffffc00f08947 */ /* 0x010fea000383ffff */
.L_x_3026:
[----:B------:R-:W-:Y:S05]  /*fb20*/  BSYNC B6 ;  /* 0x0000000000067941 */ /* 0x000fea0003800000 */
.L_x_3018:
[----:B------:R-:W-:Y:S05]  /*fb30*/  EXIT ;  /* 0x000000000000794d */ /* 0x000fea0003800000 */
.L_x_3036:
[----:B------:R-:W-:Y:S01]  /*fb40*/  IMAD.MOV.U32 R12, RZ, RZ, RZ ;  /* 0x000000ffff0c7224 */ /* 0x000fe200078e00ff */
[----:B------:R-:W-:Y:S01]  /*fb50*/  MOV R15, 0xffffffff ;  /* 0xffffffff000f7802 */ /* 0x000fe20000000f00 */
[----:B------:R-:W-:-:S07]  /*fb60*/  IMAD.MOV.U32 R11, RZ, RZ, 0x1f ;  /* 0x0000001fff0b7424 */ /* 0x000fce00078e00ff */
[----:B------:R-:W-:Y:S05]  /*fb70*/  WARPSYNC.COLLECTIVE R15, `(.L_x_3160) ;  /* 0x000000000f087348 */ /* 0x000fea0003c00000 */
[----:B------:R1:W2:Y:S02]  /*fb80*/  SHFL.IDX P6, R14, R13, R12, R11 ;  /* 0x0000000c0d0e7389 */ /* 0x0002a400000c000b */
[----:B-12---:R-:W-:Y:S01]  /*fb90*/  ENDCOLLECTIVE ;  /* 0x000000000000791b */ /* 0x006fe20003800000 */
.L_x_3160:
[----:B------:R-:W-:Y:S05]  /*fba0*/  BRA `(.L_x_3161) ;  /* 0xffffff18009c7947 */ /* 0x000fea000383ffff */
.L_x_3038:
[----:B---3--:R3:W4:Y:S02]  /*fbb0*/  SYNCS.PHASECHK.TRANS64.TRYWAIT P0, [R16+URZ+0x26800], R3 ;  /* 0x02680003100075a7 */ /* 0x008724000800017f */
[----:B----4-:R-:W-:Y:S05]  /*fbc0*/  @!P0 NANOSLEEP.SYNCS 0x989680 ;  /* 0x009896800000895d */ /* 0x010fea0003900000 */
[----:B------:R-:W4:Y:S02]  /*fbd0*/  @!P0 SYNCS.PHASECHK.TRANS64 P0, [R16+URZ+0x26800], R3 ;  /* 0x02680003100085a7 */ /* 0x000f24000800007f */
[----:B----4-:R-:W-:Y:S05]  /*fbe0*/  @!P0 BRA `(.L_x_3038) ;  /* 0xfffffffc00f08947 */ /* 0x010fea000383ffff */
[----:B------:R-:W-:Y:S05]  /*fbf0*/  BRA `(.L_x_3037) ;  /* 0xffffff1800a07947 */ /* 0x000fea000383ffff */
.L_x_3043:
[----:B--2---:R2:W3:Y:S02]  /*fc00*/  SYNCS.PHASECHK.TRANS64.TRYWAIT P1, [R8+URZ+0x26810], R21 ;  /* 0x02681015080075a7 */ /* 0x0044e4000802017f */
[----:B---3--:R-:W-:Y:S05]  /*fc10*/  @!P1 NANOSLEEP.SYNCS 0x989680 ;  /* 0x009896800000995d */ /* 0x008fea0003900000 */
[----:B------:R-:W3:Y:S02]  /*fc20*/  @!P1 SYNCS.PHASECHK.TRANS64 P1, [R8+URZ+0x26810], R21 ;  /* 0x02681015080095a7 */ /* 0x000ee4000802007f */
[----:B---3--:R-:W-:Y:S05]  /*fc30*/  @!P1 BRA `(.L_x_3043) ;  /* 0xfffffffc00f09947 */ /* 0x008fea000383ffff */
[----:B------:R-:W-:Y:S05]  /*fc40*/  BRA `(.L_x_3042) ;  /* 0xffffff2000e47947 */ /* 0x000fea000383ffff */
.L_x_3047:
[----:B------:R1:W1:Y:S02]  /*fc50*/  SYNCS.PHASECHK.TRANS64.TRYWAIT P1, [R8+URZ+0x26830], R21 ;  /* 0x02683015080075a7 */ /* 0x000264000802017f */
[----:B-1----:R-:W-:Y:S05]  /*fc60*/  @!P1 NANOSLEEP.SYNCS 0x989680 ;  /* 0x009896800000995d */ /* 0x002fea0003900000 */
[----:B------:R-:W1:Y:S02]  /*fc70*/  @!P1 SYNCS.PHASECHK.TRANS64 P1, [R8+URZ+0x26830], R21 ;  /* 0x02683015080095a7 */ /* 0x000e64000802007f */
[----:B-1----:R-:W-:Y:S05]  /*fc80*/  @!P1 BRA `(.L_x_3047) ;  /* 0xfffffffc00f09947 */ /* 0x002fea000383ffff */
[----:B------:R-:W-:Y:S05]  /*fc90*/  BRA `(.L_x_3046) ;  /* 0xffffff2400dc7947 */ /* 0x000fea000383ffff */
.L_x_3055:
[----:B--2---:R2:W3:Y:S02]  /*fca0*/  SYNCS.PHASECHK.TRANS64.TRYWAIT P1, [R5+URZ+0x26810], R18 ;  /* 0x02681012050075a7 */ /* 0x0044e4000802017f */
[----:B---3--:R-:W-:Y:S05]  /*fcb0*/  @!P1 NANOSLEEP.SYNCS 0x989680 ;  /* 0x009896800000995d */ /* 0x008fea0003900000 */
[----:B------:R-:W3:Y:S02]  /*fcc0*/  @!P1 SYNCS.PHASECHK.TRANS64 P1, [R5+URZ+0x26810], R18 ;  /* 0x02681012050095a7 */ /* 0x000ee4000802007f */
[----:B---3--:R-:W-:Y:S05]  /*fcd0*/  @!P1 BRA `(.L_x_3055) ;  /* 0xfffffffc00f09947 */ /* 0x008fea000383ffff */
[----:B------:R-:W-:Y:S05]  /*fce0*/  BRA `(.L_x_3054) ;  /* 0xffffff6400e47947 */ /* 0x000fea000383ffff */
.L_x_3059:
[----:B------:R1:W1:Y:S02]  /*fcf0*/  SYNCS.PHASECHK.TRANS64.TRYWAIT P1, [R5+URZ+0x26830], R18 ;  /* 0x02683012050075a7 */ /* 0x000264000802017f */
[----:B-1----:R-:W-:Y:S05]  /*fd00*/  @!P1 NANOSLEEP.SYNCS 0x989680 ;  /* 0x009896800000995d */ /* 0x002fea0003900000 */
[----:B------:R-:W1:Y:S02]  /*fd10*/  @!P1 SYNCS.PHASECHK.TRANS64 P1, [R5+URZ+0x26830], R18 ;  /* 0x02683012050095a7 */ /* 0x000e64000802007f */
[----:B-1----:R-:W-:Y:S05]  /*fd20*/  @!P1 BRA `(.L_x_3059) ;  /* 0xfffffffc00f09947 */ /* 0x002fea000383ffff */
[----:B------:R-:W-:Y:S05]  /*fd30*/  BRA `(.L_x_3058) ;  /* 0xffffff6800d47947 */ /* 0x000fea000383ffff */
.L_x_3134:
[----:B-1----:R1:W2:Y:S02]  /*fd40*/  SYNCS.PHASECHK.TRANS64.TRYWAIT P0, [R15+URZ+0x26820], R2 ;  /* 0x026820020f0075a7 */ /* 0x0022a4000800017f */
[----:B--2---:R-:W-:Y:S05]  /*fd50*/  @!P0 NANOSLEEP.SYNCS 0x989680 ;  /* 0x009896800000895d */ /* 0x004fea0003900000 */
[----:B------:R-:W2:Y:S02]  /*fd60*/  @!P0 SYNCS.PHASECHK.TRANS64 P0, [R15+URZ+0x26820], R2 ;  /* 0x026820020f0085a7 */ /* 0x000ea4000800007f */
[----:B--2---:R-:W-:Y:S05]  /*fd70*/  @!P0 BRA `(.L_x_3134) ;  /* 0xfffffffc00f08947 */ /* 0x004fea000383ffff */
[----:B------:R-:W-:Y:S05]  /*fd80*/  BRA `(.L_x_3162) ;  /* 0xffffffe4001c7947 */ /* 0x000fea000383ffff */
.L_x_3138:
[----:B---3--:R3:W4:Y:S02]  /*fd90*/  SYNCS.PHASECHK.TRANS64.TRYWAIT P1, [R15+URZ+0x26840], R17 ;  /* 0x026840110f0075a7 */ /* 0x008724000802017f */
[----:B----4-:R-:W-:Y:S05]  /*fda0*/  @!P1 NANOSLEEP.SYNCS 0x989680 ;  /* 0x009896800000995d */ /* 0x010fea0003900000 */
[----:B------:R-:W4:Y:S02]  /*fdb0*/  @!P1 SYNCS.PHASECHK.TRANS64 P1, [R15+URZ+0x26840], R17 ;  /* 0x026840110f0095a7 */ /* 0x000f24000802007f */
[----:B----4-:R-:W-:Y:S05]  /*fdc0*/  @!P1 BRA `(.L_x_3138) ;  /* 0xfffffffc00f09947 */ /* 0x010fea000383ffff */
[----:B------:R-:W-:Y:S05]  /*fdd0*/  BRA `(.L_x_3163) ;  /* 0xffffffe800707947 */ /* 0x000fea000383ffff */
.L_x_3140:
[----:B-1----:R1:W2:Y:S02]  /*fde0*/  SYNCS.PHASECHK.TRANS64.TRYWAIT P1, [R15+URZ+0x26828], R17 ;  /* 0x026828110f0075a7 */ /* 0x0022a4000802017f */
[----:B--2---:R-:W-:Y:S05]  /*fdf0*/  @!P1 NANOSLEEP.SYNCS 0x989680 ;  /* 0x009896800000995d */ /* 0x004fea0003900000 */
[----:B------:R-:W2:Y:S02]  /*fe00*/  @!P1 SYNCS.PHASECHK.TRANS64 P1, [R15+URZ+0x26828], R17 ;  /* 0x026828110f0095a7 */ /* 0x000ea4000802007f */
[----:B--2---:R-:W-:Y:S05]  /*fe10*/  @!P1 BRA `(.L_x_3140) ;  /* 0xfffffffc00f09947 */ /* 0x004fea000383ffff */
[----:B------:R-:W-:Y:S05]  /*fe20*/  BRA `(.L_x_3164) ;  /* 0xffffffe800f47947 */ /* 0x000fea000383ffff */
.L_x_3142:
[----:B--2---:R2:W4:Y:S02]  /*fe30*/  SYNCS.PHASECHK.TRANS64.TRYWAIT P1, [R15+URZ+0x26848], R17 ;  /* 0x026848110f0075a7 */ /* 0x004524000802017f */
[----:B----4-:R-:W-:Y:S05]  /*fe40*/  @!P1 NANOSLEEP.SYNCS 0x989680 ;  /* 0x009896800000995d */ /* 0x010fea0003900000 */
[----:B------:R-:W4:Y:S02]  /*fe50*/  @!P1 SYNCS.PHASECHK.TRANS64 P1, [R15+URZ+0x26848], R17 ;  /* 0x026848110f0095a7 */ /* 0x000f24000802007f */
[----:B----4-:R-:W-:Y:S05]  /*fe60*/  @!P1 BRA `(.L_x_3142) ;  /* 0xfffffffc00f09947 */ /* 0x010fea000383ffff */
[----:B------:R-:W-:Y:S05]  /*fe70*/  BRA `(.L_x_3165) ;  /* 0xffffffec00787947 */ /* 0x000fea000383ffff */
.L_x_3144:
[----:B------:R-:W-:-:S07]  /*fe80*/  SHF.L.U32 R4, R10, 0x1f, RZ ;  /* 0x0000001f0a047819 */ /* 0x000fce00000006ff */
.L_x_3166:
[----:B----4-:R4:W1:Y:S02]  /*fe90*/  SYNCS.PHASECHK.TRANS64.TRYWAIT P1, [R15+URZ+0x26820], R4 ;  /* 0x026820040f0075a7 */ /* 0x010864000802017f */
[----:B-1----:R-:W-:Y:S05]  /*fea0*/  @!P1 NANOSLEEP.SYNCS 0x989680 ;  /* 0x009896800000995d */ /* 0x002fea0003900000 */
[----:B------:R-:W1:Y:S02]  /*feb0*/  @!P1 SYNCS.PHASECHK.TRANS64 P1, [R15+URZ+0x26820], R4 ;  /* 0x026820040f0095a7 */ /* 0x000e64000802007f */
[----:B-1----:R-:W-:Y:S05]  /*fec0*/  @!P1 BRA `(.L_x_3166) ;  /* 0xfffffffc00f09947 */ /* 0x002fea000383ffff */
[----:B------:R-:W-:Y:S05]  /*fed0*/  BRA `(.L_x_3167) ;  /* 0xffffffec00e07947 */ /* 0x000fea000383ffff */
.L_x_3147:
[----:B-1----:R1:W4:Y:S02]  /*fee0*/  SYNCS.PHASECHK.TRANS64.TRYWAIT P1, [R15+URZ+0x26840], R12 ;  /* 0x0268400c0f0075a7 */ /* 0x002324000802017f */
[----:B----4-:R-:W-:Y:S05]  /*fef0*/  @!P1 NANOSLEEP.SYNCS 0x989680 ;  /* 0x009896800000995d */ /* 0x010fea0003900000 */
[----:B------:R-:W4:Y:S02]  /*ff00*/  @!P1 SYNCS.PHASECHK.TRANS64 P1, [R15+URZ+0x26840], R12 ;  /* 0x0268400c0f0095a7 */ /* 0x000f24000802007f */
[----:B----4-:R-:W-:Y:S05]  /*ff10*/  @!P1 BRA `(.L_x_3147) ;  /* 0xfffffffc00f09947 */ /* 0x010fea000383ffff */
[----:B------:R-:W-:Y:S05]  /*ff20*/  BRA `(.L_x_3168) ;  /* 0xfffffff0007c7947 */ /* 0x000fea000383ffff */
.L_x_3149:
[----:B--2---:R2:W4:Y:S02]  /*ff30*/  SYNCS.PHASECHK.TRANS64.TRYWAIT P1, [R15+URZ+0x26828], R12 ;  /* 0x0268280c0f0075a7 */ /* 0x004524000802017f */
[----:B----4-:R-:W-:Y:S05]  /*ff40*/  @!P1 NANOSLEEP.SYNCS 0x989680 ;  /* 0x009896800000995d */ /* 0x010fea0003900000 */
[----:B------:R-:W4:Y:S02]  /*ff50*/  @!P1 SYNCS.PHASECHK.TRANS64 P1, [R15+URZ+0x26828], R12 ;  /* 0x0268280c0f0095a7 */ /* 0x000f24000802007f */
[----:B----4-:R-:W-:Y:S05]  /*ff60*/  @!P1 BRA `(.L_x_3149) ;  /* 0xfffffffc00f09947 */ /* 0x010fea000383ffff */
[----:B------:R-:W-:Y:S05]  /*ff70*/  BRA `(.L_x_3169) ;  /* 0xfffffff000f47947 */ /* 0x000fea000383ffff */
.L_x_3151:
[----:B--2---:R2:W4:Y:S02]  /*ff80*/  SYNCS.PHASECHK.TRANS64.TRYWAIT P0, [R3+URZ+0x26840], R0 ;  /* 0x02684000030075a7 */ /* 0x004524000800017f */
[----:B----4-:R-:W-:Y:S05]  /*ff90*/  @!P0 NANOSLEEP.SYNCS 0x989680 ;  /* 0x009896800000895d */ /* 0x010fea0003900000 */
[----:B------:R-:W4:Y:S02]  /*ffa0*/  @!P0 SYNCS.PHASECHK.TRANS64 P0, [R3+URZ+0x26840], R0 ;  /* 0x02684000030085a7 */ /* 0x000f24000800007f */
[----:B----4-:R-:W-:Y:S05]  /*ffb0*/  @!P0 BRA `(.L_x_3151) ;  /* 0xfffffffc00f08947 */ /* 0x010fea000383ffff */
[----:B------:R-:W-:Y:S05]  /*ffc0*/  BRA `(.L_x_3170) ;  /* 0xfffffff400947947 */ /* 0x000fea000383ffff */
.L_x_3153:
[----:B------:R-:W-:Y:S01]  /*ffd0*/  BSSY B0, `(.L_x_3171) ;  /* 0x0000006000007945 */ /* 0x000fe20003800000 */
[----:B------:R-:W-:-:S07]  /*ffe0*/  IMAD.MOV.U32 R15, RZ, RZ, -0x1 ;  /* 0xffffffffff0f7424 */ /* 0x000fce00078e00ff */
[----:B------:R-:W-:Y:S05]  /*fff0*/  WARPSYNC.COLLECTIVE R15, `(.L_x_3172) ;  /* 0x000000000f0c7348 */ /* 0x000fea0003c00000 */
[----:B------:R-:W-:Y:S02]  /*10000*/  ELECT P6, UR62, PT ;  /* 0x00000000003e782f */ /* 0x000fe400038c0000 */
[----:B------:R-:W-:Y:S01]  /*10010*/  MOV R14, UR62 ;  /* 0x0000003e000e7c02 */ /* 0x000fe20008000f00 */
[----:B------:R-:W-:Y:S10]  /*10020*/  ENDCOLLECTIVE ;  /* 0x000000000000791b */ /* 0x000ff40003800000 */
.L_x_3172:
[----:B------:R-:W-:Y:S05]  /*10030*/  BSYNC B0 ;  /* 0x0000000000007941 */ /* 0x000fea0003800000 */
.L_x_3171:
[----:B------:R-:W-:Y:S05]  /*10040*/  BRA `(.L_x_3173) ;  /* 0xfffffff8002c7947 */ /* 0x000fea000383ffff */
.L_x_3155:
[----:B-1----:R1:W2:Y:S02]  /*10050*/  SYNCS.PHASECHK.TRANS64.TRYWAIT P0, [R7+URZ], R4 ;  /* 0x00000004070075a7 */ /* 0x0022a4000800017f */
[----:B--2---:R-:W-:Y:S05]  /*10060*/  @!P0 NANOSLEEP.SYNCS 0x989680 ;  /* 0x009896800000895d */ /* 0x004fea0003900000 */
[----:B------:R-:W2:Y:S02]  /*10070*/  @!P0 SYNCS.PHASECHK.TRANS64 P0, [R7+URZ], R4 ;  /* 0x00000004070085a7 */ /* 0x000ea4000800007f */
[----:B--2---:R-:W-:Y:S05]  /*10080*/  @!P0 BRA `(.L_x_3155) ;  /* 0xfffffffc00f08947 */ /* 0x004fea000383ffff */
[----:B------:R-:W-:Y:S05]  /*10090*/  BRA `(.L_x_3174) ;  /* 0xfffffff8006c7947 */ /* 0x000fea000383ffff */
.L_x_3156:
[----:B--2---:R2:W3:Y:S02]  /*100a0*/  SYNCS.PHASECHK.TRANS64.TRYWAIT P0, [R3+URZ], R0 ;  /* 0x00000000030075a7 */ /* 0x0044e4000800017f */
[----:B---3--:R-:W-:Y:S05]  /*100b0*/  @!P0 NANOSLEEP.SYNCS 0x989680 ;  /* 0x009896800000895d */ /* 0x008fea0003900000 */
[----:B------:R-:W3:Y:S02]  /*100c0*/  @!P0 SYNCS.PHASECHK.TRANS64 P0, [R3+URZ], R0 ;  /* 0x00000000030085a7 */ /* 0x000ee4000800007f */
[----:B---3--:R-:W-:Y:S05]  /*100d0*/  @!P0 BRA `(.L_x_3156) ;  /* 0xfffffffc00f08947 */ /* 0x008fea000383ffff */
[----:B------:R-:W-:Y:S05]  /*100e0*/  BRA `(.L_x_3175) ;  /* 0xfffffff800607947 */ /* 0x000fea000383ffff */
.L_x_3158:
[----:B--2---:R2:W3:Y:S02]  /*100f0*/  SYNCS.PHASECHK.TRANS64.TRYWAIT P0, [R5+URZ], R4 ;  /* 0x00000004050075a7 */ /* 0x0044e4000800017f */
[----:B---3--:R-:W-:Y:S05]  /*10100*/  @!P0 NANOSLEEP.SYNCS 0x989680 ;  /* 0x009896800000895d */ /* 0x008fea0003900000 */
[----:B------:R-:W3:Y:S02]  /*10110*/  @!P0 SYNCS.PHASECHK.TRANS64 P0, [R5+URZ], R4 ;  /* 0x00000004050085a7 */ /* 0x000ee4000800007f */
[----:B---3--:R-:W-:Y:S05]  /*10120*/  @!P0 BRA `(.L_x_3158) ;  /* 0xfffffffc00f08947 */ /* 0x008fea000383ffff */
[----:B------:R-:W-:Y:S05]  /*10130*/  BRA `(.L_x_3176) ;  /* 0xfffffff800647947 */ /* 0x000fea000383ffff */
.L_x_3177:
        /* <DEDUP_REMOVED lines=12> */
.L_x_3742:


//--------------------- .text._ZN7cutlass13device_kernelIN5flash11enable_sm90INS1_16FlashAttnBwdSm90INS1_25CollectiveMainloopBwdSm90ILi2ELi2ELi2EN4cute5tupleIJNS5_1CILi1EEES8_S8_EEENS6_IJNS7_ILi96EEENS7_ILi128EEENS7_ILi64EEEEEENS_10bfloat16_tEfNS_4arch4Sm90ELb1ELb0ELb1ELb1ELb1ELb1ELb0ELb1ELi2ELi1ELi2ELi2ELb0EEENS1_21CollectiveEpilogueBwdISD_SE_SG_Li256ELb1ELb0ELi1EEENS1_25SingleTileBwdLPTSchedulerILb1ELi128ELb1EEEEEEEEEvNT_6ParamsE --------------------------
	.section	.text._ZN7cutlass13device_kernelIN5flash11enable_sm90INS1_16FlashAttnBwdSm90INS1_25CollectiveMainloopBwdSm90ILi2ELi2ELi2EN4cute5tupleIJNS5_1CILi1EEES8_S8_EEENS6_IJNS7_ILi96EEENS7_ILi128EEENS7_ILi64EEEEEENS_10bfloat16_tEfNS_4arch4Sm90ELb1ELb0ELb1ELb1ELb1ELb1ELb0ELb1ELi2ELi1ELi2ELi2ELb0EEENS1_21CollectiveEpilogueBwdISD_SE_SG_Li256ELb1ELb0ELi1EEENS1_25SingleTileBwdLPTSchedulerILb1ELi128ELb1EEEEEEEEEvNT_6ParamsE,"ax",@progbits
	.align	128
.text._ZN7cutlass13device_kernelIN5flash11enable_sm90INS1_16FlashAttnBwdSm90INS1_25CollectiveMainloopBwdSm90ILi2ELi2ELi2EN4cute5tupleIJNS5_1CILi1EEES8_S8_EEENS6_IJNS7_ILi96EEENS7_ILi128EEENS7_ILi64EEEEEENS_10bfloat16_tEfNS_4arch4Sm90ELb1ELb0ELb1ELb1ELb1ELb1ELb0ELb1ELi2ELi1ELi2ELi2ELb0EEENS1_21CollectiveEpilogueBwdISD_SE_SG_Li256ELb1ELb0ELi1EEENS1_25SingleTileBwdLPTSchedulerILb1ELi128ELb1EEEEEEEEEvNT_6ParamsE:
        .type           _ZN7cutlass13device_kernelIN5flash11enable_sm90INS1_16FlashAttnBwdSm90INS1_25CollectiveMainloopBwdSm90ILi2ELi2ELi2EN4cute5tupleIJNS5_1CILi1EEES8_S8_EEENS6_IJNS7_ILi96EEENS7_ILi128EEENS7_ILi64EEEEEENS_10bfloat16_tEfNS_4arch4Sm90ELb1ELb0ELb1ELb1ELb1ELb1ELb0ELb1ELi2ELi1ELi2ELi2ELb0EEENS1_21CollectiveEpilogueBwdISD_SE_SG_Li256ELb1ELb0ELi1EEENS1_25SingleTileBwdLPTSchedulerILb1ELi128ELb1EEEEEEEEEvNT_6ParamsE,@function
        .size           _ZN7cutlass13device_kernelIN5flash11enable_sm90INS1_16FlashAttnBwdSm90INS1_25CollectiveMainloopBwdSm90ILi2ELi2ELi2EN4cute5tupleIJNS5_1CILi1EEES8_S8_EEENS6_IJNS7_ILi96EEENS7_ILi128EEENS7_ILi64EEEEEENS_10bfloat16_tEfNS_4arch4Sm90ELb1ELb0ELb1ELb1ELb1ELb1ELb0ELb1ELi2ELi1ELi2ELi2ELb0EEENS1_21CollectiveEpilogueBwdISD_SE_SG_Li256ELb1ELb0ELi1EEENS1_25SingleTileBwdLPTSchedulerILb1ELi128ELb1EEEEEEEEEvNT_6ParamsE,(.L_x_3743 - _ZN7cutlass13device_kernelIN5flash11enable_sm90INS1_16FlashAttnBwdSm90INS1_25CollectiveMainloopBwdSm90ILi2ELi2ELi2EN4cute5tupleIJNS5_1CILi1EEES8_S8_EEENS6_IJNS7_ILi96EEENS7_ILi128EEENS7_ILi64EEEEEENS_10bfloat16_tEfNS_4arch4Sm90ELb1ELb0ELb1ELb1ELb1ELb1ELb0ELb1ELi2ELi1ELi2ELi2ELb0EEENS1_21CollectiveEpilogueBwdISD_SE_SG_Li256ELb1ELb0ELi1EEENS1_25SingleTileBwdLPTSchedulerILb1ELi128ELb1EEEEEEEEEvNT_6ParamsE)
        .other          _ZN7cutlass13device_kernelIN5flash11enable_sm90INS1_16FlashAttnBwdSm90INS1_25CollectiveMainloopBwdSm90ILi2ELi2ELi2EN4cute5tupleIJNS5_1CILi1EEES8_S8_EEENS6_IJNS7_ILi96EEENS7_ILi128EEENS7_ILi64EEEEEENS_10bfloat16_tEfNS_4arch4Sm90ELb1ELb0ELb1ELb1ELb1ELb1ELb0ELb1ELi2ELi1ELi2ELi2ELb0EEENS1_21CollectiveEpilogueBwdISD_SE_SG_Li256ELb1ELb0ELi1EEENS1_25SingleTileBwdLPTSchedulerILb1ELi128ELb1EEEEEEEEEvNT_6ParamsE,@"STO_CUDA_ENTRY STV_DEFAULT"
_ZN7cutlass13device_kernelIN5flash11enable_sm90INS1_16FlashAttnBwdSm90INS1_25CollectiveMainloopBwdSm90ILi2ELi2ELi2EN4cute5tupleIJNS5_1CILi1EEES8_S8_EEENS6_IJNS7_ILi96EEENS7_ILi128EEENS7_ILi64EEEEEENS_10bfloat16_tEfNS_4arch4Sm90ELb1ELb0ELb1ELb1ELb1ELb1ELb0ELb1ELi2ELi1ELi2ELi2ELb0EEENS1_21CollectiveEpilogueBwdISD_SE_SG_Li256ELb1ELb0ELi1EEENS1_25SingleTileBwdLPTSchedulerILb1ELi128ELb1EEEEEEEEEvNT_6ParamsE:
        /* <DEDUP_REMOVED lines=24> */
.L_x_3179:
[----:B------:R-:W-:Y:S05]  /*0180*/  BSYNC B0 ;  /* 0x0000000000007941 */ /* 0x000fea0003800000 */
.L_x_3178:
        /* <DEDUP_REMOVED lines=37> */
.L_x_3180:
        /* <DEDUP_REMOVED lines=22> */
.L_x_3181:
[----:B------:R-:W-:Y:S01]  /*0540*/  PLOP3.LUT P0, PT, PT, PT, UP0, 0x80, 0x0 ;  /* 0x000000000000781c */ /* 0x000fe20003f0f008 */
[----:B------:R-:W-:Y:S01]  /*0550*/  NOP ;  /* 0x0000000000007918 */ /* 0x000fe20000000000 */
[----:B------:R-:W-:Y:S01]  /*0560*/  ULDC.64 UR38, c[0x0][0x208] ;  /* 0x0000820000267ab9 */ /* 0x000fe20000000a00 */
[----:B------:R-:W-:Y:S01]  /*0570*/  BSSY B6, `(.L_x_3182) ;  /* 0x0000fec000067945 */ /* 0x000fe20003800000 */
[----:B-12-4-:R-:W-:Y:S09]  /*0580*/  BAR.SYNC.DEFER_BLOCKING 0x0 ;  /* 0x0000000000007b1d */ /* 0x016ff20000010000 */
[----:B------:R-:W-:Y:S05]  /*0590*/  @!P0 BRA `(.L_x_3183) ;  /* 0x000000b800b48947 */ /* 0x000fea0003800000 */
.L_x_3184:
        /* <DEDUP_REMOVED lines=32> */
.L_x_3185:
[----:B------:R-:W-:Y:S01]  /*07a0*/  ULDC UR8, c[0x0][0x8c4] ;  /* 0x0002310000087ab9 */ /* 0x000fe20000000800 */
[----:B------:R-:W-:Y:S01]  /*07b0*/  UMOV UR7, UR9 ;  /* 0x0000000900077c82 */ /* 0x000fe20008000000 */
[----:B------:R-:W-:-:S11]  /*07c0*/  UISETP.NE.AND UP0, UPT, UR8, 0x1, UPT ;  /* 0x000000010800788c */ /* 0x000fd6000bf05270 */
[----:B------:R-:W-:Y:S02]  /*07d0*/  @UP0 ULDC.64 UR10, c[0x0][0x8c8] ;  /* 0x00023200000a0ab9 */ /* 0x000fe40000000a00 */
[----:B------:R-:W-:-:S04]  /*07e0*/  UIMAD.WIDE.U32 UR4, UR9, UR10, URZ ;  /* 0x0000000a090472a5 */ /* 0x000fc8000f8e003f */
[----:B------:R-:W-:-:S04]  /*07f0*/  @UP0 USHF.R.U32.HI UR7, URZ, UR11, UR5 ;  /* 0x0000000b3f070299 */ /* 0x000fc80008011605 */
[----:B------:R-:W-:-:S12]  /*0800*/  UIMAD UR4, UR7, UR8, URZ ;  /* 0x00000008070472a4 */ /* 0x000fd8000f8e023f */
.L_x_3186:
        /* <DEDUP_REMOVED lines=23> */
.L_x_3187:
        /* <DEDUP_REMOVED lines=14> */
.L_x_3189:
[----:B------:R-:W-:-:S05]  /*0a60*/  ULDC UR4, c[0x0][0x8ec] ;  /* 0x00023b0000047ab9 */ /* 0x000fca0000000800 */
.L_x_3188:
[----:B------:R-:W-:Y:S02]  /*0a70*/  UIADD3 UR4, UR4, 0x7f, URZ ;  /* 0x0000007f04047890 */ /* 0x000fe4000fffe03f */
[----:B------:R-:W-:Y:S02]  /*0a80*/  ULOP3.LUT UR41, URZ, UR7, URZ, 0x33, !UPT ;  /* 0x000000073f297292 */ /* 0x000fe4000f8e333f */
[----:B------:R-:W-:-:S04]  /*0a90*/  USHF.R.S32.HI UR5, URZ, 0x1f, UR4 ;  /* 0x0000001f3f057899 */ /* 0x000fc80008011404 */
[----:B------:R-:W-:-:S04]  /*0aa0*/  ULEA.HI UR5, UR5, UR4, URZ, 0x7 ;  /* 0x0000000405057291 */ /* 0x000fc8000f8f383f */
[----:B------:R-:W-:-:S04]  /*0ab0*/  USHF.R.S32.HI UR5, URZ, 0x7, UR5 ;  /* 0x000000073f057899 */ /* 0x000fc80008011405 */
[----:B------:R-:W-:Y:S02]  /*0ac0*/  UISETP.GT.AND UP0, UPT, UR5, UR7, UPT ;  /* 0x000000070500728c */ /* 0x000fe4000bf04270 */
[----:B------:R-:W-:Y:S02]  /*0ad0*/  UIADD3 UR41, UR5, UR41, URZ ;  /* 0x0000002905297290 */ /* 0x000fe4000fffe03f */
[----:B------:R-:W-:-:S06]  /*0ae0*/  USEL UR40, UR40, 0xffffffff, UP0 ;  /* 0xffffffff28287887 */ /* 0x000fcc0008000000 */
        /* <DEDUP_REMOVED lines=17> */
.L_x_3191:
        /* <DEDUP_REMOVED lines=14> */
.L_x_3192:
        /* <DEDUP_REMOVED lines=11> */
.L_x_3193:
        /* <DEDUP_REMOVED lines=13> */
.L_x_3194:
        /* <DEDUP_REMOVED lines=68> */
.L_x_3197:
        /* <DEDUP_REMOVED lines=15> */
.L_x_3196:
        /* <DEDUP_REMOVED lines=22> */
.L_x_3199:
        /* <DEDUP_REMOVED lines=15> */
.L_x_3198:
[----:B------:R-:W-:Y:S01]  /*15e0*/  SHF.R.S32.HI R6, RZ, 0x1f, R17 ;  /* 0x0000001fff067819 */ /* 0x000fe20000011411 */
[----:B------:R-:W-:-:S03]  /*15f0*/  UMOV UR4, 0xffffffff ;  /* 0xffffffff00047882 */ /* 0x000fc60000000000 */
[----:B------:R-:W-:-:S04]  /*1600*/  LEA.HI R0, R6, R17, RZ, 0x7 ;  /* 0x0000001106007211 */ /* 0x000fc800078f38ff */
[----:B------:R-:W-:Y:S01]  /*1610*/  SHF.R.S32.HI R13, RZ, 0x7, R0 ;  /* 0x00000007ff0d7819 */ /* 0x000fe20000011400 */
[----:B------:R-:W-:Y:S06]  /*1620*/  BRA.DIV UR4, `(.L_x_3200) ;  /* 0x000000ee04887947 */ /* 0x000fec000b800000 */
[----:B------:R1:W2:Y:S02]  /*1630*/  SHFL.IDX PT, R14, R13, RZ, 0x1f ;  /* 0x00001fff0d0e7589 */ /* 0x0002a400000e0000 */
.L_x_3343:
[----:B------:R-:W-:Y:S01]  /*1640*/  SHF.L.U32 R3, RZ, 0x1f, RZ ;  /* 0x0000001fff037819 */ /* 0x000fe200000006ff */
[----:B------:R-:W-:-:S03]  /*1650*/  IMAD.SHL.U32 R2, R17, 0x40, RZ ;  /* 0x0000004011027824 */ /* 0x000fc600078e00ff */
[----:B------:R-:W3:Y:S02]  /*1660*/  SYNCS.PHASECHK.TRANS64.TRYWAIT P0, [R16+URZ+0x26800], R3 ;  /* 0x02680003100075a7 */ /* 0x000ee4000800017f */
[----:B---3--:R-:W-:Y:S05]  /*1670*/  @P0 BRA `(.L_x_3201) ;  /* 0x0000000000080947 */ /* 0x008fea0003800000 */
[----:B------:R-:W3:Y:S02]  /*1680*/  SYNCS.PHASECHK.TRANS64.TRYWAIT P0, [R16+URZ+0x26800], R3 ;  /* 0x02680003100075a7 */ /* 0x000ee4000800017f */
[----:B---3--:R-:W-:Y:S05]  /*1690*/  @!P0 BRA `(.L_x_3202) ;  /* 0x000000ec00888947 */ /* 0x008fea0003800000 */
.L_x_3201:
        /* <DEDUP_REMOVED lines=134> */
.L_x_3214:
[----:B------:R-:W-:-:S06]  /*1f00*/  ULOP3.LUT UR4, UR36, 0x1, URZ, 0xfc, !UPT ;  /* 0x0000000124047892 */ /* 0x000fcc000f8efc3f */
[----:B--2---:R-:W-:-:S05]  /*1f10*/  IMAD.U32 R8, RZ, RZ, UR4 ;  /* 0x00000004ff087e24 */ /* 0x004fca000f8e00ff */
[----:B------:R-:W-:-:S13]  /*1f20*/  ISETP.NE.AND P0, PT, R8, 0x3, PT ;  /* 0x000000030800780c */ /* 0x000fda0003f05270 */
[----:B------:R-:W-:Y:S05]  /*1f30*/  @!P0 BRA `(.L_x_3204) ;  /* 0x0000000000048947 */ /* 0x000fea0003800000 */
[----:B------:R-:W-:Y:S01]  /*1f40*/  BPT.TRAP 0x1 ;  /* 0x000000040000795c */ /* 0x000fe20000300000 */
.L_x_3204:
[----:B------:R-:W-:Y:S01]  /*1f50*/  IMAD R8, R0, 0x8, R16 ;  /* 0x0000000800087824 */ /* 0x000fe200078e0210 */
[----:B------:R-:W-:-:S04]  /*1f60*/  SHF.L.U32 R21, R4, 0x1f, RZ ;  /* 0x0000001f04157819 */ /* 0x000fc800000006ff */
[----:B------:R1:W2:Y:S01]  /*1f70*/  SYNCS.PHASECHK.TRANS64.TRYWAIT P1, [R8+URZ+0x26810], R21 ;  /* 0x02681015080075a7 */ /* 0x0002a2000802017f */
[----:B------:R-:W-:Y:S05]  /*1f80*/  @!P0 BRA `(.L_x_3205) ;  /* 0x0000000000048947 */ /* 0x000fea0003800000 */
[----:B------:R-:W-:Y:S01]  /*1f90*/  BPT.TRAP 0x1 ;  /* 0x000000040000795c */ /* 0x000fe20000300000 */
.L_x_3205:
[----:B------:R-:W-:-:S05]  /*1fa0*/  VIADD R9, R16, 0xe000 ;  /* 0x0000e00010097836 */ /* 0x000fca0000000000 */
[----:B------:R-:W-:-:S04]  /*1fb0*/  SHF.R.U32.HI R9, RZ, 0x4, R9 ;  /* 0x00000004ff097819 */ /* 0x000fc80000011609 */
[----:B------:R-:W-:Y:S01]  /*1fc0*/  LOP3.LUT R9, R9, 0x3fff, RZ, 0xc0, !PT ;  /* 0x00003fff09097812 */ /* 0x000fe200078ec0ff */
[----:B--2---:R-:W-:Y:S06]  /*1fd0*/  @P1 BRA `(.L_x_3206) ;  /* 0x0000000000081947 */ /* 0x004fec0003800000 */
[----:B------:R-:W2:Y:S02]  /*1fe0*/  SYNCS.PHASECHK.TRANS64.TRYWAIT P1, [R8+URZ+0x26810], R21 ;  /* 0x02681015080075a7 */ /* 0x000ea4000802017f */
[----:B--2---:R-:W-:Y:S05]  /*1ff0*/  @!P1 BRA `(.L_x_3207) ;  /* 0x000000e400449947 */ /* 0x004fea0003800000 */
.L_x_3206:
        /* <DEDUP_REMOVED lines=57> */
.L_x_3208:
[----:B------:R1:W1:Y:S01]  /*2390*/  SYNCS.PHASECHK.TRANS64.TRYWAIT P1, [R8+URZ+0x26830], R21 ;  /* 0x02683015080075a7 */ /* 0x000262000802017f */
[----:B------:R-:W-:Y:S05]  /*23a0*/  @!P0 BRA `(.L_x_3209) ;  /* 0x0000000000048947 */ /* 0x000fea0003800000 */
[----:B------:R-:W-:Y:S01]  /*23b0*/  BPT.TRAP 0x1 ;  /* 0x000000040000795c */ /* 0x000fe20000300000 */
.L_x_3209:
[----:B------:R-:W-:-:S05]  /*23c0*/  VIADD R13, R16, 0x14000 ;  /* 0x00014000100d7836 */ /* 0x000fca0000000000 */
[----:B------:R-:W-:-:S04]  /*23d0*/  SHF.R.U32.HI R13, RZ, 0x4, R13 ;  /* 0x00000004ff0d7819 */ /* 0x000fc8000001160d */
[----:B------:R-:W-:-:S04]  /*23e0*/  LOP3.LUT R13, R13, 0x3fff, RZ, 0xc0, !PT ;  /* 0x00003fff0d0d7812 */ /* 0x000fc800078ec0ff */
[----:B------:R-:W-:Y:S01]  /*23f0*/  LOP3.LUT R19, R13, 0x10000, RZ, 0xfc, !PT ;  /* 0x000100000d137812 */ /* 0x000fe200078efcff */
[----:B-1----:R-:W-:Y:S06]  /*2400*/  @P1 BRA `(.L_x_3210) ;  /* 0x0000000000081947 */ /* 0x002fec0003800000 */
[----:B------:R-:W1:Y:S02]  /*2410*/  SYNCS.PHASECHK.TRANS64.TRYWAIT P1, [R8+URZ+0x26830], R21 ;  /* 0x02683015080075a7 */ /* 0x000e64000802017f */
[----:B-1----:R-:W-:Y:S05]  /*2420*/  @!P1 BRA `(.L_x_3211) ;  /* 0x000000e0004c9947 */ /* 0x002fea0003800000 */
.L_x_3210:
        /* <DEDUP_REMOVED lines=844> */
.L_x_3212:
        /* <DEDUP_REMOVED lines=56> */
.L_x_3213:
        /* <DEDUP_REMOVED lines=11> */
.L_x_3203:
        /* <DEDUP_REMOVED lines=88> */
[----:B------:R-:W-:Y:S01]  /*62a0*/  VIADD R9, R7, 0x8 ;  /* 0x0000000807097836 */ /* 0x000fe20000000000 */
[C---:B------:R-:W-:Y:S01]  /*62b0*/  IADD3 R184, R11.reuse, 0x4, RZ ;  /* 0x000000040bb87810 */ /* 0x040fe20007ffe0ff */
[----:B------:R-:W-:Y:S01]  /*62c0*/  VIADD R22, R11, 0x2 ;  /* 0x000000020b167836 */ /* 0x000fe20000000000 */
[----:B------:R1:W-:Y:S01]  /*62d0*/  STL [R1+0x18], R6 ;  /* 0x0000180601007387 */ /* 0x0003e20000100800 */
[C---:B------:R-:W-:Y:S01]  /*62e0*/  VIADD R188, R5.reuse, 0x2 ;  /* 0x0000000205bc7836 */ /* 0x040fe20000000000 */
[C---:B------:R-:W-:Y:S01]  /*62f0*/  IADD3 R192, R5.reuse, 0x6, RZ ;  /* 0x0000000605c07810 */ /* 0x040fe20007ffe0ff */
[----:B------:R-:W-:Y:S01]  /*6300*/  VIADD R190, R5, 0x4 ;  /* 0x0000000405be7836 */ /* 0x000fe20000000000 */
[----:B------:R2:W-:Y:S01]  /*6310*/  STL [R1+0x8], R5 ;  /* 0x0000080501007387 */ /* 0x0005e20000100800 */
[----:B------:R-:W-:-:S02]  /*6320*/  VIADD R186, R11, 0x6 ;  /* 0x000000060bba7836 */ /* 0x000fc40000000000 */
[C---:B------:R-:W-:Y:S02]  /*6330*/  VIADD R9, R7.reuse, 0x14 ;  /* 0x0000001407097836 */ /* 0x040fe40000000000 */
[C---:B-1----:R-:W-:Y:S02]  /*6340*/  VIADD R6, R7.reuse, 0xc ;  /* 0x0000000c07067836 */ /* 0x042fe40000000000 */
[C---:B------:R-:W-:Y:S02]  /*6350*/  VIADD R6, R7.reuse, 0x18 ;  /* 0x0000001807067836 */ /* 0x040fe40000000000 */
[C---:B--2---:R-:W-:Y:S01]  /*6360*/  VIADD R5, R7.reuse, 0x4 ;  /* 0x0000000407057836 */ /* 0x044fe20000000000 */
[C---:B------:R-:W-:Y:S01]  /*6370*/  IADD3 R5, R7.reuse, 0x10, RZ ;  /* 0x0000001007057810 */ /* 0x040fe20007ffe0ff */
[----:B------:R-:W-:-:S07]  /*6380*/  VIADD R5, R7, 0x1c ;  /* 0x0000001c07057836 */ /* 0x000fce0000000000 */
.L_x_3226:
[----:B------:R-:W-:-:S05]  /*6390*/  IMAD.U32 R5, RZ, RZ, UR36 ;  /* 0x00000024ff057e24 */ /* 0x000fca000f8e00ff */
[----:B------:R-:W-:-:S04]  /*63a0*/  LOP3.LUT R5, R5, 0x1, RZ, 0xfc, !PT ;  /* 0x0000000105057812 */ /* 0x000fc800078efcff */
[----:B------:R-:W-:-:S13]  /*63b0*/  ISETP.NE.AND P0, PT, R5, 0x3, PT ;  /* 0x000000030500780c */ /* 0x000fda0003f05270 */
[----:B--2---:R-:W-:Y:S05]  /*63c0*/  @!P0 BRA `(.L_x_3216) ;  /* 0x0000000000048947 */ /* 0x004fea0003800000 */
[----:B------:R-:W-:Y:S01]  /*63d0*/  BPT.TRAP 0x1 ;  /* 0x000000040000795c */ /* 0x000fe20000300000 */
.L_x_3216:
[----:B------:R-:W-:Y:S01]  /*63e0*/  IMAD R5, R0, 0x8, R16 ;  /* 0x0000000800057824 */ /* 0x000fe200078e0210 */
[----:B------:R-:W-:-:S04]  /*63f0*/  SHF.L.U32 R18, R4, 0x1f, RZ ;  /* 0x0000001f04127819 */ /* 0x000fc800000006ff */
[----:B------:R1:W2:Y:S01]  /*6400*/  SYNCS.PHASECHK.TRANS64.TRYWAIT P1, [R5+URZ+0x26810], R18 ;  /* 0x02681012050075a7 */ /* 0x0002a2000802017f */
[----:B------:R-:W-:Y:S05]  /*6410*/  @!P0 BRA `(.L_x_3217) ;  /* 0x0000000000048947 */ /* 0x000fea0003800000 */
[----:B------:R-:W-:Y:S01]  /*6420*/  BPT.TRAP 0x1 ;  /* 0x000000040000795c */ /* 0x000fe20000300000 */
.L_x_3217:
[----:B------:R-:W-:-:S04]  /*6430*/  IADD3 R6, R16, 0xe000, RZ ;  /* 0x0000e00010067810 */ /* 0x000fc80007ffe0ff */
[----:B------:R-:W-:-:S04]  /*6440*/  SHF.R.U32.HI R6, RZ, 0x4, R6 ;  /* 0x00000004ff067819 */ /* 0x000fc80000011606 */
[----:B------:R-:W-:-:S04]  /*6450*/  LOP3.LUT R6, R6, 0x3fff, RZ, 0xc0, !PT ;  /* 0x00003fff06067812 */ /* 0x000fc800078ec0ff */
[----:B------:R-:W-:Y:S01]  /*6460*/  LOP3.LUT R9, R6, 0x10000, RZ, 0xfc, !PT ;  /* 0x0001000006097812 */ /* 0x000fe200078efcff */
[----:B--2---:R-:W-:Y:S06]  /*6470*/  @P1 BRA `(.L_x_3218) ;  /* 0x0000000000081947 */ /* 0x004fec0003800000 */
[----:B------:R-:W2:Y:S02]  /*6480*/  SYNCS.PHASECHK.TRANS64.TRYWAIT P1, [R5+URZ+0x26810], R18 ;  /* 0x02681012050075a7 */ /* 0x000ea4000802017f */
[----:B--2---:R-:W-:Y:S05]  /*6490*/  @!P1 BRA `(.L_x_3219) ;  /* 0x000000a000449947 */ /* 0x004fea0003800000 */
.L_x_3218:
        /* <DEDUP_REMOVED lines=13> */
[----:B---3--:R-:W-:Y:S01]  /*6570*/  R2UR UR4, R13 ;  /* 0x000000000d0472ca */ /* 0x008fe200000e0000 */
[----:B----4-:R-:W-:-:S12]  /*6580*/  IMAD R10, R0, 0x80, R10 ;  /* 0x00000080000a7824 */ /* 0x010fd800078e020a */
        /* <DEDUP_REMOVED lines=11> */
[----:B------:R-:W-:-:S02]  /*6640*/  IMAD R11, R3, 0x2, R14 ;  /* 0x00000002030b7824 */ /* 0x000fc400078e020e */
[--C-:B------:R-:W-:Y:S01]  /*6650*/  IMAD R198, R227, 0x4, R16.reuse ;  /* 0x00000004e3c67824 */ /* 0x100fe200078e0210 */
[----:B------:R-:W-:Y:S01]  /*6660*/  LEA R13, R9, R16, 0x2 ;  /* 0x00000010090d7211 */ /* 0x000fe200078e10ff */
[----:B------:R-:W-:Y:S02]  /*6670*/  IMAD R12, R11, 0x4, R16 ;  /* 0x000000040b0c7824 */ /* 0x000fe400078e0210 */
[----:B------:R-:W-:-:S04]  /*6680*/  VIADD R10, R16, 0x1a000 ;  /* 0x0001a000100a7836 */ /* 0x000fc80000000000 */
[--C-:B------:R-:W-:Y:S01]  /*6690*/  IMAD R227, R227, 0x4, R10.reuse ;  /* 0x00000004e3e37824 */ /* 0x100fe200078e020a */
[----:B------:R-:W-:Y:S01]  /*66a0*/  LEA R9, R9, R10, 0x2 ;  /* 0x0000000a09097211 */ /* 0x000fe200078e10ff */
        /* <DEDUP_REMOVED lines=21> */
.L_x_3220:
[----:B------:R1:W1:Y:S01]  /*6800*/  SYNCS.PHASECHK.TRANS64.TRYWAIT P1, [R5+URZ+0x26830], R18 ;  /* 0x02683012050075a7 */ /* 0x000262000802017f */
[----:B------:R-:W-:Y:S05]  /*6810*/  @!P0 BRA `(.L_x_3221) ;  /* 0x0000000000048947 */ /* 0x000fea0003800000 */
[----:B------:R-:W-:Y:S01]  /*6820*/  BPT.TRAP 0x1 ;  /* 0x000000040000795c */ /* 0x000fe20000300000 */
.L_x_3221:
        /* <DEDUP_REMOVED lines=8> */
.L_x_3222:
        /* <DEDUP_REMOVED lines=317> */
[C---:B------:R-:W-:Y:S02]  /*7c80*/  VIADD R228, R7.reuse, 0x10 ;  /* 0x0000001007e47836 */ /* 0x040fe40000000000 */
[----:B------:R-:W-:Y:S01]  /*7c90*/  FMUL.FTZ R33, R20, R33 ;  /* 0x0000002114217220 */ /* 0x000fe20000410000 */
[C---:B------:R-:W-:Y:S01]  /*7ca0*/  VIADD R231, R7.reuse, 0x8 ;  /* 0x0000000807e77836 */ /* 0x040fe20000000000 */
[----:B------:R-:W-:Y:S01]  /*7cb0*/  IADD3 R229, R7, 0x14, RZ ;  /* 0x0000001407e57810 */ /* 0x000fe20007ffe0ff */
[----:B------:R-:W-:Y:S01]  /*7cc0*/  FMUL.FTZ R36, R26, R36 ;  /* 0x000000241a247220 */ /* 0x000fe20000410000 */
[----:B------:R-:W-:Y:S01]  /*7cd0*/  FMUL.FTZ R30, R85, R30 ;  /* 0x0000001e551e7220 */ /* 0x000fe20000410000 */
[----:B------:R-:W1:Y:S01]  /*7ce0*/  SHFL.IDX PT, R228, R227, R228, 0x1f ;  /* 0x00001fe4e3e47589 */ /* 0x000e6200000e0000 */
[----:B------:R-:W-:-:S02]  /*7cf0*/  VIADD R233, R7, 0x18 ;  /* 0x0000001807e97836 */ /* 0x000fc40000000000 */
[----:B------:R-:W-:Y:S01]  /*7d00*/  FFMA.FTZ R78, -R78, R78, 1 ;  /* 0x3f8000004e4e7423 */ /* 0x000fe2000001014e */
[----:B------:R-:W-:Y:S01]  /*7d10*/  FFMA.FTZ R79, -R79, R79, 1 ;  /* 0x3f8000004f4f7423 */ /* 0x000fe2000001014f */
[----:B------:R3:W4:Y:S01]  /*7d20*/  SHFL.IDX PT, R227, R227, R11, 0x1f ;  /* 0x00001f0be3e37589 */ /* 0x00072200000e0000 */
[----:B------:R-:W-:Y:S01]  /*7d30*/  FFMA.FTZ R80, -R80, R80, 1 ;  /* 0x3f80000050507423 */ /* 0x000fe20000010150 */
[----:B------:R-:W-:Y:S01]  /*7d40*/  FFMA.FTZ R74, -R74, R74, 1 ;  /* 0x3f8000004a4a7423 */ /* 0x000fe2000001014a */
[----:B------:R-:W-:Y:S01]  /*7d50*/  MUFU.EX2 R201, R201 ;  /* 0x000000c900c97308 */ /* 0x000fe20000000800 */
[----:B------:R-:W-:-:S07]  /*7d60*/  FFMA.FTZ R195, -R195, R195, 1 ;  /* 0x3f800000c3c37423 */ /* 0x000fce00000101c3 */
[----:B------:R-:W-:Y:S08]  /*7d70*/  MUFU.EX2 R210, R210 ;  /* 0x000000d200d27308 */ /* 0x000ff00000000800 */
[----:B------:R-:W-:Y:S01]  /*7d80*/  MUFU.EX2 R209, R209 ;  /* 0x000000d100d17308 */ /* 0x000fe20000000800 */
[----:B------:R-:W-:Y:S01]  /*7d90*/  FMUL.FTZ R20, R72, R35 ;  /* 0x0000002348147220 */ /* 0x000fe20000410000 */
[----:B-1----:R-:W-:-:S06]  /*7da0*/  FADD.FTZ R34, R34, -R228 ;  /* 0x800000e422227221 */ /* 0x002fcc0000010000 */
        /* <DEDUP_REMOVED lines=48> */
[C---:B------:R-:W-:Y:S01]  /*80b0*/  IADD3 R232, R7.reuse, 0x4, RZ ;  /* 0x0000000407e87810 */ /* 0x040fe20007ffe0ff */
[----:B------:R-:W-:-:S02]  /*80c0*/  VIADD R228, R7, 0x10 ;  /* 0x0000001007e47836 */ /* 0x000fc40000000000 */
[----:B------:R-:W-:Y:S01]  /*80d0*/  FMUL.FTZ R35, R35, R36 ;  /* 0x0000002423237220 */ /* 0x000fe20000410000 */
        /* <DEDUP_REMOVED lines=89> */
[----:B------:R-:W-:Y:S01]  /*8670*/  FADD.FTZ R55, R58, -R79 ;  /* 0x8000004f3a377221 */ /* 0x000fe20000010000 */
[--C-:B---3--:R-:W-:Y:S01]  /*8680*/  FADD.FTZ R56, R57, -R76.reuse ;  /* 0x8000004c39387221 */ /* 0x108fe20000010000 */
[----:B------:R-:W-:Y:S01]  /*8690*/  FADD.FTZ R59, R59, -R76 ;  /* 0x8000004c3b3b7221 */ /* 0x000fe20000010000 */
[----:B-1----:R-:W1:Y:S01]  /*86a0*/  MUFU.EX2 R42, R216 ;  /* 0x000000d8002a7308 */ /* 0x002e620000000800 */
[--C-:B------:R-:W-:Y:S01]  /*86b0*/  FADD.FTZ R58, R61, -R74.reuse ;  /* 0x8000004a3d3a7221 */ /* 0x100fe20000010000 */
[--C-:B------:R-:W-:Y:S01]  /*86c0*/  FADD.FTZ R60, R60, -R77.reuse ;  /* 0x8000004d3c3c7221 */ /* 0x100fe20000010000 */
[----:B------:R-:W-:Y:S01]  /*86d0*/  FADD.FTZ R77, R62, -R77 ;  /* 0x8000004d3e4d7221 */ /* 0x000fe20000010000 */
[--C-:B------:R-:W-:Y:S01]  /*86e0*/  FADD.FTZ R57, R68, -R73.reuse ;  /* 0x8000004944397221 */ /* 0x100fe20000010000 */
[----:B------:R-:W-:Y:S01]  /*86f0*/  FADD.FTZ R70, R70, -R73 ;  /* 0x8000004946467221 */ /* 0x000fe20000010000 */
[----:B------:R-:W-:Y:S01]  /*8700*/  FMUL.FTZ R48, R48, R51 ;  /* 0x0000003330307220 */ /* 0x000fe20000410000 */
[----:B------:R-:W-:Y:S01]  /*8710*/  FFMA.FTZ R73, -R105, R105, 1 ;  /* 0x3f80000069497423 */ /* 0x000fe20000010169 */
[----:B------:R-:W-:Y:S01]  /*8720*/  FMUL.FTZ R56, R205, R56 ;  /* 0x00000038cd387220 */ /* 0x000fe20000410000 */
[----:B------:R-:W-:Y:S01]  /*8730*/  FMUL.FTZ R62, R212, R59 ;  /* 0x0000003bd43e7220 */ /* 0x000fe20000410000 */
[----:B------:R-:W-:Y:S01]  /*8740*/  FFMA.FTZ R51, -R103, R103, 1 ;  /* 0x3f80000067337423 */ /* 0x000fe20000010167 */
[----:B------:R-:W-:Y:S01]  /*8750*/  FADD.FTZ R63, R63, -R74 ;  /* 0x8000004a3f3f7221 */ /* 0x000fe20000010000 */
[----:B------:R-:W-:Y:S01]  /*8760*/  FFMA.FTZ R76, -R109, R109, 1 ;  /* 0x3f8000006d4c7423 */ /* 0x000fe2000001016d */
[----:B------:R-:W-:Y:S01]  /*8770*/  FMUL.FTZ R59, R207, R58 ;  /* 0x0000003acf3b7220 */ /* 0x000fe20000410000 */
[--C-:B------:R-:W-:Y:S01]  /*8780*/  FADD.FTZ R64, R64, -R75.reuse ;  /* 0x8000004b40407221 */ /* 0x100fe20000010000 */
[----:B------:R-:W-:Y:S01]  /*8790*/  FMUL.FTZ R73, R73, R56 ;  /* 0x0000003849497220 */ /* 0x000fe20000410000 */
[----:B------:R-:W-:Y:S01]  /*87a0*/  FFMA.FTZ R74, -R110, R110, 1 ;  /* 0x3f8000006e4a7423 */ /* 0x000fe2000001016e */
[----:B------:R-:W-:Y:S01]  /*87b0*/  FMUL.FTZ R77, R208, R77 ;  /* 0x0000004dd04d7220 */ /* 0x000fe20000410000 */
[----:B------:R-:W-:Y:S01]  /*87c0*/  FFMA.FTZ R45, -R98, R98, 1 ;  /* 0x3f800000622d7423 */ /* 0x000fe20000010162 */
        /* <DEDUP_REMOVED lines=8> */
[--C-:B------:R-:W-:Y:S01]  /*8850*/  FADD.FTZ R28, R69, -R72.reuse ;  /* 0x80000048451c7221 */ /* 0x100fe20000010000 */
        /* <DEDUP_REMOVED lines=16> */
[----:B------:R-:W-:Y:S01]  /*8960*/  F2FP.BF16.F32.PACK_AB R65, R20, R19 ;  /* 0x000000131441723e */ /* 0x000fe200000010ff */
        /* <DEDUP_REMOVED lines=270> */
.L_x_3224:
        /* <DEDUP_REMOVED lines=58> */
.L_x_3225:
[----:B------:R-:W-:Y:S01]  /*9df0*/  UIADD3 UR45, UR45, 0x1, URZ ;  /* 0x000000012d2d7890 */ /* 0x000fe2000fffe03f */
[----:B------:R-:W-:Y:S01]  /*9e00*/  VIADD R5, R5, 0x26820 ;  /* 0x0002682005057836 */ /* 0x000fe20000000000 */
[----:B------:R-:W-:Y:S02]  /*9e10*/  IADD3 R0, R0, 0x1, RZ ;  /* 0x0000000100007810 */ /* 0x000fe40007ffe0ff */
        /* <DEDUP_REMOVED lines=9> */
.L_x_3215:
        /* <DEDUP_REMOVED lines=34> */
.L_x_3195:
        /* <DEDUP_REMOVED lines=24> */
[----:B-1----:R-:W-:Y:S01]  /*a250*/  VIADD R13, R0, 0xffffff80 ;  /* 0xffffff80000d7836 */ /* 0x002fe20000000000 */
[----:B------:R-:W-:-:S02]  /*a260*/  F2FP.BF16.F32.PACK_AB R120, R121, R120 ;  /* 0x000000787978723e */ /* 0x000fc400000010ff */
[----:B------:R-:W-:Y:S02]  /*a270*/  F2FP.BF16.F32.PACK_AB R178, R181, R180 ;  /* 0x000000b4b5b2723e */ /* 0x000fe400000010ff */
[----:B--2---:R-:W-:Y:S02]  /*a280*/  SHF.R.S32.HI R10, RZ, 0x1f, R13 ;  /* 0x0000001fff0a7819 */ /* 0x004fe4000001140d */
        /* <DEDUP_REMOVED lines=47> */
[----:B------:R-:W-:Y:S01]  /*a580*/  ISETP.NE.U32.AND P4, PT, RZ, UR4, PT ;  /* 0x00000004ff007c0c */ /* 0x000fe2000bf85070 */
[----:B------:R-:W-:Y:S01]  /*a590*/  STSM.16.M88.4 [R3], R176 ;  /* 0x000000b003007844 */ /* 0x000fe20000000200 */
[----:B------:R-:W-:Y:S02]  /*a5a0*/  PLOP3.LUT P1, PT, PT, PT, UP0, 0x80, 0x0 ;  /* 0x000000000000781c */ /* 0x000fe40003f2f008 */
[----:B------:R-:W-:Y:S01]  /*a5b0*/  ISETP.NE.AND.EX P4, PT, RZ, UR5, PT, P4 ;  /* 0x00000005ff007c0c */ /* 0x000fe2000bf85340 */
[----:B------:R1:W-:Y:S01]  /*a5c0*/  STSM.16.M88.4 [R0], R120 ;  /* 0x0000007800007844 */ /* 0x0003e20000000200 */
[----:B------:R-:W-:-:S02]  /*a5d0*/  ULDC.64 UR4, c[0x0][0x870] ;  /* 0x00021c0000047ab9 */ /* 0x000fc40000000a00 */
[----:B------:R-:W-:Y:S01]  /*a5e0*/  UIMAD.WIDE UR4, UR40, 0x4, UR4 ;  /* 0x00000004280478a5 */ /* 0x000fe2000f8e0204 */
[----:B------:R2:W-:Y:S04]  /*a5f0*/  STSM.16.M88.4 [R2+-0x4000], R128 ;  /* 0xffc0008002007844 */ /* 0x0005e80000000200 */
[----:B------:R-:W-:Y:S01]  /*a600*/  STSM.16.M88.4 [R8+-0x4000], R136 ;  /* 0xffc0008808007844 */ /* 0x000fe20000000200 */
[----:B------:R-:W-:Y:S02]  /*a610*/  IMAD.U32 R4, RZ, RZ, UR4 ;  /* 0x00000004ff047e24 */ /* 0x000fe4000f8e00ff */
[----:B------:R-:W-:Y:S01]  /*a620*/  IMAD.U32 R5, RZ, RZ, UR5 ;  /* 0x00000005ff057e24 */ /* 0x000fe2000f8e00ff */
[----:B------:R3:W-:Y:S01]  /*a630*/  STSM.16.M88.4 [R3+-0x4000], R144 ;  /* 0xffc0009003007844 */ /* 0x0007e20000000200 */
[----:B------:R-:W-:Y:S01]  /*a640*/  @UP0 ULDC.64 UR4, c[0x0][0x878] ;  /* 0x00021e0000040ab9 */ /* 0x000fe20000000a00 */
[----:B------:R-:W-:Y:S01]  /*a650*/  BAR.SYNC.DEFER_BLOCKING 0x1, 0x100 ;  /* 0x0044000000007b1d */ /* 0x000fe20000010000 */
[----:B------:R-:W-:-:S06]  /*a660*/  @UP0 UIMAD.WIDE UR4, UR40, 0x4, UR4 ;  /* 0x00000004280408a5 */ /* 0x000fcc000f8e0204 */
[----:B------:R-:W-:Y:S01]  /*a670*/  MOV R6, UR4 ;  /* 0x0000000400067c02 */ /* 0x000fe20008000f00 */
[----:B------:R-:W-:Y:S01]  /*a680*/  IMAD.U32 R7, RZ, RZ, UR5 ;  /* 0x00000005ff077e24 */ /* 0x000fe2000f8e00ff */
        /* <DEDUP_REMOVED lines=28> */
.L_x_3228:
[----:B------:R-:W-:Y:S01]  /*a850*/  LEA R0, R0, UR6, 0x1 ;  /* 0x0000000600007c11 */ /* 0x000fe2000f8e08ff */
[----:B------:R-:W1:Y:S01]  /*a860*/  LDC R31, c[0x0][0x83c] ;  /* 0x00020f00ff1f7b82 */ /* 0x000e620000000800 */
[----:B------:R-:W-:Y:S01]  /*a870*/  UIMAD UR4, UR41, -0x80, UR4 ;  /* 0xffffff80290478a4 */ /* 0x000fe2000f8e0204 */
[C---:B------:R-:W-:Y:S01]  /*a880*/  LEA.HI.X.SX32 R17, R19.reuse, R3, 0x1, P0 ;  /* 0x0000000313117211 */ /* 0x040fe200000f0eff */
[----:B------:R-:W-:Y:S01]  /*a890*/  ULDC.64 UR6, c[0x0][0x850] ;  /* 0x0002140000067ab9 */ /* 0x000fe20000000a00 */
[----:B------:R2:W3:Y:S01]  /*a8a0*/  LDS.128 R12, [R0+0x1000] ;  /* 0x00100000000c7984 */ /* 0x0004e20000000c00 */
[----:B------:R-:W-:Y:S01]  /*a8b0*/  USHF.R.S32.HI UR5, URZ, 0x1f, UR40 ;  /* 0x0000001f3f057899 */ /* 0x000fe20008011428 */
[C---:B------:R-:W-:Y:S01]  /*a8c0*/  IADD3 R2, R19.reuse, 0x20, RZ ;  /* 0x0000002013027810 */ /* 0x040fe20007ffe0ff */
[----:B------:R-:W-:Y:S01]  /*a8d0*/  IMAD.U32 R22, RZ, RZ, UR4 ;  /* 0x00000004ff167e24 */ /* 0x000fe2000f8e00ff */
[----:B------:R2:W4:Y:S01]  /*a8e0*/  LDS.128 R8, [R0+0x2000] ;  /* 0x0020000000087984 */ /* 0x0005220000000c00 */
[----:B------:R-:W-:Y:S01]  /*a8f0*/  UIMAD UR4, UR46, UR6, URZ ;  /* 0x000000062e0472a4 */ /* 0x000fe2000f8e023f */
[--C-:B------:R-:W-:Y:S01]  /*a900*/  SHF.R.S32.HI R21, RZ, 0x1f, R20.reuse ;  /* 0x0000001fff157819 */ /* 0x100fe20000011414 */
[----:B------:R-:W2:Y:S01]  /*a910*/  LDC R33, c[0x0][0x80c] ;  /* 0x00020300ff217b82 */ /* 0x000ea20000000800 */
[----:B------:R1:W2:Y:S01]  /*a920*/  LDS.128 R4, [R0+0x3000] ;  /* 0x0030000000047984 */ /* 0x0002a20000000c00 */
[----:B------:R-:W-:Y:S01]  /*a930*/  VIMNMX R22, R22, 0x80, PT ;  /* 0x0000008016167848 */ /* 0x000fe20003fe0100 */
[----:B------:R-:W-:Y:S01]  /*a940*/  IMAD.U32 R3, RZ, RZ, UR6 ;  /* 0x00000006ff037e24 */ /* 0x000fe2000f8e00ff */
[----:B------:R-:W-:Y:S01]  /*a950*/  UIMAD UR4, UR37, UR7, UR4 ;  /* 0x00000007250472a4 */ /* 0x000fe2000f8e0204 */
[----:B------:R-:W-:Y:S01]  /*a960*/  MOV R30, UR5 ;  /* 0x00000005001e7c02 */ /* 0x000fe20008000f00 */
[C---:B------:R-:W-:Y:S01]  /*a970*/  VIADD R18, R19.reuse, 0x40 ;  /* 0x0000004013127836 */ /* 0x040fe20000000000 */
[CC--:B------:R-:W-:Y:S01]  /*a980*/  ISETP.GE.AND P3, PT, R19.reuse, R22.reuse, PT ;  /* 0x000000161300720c */ /* 0x0c0fe20003f66270 */
[----:B------:R-:W-:Y:S01]  /*a990*/  VIADD R19, R19, 0x60 ;  /* 0x0000006013137836 */ /* 0x000fe20000000000 */
[-C--:B------:R-:W-:Y:S01]  /*a9a0*/  ISETP.GE.AND P2, PT, R2, R22.reuse, PT ;  /* 0x000000160200720c */ /* 0x080fe20003f46270 */
[----:B------:R-:W-:Y:S01]  /*a9b0*/  IMAD.WIDE.U32 R2, R3, UR37, R20 ;  /* 0x0000002503027c25 */ /* 0x000fe2000f8e0014 */
[----:B------:R-:W-:Y:S01]  /*a9c0*/  SEL R30, R30, RZ, !P4 ;  /* 0x000000ff1e1e7207 */ /* 0x000fe20006000000 */
[----:B------:R-:W-:Y:S01]  /*a9d0*/  BSSY B0, `(.L_x_3229) ;  /* 0x000001b000007945 */ /* 0x000fe20003800000 */
[----:B-1----:R-:W-:Y:S01]  /*a9e0*/  ISETP.GE.OR P6, PT, R20, R31, P3 ;  /* 0x0000001f1400720c */ /* 0x002fe20001fc6670 */
[----:B------:R-:W-:Y:S01]  /*a9f0*/  VIADD R3, R3, UR4 ;  /* 0x0000000403037c36 */ /* 0x000fe20008000000 */
[----:B------:R-:W-:Y:S01]  /*aa00*/  ULDC.64 UR4, c[0x0][0x858] ;  /* 0x0002160000047ab9 */ /* 0x000fe20000000a00 */
[-C--:B------:R-:W-:Y:S01]  /*aa10*/  ISETP.GE.AND P1, PT, R18, R22.reuse, PT ;  /* 0x000000161200720c */ /* 0x080fe20003f26270 */
[----:B------:R-:W-:Y:S01]  /*aa20*/  IMAD R18, R30, UR4, RZ ;  /* 0x000000041e127c24 */ /* 0x000fe2000f8e02ff */
[----:B------:R-:W-:Y:S01]  /*aa30*/  SEL R35, RZ, UR40, P4 ;  /* 0x00000028ff237c07 */ /* 0x000fe2000a000000 */
[----:B------:R-:W-:Y:S01]  /*aa40*/  IMAD.U32 R27, RZ, RZ, UR41 ;  /* 0x00000029ff1b7e24 */ /* 0x000fe2000f8e00ff */
[----:B------:R-:W-:-:S02]  /*aa50*/  ISETP.GE.AND P0, PT, R19, R22, PT ;  /* 0x000000161300720c */ /* 0x000fc40003f06270 */
[CC--:B------:R-:W-:Y:S01]  /*aa60*/  ISETP.GE.OR P5, PT, R20.reuse, R31.reuse, P2 ;  /* 0x0000001f1400720c */ /* 0x0c0fe200017a6670 */
[C---:B------:R-:W-:Y:S01]  /*aa70*/  IMAD R23, R35.reuse, UR5, R18 ;  /* 0x0000000523177c24 */ /* 0x040fe2000f8e0212 */
[----:B------:R-:W-:Y:S01]  /*aa80*/  ISETP.GE.OR P4, PT, R20, R31, P1 ;  /* 0x0000001f1400720c */ /* 0x000fe20000f86670 */
[----:B------:R-:W-:-:S04]  /*aa90*/  IMAD.WIDE.U32 R28, R35, UR4, R2 ;  /* 0x00000004231c7c25 */ /* 0x000fc8000f8e0002 */
[----:B------:R-:W-:-:S04]  /*aaa0*/  IMAD.WIDE R26, R27, 0x80, R16 ;  /* 0x000000801b1a7825 */ /* 0x000fc800078e0210 */
[----:B------:R-:W-:Y:S01]  /*aab0*/  IMAD.IADD R23, R29, 0x1, R23 ;  /* 0x000000011d177824 */ /* 0x000fe200078e0217 */
[----:B--234-:R-:W-:Y:S06]  /*aac0*/  @P6 BRA `(.L_x_3230) ;  /* 0x00000000002c6947 */ /* 0x01cfec0003800000 */
        /* <DEDUP_REMOVED lines=11> */
.L_x_3230:
[----:B------:R-:W-:Y:S05]  /*ab80*/  BSYNC B0 ;  /* 0x0000000000007941 */ /* 0x000fea0003800000 */
.L_x_3229:
[----:B-1----:R1:W2:Y:S01]  /*ab90*/  LDS.128 R16, [R0+0x5000] ;  /* 0x0050000000107984 */ /* 0x0022a20000000c00 */
[----:B------:R-:W-:Y:S01]  /*aba0*/  BSSY B0, `(.L_x_3231) ;  /* 0x0000010000007945 */ /* 0x000fe20003800000 */
[----:B------:R-:W-:-:S03]  /*abb0*/  ISETP.GE.OR P6, PT, R20, R31, P0 ;  /* 0x0000001f1400720c */ /* 0x000fc600007c6670 */
[----:B------:R-:W-:Y:S10]  /*abc0*/  @P5 BRA `(.L_x_3232) ;  /* 0x0000000000345947 */ /* 0x000ff40003800000 */
        /* <DEDUP_REMOVED lines=12> */
[----:B--2---:R3:W-:Y:S02]  /*ac90*/  STG.E.128 desc[UR38][R24.64], R16 ;  /* 0x0000001018007986 */ /* 0x0047e4000c101d26 */
.L_x_3232:
[----:B------:R-:W-:Y:S05]  /*aca0*/  BSYNC B0 ;  /* 0x0000000000007941 */ /* 0x000fea0003800000 */
.L_x_3231:
[----:B--23--:R2:W3:Y:S01]  /*acb0*/  LDS.128 R16, [R0+0x6000] ;  /* 0x0060000000107984 */ /* 0x00c4e20000000c00 */
        /* <DEDUP_REMOVED lines=14> */
[----:B---3--:R4:W-:Y:S02]  /*ada0*/  STG.E.128 desc[UR38][R24.64], R16 ;  /* 0x0000001018007986 */ /* 0x0089e4000c101d26 */
.L_x_3234:
[----:B------:R-:W-:Y:S05]  /*adb0*/  BSYNC B0 ;  /* 0x0000000000007941 */ /* 0x000fea0003800000 */
.L_x_3233:
        /* <DEDUP_REMOVED lines=16> */
.L_x_3236:
[----:B------:R-:W-:Y:S05]  /*aec0*/  BSYNC B0 ;  /* 0x0000000000007941 */ /* 0x000fea0003800000 */
.L_x_3235:
        /* <DEDUP_REMOVED lines=15> */
[----:B------:R-:W-:-:S05]  /*afc0*/  IMAD R21, R35, UR5, R21 ;  /* 0x0000000523157c24 */ /* 0x000fca000f8e0215 */
[----:B------:R-:W-:Y:S01]  /*afd0*/  IADD3 R21, R25, R21, RZ ;  /* 0x0000001519157210 */ /* 0x000fe20007ffe0ff */
[----:B----4-:R-:W-:Y:S06]  /*afe0*/  @P3 BRA `(.L_x_3238) ;  /* 0x0000000000283947 */ /* 0x010fec0003800000 */
        /* <DEDUP_REMOVED lines=10> */
.L_x_3238:
[----:B------:R-:W-:Y:S05]  /*b090*/  BSYNC B0 ;  /* 0x0000000000007941 */ /* 0x000fea0003800000 */
.L_x_3237:
        /* <DEDUP_REMOVED lines=15> */
.L_x_3240:
[----:B------:R-:W-:Y:S05]  /*b190*/  BSYNC B0 ;  /* 0x0000000000007941 */ /* 0x000fea0003800000 */
.L_x_3239:
        /* <DEDUP_REMOVED lines=15> */
.L_x_3242:
[----:B------:R-:W-:Y:S05]  /*b290*/  BSYNC B0 ;  /* 0x0000000000007941 */ /* 0x000fea0003800000 */
.L_x_3241:
        /* <DEDUP_REMOVED lines=15> */
.L_x_3227:
        /* <DEDUP_REMOVED lines=9> */
[----:B------:R-:W-:-:S04]  /*b420*/  UISETP.NE.AND.EX UP0, UPT, UR5, URZ, UPT, UP0 ;  /* 0x0000003f0500728c */ /* 0x000fc8000bf05300 */
[----:B--2---:R-:W2:Y:S01]  /*b430*/  @P4 LDG.E R9, desc[UR38][R4.64] ;  /* 0x0000002604094981 */ /* 0x004ea2000c1e1900 */
[----:B------:R-:W-:Y:S01]  /*b440*/  ULDC UR6, c[0x0][0x808] ;  /* 0x0002020000067ab9 */ /* 0x000fe20000000800 */
[----:B------:R-:W-:Y:S01]  /*b450*/  PLOP3.LUT P1, PT, PT, PT, UP0, 0x80, 0x0 ;  /* 0x000000000000781c */ /* 0x000fe20003f2f008 */
[----:B------:R-:W-:-:S04]  /*b460*/  IMAD.U32 R0, RZ, RZ, UR6 ;  /* 0x00000006ff007e24 */ /* 0x000fc8000f8e00ff */
        /* <DEDUP_REMOVED lines=14> */
[----:B------:R-:W-:Y:S01]  /*b550*/  @P4 SHF.R.S32.HI R3, RZ, 0x1f, R9 ;  /* 0x0000001fff034819 */ /* 0x000fe20000011409 */
[----:B------:R-:W-:-:S03]  /*b560*/  IMAD.U32 R9, RZ, RZ, UR41 ;  /* 0x00000029ff097e24 */ /* 0x000fc6000f8e00ff */
[----:B------:R-:W-:-:S04]  /*b570*/  IADD3 R2, P0, R13, R2, RZ ;  /* 0x000000020d027210 */ /* 0x000fc80007f1e0ff */
[----:B------:R-:W-:Y:S01]  /*b580*/  LEA.HI.X.SX32 R3, R13, R3, 0x1, P0 ;  /* 0x000000030d037211 */ /* 0x000fe200000f0eff */
[----:B---3--:R-:W-:Y:S08]  /*b590*/  @P1 BRA `(.L_x_3243) ;  /* 0x0000000000101947 */ /* 0x008ff00003800000 */
[----:B------:R-:W-:Y:S05]  /*b5a0*/  @!P4 BRA `(.L_x_3243) ;  /* 0x00000000000cc947 */ /* 0x000fea0003800000 */
[----:B------:R-:W2:Y:S04]  /*b5b0*/  LDG.E R7, desc[UR38][R4.64] ;  /* 0x0000002604077981 */ /* 0x000ea8000c1e1900 */
[----:B-----5:R-:W2:Y:S02]  /*b5c0*/  LDG.E R0, desc[UR38][R4.64+0x4] ;  /* 0x0000042604007981 */ /* 0x020ea4000c1e1900 */
[----:B--2---:R-:W-:-:S07]  /*b5d0*/  IADD3 R0, -R7, R0, RZ ;  /* 0x0000000007007210 */ /* 0x004fce0007ffe1ff */
.L_x_3243:
[----:B------:R-:W1:Y:S01]  /*b5e0*/  LDC R17, c[0x0][0x80c] ;  /* 0x00020300ff117b82 */ /* 0x000e620000000800 */
[----:B------:R-:W-:Y:S01]  /*b5f0*/  IMAD.SHL.U32 R10, R11, 0x8, RZ ;  /* 0x000000080b0a7824 */ /* 0x000fe200078e00ff */
[----:B------:R-:W-:Y:S01]  /*b600*/  USHF.R.S32.HI UR5, URZ, 0x1f, UR40 ;  /* 0x0000001f3f057899 */ /* 0x000fe20008011428 */
[----:B-----5:R-:W-:Y:S01]  /*b610*/  IMAD R0, R9, -0x80, R0 ;  /* 0xffffff8009007824 */ /* 0x020fe200078e0200 */
[----:B------:R-:W-:Y:S01]  /*b620*/  ULDC.64 UR6, c[0x0][0x820] ;  /* 0x0002080000067ab9 */ /* 0x000fe20000000a00 */
[C---:B------:R-:W-:Y:S01]  /*b630*/  VIADD R5, R13.reuse, 0x20 ;  /* 0x000000200d057836 */ /* 0x040fe20000000000 */
[----:B------:R-:W-:Y:S01]  /*b640*/  UIMAD UR4, UR46, UR6, URZ ;  /* 0x000000062e0472a4 */ /* 0x000fe2000f8e023f */
[--C-:B------:R-:W-:Y:S01]  /*b650*/  SHF.R.S32.HI R11, RZ, 0x1f, R10.reuse ;  /* 0x0000001fff0b7819 */ /* 0x100fe2000001140a */
[----:B------:R-:W-:Y:S01]  /*b660*/  IMAD.U32 R7, RZ, RZ, UR6 ;  /* 0x00000006ff077e24 */ /* 0x000fe2000f8e00ff */
[----:B------:R-:W2:Y:S01]  /*b670*/  LDC R19, c[0x0][0x83c] ;  /* 0x00020f00ff137b82 */ /* 0x000ea20000000800 */
[-C--:B------:R-:W-:Y:S01]  /*b680*/  ISETP.GE.AND P3, PT, R13, R0.reuse, PT ;  /* 0x000000000d00720c */ /* 0x080fe20003f66270 */
[----:B------:R-:W-:Y:S01]  /*b690*/  IMAD.U32 R12, RZ, RZ, UR5 ;  /* 0x00000005ff0c7e24 */ /* 0x000fe2000f8e00ff */
[----:B------:R-:W-:Y:S01]  /*b6a0*/  UIMAD UR4, UR37, UR7, UR4 ;  /* 0x00000007250472a4 */ /* 0x000fe2000f8e0204 */
[-C--:B------:R-:W-:Y:S01]  /*b6b0*/  ISETP.GE.AND P2, PT, R5, R0.reuse, PT ;  /* 0x000000000500720c */ /* 0x080fe20003f46270 */
[----:B------:R-:W-:Y:S01]  /*b6c0*/  IMAD.WIDE.U32 R4, R7, UR37, R10 ;  /* 0x0000002507047c25 */ /* 0x000fe2000f8e000a */
[C---:B------:R-:W-:Y:S01]  /*b6d0*/  IADD3 R7, R13.reuse, 0x40, RZ ;  /* 0x000000400d077810 */ /* 0x040fe20007ffe0ff */
[----:B------:R-:W-:Y:S01]  /*b6e0*/  BSSY B0, `(.L_x_3244) ;  /* 0x000001c000007945 */ /* 0x000fe20003800000 */
[----:B------:R-:W-:Y:S01]  /*b6f0*/  SEL R12, R12, RZ, !P4 ;  /* 0x000000ff0c0c7207 */ /* 0x000fe20006000000 */
[----:B------:R-:W-:Y:S01]  /*b700*/  VIADD R13, R13, 0x60 ;  /* 0x000000600d0d7836 */ /* 0x000fe20000000000 */
[----:B------:R-:W-:Y:S01]  /*b710*/  ISETP.GE.AND P1, PT, R7, R0, PT ;  /* 0x000000000700720c */ /* 0x000fe20003f26270 */
[----:B------:R-:W-:Y:S01]  /*b720*/  VIADD R5, R5, UR4 ;  /* 0x0000000405057c36 */ /* 0x000fe20008000000 */
[----:B------:R-:W-:Y:S01]  /*b730*/  ULDC.64 UR4, c[0x0][0x828] ;  /* 0x00020a0000047ab9 */ /* 0x000fe20000000a00 */
[----:B------:R-:W-:-:S02]  /*b740*/  SEL R15, RZ, UR40, P4 ;  /* 0x00000028ff0f7c07 */ /* 0x000fc4000a000000 */
[-C--:B-1----:R-:W-:Y:S02]  /*b750*/  ISETP.GE.OR P6, PT, R10, R17.reuse, P3 ;  /* 0x000000110a00720c */ /* 0x082fe40001fc6670 */
[----:B------:R-:W-:Y:S01]  /*b760*/  ISETP.GE.AND P0, PT, R13, R0, PT ;  /* 0x000000000d00720c */ /* 0x000fe20003f06270 */
[----:B------:R-:W-:Y:S01]  /*b770*/  IMAD R0, R12, UR4, RZ ;  /* 0x000000040c007c24 */ /* 0x000fe2000f8e02ff */
[----:B------:R-:W-:Y:S01]  /*b780*/  MOV R7, UR41 ;  /* 0x0000002900077c02 */ /* 0x000fe20008000f00 */
[C---:B------:R-:W-:Y:S01]  /*b790*/  IMAD.WIDE.U32 R8, R15.reuse, UR4, R4 ;  /* 0x000000040f087c25 */ /* 0x040fe2000f8e0004 */
[CC--:B------:R-:W-:Y:S02]  /*b7a0*/  ISETP.GE.OR P5, PT, R10.reuse, R17.reuse, P2 ;  /* 0x000000110a00720c */ /* 0x0c0fe400017a6670 */
[----:B------:R-:W-:Y:S01]  /*b7b0*/  ISETP.GE.OR P4, PT, R10, R17, P1 ;  /* 0x000000110a00720c */ /* 0x000fe20000f86670 */
[----:B------:R-:W-:Y:S02]  /*b7c0*/  IMAD R13, R15, UR5, R0 ;  /* 0x000000050f0d7c24 */ /* 0x000fe4000f8e0200 */
[----:B------:R-:W-:-:S04]  /*b7d0*/  IMAD.WIDE R6, R7, 0x80, R2 ;  /* 0x0000008007067825 */ /* 0x000fc800078e0202 */
[----:B------:R-:W-:Y:S01]  /*b7e0*/  IMAD.IADD R5, R9, 0x1, R13 ;  /* 0x0000000109057824 */ /* 0x000fe200078e020d */
        /* <DEDUP_REMOVED lines=11> */
.L_x_3245:
[----:B------:R-:W-:Y:S05]  /*b8a0*/  BSYNC B0 ;  /* 0x0000000000007941 */ /* 0x000fea0003800000 */
.L_x_3244:
        /* <DEDUP_REMOVED lines=16> */
.L_x_3247:
[----:B------:R-:W-:Y:S05]  /*b9b0*/  BSYNC B0 ;  /* 0x0000000000007941 */ /* 0x000fea0003800000 */
.L_x_3246:
        /* <DEDUP_REMOVED lines=11> */
[----:B--2---:R-:W-:Y:S01]  /*ba70*/  LEA R16, P4, R2, UR4, 0x1 ;  /* 0x0000000402107c11 */ /* 0x004fe2000f8808ff */
[----:B------:R-:W-:-:S05]  /*ba80*/  IMAD.IADD R3, R3, 0x1, R13 ;  /* 0x0000000103037824 */ /* 0x000fca00078e020d */
[----:B------:R-:W-:-:S05]  /*ba90*/  LEA.HI.X R17, R2, UR5, R3, 0x1, P4 ;  /* 0x0000000502117c11 */ /* 0x000fca000a0f0c03 */
[----:B------:R3:W-:Y:S02]  /*baa0*/  STG.E.128 desc[UR38][R16.64], RZ ;  /* 0x000000ff10007986 */ /* 0x0007e4000c101d26 */
.L_x_3249:
[----:B------:R-:W-:Y:S05]  /*bab0*/  BSYNC B0 ;  /* 0x0000000000007941 */ /* 0x000fea0003800000 */
.L_x_3248:
        /* <DEDUP_REMOVED lines=15> */
.L_x_3251:
[----:B------:R-:W-:Y:S05]  /*bbb0*/  BSYNC B0 ;  /* 0x0000000000007941 */ /* 0x000fea0003800000 */
.L_x_3250:
[----:B------:R-:W-:Y:S01]  /*bbc0*/  ULDC.64 UR6, c[0x0][0x850] ;  /* 0x0002140000067ab9 */ /* 0x000fe20000000a00 */
[CC--:B------:R-:W-:Y:S01]  /*bbd0*/  ISETP.GE.OR P3, PT, R10.reuse, R19.reuse, P3 ;  /* 0x000000130a00720c */ /* 0x0c0fe20001f66670 */
[----:B------:R-:W-:Y:S02]  /*bbe0*/  UIMAD UR4, UR46, UR6, URZ ;  /* 0x000000062e0472a4 */ /* 0x000fe4000f8e023f */
[----:B------:R-:W-:Y:S01]  /*bbf0*/  MOV R3, UR6 ;  /* 0x0000000600037c02 */ /* 0x000fe20008000f00 */
[----:B------:R-:W-:Y:S01]  /*bc00*/  BSSY B0, `(.L_x_3252) ;  /* 0x0000017000007945 */ /* 0x000fe20003800000 */
[CC--:B------:R-:W-:Y:S01]  /*bc10*/  ISETP.GE.OR P2, PT, R10.reuse, R19.reuse, P2 ;  /* 0x000000130a00720c */ /* 0x0c0fe20001746670 */
[----:B------:R-:W-:Y:S01]  /*bc20*/  UIMAD UR4, UR37, UR7, UR4 ;  /* 0x00000007250472a4 */ /* 0x000fe2000f8e0204 */
[CC--:B------:R-:W-:Y:S01]  /*bc30*/  ISETP.GE.OR P1, PT, R10.reuse, R19.reuse, P1 ;  /* 0x000000130a00720c */ /* 0x0c0fe20000f26670 */
[----:B------:R-:W-:Y:S01]  /*bc40*/  IMAD.WIDE.U32 R2, R3, UR37, R10 ;  /* 0x0000002503027c25 */ /* 0x000fe2000f8e000a */
[----:B------:R-:W-:-:S03]  /*bc50*/  ISETP.GE.OR P0, PT, R10, R19, P0 ;  /* 0x000000130a00720c */ /* 0x000fc60000706670 */
[----:B------:R-:W-:Y:S01]  /*bc60*/  VIADD R3, R3, UR4 ;  /* 0x0000000403037c36 */ /* 0x000fe20008000000 */
[----:B------:R-:W-:Y:S02]  /*bc70*/  ULDC.64 UR4, c[0x0][0x858] ;  /* 0x0002160000047ab9 */ /* 0x000fe40000000a00 */
[----:B------:R-:W-:Y:S02]  /*bc80*/  IMAD R0, R12, UR4, RZ ;  /* 0x000000040c007c24 */ /* 0x000fe4000f8e02ff */
[----:B------:R-:W-:-:S04]  /*bc90*/  IMAD.WIDE.U32 R8, R15, UR4, R2 ;  /* 0x000000040f087c25 */ /* 0x000fc8000f8e0002 */
[----:B----4-:R-:W-:-:S04]  /*bca0*/  IMAD R5, R15, UR5, R0 ;  /* 0x000000050f057c24 */ /* 0x010fc8000f8e0200 */
        /* <DEDUP_REMOVED lines=12> */
.L_x_3253:
[----:B------:R-:W-:Y:S05]  /*bd70*/  BSYNC B0 ;  /* 0x0000000000007941 */ /* 0x000fea0003800000 */
.L_x_3252:
[----:B------:R-:W-:Y:S04]  /*bd80*/  BSSY B0, `(.L_x_3254) ;  /* 0x000000f000007945 */ /* 0x000fe80003800000 */
[----:B------:R-:W-:Y:S05]  /*bd90*/  @P2 BRA `(.L_x_3255) ;  /* 0x0000000000342947 */ /* 0x000fea0003800000 */
[----:B----4-:R-:W-:Y:S01]  /*bda0*/  IADD3 R11, P2, R6, 0x20, RZ ;  /* 0x00000020060b7810 */ /* 0x010fe20007f5e0ff */
        /* <DEDUP_REMOVED lines=12> */
.L_x_3255:
[----:B------:R-:W-:Y:S05]  /*be70*/  BSYNC B0 ;  /* 0x0000000000007941 */ /* 0x000fea0003800000 */
.L_x_3254:
        /* <DEDUP_REMOVED lines=15> */
.L_x_3257:
[----:B------:R-:W-:Y:S05]  /*bf70*/  BSYNC B0 ;  /* 0x0000000000007941 */ /* 0x000fea0003800000 */
.L_x_3256:
        /* <DEDUP_REMOVED lines=15> */
.L_x_3183:
        /* <DEDUP_REMOVED lines=29> */
.L_x_3259:
[----:B------:R-:W-:Y:S01]  /*c240*/  ULDC UR9, c[0x0][0x8c4] ;  /* 0x0002310000097ab9 */ /* 0x000fe20000000800 */
[----:B------:R-:W-:Y:S01]  /*c250*/  UMOV UR7, UR8 ;  /* 0x0000000800077c82 */ /* 0x000fe20008000000 */
[----:B------:R-:W-:-:S11]  /*c260*/  UISETP.NE.AND UP0, UPT, UR9, 0x1, UPT ;  /* 0x000000010900788c */ /* 0x000fd6000bf05270 */
[----:B------:R-:W-:Y:S02]  /*c270*/  @UP0 ULDC.64 UR10, c[0x0][0x8c8] ;  /* 0x00023200000a0ab9 */ /* 0x000fe40000000a00 */
[----:B------:R-:W-:-:S04]  /*c280*/  UIMAD.WIDE.U32 UR4, UR8, UR10, URZ ;  /* 0x0000000a080472a5 */ /* 0x000fc8000f8e003f */
[----:B------:R-:W-:-:S04]  /*c290*/  @UP0 USHF.R.U32.HI UR7, URZ, UR11, UR5 ;  /* 0x0000000b3f070299 */ /* 0x000fc80008011605 */
[----:B------:R-:W-:-:S12]  /*c2a0*/  UIMAD UR4, UR7, UR9, URZ ;  /* 0x00000009070472a4 */ /* 0x000fd8000f8e023f */
.L_x_3260:
        /* <DEDUP_REMOVED lines=23> */
.L_x_3261:
        /* <DEDUP_REMOVED lines=9> */
[----:B------:R-:W2:Y:S02]  /*c4b0*/  LDG.E R5, desc[UR38][R2.64+0x4] ;  /* 0x0000042602057981 */ /* 0x000ea4000c1e1900 */
[----:B--2---:R-:W-:-:S04]  /*c4c0*/  IADD3 R0, -R0, R5, RZ ;  /* 0x0000000500007210 */ /* 0x004fc80007ffe1ff */
[----:B------:R-:W-:Y:S01]  /*c4d0*/  R2UR UR4, R0 ;  /* 0x00000000000472ca */ /* 0x000fe200000e0000 */
[----:B------:R-:W-:-:S14]  /*c4e0*/  BRA `(.L_x_3262) ;  /* 0x0000000000047947 */ /* 0x000fdc0003800000 */
.L_x_3263:
[----:B------:R-:W-:-:S05]  /*c4f0*/  ULDC UR4, c[0x0][0x8ec] ;  /* 0x00023b0000047ab9 */ /* 0x000fca0000000800 */
.L_x_3262:
[----:B------:R-:W-:-:S04]  /*c500*/  UIADD3 UR4, UR4, 0x7f, URZ ;  /* 0x0000007f04047890 */ /* 0x000fc8000fffe03f */
[----:B------:R-:W-:-:S04]  /*c510*/  USHF.R.S32.HI UR5, URZ, 0x1f, UR4 ;  /* 0x0000001f3f057899 */ /* 0x000fc80008011404 */
[----:B------:R-:W-:-:S04]  /*c520*/  ULEA.HI UR5, UR5, UR4, URZ, 0x7 ;  /* 0x0000000405057291 */ /* 0x000fc8000f8f383f */
[----:B------:R-:W-:-:S04]  /*c530*/  USHF.R.S32.HI UR5, URZ, 0x7, UR5 ;  /* 0x000000073f057899 */ /* 0x000fc80008011405 */
[----:B------:R-:W-:Y:S02]  /*c540*/  UISETP.GT.AND UP0, UPT, UR5, UR7, UPT ;  /* 0x000000070500728c */ /* 0x000fe4000bf04270 */
[----:B------:R-:W-:Y:S02]  /*c550*/  ULOP3.LUT UR7, URZ, UR7, URZ, 0x33, !UPT ;  /* 0x000000073f077292 */ /* 0x000fe4000f8e333f */
[----:B------:R-:W-:Y:S02]  /*c560*/  USEL UR10, UR10, 0xffffffff, UP0 ;  /* 0xffffffff0a0a7887 */ /* 0x000fe40008000000 */
[----:B------:R-:W-:-:S04]  /*c570*/  UIADD3 UR7, UR5, UR7, URZ ;  /* 0x0000000705077290 */ /* 0x000fc8000fffe03f */
        /* <DEDUP_REMOVED lines=13> */
[----:B------:R-:W-:-:S04]  /*c650*/  UISETP.NE.U32.AND UP1, UPT, UR4, URZ, UPT ;  /* 0x0000003f0400728c */ /* 0x000fc8000bf25070 */
        /* <DEDUP_REMOVED lines=16> */
[----:B------:R-:W-:-:S04]  /*c760*/  @UP0 ULEA.HI.SX32 UR4, UR5, UR4, 0x1c ;  /* 0x0000000405040291 */ /* 0x000fc8000f8fe23f */
[----:B------:R-:W-:Y:S01]  /*c770*/  @UP0 UIMAD UR8, UR4, 0x1800, URZ ;  /* 0x00001800040808a4 */ /* 0x000fe2000f8e023f */
[----:B---3--:R-:W-:-:S03]  /*c780*/  @P2 R2UR UR14, R4 ;  /* 0x00000000040e22ca */ /* 0x008fc600000e0000 */
[----:B------:R-:W-:Y:S01]  /*c790*/  @UP0 USHF.R.S32.HI UR9, URZ, 0x1f, UR8 ;  /* 0x0000001f3f090899 */ /* 0x000fe20008011408 */
[----:B------:R-:W-:Y:S11]  /*c7a0*/  @P2 BRA `(.L_x_3264) ;  /* 0x0000000000142947 */ /* 0x000ff60003800000 */
[----:B------:R-:W-:Y:S05]  /*c7b0*/  @!P1 BRA `(.L_x_3264) ;  /* 0x0000000000109947 */ /* 0x000fea0003800000 */
[----:B------:R-:W2:Y:S04]  /*c7c0*/  LDG.E R5, desc[UR38][R2.64] ;  /* 0x0000002602057981 */ /* 0x000ea8000c1e1900 */
[----:B------:R-:W2:Y:S02]  /*c7d0*/  LDG.E R0, desc[UR38][R2.64+0x4] ;  /* 0x0000042602007981 */ /* 0x000ea4000c1e1900 */
[----:B--2---:R-:W-:-:S05]  /*c7e0*/  IMAD.IADD R0, R0, 0x1, -R5 ;  /* 0x0000000100007824 */ /* 0x004fca00078e0a05 */
[----:B------:R-:W-:-:S15]  /*c7f0*/  R2UR UR14, R0 ;  /* 0x00000000000e72ca */ /* 0x000fde00000e0000 */
.L_x_3264:
        /* <DEDUP_REMOVED lines=13> */
.L_x_3265:
        /* <DEDUP_REMOVED lines=12> */
.L_x_3266:
[----:B------:R-:W-:Y:S01]  /*c990*/  ULEA UR8, UR7, UR14, 0x7 ;  /* 0x0000000e07087291 */ /* 0x000fe2000f8e383f */
[----:B------:R-:W-:-:S03]  /*c9a0*/  ULDC UR9, c[0x0][0x74c] ;  /* 0x0001d30000097ab9 */ /* 0x000fc60000000800 */
[----:B------:R-:W-:-:S04]  /*c9b0*/  UIADD3 UR8, UR8, -UR9, -UR11 ;  /* 0x8000000908087290 */ /* 0x000fc8000fffe80b */
        /* <DEDUP_REMOVED lines=12> */
[----:B------:R-:W-:Y:S01]  /*ca80*/  ULDC.64 UR18, c[0x0][0x2d8] ;  /* 0x0000b60000127ab9 */ /* 0x000fe20000000a00 */
[----:B------:R-:W1:Y:S01]  /*ca90*/  S2R R0, SR_TID.X ;  /* 0x0000000000007919 */ /* 0x000e620000002100 */
[----:B------:R-:W-:Y:S01]  /*caa0*/  UIMAD UR16, UR20, UR18, URZ ;  /* 0x00000012141072a4 */ /* 0x000fe2000f8e023f */
[----:B------:R-:W-:Y:S01]  /*cab0*/  LOP3.LUT R8, RZ, UR7, RZ, 0x33, !PT ;  /* 0x00000007ff087c12 */ /* 0x000fe2000f8e33ff */
[----:B------:R-:W-:Y:S02]  /*cac0*/  USHF.R.S32.HI UR15, URZ, 0x1f, UR10 ;  /* 0x0000001f3f0f7899 */ /* 0x000fe4000801140a */
[----:B------:R-:W-:Y:S02]  /*cad0*/  UIMAD UR17, UR6, UR19, UR16 ;  /* 0x00000013061172a4 */ /* 0x000fe4000f8e0210 */
[----:B------:R-:W-:Y:S02]  /*cae0*/  UIADD3 UR19, UR11, 0x7f, URZ ;  /* 0x0000007f0b137890 */ /* 0x000fe4000fffe03f */
[----:B------:R-:W-:Y:S01]  /*caf0*/  UIMAD.WIDE.U32 UR8, UR6, UR18, URZ ;  /* 0x00000012060872a5 */ /* 0x000fe2000f8e003f */
[----:B------:R-:W-:Y:S01]  /*cb00*/  ULDC UR21, c[0x0][0x288] ;  /* 0x0000a20000157ab9 */ /* 0x000fe20000000800 */
[----:B------:R-:W-:-:S02]  /*cb10*/  UIADD3 UR16, UR12, -UR13, URZ ;  /* 0x8000000d0c107290 */ /* 0x000fc4000fffe03f */
[----:B------:R-:W-:Y:S01]  /*cb20*/  UIADD3 UR14, UR11, 0xdf, -UR14 ;  /* 0x000000df0b0e7890 */ /* 0x000fe2000fffe80e */
[----:B------:R-:W-:Y:S01]  /*cb30*/  ULDC UR22, c[0x0][0x760] ;  /* 0x0001d80000167ab9 */ /* 0x000fe20000000800 */
[----:B------:R-:W-:Y:S02]  /*cb40*/  USEL UR29, UR10, URZ, !UP0 ;  /* 0x0000003f0a1d7287 */ /* 0x000fe4000c000000 */
[----:B------:R-:W-:Y:S02]  /*cb50*/  USEL UR23, UR15, URZ, !UP0 ;  /* 0x0000003f0f177287 */ /* 0x000fe4000c000000 */
[----:B------:R-:W-:Y:S02]  /*cb60*/  UIMAD UR18, UR10, UR21, URZ ;  /* 0x000000150a1272a4 */ /* 0x000fe4000f8e023f */
[----:B------:R-:W-:Y:S02]  /*cb70*/  USHF.R.S32.HI UR11, URZ, 0x1f, UR19 ;  /* 0x0000001f3f0b7899 */ /* 0x000fe40008011413 */
[----:B------:R-:W-:-:S02]  /*cb80*/  UIMAD UR15, UR21, UR22, URZ ;  /* 0x00000016150f72a4 */ /* 0x000fc4000f8e023f */
[----:B------:R-:W-:Y:S02]  /*cb90*/  UIADD3 UR10, UP0, UR4, UR8, URZ ;  /* 0x00000008040a7290 */ /* 0x000fe4000ff1e03f */
[----:B------:R-:W-:Y:S02]  /*cba0*/  UIADD3 UR17, UR9, UR17, URZ ;  /* 0x0000001109117290 */ /* 0x000fe4000fffe03f */
[----:B------:R-:W-:Y:S01]  /*cbb0*/  ULOP3.LUT UR21, UR16, 0x1, URZ, 0xc0, !UPT ;  /* 0x0000000110157892 */ /* 0x000fe2000f8ec03f */
[----:B-1----:R-:W-:Y:S01]  /*cbc0*/  LOP3.LUT R0, R0, 0x1f, RZ, 0xc0, !PT ;  /* 0x0000001f00007812 */ /* 0x002fe200078ec0ff */
[----:B------:R-:W-:Y:S02]  /*cbd0*/  ULEA.HI UR22, UR11, UR19, URZ, 0x7 ;  /* 0x000000130b167291 */ /* 0x000fe4000f8f383f */
[----:B------:R-:W-:Y:S02]  /*cbe0*/  UIADD3.X UR11, UR5, UR17, URZ, UP0, !UPT ;  /* 0x00000011050b7290 */ /* 0x000fe400087fe43f */
[----:B------:R-:W-:Y:S01]  /*cbf0*/  UISETP.NE.U32.AND UP0, UPT, UR21, 0x1, UPT ;  /* 0x000000011500788c */ /* 0x000fe2000bf05070 */
[----:B------:R-:W-:Y:S01]  /*cc00*/  ULDC.64 UR30, c[0x0][0x2e0] ;  /* 0x0000b800001e7ab9 */ /* 0x000fe20000000a00 */
[----:B------:R-:W-:-:S02]  /*cc10*/  UIADD3 UR16, UP1, UR6, UR18, URZ ;  /* 0x0000001206107290 */ /* 0x000fc4000ff3e03f */
[----:B------:R-:W-:Y:S02]  /*cc20*/  UIMAD UR6, UR23, UR30, URZ ;  /* 0x0000001e170672a4 */ /* 0x000fe4000f8e023f */
[----:B------:R-:W-:Y:S01]  /*cc30*/  PLOP3.LUT P1, PT, PT, PT, UP0, 0x80, 0x0 ;  /* 0x000000000000781c */ /* 0x000fe20003f2f008 */
[----:B------:R-:W-:Y:S02]  /*cc40*/  UIMAD.WIDE.U32 UR10, UR29, UR30, UR10 ;  /* 0x0000001e1d0a72a5 */ /* 0x000fe4000f8e000a */
[----:B------:R-:W-:Y:S01]  /*cc50*/  UIMAD UR21, UR29, UR31, UR6 ;  /* 0x0000001f1d1572a4 */ /* 0x000fe2000f8e0206 */
[----:B------:R-:W-:Y:S01]  /*cc60*/  ELECT P0, URZ, PT ;  /* 0x00000000003f782f */ /* 0x000fe20003800000 */
[----:B------:R-:W-:Y:S02]  /*cc70*/  ULEA.HI.X.SX32 UR20, UR18, UR20, 0x1, UP1 ;  /* 0x0000001412147291 */ /* 0x000fe400088f0e3f */
[----:B------:R-:W-:Y:S02]  /*cc80*/  USHF.R.S32.HI UR22, URZ, 0x7, UR22 ;  /* 0x000000073f167899 */ /* 0x000fe40008011416 */
[----:B------:R-:W-:-:S04]  /*cc90*/  UIADD3 UR32, UR11, UR21, URZ ;  /* 0x000000150b207290 */ /* 0x000fc8000fffe03f */
[----:B------:R-:W-:Y:S08]  /*cca0*/  @P1 BRA `(.L_x_3267) ;  /* 0x0000000400881947 */ /* 0x000ff00003800000 */
        /* <DEDUP_REMOVED lines=18> */
.L_x_3270:
[----:B------:R-:W2:Y:S04]  /*cdd0*/  LDG.E.STRONG.GPU R4, desc[UR38][R2.64] ;  /* 0x0000002602047981 */ /* 0x000ea8000c1ef900 */
[----:B--2---:R-:W-:Y:S01]  /*cde0*/  CCTL.IVALL ;  /* 0x00000000ff00798f */ /* 0x004fe20002000000 */
[----:B------:R-:W-:Y:S05]  /*cdf0*/  YIELD ;  /* 0x0000000000007946 */ /* 0x000fea0003800000 */
[----:B------:R-:W-:-:S13]  /*ce00*/  ISETP.NE.AND P1, PT, R4, R5, PT ;  /* 0x000000050400720c */ /* 0x000fda0003f25270 */
[----:B------:R-:W-:Y:S05]  /*ce10*/  @P1 BRA `(.L_x_3270) ;  /* 0xfffffffc00ec1947 */ /* 0x000fea000383ffff */
.L_x_3269:
[----:B------:R-:W-:Y:S05]  /*ce20*/  BSYNC B0 ;  /* 0x0000000000007941 */ /* 0x000fea0003800000 */
.L_x_3268:
[----:B------:R-:W-:-:S03]  /*ce30*/  UMOV UR6, 0xffffffff ;  /* 0xffffffff00067882 */ /* 0x000fc60000000000 */
[----:B------:R-:W-:Y:S05]  /*ce40*/  BRA.DIV UR6, `(.L_x_3271) ;  /* 0x0000003a06007947 */ /* 0x000fea000b800000 */
[----:B------:R-:W-:Y:S01]  /*ce50*/  NOP ;  /* 0x0000000000007918 */ /* 0x000fe20000000000 */
.L_x_3346:
        /* <DEDUP_REMOVED lines=22> */
.L_x_3273:
[----:B------:R-:W-:Y:S05]  /*cfc0*/  BSYNC B0 ;  /* 0x0000000000007941 */ /* 0x000fea0003800000 */
.L_x_3272:
        /* <DEDUP_REMOVED lines=9> */
[----:B------:R-:W-:Y:S02]  /*d060*/  UIADD3 UR24, UP0, UR6, UR10, URZ ;  /* 0x0000000a06187290 */ /* 0x000fe4000ff1e03f */
[----:B-1----:R-:W-:Y:S02]  /*d070*/  ULEA UR23, UR23, UR7, 0x18 ;  /* 0x0000000717177291 */ /* 0x002fe4000f8ec03f */
[----:B------:R-:W-:Y:S02]  /*d080*/  ULEA.HI.X.SX32 UR7, UR6, UR32, 0x1, UP0 ;  /* 0x0000002006077291 */ /* 0x000fe400080f0e3f */
        /* <DEDUP_REMOVED lines=8> */
.L_x_3275:
[----:B------:R-:W-:Y:S05]  /*d110*/  BSYNC B0 ;  /* 0x0000000000007941 */ /* 0x000fea0003800000 */
.L_x_3274:
[----:B------:R-:W-:Y:S06]  /*d120*/  BAR.ARV 0xa, 0xa0 ;  /* 0x0282800000007b1d */ /* 0x000fec0000002000 */
[----:B------:R-:W-:Y:S04]  /*d130*/  BSSY B0, `(.L_x_3276) ;  /* 0x0000003000007945 */ /* 0x000fe80003800000 */
[----:B------:R-:W-:Y:S05]  /*d140*/  @!P0 BRA `(.L_x_3277) ;  /* 0x0000000000048947 */ /* 0x000fea0003800000 */
[----:B------:R-:W-:-:S04]  /*d150*/  DEPBAR.LE SB0, 0x0 ;  /* 0x000080000000791a */ /* 0x000fc80000000000 */
.L_x_3277:
[----:B------:R-:W-:Y:S05]  /*d160*/  BSYNC B0 ;  /* 0x0000000000007941 */ /* 0x000fea0003800000 */
.L_x_3276:
        /* <DEDUP_REMOVED lines=19> */
.L_x_3279:
[----:B------:R-:W-:Y:S05]  /*d2a0*/  BSYNC B0 ;  /* 0x0000000000007941 */ /* 0x000fea0003800000 */
.L_x_3278:
[----:B------:R-:W-:Y:S01]  /*d2b0*/  UIADD3 UR7, UR13, 0x1, URZ ;  /* 0x000000010d077890 */ /* 0x000fe2000fffe03f */
[----:B------:R-:W-:Y:S11]  /*d2c0*/  BRA `(.L_x_3280) ;  /* 0x0000000000047947 */ /* 0x000ff60003800000 */
.L_x_3267:
[----:B------:R-:W-:-:S05]  /*d2d0*/  UMOV UR7, UR13 ;  /* 0x0000000d00077c82 */ /* 0x000fca0008000000 */
.L_x_3280:
[----:B------:R-:W-:-:S04]  /*d2e0*/  UIADD3 UR6, UR13, 0x1, URZ ;  /* 0x000000010d067890 */ /* 0x000fc8000fffe03f */
[----:B------:R-:W-:-:S06]  /*d2f0*/  UISETP.NE.AND UP0, UPT, UR12, UR6, UPT ;  /* 0x000000060c00728c */ /* 0x000fcc000bf05270 */
[----:B------:R-:W-:-:S13]  /*d300*/  PLOP3.LUT P1, PT, PT, PT, UP0, 0x80, 0x0 ;  /* 0x000000000000781c */ /* 0x000fda0003f2f008 */
[----:B------:R-:W-:Y:S05]  /*d310*/  @!P1 BRA `(.L_x_3190) ;  /* 0x0000003000449947 */ /* 0x000fea0003800000 */
[----:B------:R-:W-:Y:S01]  /*d320*/  UMOV UR18, UR8 ;  /* 0x0000000800127c82 */ /* 0x000fe20008000000 */
[----:B------:R-:W-:Y:S01]  /*d330*/  UMOV UR19, UR17 ;  /* 0x0000001100137c82 */ /* 0x000fe20008000000 */
[----:B------:R-:W-:Y:S01]  /*d340*/  ULDC.64 UR24, c[0x0][0x2c0] ;  /* 0x0000b00000187ab9 */ /* 0x000fe20000000a00 */
[----:B------:R-:W-:Y:S01]  /*d350*/  UIMAD.WIDE.U32 UR18, UR29, UR30, UR18 ;  /* 0x0000001e1d1272a5 */ /* 0x000fe2000f8e0012 */
[----:B------:R-:W-:Y:S01]  /*d360*/  UMOV UR23, UR7 ;  /* 0x0000000700177c82 */ /* 0x000fe20008000000 */
[----:B------:R-:W-:Y:S02]  /*d370*/  UMOV UR6, URZ ;  /* 0x0000003f00067c82 */ /* 0x000fe40008000000 */
[----:B------:R-:W-:-:S04]  /*d380*/  UIADD3 UR27, UP0, UR4, UR18, URZ ;  /* 0x00000012041b7290 */ /* 0x000fc8000ff1e03f */
[----:B------:R-:W-:Y:S02]  /*d390*/  UIADD3.X UR18, UR5, UR21, UR19, UP0, !UPT ;  /* 0x0000001505127290 */ /* 0x000fe400087fe413 */
[----:B------:R-:W-:-:S04]  /*d3a0*/  ULEA UR26, UP0, UR27, UR24, 0x2 ;  /* 0x000000181b1a7291 */ /* 0x000fc8000f80103f */
[----:B------:R-:W-:Y:S02]  /*d3b0*/  ULEA.HI.X UR27, UR27, UR25, UR18, 0x2, UP0 ;  /* 0x000000191b1b7291 */ /* 0x000fe400080f1412 */
[----:B------:R-:W-:-:S04]  /*d3c0*/  UIADD3 UR26, UP0, UR26, 0x3000, URZ ;  /* 0x000030001a1a7890 */ /* 0x000fc8000ff1e03f */
[----:B------:R-:W-:-:S12]  /*d3d0*/  UIADD3.X UR27, URZ, UR27, URZ, UP0, !UPT ;  /* 0x0000001b3f1b7290 */ /* 0x000fd800087fe43f */
.L_x_3305:
        /* <DEDUP_REMOVED lines=18> */
.L_x_3283:
[----:B------:R-:W2:Y:S04]  /*d500*/  LDG.E.STRONG.GPU R4, desc[UR38][R2.64] ;  /* 0x0000002602047981 */ /* 0x000ea8000c1ef900 */
[----:B--2---:R-:W-:Y:S01]  /*d510*/  CCTL.IVALL ;  /* 0x00000000ff00798f */ /* 0x004fe20002000000 */
[----:B------:R-:W-:Y:S05]  /*d520*/  YIELD ;  /* 0x0000000000007946 */ /* 0x000fea0003800000 */
[----:B------:R-:W-:-:S13]  /*d530*/  ISETP.NE.AND P1, PT, R4, R5, PT ;  /* 0x000000050400720c */ /* 0x000fda0003f25270 */
[----:B------:R-:W-:Y:S05]  /*d540*/  @P1 BRA `(.L_x_3283) ;  /* 0xfffffffc00ec1947 */ /* 0x000fea000383ffff */
.L_x_3282:
[----:B------:R-:W-:Y:S05]  /*d550*/  BSYNC B0 ;  /* 0x0000000000007941 */ /* 0x000fea0003800000 */
.L_x_3281:
[----:B------:R-:W-:-:S03]  /*d560*/  UMOV UR24, 0xffffffff ;  /* 0xffffffff00187882 */ /* 0x000fc60000000000 */
[----:B------:R-:W-:Y:S05]  /*d570*/  BRA.DIV UR24, `(.L_x_3284) ;  /* 0x0000003218507947 */ /* 0x000fea000b800000 */
[----:B------:R-:W-:Y:S01]  /*d580*/  NOP ;  /* 0x0000000000007918 */ /* 0x000fe20000000000 */
.L_x_3349:
        /* <DEDUP_REMOVED lines=17> */
[----:B------:R1:W-:Y:S02]  /*d6a0*/  UBLKRED.G.S.ADD.F32.RN [UR24], [UR33], UR31, desc[UR40] ;  /* 0x00002818210073bb */ /* 0x0003e400080a141f */
[----:B-1----:R0:W-:Y:S02]  /*d6b0*/  UTMACMDFLUSH ;  /* 0x00000000000079b7 */ /* 0x0021e40000000000 */
.L_x_3286:
[----:B------:R-:W-:Y:S05]  /*d6c0*/  BSYNC B0 ;  /* 0x0000000000007941 */ /* 0x000fea0003800000 */
.L_x_3285:
        /* <DEDUP_REMOVED lines=15> */
.L_x_3288:
[----:B------:R-:W-:Y:S05]  /*d7c0*/  BSYNC B0 ;  /* 0x0000000000007941 */ /* 0x000fea0003800000 */
.L_x_3287:
[----:B------:R-:W-:Y:S06]  /*d7d0*/  BAR.ARV 0xa, 0xa0 ;  /* 0x0282800000007b1d */ /* 0x000fec0000002000 */
[----:B------:R-:W-:Y:S04]  /*d7e0*/  BSSY B0, `(.L_x_3289) ;  /* 0x0000003000007945 */ /* 0x000fe80003800000 */
[----:B------:R-:W-:Y:S05]  /*d7f0*/  @!P0 BRA `(.L_x_3290) ;  /* 0x0000000000048947 */ /* 0x000fea0003800000 */
[----:B------:R-:W-:-:S04]  /*d800*/  DEPBAR.LE SB0, 0x0 ;  /* 0x000080000000791a */ /* 0x000fc80000000000 */
.L_x_3290:
[----:B------:R-:W-:Y:S05]  /*d810*/  BSYNC B0 ;  /* 0x0000000000007941 */ /* 0x000fea0003800000 */
.L_x_3289:
        /* <DEDUP_REMOVED lines=19> */
.L_x_3292:
[----:B------:R-:W-:Y:S05]  /*d950*/  BSYNC B0 ;  /* 0x0000000000007941 */ /* 0x000fea0003800000 */
.L_x_3291:
        /* <DEDUP_REMOVED lines=16> */
.L_x_3295:
[----:B------:R-:W2:Y:S04]  /*da60*/  LDG.E.STRONG.GPU R4, desc[UR38][R2.64] ;  /* 0x0000002602047981 */ /* 0x000ea8000c1ef900 */
[----:B--2---:R-:W-:Y:S01]  /*da70*/  CCTL.IVALL ;  /* 0x00000000ff00798f */ /* 0x004fe20002000000 */
[----:B------:R-:W-:Y:S05]  /*da80*/  YIELD ;  /* 0x0000000000007946 */ /* 0x000fea0003800000 */
[----:B------:R-:W-:-:S13]  /*da90*/  ISETP.NE.AND P1, PT, R4, R5, PT ;  /* 0x000000050400720c */ /* 0x000fda0003f25270 */
[----:B------:R-:W-:Y:S05]  /*daa0*/  @P1 BRA `(.L_x_3295) ;  /* 0xfffffffc00ec1947 */ /* 0x000fea000383ffff */
.L_x_3294:
[----:B------:R-:W-:Y:S05]  /*dab0*/  BSYNC B0 ;  /* 0x0000000000007941 */ /* 0x000fea0003800000 */
.L_x_3293:
[----:B------:R-:W-:-:S03]  /*dac0*/  UMOV UR18, 0xffffffff ;  /* 0xffffffff00127882 */ /* 0x000fc60000000000 */
[----:B------:R-:W-:Y:S05]  /*dad0*/  BRA.DIV UR18, `(.L_x_3296) ;  /* 0x0000002e12147947 */ /* 0x000fea000b800000 */
[----:B------:R-:W-:Y:S01]  /*dae0*/  NOP ;  /* 0x0000000000007918 */ /* 0x000fe20000000000 */
.L_x_3352:
        /* <DEDUP_REMOVED lines=15> */
.L_x_3298:
[----:B------:R-:W-:Y:S05]  /*dbe0*/  BSYNC B0 ;  /* 0x0000000000007941 */ /* 0x000fea0003800000 */
.L_x_3297:
        /* <DEDUP_REMOVED lines=15> */
.L_x_3300:
[----:B------:R-:W-:Y:S05]  /*dce0*/  BSYNC B0 ;  /* 0x0000000000007941 */ /* 0x000fea0003800000 */
.L_x_3299:
[----:B------:R-:W-:Y:S06]  /*dcf0*/  BAR.ARV 0xa, 0xa0 ;  /* 0x0282800000007b1d */ /* 0x000fec0000002000 */
[----:B------:R-:W-:Y:S04]  /*dd00*/  BSSY B0, `(.L_x_3301) ;  /* 0x0000003000007945 */ /* 0x000fe80003800000 */
[----:B------:R-:W-:Y:S05]  /*dd10*/  @!P0 BRA `(.L_x_3302) ;  /* 0x0000000000048947 */ /* 0x000fea0003800000 */
[----:B------:R-:W-:-:S04]  /*dd20*/  DEPBAR.LE SB0, 0x0 ;  /* 0x000080000000791a */ /* 0x000fc80000000000 */
.L_x_3302:
[----:B------:R-:W-:Y:S05]  /*dd30*/  BSYNC B0 ;  /* 0x0000000000007941 */ /* 0x000fea0003800000 */
.L_x_3301:
        /* <DEDUP_REMOVED lines=19> */
.L_x_3304:
[----:B------:R-:W-:Y:S05]  /*de70*/  BSYNC B0 ;  /* 0x0000000000007941 */ /* 0x000fea0003800000 */
.L_x_3303:
[----:B------:R-:W-:Y:S02]  /*de80*/  UIADD3 UR7, UR7, 0x2, URZ ;  /* 0x0000000207077890 */ /* 0x000fe4000fffe03f */
[----:B------:R-:W-:Y:S02]  /*de90*/  UIADD3 UR6, UR6, 0x3000, URZ ;  /* 0x0000300006067890 */ /* 0x000fe4000fffe03f */
[----:B------:R-:W-:-:S06]  /*dea0*/  UISETP.GE.AND UP0, UPT, UR7, UR12, UPT ;  /* 0x0000000c0700728c */ /* 0x000fcc000bf06270 */
[----:B------:R-:W-:-:S13]  /*deb0*/  PLOP3.LUT P1, PT, PT, PT, UP0, 0x80, 0x0 ;  /* 0x000000000000781c */ /* 0x000fda0003f2f008 */
[----:B------:R-:W-:Y:S05]  /*dec0*/  @!P1 BRA `(.L_x_3305) ;  /* 0xfffffff400449947 */ /* 0x000fea000383ffff */
[----:B------:R-:W-:Y:S05]  /*ded0*/  BRA `(.L_x_3190) ;  /* 0x0000002400547947 */ /* 0x000fea0003800000 */
.L_x_3258:
[----:B------:R-:W1:Y:S01]  /*dee0*/  LDC R5, c[0x0][0x8d0] ;  /* 0x00023400ff057b82 */ /* 0x000e620000000800 */
[----:B------:R-:W2:Y:S01]  /*def0*/  S2R R3, SR_CTAID.X ;  /* 0x0000000000037919 */ /* 0x000ea20000002500 */
[----:B------:R-:W-:Y:S01]  /*df00*/  ULDC UR4, c[0x0][0x8e8] ;  /* 0x00023a0000047ab9 */ /* 0x000fe20000000800 */
[----:B-1----:R-:W-:Y:S02]  /*df10*/  ISETP.NE.AND P0, PT, R5, 0x1, PT ;  /* 0x000000010500780c */ /* 0x002fe40003f05270 */
[----:B--2---:R-:W-:-:S11]  /*df20*/  MOV R2, R3 ;  /* 0x0000000300027202 */ /* 0x004fd60000000f00 */
[----:B------:R-:W1:Y:S08]  /*df30*/  @P0 LDC R0, c[0x0][0x8d4] ;  /* 0x00023500ff000b82 */ /* 0x000e700000000800 */
[----:B------:R-:W2:Y:S01]  /*df40*/  @P0 LDC R7, c[0x0][0x8d8] ;  /* 0x00023600ff070b82 */ /* 0x000ea20000000800 */
[----:B-1----:R-:W-:-:S05]  /*df50*/  @P0 IMAD.HI.U32 R0, R3, R0, RZ ;  /* 0x0000000003000227 */ /* 0x002fca00078e00ff */
[----:B--2---:R-:W-:-:S04]  /*df60*/  @P0 SHF.R.U32.HI R2, RZ, R7, R0 ;  /* 0x00000007ff020219 */ /* 0x004fc80000011600 */
[----:B------:R-:W-:Y:S01]  /*df70*/  ISETP.GE.AND P0, PT, R2, UR4, PT ;  /* 0x0000000402007c0c */ /* 0x000fe2000bf06270 */
[----:B------:R-:W-:-:S04]  /*df80*/  IMAD.MOV R0, RZ, RZ, -R2 ;  /* 0x000000ffff007224 */ /* 0x000fc800078e0a02 */
[----:B------:R-:W-:-:S08]  /*df90*/  IMAD R5, R5, R0, R3 ;  /* 0x0000000005057224 */ /* 0x000fd000078e0203 */
[----:B------:R-:W-:Y:S05]  /*dfa0*/  @!P0 BRA `(.L_x_3306) ;  /* 0x0000000000208947 */ /* 0x000fea0003800000 */
[----:B------:R-:W1:Y:S01]  /*dfb0*/  LDC R3, c[0x0][0x8dc] ;  /* 0x00023700ff037b82 */ /* 0x000e620000000800 */
[----:B------:R-:W-:Y:S01]  /*dfc0*/  IMAD.MOV.U32 R0, RZ, RZ, R5 ;  /* 0x000000ffff007224 */ /* 0x000fe200078e0005 */
[----:B-1----:R-:W-:-:S13]  /*dfd0*/  ISETP.NE.AND P0, PT, R3, 0x1, PT ;  /* 0x000000010300780c */ /* 0x002fda0003f05270 */
[----:B------:R-:W1:Y:S02]  /*dfe0*/  @P0 LDC.64 R6, c[0x0][0x8e0] ;  /* 0x00023800ff060b82 */ /* 0x000e640000000a00 */
[----:B-1----:R-:W-:-:S05]  /*dff0*/  @P0 IMAD.HI.U32 R4, R5, R6, RZ ;  /* 0x0000000605040227 */ /* 0x002fca00078e00ff */
[----:B------:R-:W-:-:S05]  /*e000*/  @P0 SHF.R.U32.HI R0, RZ, R7, R4 ;  /* 0x00000007ff000219 */ /* 0x000fca0000011604 */
[----:B------:R-:W-:Y:S01]  /*e010*/  IMAD R3, R0, R3, RZ ;  /* 0x0000000300037224 */ /* 0x000fe200078e02ff */
[----:B------:R-:W-:Y:S06]  /*e020*/  BRA `(.L_x_3307) ;  /* 0x00000000001c7947 */ /* 0x000fec0003800000 */
.L_x_3306:
[----:B------:R-:W1:Y:S01]  /*e030*/  LDC R3, c[0x0][0x8c4] ;  /* 0x00023100ff037b82 */ /* 0x000e620000000800 */
[----:B------:R-:W-:Y:S02]  /*e040*/  MOV R0, R5 ;  /* 0x0000000500007202 */ /* 0x000fe40000000f00 */
[----:B-1----:R-:W-:-:S13]  /*e050*/  ISETP.NE.AND P0, PT, R3, 0x1, PT ;  /* 0x000000010300780c */ /* 0x002fda0003f05270 */
[----:B------:R-:W1:Y:S02]  /*e060*/  @P0 LDC.64 R6, c[0x0][0x8c8] ;  /* 0x00023200ff060b82 */ /* 0x000e640000000a00 */
[----:B-1----:R-:W-:-:S05]  /*e070*/  @P0 IMAD.HI.U32 R4, R5, R6, RZ ;  /* 0x0000000605040227 */ /* 0x002fca00078e00ff */
[----:B------:R-:W-:-:S05]  /*e080*/  @P0 SHF.R.U32.HI R0, RZ, R7, R4 ;  /* 0x00000007ff000219 */ /* 0x000fca0000011604 */
[----:B------:R-:W-:-:S07]  /*e090*/  IMAD R3, R0, R3, RZ ;  /* 0x0000000300037224 */ /* 0x000fce00078e02ff */
.L_x_3307:
[----:B------:R-:W1:Y:S01]  /*e0a0*/  LDC R8, c[0x0][0x8b8] ;  /* 0x00022e00ff087b82 */ /* 0x000e620000000800 */
[----:B------:R-:W-:Y:S01]  /*e0b0*/  IMAD.IADD R3, R5, 0x1, -R3 ;  /* 0x0000000105037824 */ /* 0x000fe200078e0a03 */
[----:B------:R-:W-:-:S06]  /*e0c0*/  ULDC.64 UR6, c[0x0][0x8f8] ;  /* 0x00023e0000067ab9 */ /* 0x000fcc0000000a00 */
[----:B------:R-:W2:Y:S01]  /*e0d0*/  LDC R4, c[0x0][0x8c4] ;  /* 0x00023100ff047b82 */ /* 0x000ea20000000800 */
[C---:B-1----:R-:W-:Y:S02]  /*e0e0*/  ISETP.NE.AND P0, PT, R8.reuse, 0x1, PT ;  /* 0x000000010800780c */ /* 0x042fe40003f05270 */
[----:B------:R-:W-:Y:S01]  /*e0f0*/  R2UR UR20, R8 ;  /* 0x00000000081472ca */ /* 0x000fe200000e0000 */
[----:B--2---:R-:W-:-:S04]  /*e100*/  IMAD R3, R2, R4, R3 ;  /* 0x0000000402037224 */ /* 0x004fc800078e0203 */
[----:B------:R-:W-:-:S06]  /*e110*/  IMAD.MOV.U32 R13, RZ, RZ, R3 ;  /* 0x000000ffff0d7224 */ /* 0x000fcc00078e0003 */
[----:B------:R-:W1:Y:S01]  /*e120*/  @P0 LDC R6, c[0x0][0x8bc] ;  /* 0x00022f00ff060b82 */ /* 0x000e620000000800 */
[----:B------:R-:W-:-:S07]  /*e130*/  R2UR UR5, R3 ;  /* 0x00000000030572ca */ /* 0x000fce00000e0000 */
[----:B------:R-:W2:Y:S01]  /*e140*/  @P0 LDC R7, c[0x0][0x8c0] ;  /* 0x00023000ff070b82 */ /* 0x000ea20000000800 */
[----:B-1----:R-:W-:-:S05]  /*e150*/  @P0 IMAD.HI.U32 R2, R3, R6, RZ ;  /* 0x0000000603020227 */ /* 0x002fca00078e00ff */
[----:B--2---:R-:W-:Y:S02]  /*e160*/  @P0 SHF.R.U32.HI R13, RZ, R7, R2 ;  /* 0x00000007ff0d0219 */ /* 0x004fe40000011602 */
[----:B------:R-:W-:Y:S02]  /*e170*/  ISETP.NE.U32.AND P0, PT, RZ, UR6, PT ;  /* 0x00000006ff007c0c */ /* 0x000fe4000bf05070 */
[----:B------:R-:W-:Y:S02]  /*e180*/  IADD3 R2, -R13, RZ, RZ ;  /* 0x000000ff0d027210 */ /* 0x000fe40007ffe1ff */
[----:B------:R-:W-:Y:S02]  /*e190*/  ISETP.NE.AND.EX P0, PT, RZ, UR7, PT, P0 ;  /* 0x00000007ff007c0c */ /* 0x000fe4000bf05300 */
[----:B------:R-:W-:-:S13]  /*e1a0*/  R2UR UR4, R2 ;  /* 0x00000000020472ca */ /* 0x000fda00000e0000 */
[----:B------:R-:W-:Y:S01]  /*e1b0*/  UIMAD UR20, UR20, UR4, UR5 ;  /* 0x00000004141472a4 */ /* 0x000fe2000f8e0205 */
[----:B------:R-:W-:Y:S11]  /*e1c0*/  @!P0 BRA `(.L_x_3308) ;  /* 0x0000000000108947 */ /* 0x000ff60003800000 */
[----:B------:R-:W1:Y:S02]  /*e1d0*/  LDC.64 R2, c[0x0][0x8f8] ;  /* 0x00023e00ff027b82 */ /* 0x000e640000000a00 */
[----:B-1----:R-:W-:-:S05]  /*e1e0*/  IMAD.WIDE R2, R13, 0x4, R2 ;  /* 0x000000040d027825 */ /* 0x002fca00078e0202 */
[----:B------:R2:W5:Y:S01]  /*e1f0*/  LDG.E R4, desc[UR38][R2.64] ;  /* 0x0000002602047981 */ /* 0x000562000c1e1900 */
[----:B------:R-:W-:Y:S05]  /*e200*/  BRA `(.L_x_3309) ;  /* 0x00000000002c7947 */ /* 0x000fea0003800000 */
.L_x_3308:
        /* <DEDUP_REMOVED lines=8> */
[----:B--2---:R-:W-:Y:S01]  /*e290*/  IMAD.IADD R4, R5, 0x1, -R4 ;  /* 0x0000000105047824 */ /* 0x004fe200078e0a04 */
[----:B------:R-:W-:Y:S06]  /*e2a0*/  BRA `(.L_x_3309) ;  /* 0x0000000000047947 */ /* 0x000fec0003800000 */
.L_x_3310:
[----:B------:R-:W1:Y:S02]  /*e2b0*/  LDC R4, c[0x0][0x8ec] ;  /* 0x00023b00ff047b82 */ /* 0x000e640000000800 */
.L_x_3309:
[----:B-1---5:R-:W-:Y:S01]  /*e2c0*/  VIADD R4, R4, 0x7f ;  /* 0x0000007f04047836 */ /* 0x022fe20000000000 */
[----:B------:R-:W-:Y:S01]  /*e2d0*/  LOP3.LUT R12, R0, 0x1ffffff, RZ, 0x3c, !PT ;  /* 0x01ffffff000c7812 */ /* 0x000fe200078e3cff */
[----:B------:R-:W-:Y:S02]  /*e2e0*/  IMAD.MOV.U32 R10, RZ, RZ, 0x1 ;  /* 0x00000001ff0a7424 */ /* 0x000fe400078e00ff */
[----:B--2---:R-:W-:Y:S01]  /*e2f0*/  IMAD.MOV.U32 R2, RZ, RZ, RZ ;  /* 0x000000ffff027224 */ /* 0x004fe200078e00ff */
[----:B------:R-:W-:-:S04]  /*e300*/  SHF.R.S32.HI R3, RZ, 0x1f, R4 ;  /* 0x0000001fff037819 */ /* 0x000fc80000011404 */
[----:B------:R-:W-:-:S04]  /*e310*/  LEA.HI R3, R3, R4, RZ, 0x7 ;  /* 0x0000000403037211 */ /* 0x000fc800078f38ff */
[----:B------:R-:W-:-:S04]  /*e320*/  SHF.R.S32.HI R3, RZ, 0x7, R3 ;  /* 0x00000007ff037819 */ /* 0x000fc80000011403 */
[C---:B------:R-:W-:Y:S02]  /*e330*/  ISETP.GT.AND P0, PT, R3.reuse, R0, PT ;  /* 0x000000000300720c */ /* 0x040fe40003f04270 */
[----:B------:R-:W-:Y:S02]  /*e340*/  IADD3 R12, R3, R12, RZ ;  /* 0x0000000c030c7210 */ /* 0x000fe40007ffe0ff */
[----:B------:R-:W-:-:S04]  /*e350*/  SEL R13, R13, 0xffffffff, P0 ;  /* 0xffffffff0d0d7807 */ /* 0x000fc80000000000 */
[----:B------:R-:W-:-:S13]  /*e360*/  ISETP.GE.AND P0, PT, R13, RZ, PT ;  /* 0x000000ff0d00720c */ /* 0x000fda0003f06270 */
[----:B------:R-:W-:Y:S05]  /*e370*/  @!P0 BRA `(.L_x_3311) ;  /* 0x0000001c00988947 */ /* 0x000fea0003800000 */
[----:B------:R-:W1:Y:S08]  /*e380*/  LDC.64 R8, c[0x0][0x770] ;  /* 0x0001dc00ff087b82 */ /* 0x000e700000000a00 */
[----:B------:R-:W2:Y:S08]  /*e390*/  LDC.64 R6, c[0x0][0x780] ;  /* 0x0001e000ff067b82 */ /* 0x000eb00000000a00 */
[----:B------:R-:W3:Y:S01]  /*e3a0*/  LDC.64 R4, c[0x0][0x770] ;  /* 0x0001dc00ff047b82 */ /* 0x000ee20000000a00 */
[----:B-1----:R-:W-:-:S07]  /*e3b0*/  ISETP.NE.U32.AND P0, PT, R8, RZ, PT ;  /* 0x000000ff0800720c */ /* 0x002fce0003f05070 */
[----:B------:R-:W1:Y:S01]  /*e3c0*/  LDC.64 R2, c[0x0][0x778] ;  /* 0x0001de00ff027b82 */ /* 0x000e620000000a00 */
[----:B------:R-:W-:Y:S02]  /*e3d0*/  ISETP.NE.AND.EX P0, PT, R9, RZ, PT, P0 ;  /* 0x000000ff0900720c */ /* 0x000fe40003f05300 */
[----:B--2---:R-:W-:-:S05]  /*e3e0*/  ISETP.NE.U32.AND P1, PT, R6, RZ, PT ;  /* 0x000000ff0600720c */ /* 0x004fca0003f25070 */
[----:B------:R-:W2:Y:S01]  /*e3f0*/  LDC.64 R16, c[0x0][0x778] ;  /* 0x0001de00ff107b82 */ /* 0x000ea20000000a00 */
[----:B------:R-:W-:Y:S01]  /*e400*/  ISETP.NE.AND.EX P1, PT, R7, RZ, PT, P1 ;  /* 0x000000ff0700720c */ /* 0x000fe20003f25310 */
[----:B---3--:R-:W-:-:S04]  /*e410*/  IMAD.WIDE R4, R13, 0x4, R4 ;  /* 0x000000040d047825 */ /* 0x008fc800078e0204 */
[----:B------:R-:W-:Y:S01]  /*e420*/  VOTEU.ANY UP0, P0 ;  /* 0x00000000003f7886 */ /* 0x000fe20000000100 */
[----:B------:R-:W-:Y:S01]  /*e430*/  PLOP3.LUT P2, PT, PT, PT, UP0, 0x80, 0x0 ;  /* 0x000000000000781c */ /* 0x000fe20003f4f008 */
[----:B------:R-:W3:Y:S08]  /*e440*/  LDC R0, c[0x0][0x280] ;  /* 0x0000a000ff007b82 */ /* 0x000ef00000000800 */
[----:B------:R-:W4:Y:S04]  /*e450*/  @P1 LDC.64 R6, c[0x0][0x780] ;  /* 0x0001e000ff061b82 */ /* 0x000f280000000a00 */
[----:B------:R-:W3:Y:S01]  /*e460*/  @P2 LDG.E R14, desc[UR38][R4.64] ;  /* 0x00000026040e2981 */ /* 0x000ee2000c1e1900 */
[----:B-1----:R-:W-:-:S02]  /*e470*/  ISETP.NE.U32.AND P0, PT, R2, RZ, PT ;  /* 0x000000ff0200720c */ /* 0x002fc40003f05070 */
[----:B------:R-:W-:Y:S01]  /*e480*/  MOV R11, RZ ;  /* 0x000000ff000b7202 */ /* 0x000fe20000000f00 */
[----:B------:R1:W5:Y:S01]  /*e490*/  @P2 LDG.E R15, desc[UR38][R4.64] ;  /* 0x00000026040f2981 */ /* 0x000362000c1e1900 */
[----:B------:R-:W-:Y:S01]  /*e4a0*/  ISETP.NE.AND.EX P0, PT, R3, RZ, PT, P0 ;  /* 0x000000ff0300720c */ /* 0x000fe20003f05300 */
[----:B--2---:R-:W-:-:S12]  /*e4b0*/  IMAD.WIDE R2, R13, 0x4, R16 ;  /* 0x000000040d027825 */ /* 0x004fd800078e0210 */
[----:B------:R1:W5:Y:S01]  /*e4c0*/  @P0 LDG.E R11, desc[UR38][R2.64] ;  /* 0x00000026020b0981 */ /* 0x000362000c1e1900 */
[----:B----4-:R-:W-:-:S05]  /*e4d0*/  @P1 IMAD.WIDE R6, R13, 0x4, R6 ;  /* 0x000000040d061825 */ /* 0x010fca00078e0206 */
[----:B---3--:R1:W5:Y:S01]  /*e4e0*/  @P1 LDG.E R0, desc[UR38][R6.64] ;  /* 0x0000002606001981 */ /* 0x008362000c1e1900 */
[----:B------:R-:W-:-:S05]  /*e4f0*/  @P2 IMAD R14, R13, 0x60, R14 ;  /* 0x000000600d0e2824 */ /* 0x000fca00078e020e */
[----:B------:R-:W-:-:S13]  /*e500*/  @P2 R2UR UR4, R14 ;  /* 0x000000000e0422ca */ /* 0x000fda00000e0000 */
[----:B------:R-:W-:Y:S01]  /*e510*/  UIMAD.WIDE UR4, UR4, 0x2aaaaaab, URZ ;  /* 0x2aaaaaab040478a5 */ /* 0x000fe2000f8e023f */
[----:B-1----:R-:W-:Y:S11]  /*e520*/  @P1 BRA `(.L_x_3312) ;  /* 0x0000000000101947 */ /* 0x002ff60003800000 */
[----:B------:R-:W-:Y:S05]  /*e530*/  @!P2 BRA `(.L_x_3312) ;  /* 0x00000000000ca947 */ /* 0x000fea0003800000 */
[----:B------:R-:W2:Y:S04]  /*e540*/  LDG.E R7, desc[UR38][R4.64] ;  /* 0x0000002604077981 */ /* 0x000ea8000c1e1900 */
[----:B-----5:R-:W2:Y:S02]  /*e550*/  LDG.E R0, desc[UR38][R4.64+0x4] ;  /* 0x0000042604007981 */ /* 0x020ea4000c1e1900 */
[----:B--2---:R-:W-:-:S07]  /*e560*/  IMAD.IADD R0, R0, 0x1, -R7 ;  /* 0x0000000100007824 */ /* 0x004fce00078e0a07 */
.L_x_3312:
[----:B------:R-:W-:Y:S01]  /*e570*/  @UP0 USHF.R.U32.HI UR4, URZ, 0x1f, UR5 ;  /* 0x0000001f3f040899 */ /* 0x000fe20008011605 */
[----:B------:R-:W-:Y:S01]  /*e580*/  ULDC.64 UR8, c[0x0][0x788] ;  /* 0x0001e20000087ab9 */ /* 0x000fe20000000a00 */
[----:B------:R-:W-:Y:S01]  /*e590*/  UMOV UR6, URZ ;  /* 0x0000003f00067c82 */ /* 0x000fe20008000000 */
[----:B------:R-:W-:Y:S01]  /*e5a0*/  ISETP.NE.U32.AND P1, PT, RZ, UR8, PT ;  /* 0x00000008ff007c0c */ /* 0x000fe2000bf25070 */
[----:B------:R-:W-:Y:S01]  /*e5b0*/  @UP0 ULEA.HI.SX32 UR4, UR5, UR4, 0x1c ;  /* 0x0000000405040291 */ /* 0x000fe2000f8fe23f */
[----:B-----5:R-:W-:Y:S02]  /*e5c0*/  @P2 R2UR UR6, R15 ;  /* 0x000000000f0622ca */ /* 0x020fe400000e0000 */
[----:B------:R-:W-:Y:S01]  /*e5d0*/  ISETP.NE.AND.EX P1, PT, RZ, UR9, PT, P1 ;  /* 0x00000009ff007c0c */ /* 0x000fe2000bf25310 */
[----:B------:R-:W-:Y:S01]  /*e5e0*/  @UP0 UIMAD UR7, UR4, 0x60, URZ ;  /* 0x00000060040708a4 */ /* 0x000fe2000f8e023f */
[----:B------:R-:W-:Y:S02]  /*e5f0*/  ULDC UR9, c[0x0][0x290] ;  /* 0x0000a40000097ab9 */ /* 0x000fe40000000800 */
[----:B------:R-:W-:Y:S01]  /*e600*/  UMOV UR4, URZ ;  /* 0x0000003f00047c82 */ /* 0x000fe20008000000 */
[----:B------:R-:W-:Y:S01]  /*e610*/  @UP0 USHF.R.S32.HI UR8, URZ, 0x1f, UR7 ;  /* 0x0000001f3f080899 */ /* 0x000fe20008011407 */
[----:B------:R-:W-:Y:S01]  /*e620*/  IMAD.U32 R4, RZ, RZ, UR9 ;  /* 0x00000009ff047e24 */ /* 0x000fe2000f8e00ff */
[----:B------:R-:W-:Y:S01]  /*e630*/  UMOV UR5, URZ ;  /* 0x0000003f00057c82 */ /* 0x000fe20008000000 */
[----:B------:R-:W-:-:S04]  /*e640*/  @UP0 UMOV UR4, UR7 ;  /* 0x0000000700040c82 */ /* 0x000fc80008000000 */
[----:B------:R-:W-:Y:S01]  /*e650*/  @UP0 UMOV UR5, UR8 ;  /* 0x0000000800050c82 */ /* 0x000fe20008000000 */
[----:B------:R-:W-:Y:S05]  /*e660*/  @!P1 BRA `(.L_x_3313) ;  /* 0x0000000000109947 */ /* 0x000fea0003800000 */
[----:B------:R-:W1:Y:S02]  /*e670*/  LDC.64 R2, c[0x0][0x788] ;  /* 0x0001e200ff027b82 */ /* 0x000e640000000a00 */
[----:B-1----:R-:W-:-:S05]  /*e680*/  IMAD.WIDE R2, R13, 0x4, R2 ;  /* 0x000000040d027825 */ /* 0x002fca00078e0202 */
[----:B------:R1:W5:Y:S01]  /*e690*/  LDG.E R4, desc[UR38][R2.64] ;  /* 0x0000002602047981 */ /* 0x000362000c1e1900 */
[----:B------:R-:W-:Y:S05]  /*e6a0*/  BRA `(.L_x_3314) ;  /* 0x0000000000107947 */ /* 0x000fea0003800000 */
.L_x_3313:
[----:B------:R-:W-:Y:S05]  /*e6b0*/  @!P0 BRA `(.L_x_3314) ;  /* 0x00000000000c8947 */ /* 0x000fea0003800000 */
[----:B------:R-:W2:Y:S04]  /*e6c0*/  LDG.E R5, desc[UR38][R2.64] ;  /* 0x0000002602057981 */ /* 0x000ea8000c1e1900 */
[----:B------:R-:W2:Y:S02]  /*e6d0*/  LDG.E R4, desc[UR38][R2.64+0x4] ;  /* 0x0000042602047981 */ /* 0x000ea4000c1e1900 */
[----:B--2---:R-:W-:-:S07]  /*e6e0*/  IADD3 R4, -R5, R4, RZ ;  /* 0x0000000405047210 */ /* 0x004fce0007ffe1ff */
.L_x_3314:
[----:B-1----:R-:W-:Y:S01]  /*e6f0*/  IMAD R3, R12, 0x80, R0 ;  /* 0x000000800c037824 */ /* 0x002fe200078e0200 */
[----:B------:R-:W-:Y:S01]  /*e700*/  ULDC UR7, c[0x0][0x74c] ;  /* 0x0001d30000077ab9 */ /* 0x000fe20000000800 */
[----:B------:R-:W-:-:S03]  /*e710*/  VIADD R0, R0, 0x5f ;  /* 0x0000005f00007836 */ /* 0x000fc60000000000 */
[----:B-----5:R-:W-:Y:S01]  /*e720*/  IADD3 R3, R3, -UR7, -R4 ;  /* 0x8000000703037c10 */ /* 0x020fe2000fffe804 */
        /* <DEDUP_REMOVED lines=10> */
[----:B------:R-:W-:Y:S01]  /*e7d0*/  ISETP.NE.U32.AND P1, PT, R8, RZ, PT ;  /* 0x000000ff0800720c */ /* 0x000fe20003f25070 */
[----:B------:R-:W-:Y:S01]  /*e7e0*/  USHF.R.S32.HI UR7, URZ, 0x1f, UR20 ;  /* 0x0000001f3f077899 */ /* 0x000fe20008011414 */
[----:B------:R-:W-:Y:S01]  /*e7f0*/  SHF.R.S32.HI R2, RZ, 0x1f, R13 ;  /* 0x0000001fff027819 */ /* 0x000fe2000001140d */
[----:B------:R-:W-:Y:S01]  /*e800*/  ULDC.64 UR10, c[0x0][0x718] ;  /* 0x0001c600000a7ab9 */ /* 0x000fe20000000a00 */
[----:B------:R-:W-:Y:S01]  /*e810*/  ISETP.NE.AND.EX P1, PT, R9, RZ, PT, P1 ;  /* 0x000000ff0900720c */ /* 0x000fe20003f25310 */
[----:B------:R-:W-:Y:S01]  /*e820*/  UMOV UR8, UR4 ;  /* 0x0000000400087c82 */ /* 0x000fe20008000000 */
[----:B------:R-:W-:Y:S01]  /*e830*/  UMOV UR9, UR5 ;  /* 0x0000000500097c82 */ /* 0x000fe20008000000 */
[----:B------:R-:W-:Y:S01]  /*e840*/  R2UR UR21, R13 ;  /* 0x000000000d1572ca */ /* 0x000fe200000e0000 */
[----:B------:R-:W-:Y:S01]  /*e850*/  UIMAD.WIDE.U32 UR4, UR20, UR10, UR8 ;  /* 0x0000000a140472a5 */ /* 0x000fe2000f8e0008 */
[----:B------:R-:W-:Y:S01]  /*e860*/  SEL R2, R2, RZ, !P1 ;  /* 0x000000ff02027207 */ /* 0x000fe20004800000 */
[----:B------:R-:W-:Y:S01]  /*e870*/  UIMAD UR10, UR7, UR10, URZ ;  /* 0x0000000a070a72a4 */ /* 0x000fe2000f8e023f */
[----:B------:R-:W-:Y:S01]  /*e880*/  R2UR UR18, R12 ;  /* 0x000000000c1272ca */ /* 0x000fe200000e0000 */
[----:B------:R-:W-:Y:S01]  /*e890*/  ULDC.64 UR14, c[0x0][0x730] ;  /* 0x0001cc00000e7ab9 */ /* 0x000fe20000000a00 */
[----:B------:R-:W-:Y:S01]  /*e8a0*/  R2UR UR12, R2 ;  /* 0x00000000020c72ca */ /* 0x000fe200000e0000 */
[----:B------:R-:W-:Y:S01]  /*e8b0*/  UIMAD UR7, UR7, UR14, URZ ;  /* 0x0000000e070772a4 */ /* 0x000fe2000f8e023f */
[----:B------:R-:W-:Y:S01]  /*e8c0*/  R2UR UR19, R11 ;  /* 0x000000000b1372ca */ /* 0x000fe200000e0000 */
[----:B------:R-:W-:Y:S01]  /*e8d0*/  UIMAD UR10, UR20, UR11, UR10 ;  /* 0x0000000b140a72a4 */ /* 0x000fe2000f8e020a */
[----:B------:R-:W-:Y:S01]  /*e8e0*/  SEL R13, R13, RZ, !P0 ;  /* 0x000000ff0d0d7207 */ /* 0x000fe20004000000 */
[----:B------:R-:W-:Y:S01]  /*e8f0*/  UIMAD.WIDE.U32 UR8, UR20, UR14, UR8 ;  /* 0x0000000e140872a5 */ /* 0x000fe2000f8e0008 */
[----:B------:R-:W-:Y:S01]  /*e900*/  BSSY B0, `(.L_x_3311) ;  /* 0x000018d000007945 */ /* 0x000fe20003800000 */
[----:B------:R-:W-:Y:S01]  /*e910*/  ULDC UR11, c[0x0][0x2e8] ;  /* 0x0000ba00000b7ab9 */ /* 0x000fe20000000800 */
[----:B------:R-:W-:Y:S01]  /*e920*/  UIMAD UR7, UR20, UR15, UR7 ;  /* 0x0000000f140772a4 */ /* 0x000fe2000f8e0207 */
[----:B------:R-:W-:Y:S01]  /*e930*/  R2UR UR13, R13 ;  /* 0x000000000d0d72ca */ /* 0x000fe200000e0000 */
[----:B------:R-:W-:Y:S01]  /*e940*/  UISETP.NE.AND UP0, UPT, UR11, 0x1, UPT ;  /* 0x000000010b00788c */ /* 0x000fe2000bf05270 */
[----:B------:R-:W-:Y:S01]  /*e950*/  IMAD.MOV.U32 R2, RZ, RZ, RZ ;  /* 0x000000ffff027224 */ /* 0x000fe200078e00ff */
[----:B------:R-:W-:Y:S01]  /*e960*/  ULDC.64 UR14, c[0x0][0x720] ;  /* 0x0001c800000e7ab9 */ /* 0x000fe20000000a00 */
[----:B------:R-:W-:Y:S01]  /*e970*/  VOTEU.ANY UP1, P1 ;  /* 0x00000000003f7886 */ /* 0x000fe20000820100 */
[----:B------:R-:W-:-:S02]  /*e980*/  UIADD3 UR5, UR5, UR10, URZ ;  /* 0x0000000a05057290 */ /* 0x000fc4000fffe03f */
[----:B------:R-:W-:Y:S02]  /*e990*/  UIADD3 UR9, UR9, UR7, URZ ;  /* 0x0000000709097290 */ /* 0x000fe4000fffe03f */
[----:B------:R-:W-:Y:S02]  /*e9a0*/  USEL UR21, UR21, URZ, !UP1 ;  /* 0x0000003f15157287 */ /* 0x000fe4000c800000 */
[----:B------:R-:W-:Y:S01]  /*e9b0*/  UIMAD UR7, UR12, UR14, URZ ;  /* 0x0000000e0c0772a4 */ /* 0x000fe2000f8e023f */
[----:B------:R-:W-:Y:S01]  /*e9c0*/  ELECT P0, URZ, PT ;  /* 0x00000000003f782f */ /* 0x000fe20003800000 */
[----:B------:R-:W-:Y:S01]  /*e9d0*/  ULDC.64 UR16, c[0x0][0x738] ;  /* 0x0001ce0000107ab9 */ /* 0x000fe20000000a00 */
[----:B------:R-:W-:Y:S02]  /*e9e0*/  UIMAD.WIDE.U32 UR22, UR14, UR21, UR4 ;  /* 0x000000150e1672a5 */ /* 0x000fe4000f8e0004 */
[----:B------:R-:W-:Y:S02]  /*e9f0*/  UIMAD UR5, UR15, UR21, UR7 ;  /* 0x000000150f0572a4 */ /* 0x000fe4000f8e0207 */
[----:B------:R-:W-:-:S02]  /*ea00*/  UIMAD.WIDE.U32 UR14, UR16, UR21, UR8 ;  /* 0x00000015100e72a5 */ /* 0x000fc4000f8e0008 */
[----:B------:R-:W-:Y:S01]  /*ea10*/  UIMAD UR10, UR12, UR16, URZ ;  /* 0x000000100c0a72a4 */ /* 0x000fe2000f8e023f */
[----:B------:R-:W-:Y:S01]  /*ea20*/  @UP0 ULDC UR8, c[0x0][0x2ec] ;  /* 0x0000bb0000080ab9 */ /* 0x000fe20000000800 */
[----:B------:R-:W-:Y:S01]  /*ea30*/  @UP0 ULDC UR7, c[0x0][0x2f0] ;  /* 0x0000bc0000070ab9 */ /* 0x000fe20000000800 */
[----:B------:R-:W-:Y:S02]  /*ea40*/  UIMAD.WIDE.U32 UR8, UR20, UR8, URZ ;  /* 0x00000008140872a5 */ /* 0x000fe4000f8e003f */
[----:B------:R-:W-:Y:S01]  /*ea50*/  UMOV UR12, UR20 ;  /* 0x00000014000c7c82 */ /* 0x000fe20008000000 */
[----:B------:R-:W-:Y:S02]  /*ea60*/  UIMAD UR4, UR17, UR21, UR10 ;  /* 0x00000015110472a4 */ /* 0x000fe4000f8e020a */
[----:B------:R-:W-:Y:S02]  /*ea70*/  ULEA UR11, UR18, UR19, 0x7 ;  /* 0x00000013120b7291 */ /* 0x000fe4000f8e383f */
        /* <DEDUP_REMOVED lines=9> */
.L_x_3353:
        /* <DEDUP_REMOVED lines=15> */
.L_x_3317:
        /* <DEDUP_REMOVED lines=72> */
.L_x_3328:
[----:B-123--:R-:W-:-:S04]  /*f080*/  SHF.L.U32 R17, R10, 0x1f, RZ ;  /* 0x0000001f0a117819 */ /* 0x00efc800000006ff */
[----:B------:R-:W3:Y:S02]  /*f090*/  SYNCS.PHASECHK.TRANS64.TRYWAIT P1, [R15+URZ+0x26840], R17 ;  /* 0x026840110f0075a7 */ /* 0x000ee4000802017f */
[----:B---3--:R-:W-:Y:S05]  /*f0a0*/  @!P1 BRA `(.L_x_3320) ;  /* 0x0000001400d09947 */ /* 0x008fea0003800000 */
.L_x_3354:
        /* <DEDUP_REMOVED lines=8> */
.L_x_3321:
        /* <DEDUP_REMOVED lines=30> */
.L_x_3355:
        /* <DEDUP_REMOVED lines=8> */
.L_x_3323:
        /* <DEDUP_REMOVED lines=30> */
.L_x_3356:
        /* <DEDUP_REMOVED lines=8> */
.L_x_3325:
        /* <DEDUP_REMOVED lines=24> */
.L_x_3358:
        /* <DEDUP_REMOVED lines=8> */
.L_x_3327:
        /* <DEDUP_REMOVED lines=14> */
[----:B----4-:R-:W-:Y:S01]  /*f8d0*/  IMAD.U32 R4, RZ, RZ, UR7 ;  /* 0x00000007ff047e24 */ /* 0x010fe2000f8e00ff */
[----:B------:R-:W-:Y:S01]  /*f8e0*/  PLOP3.LUT P2, PT, PT, PT, UP0, 0x80, 0x0 ;  /* 0x000000000000781c */ /* 0x000fe20003f4f008 */
[----:B------:R-:W-:Y:S01]  /*f8f0*/  UMOV UR7, 0x18 ;  /* 0x0000001800077882 */ /* 0x000fe20000000000 */
[----:B------:R-:W-:-:S02]  /*f900*/  UMOV UR27, UR17 ;  /* 0x00000011001b7c82 */ /* 0x000fc40008000000 */
[----:B------:R-:W-:-:S04]  /*f910*/  LEA R5, P1, R4, R9, 0x2 ;  /* 0x0000000904057211 */ /* 0x000fc800078210ff */
        /* <DEDUP_REMOVED lines=10> */
.L_x_3319:
[----:B------:R-:W4:Y:S02]  /*f9c0*/  LDL.LU R4, [R1+0xc] ;  /* 0x00000c0001047983 */ /* 0x000f240000300800 */
[----:B----4-:R-:W-:Y:S02]  /*f9d0*/  ISETP.NE.AND P1, PT, R4, RZ, PT ;  /* 0x000000ff0400720c */ /* 0x010fe40003f25270 */
[----:B------:R4:W5:Y:S11]  /*f9e0*/  LDL R4, [R1+0x8] ;  /* 0x0000080001047983 */ /* 0x0009760000100800 */
[----:B----4-:R-:W-:Y:S05]  /*f9f0*/  @!P1 BRA `(.L_x_3318) ;  /* 0x00000004002c9947 */ /* 0x010fea0003800000 */
[----:B-1----:R-:W-:-:S04]  /*fa00*/  SHF.L.U32 R12, R10, 0x1f, RZ ;  /* 0x0000001f0a0c7819 */ /* 0x002fc800000006ff */
[----:B------:R-:W1:Y:S02]  /*fa10*/  SYNCS.PHASECHK.TRANS64.TRYWAIT P1, [R15+URZ+0x26840], R12 ;  /* 0x0268400c0f0075a7 */ /* 0x000e64000802017f */
[----:B-1----:R-:W-:Y:S05]  /*fa20*/  @!P1 BRA `(.L_x_3329) ;  /* 0x0000000c00c49947 */ /* 0x002fea0003800000 */
.L_x_3359:
        /* <DEDUP_REMOVED lines=8> */
.L_x_3330:
        /* <DEDUP_REMOVED lines=27> */
.L_x_3360:
        /* <DEDUP_REMOVED lines=8> */
.L_x_3332:
        /* <DEDUP_REMOVED lines=29> */
.L_x_3318:
        /* <DEDUP_REMOVED lines=8> */
.L_x_3361:
[----:B------:R-:W-:Y:S05]  /*ff30*/  @P1 BRA `(.L_x_3334) ;  /* 0x0000000000181947 */ /* 0x000fea0003800000 */
[----:B------:R-:W4:Y:S01]  /*ff40*/  S2R R2, SR_TID.X ;  /* 0x0000000000027919 */ /* 0x000f220000002100 */
[----:B--2---:R-:W-:-:S04]  /*ff50*/  IMAD.MOV.U32 R0, RZ, RZ, 0x3180 ;  /* 0x00003180ff007424 */ /* 0x004fc800078e00ff */
[----:B------:R2:W-:Y:S01]  /*ff60*/  SYNCS.ARRIVE.TRANS64 RZ, [R3+URZ+0x26830], R0 ;  /* 0x0268300003ff79a7 */ /* 0x0005e2000800003f */
[----:B----4-:R-:W-:-:S13]  /*ff70*/  LOP3.LUT P0, RZ, R2, 0x1f, RZ, 0xc0, !PT ;  /* 0x0000001f02ff7812 */ /* 0x010fda000780c0ff */
[----:B--2---:R-:W-:Y:S05]  /*ff80*/  @!P0 BRA `(.L_x_3334) ;  /* 0x0000000000048947 */ /* 0x004fea0003800000 */
[----:B-1----:R-:W-:Y:S01]  /*ff90*/  BPT.TRAP 0x1 ;  /* 0x000000040000795c */ /* 0x002fe20000300000 */
.L_x_3334:
        /* <DEDUP_REMOVED lines=35> */
.L_x_3315:
[----:B------:R-:W-:Y:S05]  /*101d0*/  BSYNC B0 ;  /* 0x0000000000007941 */ /* 0x000fea0003800000 */
.L_x_3311:
[----:B------:R-:W-:-:S03]  /*101e0*/  UMOV UR7, 0xffffffff ;  /* 0xffffffff00077882 */ /* 0x000fc60000000000 */
[----:B------:R-:W-:Y:S05]  /*101f0*/  BRA.DIV UR7, `(.L_x_3335) ;  /* 0x0000000a070c7947 */ /* 0x000fea000b800000 */
[----:B------:R-:W-:-:S13]  /*10200*/  ELECT P6, URZ, PT ;  /* 0x00000000003f782f */ /* 0x000fda00038c0000 */
.L_x_3364:
[----:B------:R-:W-:Y:S05]  /*10210*/  @!P6 BRA `(.L_x_3190) ;  /* 0x000000000084e947 */ /* 0x000fea0003800000 */
[----:B------:R-:W-:-:S06]  /*10220*/  ULOP3.LUT UR7, UR36, 0x2, URZ, 0xfc, !UPT ;  /* 0x0000000224077892 */ /* 0x000fcc000f8efc3f */
[----:B------:R-:W-:-:S05]  /*10230*/  IMAD.U32 R0, RZ, RZ, UR7 ;  /* 0x00000007ff007e24 */ /* 0x000fca000f8e00ff */
[----:B------:R-:W-:-:S13]  /*10240*/  ISETP.NE.AND P2, PT, R0, 0x3, PT ;  /* 0x000000030000780c */ /* 0x000fda0003f45270 */
[----:B------:R-:W-:Y:S05]  /*10250*/  @!P2 BRA `(.L_x_3336) ;  /* 0x000000000004a947 */ /* 0x000fea0003800000 */
[----:B------:R-:W-:Y:S01]  /*10260*/  BPT.TRAP 0x1 ;  /* 0x000000040000795c */ /* 0x000fe20000300000 */
.L_x_3336:
        /* <DEDUP_REMOVED lines=15> */
.L_x_3365:
[----:B------:R-:W2:Y:S02]  /*10360*/  SYNCS.PHASECHK.TRANS64.TRYWAIT P0, [R3+URZ], R0 ;  /* 0x00000000030075a7 */ /* 0x000ea4000800017f */
[----:B--2---:R-:W-:Y:S05]  /*10370*/  @!P0 BRA `(.L_x_3338) ;  /* 0x0000000400e08947 */ /* 0x004fea0003800000 */
.L_x_3366:
[----:B------:R-:W-:Y:S05]  /*10380*/  @!P2 BRA `(.L_x_3339) ;  /* 0x000000000004a947 */ /* 0x000fea0003800000 */
[----:B------:R-:W-:Y:S01]  /*10390*/  BPT.TRAP 0x1 ;  /* 0x000000040000795c */ /* 0x000fe20000300000 */
.L_x_3339:
[----:B--2---:R-:W-:-:S04]  /*103a0*/  VIADD R3, R8, 0x26840 ;  /* 0x0002684008037836 */ /* 0x004fc80000000000 */
[----:B------:R-:W-:-:S04]  /*103b0*/  IMAD R5, R2, 0x8, R3 ;  /* 0x0000000802057824 */ /* 0x000fc800078e0203 */
[----:B------:R-:W2:Y:S02]  /*103c0*/  SYNCS.PHASECHK.TRANS64.TRYWAIT P0, [R5+URZ], R4 ;  /* 0x00000004050075a7 */ /* 0x000ea4000800017f */
[----:B--2---:R-:W-:Y:S05]  /*103d0*/  @!P0 BRA `(.L_x_3340) ;  /* 0x0000000400dc8947 */ /* 0x004fea0003800000 */
.L_x_3367:
[----:B------:R-:W-:-:S07]  /*103e0*/  LEA R3, R6, R3, 0x3 ;  /* 0x0000000306037211 */ /* 0x000fce00078e18ff */
.L_x_3341:
[----:B---3--:R3:W4:Y:S02]  /*103f0*/  SYNCS.PHASECHK.TRANS64.TRYWAIT P0, [R3+URZ], R0 ;  /* 0x00000000030075a7 */ /* 0x008724000800017f */
[----:B----4-:R-:W-:Y:S05]  /*10400*/  @!P0 NANOSLEEP.SYNCS 0x989680 ;  /* 0x009896800000895d */ /* 0x010fea0003900000 */
[----:B------:R-:W4:Y:S02]  /*10410*/  @!P0 SYNCS.PHASECHK.TRANS64 P0, [R3+URZ], R0 ;  /* 0x00000000030085a7 */ /* 0x000f24000800007f */
[----:B----4-:R-:W-:Y:S05]  /*10420*/  @!P0 BRA `(.L_x_3341) ;  /* 0xfffffffc00f08947 */ /* 0x010fea000383ffff */
.L_x_3190:
[----:B------:R-:W-:Y:S05]  /*10430*/  BSYNC B6 ;  /* 0x0000000000067941 */ /* 0x000fea0003800000 */
.L_x_3182:
[----:B------:R-:W-:Y:S05]  /*10440*/  EXIT ;  /* 0x000000000000794d */ /* 0x000fea0003800000 */
.L_x_3200:
[----:B------:R-:W-:Y:S01]  /*10450*/  IMAD.MOV.U32 R12, RZ, RZ, RZ ;  /* 0x000000ffff0c7224 */ /* 0x000fe200078e00ff */
[----:B------:R-:W-:Y:S01]  /*10460*/  MOV R15, 0xffffffff ;  /* 0xffffffff000f7802 */ /* 0x000fe20000000f00 */
[----:B------:R-:W-:-:S07]  /*10470*/  IMAD.MOV.U32 R11, RZ, RZ, 0x1f ;  /* 0x0000001fff0b7424 */ /* 0x000fce00078e00ff */
[----:B------:R-:W-:Y:S05]  /*10480*/  WARPSYNC.COLLECTIVE R15, `(.L_x_3342) ;  /* 0x000000000f087348 */ /* 0x000fea0003c00000 */
[----:B------:R1:W2:Y:S02]  /*10490*/  SHFL.IDX P6, R14, R13, R12, R11 ;  /* 0x0000000c0d0e7389 */ /* 0x0002a400000c000b */
[----:B-12---:R-:W-:Y:S01]  /*104a0*/  ENDCOLLECTIVE ;  /* 0x000000000000791b */ /* 0x006fe20003800000 */
.L_x_3342:
[----:B------:R-:W-:Y:S05]  /*104b0*/  BRA `(.L_x_3343) ;  /* 0xffffff1000607947 */ /* 0x000fea000383ffff */
.L_x_3202:
[----:B---3--:R3:W4:Y:S02]  /*104c0*/  SYNCS.PHASECHK.TRANS64.TRYWAIT P0, [R16+URZ+0x26800], R3 ;  /* 0x02680003100075a7 */ /* 0x008724000800017f */
[----:B----4-:R-:W-:Y:S05]  /*104d0*/  @!P0 NANOSLEEP.SYNCS 0x989680 ;  /* 0x009896800000895d */ /* 0x010fea0003900000 */
[----:B------:R-:W4:Y:S02]  /*104e0*/  @!P0 SYNCS.PHASECHK.TRANS64 P0, [R16+URZ+0x26800], R3 ;  /* 0x02680003100085a7 */ /* 0x000f24000800007f */
[----:B----4-:R-:W-:Y:S05]  /*104f0*/  @!P0 BRA `(.L_x_3202) ;  /* 0xfffffffc00f08947 */ /* 0x010fea000383ffff */
[----:B------:R-:W-:Y:S05]  /*10500*/  BRA `(.L_x_3201) ;  /* 0xffffff1000647947 */ /* 0x000fea000383ffff */
.L_x_3207:
[----:B--2---:R2:W3:Y:S02]  /*10510*/  SYNCS.PHASECHK.TRANS64.TRYWAIT P1, [R8+URZ+0x26810], R21 ;  /* 0x02681015080075a7 */ /* 0x0044e4000802017f */
[----:B---3--:R-:W-:Y:S05]  /*10520*/  @!P1 NANOSLEEP.SYNCS 0x989680 ;  /* 0x009896800000995d */ /* 0x008fea0003900000 */
[----:B------:R-:W3:Y:S02]  /*10530*/  @!P1 SYNCS.PHASECHK.TRANS64 P1, [R8+URZ+0x26810], R21 ;  /* 0x02681015080095a7 */ /* 0x000ee4000802007f */
[----:B---3--:R-:W-:Y:S05]  /*10540*/  @!P1 BRA `(.L_x_3207) ;  /* 0xfffffffc00f09947 */ /* 0x008fea000383ffff */
[----:B------:R-:W-:Y:S05]  /*10550*/  BRA `(.L_x_3206) ;  /* 0xffffff1800a87947 */ /* 0x000fea000383ffff */
.L_x_3211:
[----:B------:R1:W1:Y:S02]  /*10560*/  SYNCS.PHASECHK.TRANS64.TRYWAIT P1, [R8+URZ+0x26830], R21 ;  /* 0x02683015080075a7 */ /* 0x000264000802017f */
[----:B-1----:R-:W-:Y:S05]  /*10570*/  @!P1 NANOSLEEP.SYNCS 0x989680 ;  /* 0x009896800000995d */ /* 0x002fea0003900000 */
[----:B------:R-:W1:Y:S02]  /*10580*/  @!P1 SYNCS.PHASECHK.TRANS64 P1, [R8+URZ+0x26830], R21 ;  /* 0x02683015080095a7 */ /* 0x000e64000802007f */
[----:B-1----:R-:W-:Y:S05]  /*10590*/  @!P1 BRA `(.L_x_3211) ;  /* 0xfffffffc00f09947 */ /* 0x002fea000383ffff */
[----:B------:R-:W-:Y:S05]  /*105a0*/  BRA `(.L_x_3210) ;  /* 0xffffff1c00a07947 */ /* 0x000fea000383ffff */
.L_x_3219:
[----:B--2---:R2:W3:Y:S02]  /*105b0*/  SYNCS.PHASECHK.TRANS64.TRYWAIT P1, [R5+URZ+0x26810], R18 ;  /* 0x02681012050075a7 */ /* 0x0044e4000802017f */
[----:B---3--:R-:W-:Y:S05]  /*105c0*/  @!P1 NANOSLEEP.SYNCS 0x989680 ;  /* 0x009896800000995d */ /* 0x008fea0003900000 */
[----:B------:R-:W3:Y:S02]  /*105d0*/  @!P1 SYNCS.PHASECHK.TRANS64 P1, [R5+URZ+0x26810], R18 ;  /* 0x02681012050095a7 */ /* 0x000ee4000802007f */
[----:B---3--:R-:W-:Y:S05]  /*105e0*/  @!P1 BRA `(.L_x_3219) ;  /* 0xfffffffc00f09947 */ /* 0x008fea000383ffff */
[----:B------:R-:W-:Y:S05]  /*105f0*/  BRA `(.L_x_3218) ;  /* 0xffffff5c00a87947 */ /* 0x000fea000383ffff */
.L_x_3223:
[----:B------:R1:W1:Y:S02]  /*10600*/  SYNCS.PHASECHK.TRANS64.TRYWAIT P1, [R5+URZ+0x26830], R18 ;  /* 0x02683012050075a7 */ /* 0x000264000802017f */
[----:B-1----:R-:W-:Y:S05]  /*10610*/  @!P1 NANOSLEEP.SYNCS 0x989680 ;  /* 0x009896800000995d */ /* 0x002fea0003900000 */
[----:B------:R-:W1:Y:S02]  /*10620*/  @!P1 SYNCS.PHASECHK.TRANS64 P1, [R5+URZ+0x26830], R18 ;  /* 0x02683012050095a7 */ /* 0x000e64000802007f */
[----:B-1----:R-:W-:Y:S05]  /*10630*/  @!P1 BRA `(.L_x_3223) ;  /* 0xfffffffc00f09947 */ /* 0x002fea000383ffff */
[----:B------:R-:W-:Y:S05]  /*10640*/  BRA `(.L_x_3222) ;  /* 0xffffff6000987947 */ /* 0x000fea000383ffff */
.L_x_3271:
[----:B------:R-:W-:Y:S01]  /*10650*/  BSSY B0, `(.L_x_3344) ;  /* 0x0000005000007945 */ /* 0x000fe20003800000 */
[----:B------:R-:W-:-:S07]  /*10660*/  IMAD.MOV.U32 R15, RZ, RZ, -0x1 ;  /* 0xffffffffff0f7424 */ /* 0x000fce00078e00ff */
[----:B------:R-:W-:Y:S05]  /*10670*/  WARPSYNC.COLLECTIVE R15, `(.L_x_3345) ;  /* 0x000000000f087348 */ /* 0x000fea0003c00000 */
[----:B------:R-:W-:Y:S01]  /*10680*/  NOP ;  /* 0x0000000000007918 */ /* 0x000fe20000000000 */
[----:B------:R-:W-:Y:S01]  /*10690*/  ENDCOLLECTIVE ;  /* 0x000000000000791b */ /* 0x000fe20003800000 */
.L_x_3345:
[----:B------:R-:W-:Y:S05]  /*106a0*/  BSYNC B0 ;  /* 0x0000000000007941 */ /* 0x000fea0003800000 */
.L_x_3344:
[----:B------:R-:W-:Y:S05]  /*106b0*/  BRA `(.L_x_3346) ;  /* 0xffffffc400e87947 */ /* 0x000fea000383ffff */
.L_x_3284:
[----:B------:R-:W-:Y:S01]  /*106c0*/  BSSY B0, `(.L_x_3347) ;  /* 0x0000005000007945 */ /* 0x000fe20003800000 */
[----:B------:R-:W-:-:S07]  /*106d0*/  IMAD.MOV.U32 R15, RZ, RZ, -0x1 ;  /* 0xffffffffff0f7424 */ /* 0x000fce00078e00ff */
[----:B------:R-:W-:Y:S05]  /*106e0*/  WARPSYNC.COLLECTIVE R15, `(.L_x_3348) ;  /* 0x000000000f087348 */ /* 0x000fea0003c00000 */
[----:B------:R-:W-:Y:S01]  /*106f0*/  NOP ;  /* 0x0000000000007918 */ /* 0x000fe20000000000 */
[----:B------:R-:W-:Y:S01]  /*10700*/  ENDCOLLECTIVE ;  /* 0x000000000000791b */ /* 0x000fe20003800000 */
.L_x_3348:
[----:B------:R-:W-:Y:S05]  /*10710*/  BSYNC B0 ;  /* 0x0000000000007941 */ /* 0x000fea0003800000 */
.L_x_3347:
[----:B------:R-:W-:Y:S05]  /*10720*/  BRA `(.L_x_3349) ;  /* 0xffffffcc00987947 */ /* 0x000fea000383ffff */
.L_x_3296:
[----:B------:R-:W-:Y:S01]  /*10730*/  BSSY B0, `(.L_x_3350) ;  /* 0x0000005000007945 */ /* 0x000fe20003800000 */
[----:B------:R-:W-:-:S07]  /*10740*/  MOV R15, 0xffffffff ;  /* 0xffffffff000f7802 */ /* 0x000fce0000000f00 */
[----:B------:R-:W-:Y:S05]  /*10750*/  WARPSYNC.COLLECTIVE R15, `(.L_x_3351) ;  /* 0x000000000f087348 */ /* 0x000fea0003c00000 */
[----:B------:R-:W-:Y:S01]  /*10760*/  NOP ;  /* 0x0000000000007918 */ /* 0x000fe20000000000 */
[----:B------:R-:W-:Y:S01]  /*10770*/  ENDCOLLECTIVE ;  /* 0x000000000000791b */ /* 0x000fe20003800000 */
.L_x_3351:
[----:B------:R-:W-:Y:S05]  /*10780*/  BSYNC B0 ;  /* 0x0000000000007941 */ /* 0x000fea0003800000 */
.L_x_3350:
[----:B------:R-:W-:Y:S05]  /*10790*/  BRA `(.L_x_3352) ;  /* 0xffffffd000d47947 */ /* 0x000fea000383ffff */
.L_x_3316:
[----:B-1----:R1:W2:Y:S02]  /*107a0*/  SYNCS.PHASECHK.TRANS64.TRYWAIT P0, [R15+URZ+0x26820], R2 ;  /* 0x026820020f0075a7 */ /* 0x0022a4000800017f */
[----:B--2---:R-:W-:Y:S05]  /*107b0*/  @!P0 NANOSLEEP.SYNCS 0x989680 ;  /* 0x009896800000895d */ /* 0x004fea0003900000 */
[----:B------:R-:W2:Y:S02]  /*107c0*/  @!P0 SYNCS.PHASECHK.TRANS64 P0, [R15+URZ+0x26820], R2 ;  /* 0x026820020f0085a7 */ /* 0x000ea4000800007f */
[----:B--2---:R-:W-:Y:S05]  /*107d0*/  @!P0 BRA `(.L_x_3316) ;  /* 0xfffffffc00f08947 */ /* 0x004fea000383ffff */
[----:B------:R-:W-:Y:S05]  /*107e0*/  BRA `(.L_x_3353) ;  /* 0xffffffe000c87947 */ /* 0x000fea000383ffff */
.L_x_3320:
[----:B---3--:R3:W4:Y:S02]  /*107f0*/  SYNCS.PHASECHK.TRANS64.TRYWAIT P1, [R15+URZ+0x26840], R17 ;  /* 0x026840110f0075a7 */ /* 0x008724000802017f */
[----:B----4-:R-:W-:Y:S05]  /*10800*/  @!P1 NANOSLEEP.SYNCS 0x989680 ;  /* 0x009896800000995d */ /* 0x010fea0003900000 */
[----:B------:R-:W4:Y:S02]  /*10810*/  @!P1 SYNCS.PHASECHK.TRANS64 P1, [R15+URZ+0x26840], R17 ;  /* 0x026840110f0095a7 */ /* 0x000f24000802007f */
[----:B----4-:R-:W-:Y:S05]  /*10820*/  @!P1 BRA `(.L_x_3320) ;  /* 0xfffffffc00f09947 */ /* 0x010fea000383ffff */
[----:B------:R-:W-:Y:S05]  /*10830*/  BRA `(.L_x_3354) ;  /* 0xffffffe8001c7947 */ /* 0x000fea000383ffff */
.L_x_3322:
[----:B-1----:R1:W2:Y:S02]  /*10840*/  SYNCS.PHASECHK.TRANS64.TRYWAIT P1, [R15+URZ+0x26828], R17 ;  /* 0x026828110f0075a7 */ /* 0x0022a4000802017f */
[----:B--2---:R-:W-:Y:S05]  /*10850*/  @!P1 NANOSLEEP.SYNCS 0x989680 ;  /* 0x009896800000995d */ /* 0x004fea0003900000 */
[----:B------:R-:W2:Y:S02]  /*10860*/  @!P1 SYNCS.PHASECHK.TRANS64 P1, [R15+URZ+0x26828], R17 ;  /* 0x026828110f0095a7 */ /* 0x000ea4000802007f */
[----:B--2---:R-:W-:Y:S05]  /*10870*/  @!P1 BRA `(.L_x_3322) ;  /* 0xfffffffc00f09947 */ /* 0x004fea000383ffff */
[----:B------:R-:W-:Y:S05]  /*10880*/  BRA `(.L_x_3355) ;  /* 0xffffffe800a07947 */ /* 0x000fea000383ffff */
.L_x_3324:
[----:B--2---:R2:W4:Y:S02]  /*10890*/  SYNCS.PHASECHK.TRANS64.TRYWAIT P1, [R15+URZ+0x26848], R17 ;  /* 0x026848110f0075a7 */ /* 0x004524000802017f */
[----:B----4-:R-:W-:Y:S05]  /*108a0*/  @!P1 NANOSLEEP.SYNCS 0x989680 ;  /* 0x009896800000995d */ /* 0x010fea0003900000 */
[----:B------:R-:W4:Y:S02]  /*108b0*/  @!P1 SYNCS.PHASECHK.TRANS64 P1, [R15+URZ+0x26848], R17 ;  /* 0x026848110f0095a7 */ /* 0x000f24000802007f */
[----:B----4-:R-:W-:Y:S05]  /*108c0*/  @!P1 BRA `(.L_x_3324) ;  /* 0xfffffffc00f09947 */ /* 0x010fea000383ffff */
[----:B------:R-:W-:Y:S05]  /*108d0*/  BRA `(.L_x_3356) ;  /* 0xffffffec00247947 */ /* 0x000fea000383ffff */
.L_x_3326:
[----:B------:R-:W-:-:S07]  /*108e0*/  SHF.L.U32 R4, R10, 0x1f, RZ ;  /* 0x0000001f0a047819 */ /* 0x000fce00000006ff */
.L_x_3357:
[----:B----4-:R4:W1:Y:S02]  /*108f0*/  SYNCS.PHASECHK.TRANS64.TRYWAIT P1, [R15+URZ+0x26820], R4 ;  /* 0x026820040f0075a7 */ /* 0x010864000802017f */
[----:B-1----:R-:W-:Y:S05]  /*10900*/  @!P1 NANOSLEEP.SYNCS 0x989680 ;  /* 0x009896800000995d */ /* 0x002fea0003900000 */
[----:B------:R-:W1:Y:S02]  /*10910*/  @!P1 SYNCS.PHASECHK.TRANS64 P1, [R15+URZ+0x26820], R4 ;  /* 0x026820040f0095a7 */ /* 0x000e64000802007f */
[----:B-1----:R-:W-:Y:S05]  /*10920*/  @!P1 BRA `(.L_x_3357) ;  /* 0xfffffffc00f09947 */ /* 0x002fea000383ffff */
[----:B------:R-:W-:Y:S05]  /*10930*/  BRA `(.L_x_3358) ;  /* 0xffffffec008c7947 */ /* 0x000fea000383ffff */
.L_x_3329:
[----:B-1----:R1:W4:Y:S02]  /*10940*/  SYNCS.PHASECHK.TRANS64.TRYWAIT P1, [R15+URZ+0x26840], R12 ;  /* 0x0268400c0f0075a7 */ /* 0x002324000802017f */
[----:B----4-:R-:W-:Y:S05]  /*10950*/  @!P1 NANOSLEEP.SYNCS 0x989680 ;  /* 0x009896800000995d */ /* 0x010fea0003900000 */
[----:B------:R-:W4:Y:S02]  /*10960*/  @!P1 SYNCS.PHASECHK.TRANS64 P1, [R15+URZ+0x26840], R12 ;  /* 0x0268400c0f0095a7 */ /* 0x000f24000802007f */
[----:B----4-:R-:W-:Y:S05]  /*10970*/  @!P1 BRA `(.L_x_3329) ;  /* 0xfffffffc00f09947 */ /* 0x010fea000383ffff */
[----:B------:R-:W-:Y:S05]  /*10980*/  BRA `(.L_x_3359) ;  /* 0xfffffff000287947 */ /* 0x000fea000383ffff */
.L_x_3331:
[----:B--2---:R2:W4:Y:S02]  /*10990*/  SYNCS.PHASECHK.TRANS64.TRYWAIT P1, [R15+URZ+0x26828], R12 ;  /* 0x0268280c0f0075a7 */ /* 0x004524000802017f */
[----:B----4-:R-:W-:Y:S05]  /*109a0*/  @!P1 NANOSLEEP.SYNCS 0x989680 ;  /* 0x009896800000995d */ /* 0x010fea0003900000 */
[----:B------:R-:W4:Y:S02]  /*109b0*/  @!P1 SYNCS.PHASECHK.TRANS64 P1, [R15+URZ+0x26828], R12 ;  /* 0x0268280c0f0095a7 */ /* 0x000f24000802007f */
[----:B----4-:R-:W-:Y:S05]  /*109c0*/  @!P1 BRA `(.L_x_3331) ;  /* 0xfffffffc00f09947 */ /* 0x010fea000383ffff */
[----:B------:R-:W-:Y:S05]  /*109d0*/  BRA `(.L_x_3360) ;  /* 0xfffffff000a07947 */ /* 0x000fea000383ffff */
.L_x_3333:
[----:B--2---:R2:W4:Y:S02]  /*109e0*/  SYNCS.PHASECHK.TRANS64.TRYWAIT P0, [R3+URZ+0x26840], R0 ;  /* 0x02684000030075a7 */ /* 0x004524000800017f */
[----:B----4-:R-:W-:Y:S05]  /*109f0*/  @!P0 NANOSLEEP.SYNCS 0x989680 ;  /* 0x009896800000895d */ /* 0x010fea0003900000 */
[----:B------:R-:W4:Y:S02]  /*10a00*/  @!P0 SYNCS.PHASECHK.TRANS64 P0, [R3+URZ+0x26840], R0 ;  /* 0x02684000030085a7 */ /* 0x000f24000800007f */
[----:B----4-:R-:W-:Y:S05]  /*10a10*/  @!P0 BRA `(.L_x_3333) ;  /* 0xfffffffc00f08947 */ /* 0x010fea000383ffff */
[----:B------:R-:W-:Y:S05]  /*10a20*/  BRA `(.L_x_3361) ;  /* 0xfffffff400407947 */ /* 0x000fea000383ffff */
.L_x_3335:
[----:B------:R-:W-:Y:S01]  /*10a30*/  BSSY B0, `(.L_x_3362) ;  /* 0x0000006000007945 */ /* 0x000fe20003800000 */
[----:B------:R-:W-:-:S07]  /*10a40*/  IMAD.MOV.U32 R15, RZ, RZ, -0x1 ;  /* 0xffffffffff0f7424 */ /* 0x000fce00078e00ff */
[----:B------:R-:W-:Y:S05]  /*10a50*/  WARPSYNC.COLLECTIVE R15, `(.L_x_3363) ;  /* 0x000000000f0c7348 */ /* 0x000fea0003c00000 */
[----:B------:R-:W-:Y:S02]  /*10a60*/  ELECT P6, UR62, PT ;  /* 0x00000000003e782f */ /* 0x000fe400038c0000 */
[----:B------:R-:W-:Y:S01]  /*10a70*/  MOV R14, UR62 ;  /* 0x0000003e000e7c02 */ /* 0x000fe20008000f00 */
[----:B------:R-:W-:Y:S10]  /*10a80*/  ENDCOLLECTIVE ;  /* 0x000000000000791b */ /* 0x000ff40003800000 */
.L_x_3363:
[----:B------:R-:W-:Y:S05]  /*10a90*/  BSYNC B0 ;  /* 0x0000000000007941 */ /* 0x000fea0003800000 */
.L_x_3362:
[----:B------:R-:W-:Y:S05]  /*10aa0*/  BRA `(.L_x_3364) ;  /* 0xfffffff400d87947 */ /* 0x000fea000383ffff */
.L_x_3337:
[----:B-1----:R1:W2:Y:S02]  /*10ab0*/  SYNCS.PHASECHK.TRANS64.TRYWAIT P0, [R7+URZ], R4 ;  /* 0x00000004070075a7 */ /* 0x0022a4000800017f */
[----:B--2---:R-:W-:Y:S05]  /*10ac0*/  @!P0 NANOSLEEP.SYNCS 0x989680 ;  /* 0x009896800000895d */ /* 0x004fea0003900000 */
[----:B------:R-:W2:Y:S02]  /*10ad0*/  @!P0 SYNCS.PHASECHK.TRANS64 P0, [R7+URZ], R4 ;  /* 0x00000004070085a7 */ /* 0x000ea4000800007f */
[----:B--2---:R-:W-:Y:S05]  /*10ae0*/  @!P0 BRA `(.L_x_3337) ;  /* 0xfffffffc00f08947 */ /* 0x004fea000383ffff */
[----:B------:R-:W-:Y:S05]  /*10af0*/  BRA `(.L_x_3365) ;  /* 0xfffffff800187947 */ /* 0x000fea000383ffff */
.L_x_3338:
[----:B--2---:R2:W3:Y:S02]  /*10b00*/  SYNCS.PHASECHK.TRANS64.TRYWAIT P0, [R3+URZ], R0 ;  /* 0x00000000030075a7 */ /* 0x0044e4000800017f */
[----:B---3--:R-:W-:Y:S05]  /*10b10*/  @!P0 NANOSLEEP.SYNCS 0x989680 ;  /* 0x009896800000895d */ /* 0x008fea0003900000 */
[----:B------:R-:W3:Y:S02]  /*10b20*/  @!P0 SYNCS.PHASECHK.TRANS64 P0, [R3+URZ], R0 ;  /* 0x00000000030085a7 */ /* 0x000ee4000800007f */
[----:B---3--:R-:W-:Y:S05]  /*10b30*/  @!P0 BRA `(.L_x_3338) ;  /* 0xfffffffc00f08947 */ /* 0x008fea000383ffff */
[----:B------:R-:W-:Y:S05]  /*10b40*/  BRA `(.L_x_3366) ;  /* 0xfffffff8000c7947 */ /* 0x000fea000383ffff */
.L_x_3340:
[----:B--2---:R2:W3:Y:S02]  /*10b50*/  SYNCS.PHASECHK.TRANS64.TRYWAIT P0, [R5+URZ], R4 ;  /* 0x00000004050075a7 */ /* 0x0044e4000800017f */
[----:B---3--:R-:W-:Y:S05]  /*10b60*/  @!P0 NANOSLEEP.SYNCS 0x989680 ;  /* 0x009896800000895d */ /* 0x008fea0003900000 */
[----:B------:R-:W3:Y:S02]  /*10b70*/  @!P0 SYNCS.PHASECHK.TRANS64 P0, [R5+URZ], R4 ;  /* 0x00000004050085a7 */ /* 0x000ee4000800007f */
[----:B---3--:R-:W-:Y:S05]  /*10b80*/  @!P0 BRA `(.L_x_3340) ;  /* 0xfffffffc00f08947 */ /* 0x008fea000383ffff */
[----:B------:R-:W-:Y:S05]  /*10b90*/  BRA `(.L_x_3367) ;  /* 0xfffffff800107947 */ /* 0x000fea000383ffff */
.L_x_3368:
        /* <DEDUP_REMOVED lines=14> */
.L_x_3743:


//--------------------- .text._ZN7cutlass13device_kernelIN5flash11enable_sm90INS1_16FlashAttnBwdSm90INS1_25CollectiveMainloopBwdSm90ILi2ELi2ELi2EN4cute5tupleIJNS5_1CILi1EEES8_S8_EEENS6_IJNS7_ILi96EEENS7_ILi128EEENS7_ILi64EEEEEENS_10bfloat16_tEfNS_4arch4Sm90ELb1ELb0ELb1ELb1ELb0ELb1ELb0ELb1ELi2ELi1ELi2ELi2ELb0EEENS1_24CollectiveEpilogueBwdGQAISD_fSG_Li256ELb1ELb0EEENS1_25SingleTileBwdLPTSchedulerILb1ELi128ELb0EEEEEEEEEvNT_6ParamsE --------------------------
	.section	.text._ZN7cutlass13device_kernelIN5flash11enable_sm90INS1_16FlashAttnBwdSm90INS1_25CollectiveMainloopBwdSm90ILi2ELi2ELi2EN4cute5tupleIJNS5_1CILi1EEES8_S8_EEENS6_IJNS7_ILi96EEENS7_ILi128EEENS7_ILi64EEEEEENS_10bfloat16_tEfNS_4arch4Sm90ELb1ELb0ELb1ELb1ELb0ELb1ELb0ELb1ELi2ELi1ELi2ELi2ELb0EEENS1_24CollectiveEpilogueBwdGQAISD_fSG_Li256ELb1ELb0EEENS1_25SingleTileBwdLPTSchedulerILb1ELi128ELb0EEEEEEEEEvNT_6ParamsE,"ax",@progbits
	.align	128
.text._ZN7cutlass13device_kernelIN5flash11enable_sm90INS1_16FlashAttnBwdSm90INS1_25CollectiveMainloopBwdSm90ILi2ELi2ELi2EN4cute5tupleIJNS5_1CILi1EEES8_S8_EEENS6_IJNS7_ILi96EEENS7_ILi128EEENS7_ILi64EEEEEENS_10bfloat16_tEfNS_4arch4Sm90ELb1ELb0ELb1ELb1ELb0ELb1ELb0ELb1ELi2ELi1ELi2ELi2ELb0EEENS1_24CollectiveEpilogueBwdGQAISD_fSG_Li256ELb1ELb0EEENS1_25SingleTileBwdLPTSchedulerILb1ELi128ELb0EEEEEEEEEvNT_6ParamsE:
        .type           _ZN7cutlass13device_kernelIN5flash11enable_sm90INS1_16FlashAttnBwdSm90INS1_25CollectiveMainloopBwdSm90ILi2ELi2ELi2EN4cute5tupleIJNS5_1CILi1EEES8_S8_EEENS6_IJNS7_ILi96EEENS7_ILi128EEENS7_ILi64EEEEEENS_10bfloat16_tEfNS_4arch4Sm90ELb1ELb0ELb1ELb1ELb0ELb1ELb0ELb1ELi2ELi1ELi2ELi2ELb0EEENS1_24CollectiveEpilogueBwdGQAISD_fSG_Li256ELb1ELb0EEENS1_25SingleTileBwdLPTSchedulerILb1ELi128ELb0EEEEEEEEEvNT_6ParamsE,@function
        .size           _ZN7cutlass13device_kernelIN5flash11enable_sm90INS1_16FlashAttnBwdSm90INS1_25CollectiveMainloopBwdSm90ILi2ELi2ELi2EN4cute5tupleIJNS5_1CILi1EEES8_S8_EEENS6_IJNS7_ILi96EEENS7_ILi128EEENS7_ILi64EEEEEENS_10bfloat16_tEfNS_4arch4Sm90ELb1ELb0ELb1ELb1ELb0ELb1ELb0ELb1ELi2ELi1ELi2ELi2ELb0EEENS1_24CollectiveEpilogueBwdGQAISD_fSG_Li256ELb1ELb0EEENS1_25SingleTileBwdLPTSchedulerILb1ELi128ELb0EEEEEEEEEvNT_6ParamsE,(.L_x_3744 - _ZN7cutlass13device_kernelIN5flash11enable_sm90INS1_16FlashAttnBwdSm90INS1_25CollectiveMainloopBwdSm90ILi2ELi2ELi2EN4cute5tupleIJNS5_1CILi1EEES8_S8_EEENS6_IJNS7_ILi96EEENS7_ILi128EEENS7_ILi64EEEEEENS_10bfloat16_tEfNS_4arch4Sm90ELb1ELb0ELb1ELb1ELb0ELb1ELb0ELb1ELi2ELi1ELi2ELi2ELb0EEENS1_24CollectiveEpilogueBwdGQAISD_fSG_Li256ELb1ELb0EEENS1_25SingleTileBwdLPTSchedulerILb1ELi128ELb0EEEEEEEEEvNT_6ParamsE)
        .other          _ZN7cutlass13device_kernelIN5flash11enable_sm90INS1_16FlashAttnBwdSm90INS1_25CollectiveMainloopBwdSm90ILi2ELi2ELi2EN4cute5tupleIJNS5_1CILi1EEES8_S8_EEENS6_IJNS7_ILi96EEENS7_ILi128EEENS7_ILi64EEEEEENS_10bfloat16_tEfNS_4arch4Sm90ELb1ELb0ELb1ELb1ELb0ELb1ELb0ELb1ELi2ELi1ELi2ELi2ELb0EEENS1_24CollectiveEpilogueBwdGQAISD_fSG_Li256ELb1ELb0EEENS1_25SingleTileBwdLPTSchedulerILb1ELi128ELb0EEEEEEEEEvNT_6ParamsE,@"STO_CUDA_ENTRY STV_DEFAULT"
_ZN7cutlass13device_kernelIN5flash11enable_sm90INS1_16FlashAttnBwdSm90INS1_25CollectiveMainloopBwdSm90ILi2ELi2ELi2EN4cute5tupleIJNS5_1CILi1EEES8_S8_EEENS6_IJNS7_ILi96EEENS7_ILi128EEENS7_ILi64EEEEEENS_10bfloat16_tEfNS_4arch4Sm90ELb1ELb0ELb1ELb1ELb0ELb1ELb0ELb1ELi2ELi1ELi2ELi2ELb0EEENS1_24CollectiveEpilogueBwdGQAISD_fSG_Li256ELb1ELb0EEENS1_25SingleTileBwdLPTSchedulerILb1ELi128ELb0EEEEEEEEEvNT_6ParamsE:
        /* <DEDUP_REMOVED lines=23> */
.L_x_3370:
[----:B------:R-:W-:Y:S05]  /*0170*/  BSYNC B0 ;  /* 0x0000000000007941 */ /* 0x000fea0003800000 */
.L_x_3369:
        /* <DEDUP_REMOVED lines=34> */
.L_x_3371:
        /* <DEDUP_REMOVED lines=22> */
.L_x_3372:
        /* <DEDUP_REMOVED lines=9> */
.L_x_3375:
        /* <DEDUP_REMOVED lines=24> */
[----:B------:R-:W1:Y:S01]  /*0710*/  LDC R2, c[0x0][0x8e4] ;  /* 0x00023900ff027b82 */ /* 0x000e620000000800 */
[----:B------:R-:W-:Y:S02]  /*0720*/  MOV R3, UR4 ;  /* 0x0000000400037c02 */ /* 0x000fe40008000f00 */
[----:B-1----:R-:W-:-:S13]  /*0730*/  ISETP.NE.AND P0, PT, R2, 0x1, PT ;  /* 0x000000010200780c */ /* 0x002fda0003f05270 */
[----:B------:R-:W1:Y:S02]  /*0740*/  @P0 LDC.64 R4, c[0x0][0x8e8] ;  /* 0x00023a00ff040b82 */ /* 0x000e640000000a00 */
[----:B-1----:R-:W-:-:S05]  /*0750*/  @P0 IMAD.HI.U32 R0, R4, UR4, RZ ;  /* 0x0000000404000c27 */ /* 0x002fca000f8e00ff */
[----:B------:R-:W-:-:S05]  /*0760*/  @P0 SHF.R.U32.HI R3, RZ, R5, R0 ;  /* 0x00000005ff030219 */ /* 0x000fca0000011600 */
[----:B------:R1:W-:Y:S01]  /*0770*/  STL [R1+0x30], R3 ;  /* 0x0000300301007387 */ /* 0x0003e20000100800 */
[----:B------:R-:W-:Y:S01]  /*0780*/  IMAD R0, R3, R2, RZ ;  /* 0x0000000203007224 */ /* 0x000fe200078e02ff */
[----:B------:R-:W-:Y:S06]  /*0790*/  BRA `(.L_x_3377) ;  /* 0x0000000000207947 */ /* 0x000fec0003800000 */
.L_x_3376:
        /* <DEDUP_REMOVED lines=8> */
.L_x_3377:
[----:B------:R-:W3:Y:S01]  /*0820*/  LDC R2, c[0x0][0x8c0] ;  /* 0x00023000ff027b82 */ /* 0x000ee20000000800 */
[----:B------:R-:W-:Y:S01]  /*0830*/  IADD3 R0, -R0, UR4, RZ ;  /* 0x0000000400007c10 */ /* 0x000fe2000fffe1ff */
[----:B------:R-:W-:Y:S02]  /*0840*/  ULDC.64 UR4, c[0x0][0x900] ;  /* 0x0002400000047ab9 */ /* 0x000fe40000000a00 */
[----:B------:R-:W-:-:S04]  /*0850*/  ISETP.NE.U32.AND P0, PT, RZ, UR4, PT ;  /* 0x00000004ff007c0c */ /* 0x000fc8000bf05070 */
[----:B------:R-:W4:Y:S01]  /*0860*/  LDC R5, c[0x0][0x8cc] ;  /* 0x00023300ff057b82 */ /* 0x000f220000000800 */
[----:B------:R-:W-:Y:S02]  /*0870*/  ISETP.NE.AND.EX P0, PT, RZ, UR5, PT, P0 ;  /* 0x00000005ff007c0c */ /* 0x000fe4000bf05300 */
[----:B---3--:R-:W-:Y:S01]  /*0880*/  ISETP.NE.AND P1, PT, R2, 0x1, PT ;  /* 0x000000010200780c */ /* 0x008fe20003f25270 */
[----:B----4-:R-:W-:-:S04]  /*0890*/  IMAD R4, R5, UR6, R0 ;  /* 0x0000000605047c24 */ /* 0x010fc8000f8e0200 */
[----:B------:R-:W-:-:S08]  /*08a0*/  IMAD.MOV.U32 R5, RZ, RZ, R4 ;  /* 0x000000ffff057224 */ /* 0x000fd000078e0004 */
[----:B-12---:R-:W1:Y:S08]  /*08b0*/  @P1 LDC R3, c[0x0][0x8c4] ;  /* 0x00023100ff031b82 */ /* 0x006e700000000800 */
[----:B------:R-:W2:Y:S01]  /*08c0*/  @P1 LDC R7, c[0x0][0x8c8] ;  /* 0x00023200ff071b82 */ /* 0x000ea20000000800 */
[----:B-1----:R-:W-:-:S05]  /*08d0*/  @P1 IMAD.HI.U32 R0, R4, R3, RZ ;  /* 0x0000000304001227 */ /* 0x002fca00078e00ff */
[----:B--2---:R-:W-:-:S05]  /*08e0*/  @P1 SHF.R.U32.HI R5, RZ, R7, R0 ;  /* 0x00000007ff051219 */ /* 0x004fca0000011600 */
[----:B------:R-:W-:-:S04]  /*08f0*/  IMAD.MOV R3, RZ, RZ, -R5 ;  /* 0x000000ffff037224 */ /* 0x000fc800078e0a05 */
[----:B------:R-:W-:-:S05]  /*0900*/  IMAD R0, R2, R3, R4 ;  /* 0x0000000302007224 */ /* 0x000fca00078e0204 */
[----:B------:R1:W-:Y:S01]  /*0910*/  STL [R1+0x38], R0 ;  /* 0x0000380001007387 */ /* 0x0003e20000100800 */
[----:B------:R-:W-:Y:S05]  /*0920*/  @!P0 BRA `(.L_x_3378) ;  /* 0x0000000000108947 */ /* 0x000fea0003800000 */
[----:B------:R-:W2:Y:S02]  /*0930*/  LDC.64 R2, c[0x0][0x900] ;  /* 0x00024000ff027b82 */ /* 0x000ea40000000a00 */
[----:B--2---:R-:W-:-:S05]  /*0940*/  IMAD.WIDE R2, R5, 0x4, R2 ;  /* 0x0000000405027825 */ /* 0x004fca00078e0202 */
[----:B-1----:R2:W5:Y:S01]  /*0950*/  LDG.E R0, desc[UR36][R2.64] ;  /* 0x0000002402007981 */ /* 0x002562000c1e1900 */
[----:B------:R-:W-:Y:S05]  /*0960*/  BRA `(.L_x_3379) ;  /* 0x00000000002c7947 */ /* 0x000fea0003800000 */
.L_x_3378:
[----:B------:R-:W-:Y:S02]  /*0970*/  ULDC.64 UR4, c[0x0][0x8f8] ;  /* 0x00023e0000047ab9 */ /* 0x000fe40000000a00 */
[----:B------:R-:W-:-:S04]  /*0980*/  ISETP.NE.U32.AND P0, PT, RZ, UR4, PT ;  /* 0x00000004ff007c0c */ /* 0x000fc8000bf05070 */
[----:B------:R-:W-:-:S13]  /*0990*/  ISETP.NE.AND.EX P0, PT, RZ, UR5, PT, P0 ;  /* 0x00000005ff007c0c */ /* 0x000fda000bf05300 */
[----:B------:R-:W-:Y:S05]  /*09a0*/  @!P0 BRA `(.L_x_3380) ;  /* 0x0000000000188947 */ /* 0x000fea0003800000 */
[----:B------:R-:W2:Y:S02]  /*09b0*/  LDC.64 R2, c[0x0][0x8f8] ;  /* 0x00023e00ff027b82 */ /* 0x000ea40000000a00 */
[----:B--2---:R-:W-:-:S05]  /*09c0*/  IMAD.WIDE R2, R5, 0x4, R2 ;  /* 0x0000000405027825 */ /* 0x004fca00078e0202 */
[----:B-1----:R-:W2:Y:S04]  /*09d0*/  LDG.E R0, desc[UR36][R2.64] ;  /* 0x0000002402007981 */ /* 0x002ea8000c1e1900 */
[----:B------:R-:W2:Y:S02]  /*09e0*/  LDG.E R7, desc[UR36][R2.64+0x4] ;  /* 0x0000042402077981 */ /* 0x000ea4000c1e1900 */
[----:B--2---:R-:W-:Y:S01]  /*09f0*/  IADD3 R0, -R0, R7, RZ ;  /* 0x0000000700007210 */ /* 0x004fe20007ffe1ff */
[----:B------:R-:W-:Y:S06]  /*0a00*/  BRA `(.L_x_3379) ;  /* 0x0000000000047947 */ /* 0x000fec0003800000 */
.L_x_3380:
[----:B-1----:R-:W1:Y:S02]  /*0a10*/  LDC R0, c[0x0][0x8f4] ;  /* 0x00023d00ff007b82 */ /* 0x002e640000000800 */
.L_x_3379:
[----:B------:R-:W3:Y:S01]  /*0a20*/  LDL R4, [R1+0x30] ;  /* 0x0000300001047983 */ /* 0x000ee20000100800 */
[----:B-1---5:R-:W-:-:S05]  /*0a30*/  VIADD R0, R0, 0x7f ;  /* 0x0000007f00007836 */ /* 0x022fca0000000000 */
[----:B--2---:R-:W-:-:S04]  /*0a40*/  SHF.R.S32.HI R3, RZ, 0x1f, R0 ;  /* 0x0000001fff037819 */ /* 0x004fc80000011400 */
[----:B------:R-:W-:-:S04]  /*0a50*/  LEA.HI R3, R3, R0, RZ, 0x7 ;  /* 0x0000000003037211 */ /* 0x000fc800078f38ff */
[----:B------:R-:W-:-:S04]  /*0a60*/  SHF.R.S32.HI R3, RZ, 0x7, R3 ;  /* 0x00000007ff037819 */ /* 0x000fc80000011403 */
[----:B---3--:R-:W-:-:S04]  /*0a70*/  ISETP.GE.AND P0, PT, R4, R3, PT ;  /* 0x000000030400720c */ /* 0x008fc80003f06270 */
[----:B------:R-:W-:-:S04]  /*0a80*/  SEL R6, R5, 0xffffffff, !P0 ;  /* 0xffffffff05067807 */ /* 0x000fc80004000000 */
[----:B------:R-:W-:Y:S01]  /*0a90*/  ISETP.GE.AND P0, PT, R6, RZ, PT ;  /* 0x000000ff0600720c */ /* 0x000fe20003f06270 */
[----:B------:R1:W-:-:S12]  /*0aa0*/  STL [R1+0x34], R6 ;  /* 0x0000340601007387 */ /* 0x0003d80000100800 */
[----:B-1----:R-:W-:Y:S05]  /*0ab0*/  @!P0 BRA `(.L_x_3381) ;  /* 0x000000d800748947 */ /* 0x002fea0003800000 */
[----:B------:R-:W1:Y:S01]  /*0ac0*/  LDC R0, c[0x0][0x290] ;  /* 0x0000a400ff007b82 */ /* 0x000e620000000800 */
[----:B------:R-:W2:Y:S01]  /*0ad0*/  S2R R2, SR_TID.X ;  /* 0x0000000000027919 */ /* 0x000ea20000002100 */
[----:B------:R-:W-:Y:S02]  /*0ae0*/  ULDC.64 UR4, c[0x0][0x780] ;  /* 0x0001e00000047ab9 */ /* 0x000fe40000000a00 */
[----:B------:R-:W-:-:S04]  /*0af0*/  ISETP.NE.U32.AND P0, PT, RZ, UR4, PT ;  /* 0x00000004ff007c0c */ /* 0x000fc8000bf05070 */
[----:B------:R-:W-:Y:S01]  /*0b00*/  ISETP.NE.AND.EX P0, PT, RZ, UR5, PT, P0 ;  /* 0x00000005ff007c0c */ /* 0x000fe2000bf05300 */
[----:B-1----:R1:W-:Y:S01]  /*0b10*/  STL [R1+0x10], R0 ;  /* 0x0000100001007387 */ /* 0x0023e20000100800 */
[----:B--2---:R-:W-:-:S11]  /*0b20*/  VIADD R18, R2, 0xffffff80 ;  /* 0xffffff8002127836 */ /* 0x004fd60000000000 */
[----:B------:R-:W-:Y:S05]  /*0b30*/  @!P0 BRA `(.L_x_3382) ;  /* 0x0000000000108947 */ /* 0x000fea0003800000 */
[----:B------:R-:W2:Y:S02]  /*0b40*/  LDC.64 R236, c[0x0][0x780] ;  /* 0x0001e000ffec7b82 */ /* 0x000ea40000000a00 */
[----:B--2---:R-:W-:-:S06]  /*0b50*/  IMAD.WIDE R236, R6, 0x4, R236 ;  /* 0x0000000406ec7825 */ /* 0x004fcc00078e02ec */
[----:B------:R2:W5:Y:S01]  /*0b60*/  LDG.E R236, desc[UR36][R236.64] ;  /* 0x00000024ecec7981 */ /* 0x000562000c1e1900 */
[----:B------:R-:W-:Y:S05]  /*0b70*/  BRA `(.L_x_3383) ;  /* 0x0000000000287947 */ /* 0x000fea0003800000 */
.L_x_3382:
[----:B------:R-:W-:Y:S01]  /*0b80*/  ULDC.64 UR4, c[0x0][0x770] ;  /* 0x0001dc0000047ab9 */ /* 0x000fe20000000a00 */
[----:B------:R-:W3:Y:S01]  /*0b90*/  LDC R236, c[0x0][0x280] ;  /* 0x0000a000ffec7b82 */ /* 0x000ee20000000800 */
[----:B------:R-:W-:-:S04]  /*0ba0*/  ISETP.NE.U32.AND P0, PT, RZ, UR4, PT ;  /* 0x00000004ff007c0c */ /* 0x000fc8000bf05070 */
[----:B------:R-:W-:-:S13]  /*0bb0*/  ISETP.NE.AND.EX P0, PT, RZ, UR5, PT, P0 ;  /* 0x00000005ff007c0c */ /* 0x000fda000bf05300 */
[----:B------:R-:W-:Y:S05]  /*0bc0*/  @!P0 BRA `(.L_x_3383) ;  /* 0x0000000000148947 */ /* 0x000fea0003800000 */
[----:B------:R-:W2:Y:S02]  /*0bd0*/  LDC.64 R2, c[0x0][0x770] ;  /* 0x0001dc00ff027b82 */ /* 0x000ea40000000a00 */
[----:B--2---:R-:W-:-:S05]  /*0be0*/  IMAD.WIDE R2, R6, 0x4, R2 ;  /* 0x0000000406027825 */ /* 0x004fca00078e0202 */
[----:B---3--:R-:W2:Y:S04]  /*0bf0*/  LDG.E R236, desc[UR36][R2.64] ;  /* 0x0000002402ec7981 */ /* 0x008ea8000c1e1900 */
[----:B------:R-:W2:Y:S02]  /*0c00*/  LDG.E R5, desc[UR36][R2.64+0x4] ;  /* 0x0000042402057981 */ /* 0x000ea4000c1e1900 */
[----:B--2---:R-:W-:-:S07]  /*0c10*/  IMAD.IADD R236, R5, 0x1, -R236 ;  /* 0x0000000105ec7824 */ /* 0x004fce00078e0aec */
.L_x_3383:
[----:B------:R-:W-:Y:S02]  /*0c20*/  ULDC.64 UR4, c[0x0][0x788] ;  /* 0x0001e20000047ab9 */ /* 0x000fe40000000a00 */
[----:B------:R-:W-:-:S04]  /*0c30*/  ISETP.NE.U32.AND P0, PT, RZ, UR4, PT ;  /* 0x00000004ff007c0c */ /* 0x000fc8000bf05070 */
[----:B------:R-:W-:-:S13]  /*0c40*/  ISETP.NE.AND.EX P0, PT, RZ, UR5, PT, P0 ;  /* 0x00000005ff007c0c */ /* 0x000fda000bf05300 */
[----:B------:R-:W-:Y:S05]  /*0c50*/  @!P0 BRA `(.L_x_3384) ;  /* 0x0000000000148947 */ /* 0x000fea0003800000 */
[----:B------:R-:W4:Y:S02]  /*0c60*/  LDC.64 R2, c[0x0][0x788] ;  /* 0x0001e200ff027b82 */ /* 0x000f240000000a00 */
[----:B----4-:R-:W-:-:S05]  /*0c70*/  IMAD.WIDE R2, R6, 0x4, R2 ;  /* 0x0000000406027825 */ /* 0x010fca00078e0202 */
[----:B-1----:R-:W4:Y:S04]  /*0c80*/  LDG.E R0, desc[UR36][R2.64] ;  /* 0x0000002402007981 */ /* 0x002f28000c1e1900 */
[----:B----4-:R1:W-:Y:S01]  /*0c90*/  STL [R1+0x10], R0 ;  /* 0x0000100001007387 */ /* 0x0103e20000100800 */
[----:B------:R-:W-:Y:S05]  /*0ca0*/  BRA `(.L_x_3385) ;  /* 0x0000000000287947 */ /* 0x000fea0003800000 */
.L_x_3384:
[----:B------:R-:W-:Y:S02]  /*0cb0*/  ULDC.64 UR4, c[0x0][0x778] ;  /* 0x0001de0000047ab9 */ /* 0x000fe40000000a00 */
[----:B------:R-:W-:-:S04]  /*0cc0*/  ISETP.NE.U32.AND P0, PT, RZ, UR4, PT ;  /* 0x00000004ff007c0c */ /* 0x000fc8000bf05070 */
[----:B------:R-:W-:-:S13]  /*0cd0*/  ISETP.NE.AND.EX P0, PT, RZ, UR5, PT, P0 ;  /* 0x00000005ff007c0c */ /* 0x000fda000bf05300 */
[----:B------:R-:W-:Y:S05]  /*0ce0*/  @!P0 BRA `(.L_x_3385) ;  /* 0x0000000000188947 */ /* 0x000fea0003800000 */
[----:B------:R-:W4:Y:S02]  /*0cf0*/  LDC.64 R2, c[0x0][0x778] ;  /* 0x0001de00ff027b82 */ /* 0x000f240000000a00 */
[----:B----4-:R-:W-:-:S05]  /*0d00*/  IMAD.WIDE R2, R6, 0x4, R2 ;  /* 0x0000000406027825 */ /* 0x010fca00078e0202 */
[----:B-1----:R-:W4:Y:S04]  /*0d10*/  LDG.E R0, desc[UR36][R2.64] ;  /* 0x0000002402007981 */ /* 0x002f28000c1e1900 */
[----:B------:R-:W4:Y:S02]  /*0d20*/  LDG.E R5, desc[UR36][R2.64+0x4] ;  /* 0x0000042402057981 */ /* 0x000f24000c1e1900 */
[----:B----4-:R-:W-:-:S05]  /*0d30*/  IADD3 R0, -R0, R5, RZ ;  /* 0x0000000500007210 */ /* 0x010fca0007ffe1ff */
[----:B------:R4:W-:Y:S02]  /*0d40*/  STL [R1+0x10], R0 ;  /* 0x0000100001007387 */ /* 0x0009e40000100800 */
.L_x_3385:
[----:B-1--4-:R-:W3:Y:S01]  /*0d50*/  LDL R0, [R1+0x10] ;  /* 0x0000100001007983 */ /* 0x012ee20000100800 */
[----:B------:R-:W1:Y:S01]  /*0d60*/  LDC R3, c[0x0][0x74c] ;  /* 0x0001d300ff037b82 */ /* 0x000e620000000800 */
[----:B------:R-:W-:Y:S02]  /*0d70*/  PLOP3.LUT P0, PT, PT, PT, PT, 0x80, 0x0 ;  /* 0x000000000000781c */ /* 0x000fe40003f0f070 */
        /* <DEDUP_REMOVED lines=32> */
[----:B---3-5:R-:W-:-:S04]  /*0f80*/  IMAD.IADD R0, R236, 0x1, -R0 ;  /* 0x00000001ec007824 */ /* 0x028fc800078e0a00 */
[----:B------:R-:W-:Y:S02]  /*0f90*/  IMAD R2, R4, 0x80, R0 ;  /* 0x0000008004027824 */ /* 0x000fe400078e0200 */
[----:B------:R-:W-:-:S03]  /*0fa0*/  VIADD R0, R236, 0x5f ;  /* 0x0000005fec007836 */ /* 0x000fc60000000000 */
[----:B-1----:R-:W-:Y:S01]  /*0fb0*/  IADD3 R2, R2, -R3, RZ ;  /* 0x8000000302027210 */ /* 0x002fe20007ffe0ff */
        /* <DEDUP_REMOVED lines=10> */
[----:B------:R-:W-:-:S04]  /*1060*/  MOV R0, RZ ;  /* 0x000000ff00007202 */ /* 0x000fc80000000f00 */
[----:B------:R-:W-:-:S13]  /*1070*/  LOP3.LUT P0, RZ, R0, 0x3ff, RZ, 0xc0, !PT ;  /* 0x000003ff00ff7812 */ /* 0x000fda000780c0ff */
[----:B------:R-:W-:Y:S05]  /*1080*/  @!P0 BRA `(.L_x_3387) ;  /* 0x00000000007c8947 */ /* 0x000fea0003800000 */
[----:B------:R-:W-:Y:S01]  /*1090*/  MOV R2, 0x0 ;  /* 0x0000000000027802 */ /* 0x000fe20000000f00 */
[----:B------:R-:W-:Y:S01]  /*10a0*/  ULDC.64 UR4, c[0x4][0x90] ;  /* 0x0100240000047ab9 */ /* 0x000fe20000000a00 */
[----:B------:R-:W-:Y:S01]  /*10b0*/  ULDC.64 UR6, c[0x4][0x8] ;  /* 0x0100020000067ab9 */ /* 0x000fe20000000a00 */
[----:B------:R-:W-:Y:S01]  /*10c0*/  IMAD.U32 R4, RZ, RZ, UR4 ;  /* 0x00000004ff047e24 */ /* 0x000fe2000f8e00ff */
[----:B------:R1:W3:Y:S01]  /*10d0*/  LDC.64 R14, c[0x4][R2] ;  /* 0x01000000020e7b82 */ /* 0x0002e20000000a00 */
        /* <DEDUP_REMOVED lines=10> */
[----:B--23--:R-:W-:Y:S05]  /*1180*/  CALL.ABS.NOINC R14 ;  /* 0x000000000e007343 */ /* 0x00cfea0003c00000 */
.L_x_3388:
        /* <DEDUP_REMOVED lines=15> */
.L_x_3387:
        /* <DEDUP_REMOVED lines=21> */
[----:B--23--:R-:W-:Y:S05]  /*13d0*/  CALL.ABS.NOINC R14 ;  /* 0x000000000e007343 */ /* 0x00cfea0003c00000 */
.L_x_3390:
        /* <DEDUP_REMOVED lines=15> */
.L_x_3389:
[----:B------:R-:W-:Y:S01]  /*14d0*/  SHF.R.S32.HI R7, RZ, 0x1f, R18 ;  /* 0x0000001fff077819 */ /* 0x000fe20000011412 */
[----:B------:R-:W-:-:S03]  /*14e0*/  UMOV UR4, 0xffffffff ;  /* 0xffffffff00047882 */ /* 0x000fc60000000000 */
[----:B------:R-:W-:-:S04]  /*14f0*/  LEA.HI R0, R7, R18, RZ, 0x7 ;  /* 0x0000001207007211 */ /* 0x000fc800078f38ff */
[----:B------:R-:W-:Y:S01]  /*1500*/  SHF.R.S32.HI R13, RZ, 0x7, R0 ;  /* 0x00000007ff0d7819 */ /* 0x000fe20000011400 */
[----:B------:R-:W-:Y:S06]  /*1510*/  BRA.DIV UR4, `(.L_x_3391) ;  /* 0x000000ce04e47947 */ /* 0x000fec000b800000 */
[----:B------:R1:W3:Y:S02]  /*1520*/  SHFL.IDX PT, R14, R13, RZ, 0x1f ;  /* 0x00001fff0d0e7589 */ /* 0x0002e400000e0000 */
.L_x_3489:
[----:B------:R-:W-:Y:S02]  /*1530*/  SHF.L.U32 R2, RZ, 0x1f, RZ ;  /* 0x0000001fff027819 */ /* 0x000fe400000006ff */
[CC--:B------:R-:W-:Y:S02]  /*1540*/  LEA.HI R8, R7.reuse, R18.reuse, RZ, 0x5 ;  /* 0x0000001207087211 */ /* 0x0c0fe400078f28ff */
[----:B------:R-:W4:Y:S01]  /*1550*/  SYNCS.PHASECHK.TRANS64.TRYWAIT P0, [R17+URZ+0x26800], R2 ;  /* 0x02680002110075a7 */ /* 0x000f22000800017f */
[----:B------:R-:W-:Y:S01]  /*1560*/  LEA.HI R5, R7, R18, RZ, 0x4 ;  /* 0x0000001207057211 */ /* 0x000fe200078f20ff */
[----:B----4-:R-:W-:Y:S06]  /*1570*/  @P0 BRA `(.L_x_3392) ;  /* 0x0000000000080947 */ /* 0x010fec0003800000 */
[----:B------:R-:W4:Y:S02]  /*1580*/  SYNCS.PHASECHK.TRANS64.TRYWAIT P0, [R17+URZ+0x26800], R2 ;  /* 0x02680002110075a7 */ /* 0x000f24000800017f */
[----:B----4-:R-:W-:Y:S05]  /*1590*/  @!P0 BRA `(.L_x_3393) ;  /* 0x000000cc00e08947 */ /* 0x010fea0003800000 */
.L_x_3392:
[----:B------:R-:W5:Y:S04]  /*15a0*/  LDL R12, [R1+0x10] ;  /* 0x00001000010c7983 */ /* 0x000f680000100800 */
[----:B------:R-:W2:Y:S01]  /*15b0*/  LDL R11, [R1+0x30] ;  /* 0x00003000010b7983 */ /* 0x000ea20000100800 */
[----:B----4-:R-:W-:Y:S01]  /*15c0*/  SHF.R.S32.HI R2, RZ, 0x5, R8 ;  /* 0x00000005ff027819 */ /* 0x010fe20000011408 */
[----:B------:R-:W-:Y:S01]  /*15d0*/  IMAD.SHL.U32 R3, R18, 0x40, RZ ;  /* 0x0000004012037824 */ /* 0x000fe200078e00ff */
[----:B------:R-:W-:Y:S01]  /*15e0*/  SHF.R.S32.HI R6, RZ, 0x4, R5 ;  /* 0x00000004ff067819 */ /* 0x000fe20000011405 */
[----:B------:R-:W4:Y:S01]  /*15f0*/  LDL R15, [R1+0x2c] ;  /* 0x00002c00010f7983 */ /* 0x000f220000100800 */
[----:B------:R-:W-:Y:S01]  /*1600*/  ULDC UR4, c[0x0][0x74c] ;  /* 0x0001d30000047ab9 */ /* 0x000fe20000000800 */
[----:B------:R-:W-:Y:S01]  /*1610*/  IMAD.SHL.U32 R4, R2, 0x10, RZ ;  /* 0x0000001002047824 */ /* 0x000fe200078e00ff */
[----:B------:R-:W-:-:S02]  /*1620*/  LEA.HI R9, R5, R6, RZ, 0x1 ;  /* 0x0000000605097211 */ /* 0x000fc400078f08ff */
[----:B------:R-:W-:Y:S02]  /*1630*/  LOP3.LUT R3, R3, 0x1c0, RZ, 0xc0, !PT ;  /* 0x000001c003037812 */ /* 0x000fe400078ec0ff */
[----:B------:R-:W-:Y:S02]  /*1640*/  LOP3.LUT R9, R9, 0x7ffffe, RZ, 0xc0, !PT ;  /* 0x007ffffe09097812 */ /* 0x000fe400078ec0ff */
[----:B------:R-:W-:Y:S02]  /*1650*/  LEA.HI R2, R7, R18, RZ, 0x3 ;  /* 0x0000001207027211 */ /* 0x000fe400078f18ff */
[----:B------:R-:W-:Y:S01]  /*1660*/  LOP3.LUT R5, R3, 0x30, R4, 0xf8, !PT ;  /* 0x0000003003057812 */ /* 0x000fe200078ef804 */
[----:B------:R-:W-:Y:S01]  /*1670*/  IMAD.IADD R6, R6, 0x1, -R9 ;  /* 0x0000000106067824 */ /* 0x000fe200078e0a09 */
[----:B------:R-:W-:Y:S02]  /*1680*/  SHF.R.U32.HI R3, RZ, 0x3, R3 ;  /* 0x00000003ff037819 */ /* 0x000fe40000011603 */
[----:B------:R-:W-:Y:S01]  /*1690*/  LOP3.LUT R4, R5, 0x8, R2, 0xf8, !PT ;  /* 0x0000000805047812 */ /* 0x000fe200078ef802 */
[----:B------:R-:W-:Y:S01]  /*16a0*/  IMAD R6, R13, 0xc, R6 ;  /* 0x0000000c0d067824 */ /* 0x000fe200078e0206 */
[----:B---3--:R-:W-:-:S02]  /*16b0*/  LEA.HI R2, R14, R14, RZ, 0x1 ;  /* 0x0000000e0e027211 */ /* 0x008fc400078f08ff */
[----:B------:R-:W-:Y:S02]  /*16c0*/  LOP3.LUT R3, R4, R3, RZ, 0x3c, !PT ;  /* 0x0000000304037212 */ /* 0x000fe400078e3cff */
[----:B------:R-:W-:Y:S02]  /*16d0*/  LOP3.LUT R5, R2, 0xfffffffe, RZ, 0xc0, !PT ;  /* 0xfffffffe02057812 */ /* 0x000fe400078ec0ff */
[----:B------:R-:W-:Y:S02]  /*16e0*/  LEA R2, R6, R3, 0x9 ;  /* 0x0000000306027211 */ /* 0x000fe400078e48ff */
[----:B------:R-:W-:Y:S01]  /*16f0*/  LOP3.LUT R3, R0, 0xffffff80, RZ, 0xc0, !PT ;  /* 0xffffff8000037812 */ /* 0x000fe200078ec0ff */
[----:B------:R-:W-:-:S04]  /*1700*/  IMAD.IADD R5, R14, 0x1, -R5 ;  /* 0x000000010e057824 */ /* 0x000fc800078e0a05 */
[----:B------:R-:W-:-:S05]  /*1710*/  IMAD.IADD R6, R18, 0x1, -R3 ;  /* 0x0000000112067824 */ /* 0x000fca00078e0a03 */
[--C-:B------:R-:W-:Y:S01]  /*1720*/  SHF.R.S32.HI R14, RZ, 0x1f, R6.reuse ;  /* 0x0000001fff0e7819 */ /* 0x100fe20000011406 */
[----:B------:R3:W-:Y:S04]  /*1730*/  STL [R1+0x18], R2 ;  /* 0x0000180201007387 */ /* 0x0007e80000100800 */
[----:B------:R1:W-:Y:S01]  /*1740*/  STL [R1+0x20], R14 ;  /* 0x0000200e01007387 */ /* 0x0003e20000100800 */
[----:B---3--:R-:W-:-:S05]  /*1750*/  IMAD R2, R13, 0x300, R6 ;  /* 0x000003000d027824 */ /* 0x008fca00078e0206 */
[----:B------:R-:W-:Y:S01]  /*1760*/  SHF.L.U32 R2, R2, 0x2, RZ ;  /* 0x0000000202027819 */ /* 0x000fe200000006ff */
        /* <DEDUP_REMOVED lines=34> */
[----:B------:R-:W-:Y:S01]  /*1990*/  IMAD R2, R2, 0x4, R17 ;  /* 0x0000000402027824 */ /* 0x000fe200078e0211 */
[----:B-----5:R-:W-:-:S04]  /*19a0*/  IADD3 R10, -R12, 0x7f, R236 ;  /* 0x0000007f0c0a7810 */ /* 0x020fc80007ffe1ec */
[----:B--2---:R-:W-:-:S05]  /*19b0*/  LEA R10, R11, R10, 0x7 ;  /* 0x0000000a0b0a7211 */ /* 0x004fca00078e38ff */
[----:B------:R-:W-:-:S04]  /*19c0*/  VIADD R10, R10, -UR4 ;  /* 0x800000040a0a7c36 */ /* 0x000fc80008000000 */
[----:B------:R-:W-:-:S05]  /*19d0*/  IMAD.HI R10, R10, 0x2aaaaaab, RZ ;  /* 0x2aaaaaab0a0a7827 */ /* 0x000fca00078e02ff */
[----:B------:R-:W-:-:S04]  /*19e0*/  SHF.R.U32.HI R9, RZ, 0x1f, R10 ;  /* 0x0000001fff097819 */ /* 0x000fc8000001160a */
[----:B------:R-:W-:Y:S02]  /*19f0*/  LEA.HI.SX32 R9, R10, R9, 0x1c ;  /* 0x000000090a097211 */ /* 0x000fe400078fe2ff */
[----:B------:R-:W-:Y:S02]  /*1a00*/  LEA.HI R10, R14, R6, RZ, 0x2 ;  /* 0x000000060e0a7211 */ /* 0x000fe400078f10ff */
[----:B----4-:R-:W-:-:S03]  /*1a10*/  VIADDMNMX R237, R9, 0x1, R15, PT ;  /* 0x0000000109ed7846 */ /* 0x010fc6000380010f */
[----:B------:R1:W-:Y:S01]  /*1a20*/  STL [R1+0x14], R10 ;  /* 0x0000140a01007387 */ /* 0x0003e20000100800 */
[----:B------:R-:W-:Y:S02]  /*1a30*/  ISETP.GE.AND P0, PT, R16, R237, PT ;  /* 0x000000ed1000720c */ /* 0x000fe40003f06270 */
[----:B------:R-:W-:-:S05]  /*1a40*/  LOP3.LUT R3, R10, 0xfffffffc, RZ, 0xc0, !PT ;  /* 0xfffffffc0a037812 */ /* 0x000fca00078ec0ff */
[----:B------:R-:W-:-:S06]  /*1a50*/  IMAD.IADD R3, R6, 0x1, -R3 ;  /* 0x0000000106037824 */ /* 0x000fcc00078e0a03 */
[----:B-1----:R-:W-:Y:S05]  /*1a60*/  @P0 BRA `(.L_x_3394) ;  /* 0x0000004000e80947 */ /* 0x002fea0003800000 */
        /* <DEDUP_REMOVED lines=12> */
[----:B------:R-:W-:Y:S02]  /*1b30*/  IADD3 R22, R13, -R6, RZ ;  /* 0x800000060d167210 */ /* 0x000fe40007ffe0ff */
[----:B------:R-:W-:Y:S02]  /*1b40*/  CS2R R144, SRZ ;  /* 0x0000000000907805 */ /* 0x000fe4000001ff00 */
        /* <DEDUP_REMOVED lines=8> */
[----:B------:R-:W-:Y:S01]  /*1bd0*/  LOP3.LUT R9, R6, 0xfffffffc, RZ, 0xc0, !PT ;  /* 0xfffffffc06097812 */ /* 0x000fe200078ec0ff */
[C---:B------:R-:W-:Y:S01]  /*1be0*/  VIADD R8, R11.reuse, 0x8 ;  /* 0x000000080b087836 */ /* 0x040fe20000000000 */
[--C-:B------:R-:W-:Y:S01]  /*1bf0*/  SHF.R.S32.HI R14, RZ, 0x2, R10.reuse ;  /* 0x00000002ff0e7819 */ /* 0x100fe2000001140a */
[----:B------:R-:W-:Y:S01]  /*1c00*/  VIADD R15, R11, 0x10 ;  /* 0x000000100b0f7836 */ /* 0x000fe20000000000 */
        /* <DEDUP_REMOVED lines=18> */
[----:B------:R-:W-:Y:S01]  /*1d30*/  IADD3 R23, R23, R21, -R14 ;  /* 0x0000001517177210 */ /* 0x000fe20007ffe80e */
[----:B------:R-:W-:Y:S01]  /*1d40*/  IMAD.HI R20, R19, 0x2aaaaaab, RZ ;  /* 0x2aaaaaab13147827 */ /* 0x000fe200078e02ff */
[----:B------:R-:W-:Y:S02]  /*1d50*/  LOP3.LUT R4, R4, 0xfffffffe, RZ, 0xc0, !PT ;  /* 0xfffffffe04047812 */ /* 0x000fe400078ec0ff */
[----:B------:R-:W-:Y:S02]  /*1d60*/  CS2R R122, SRZ ;  /* 0x00000000007a7805 */ /* 0x000fe4000001ff00 */
[----:B------:R-:W-:Y:S02]  /*1d70*/  SHF.R.U32.HI R7, RZ, 0x1, R6 ;  /* 0x00000001ff077819 */ /* 0x000fe40000011606 */
[----:B------:R-:W-:Y:S02]  /*1d80*/  CS2R R120, SRZ ;  /* 0x0000000000787805 */ /* 0x000fe4000001ff00 */
[----:B------:R-:W-:-:S02]  /*1d90*/  SHF.R.U32.HI R14, RZ, 0x1, R13 ;  /* 0x00000001ff0e7819 */ /* 0x000fc4000001160d */
[----:B------:R-:W-:Y:S02]  /*1da0*/  CS2R R182, SRZ ;  /* 0x0000000000b67805 */ /* 0x000fe4000001ff00 */
[----:B------:R-:W-:Y:S02]  /*1db0*/  SHF.R.U32.HI R21, RZ, 0x1, R20 ;  /* 0x00000001ff157819 */ /* 0x000fe40000011614 */
[----:B------:R-:W-:Y:S02]  /*1dc0*/  CS2R R180, SRZ ;  /* 0x0000000000b47805 */ /* 0x000fe4000001ff00 */
[----:B------:R-:W-:Y:S02]  /*1dd0*/  IADD3 R4, R11, -R4, RZ ;  /* 0x800000040b047210 */ /* 0x000fe40007ffe0ff */
[----:B------:R-:W-:Y:S02]  /*1de0*/  CS2R R178, SRZ ;  /* 0x0000000000b27805 */ /* 0x000fe4000001ff00 */
[----:B------:R-:W-:-:S02]  /*1df0*/  LEA.HI R7, R6, R7, RZ, 0x1 ;  /* 0x0000000706077211 */ /* 0x000fc400078f08ff */
[----:B------:R-:W-:Y:S02]  /*1e00*/  CS2R R176, SRZ ;  /* 0x0000000000b07805 */ /* 0x000fe4000001ff00 */
[----:B------:R-:W-:Y:S02]  /*1e10*/  LEA.HI R13, R13, R14, RZ, 0x1 ;  /* 0x0000000e0d0d7211 */ /* 0x000fe400078f08ff */
[----:B------:R-:W-:Y:S02]  /*1e20*/  CS2R R174, SRZ ;  /* 0x0000000000ae7805 */ /* 0x000fe4000001ff00 */
[----:B------:R-:W-:Y:S01]  /*1e30*/  LOP3.LUT R11, R10, 0xfffffffe, RZ, 0xc0, !PT ;  /* 0xfffffffe0a0b7812 */ /* 0x000fe200078ec0ff */
[----:B------:R-:W-:Y:S01]  /*1e40*/  IMAD R7, R7, -0xc, R0 ;  /* 0xfffffff407077824 */ /* 0x000fe200078e0200 */
[----:B------:R-:W-:Y:S01]  /*1e50*/  LEA.HI R20, R20, R21, RZ, 0x1 ;  /* 0x0000001514147211 */ /* 0x000fe200078f08ff */
[----:B------:R-:W-:Y:S01]  /*1e60*/  IMAD R12, R13, -0xc, R12 ;  /* 0xfffffff40d0c7824 */ /* 0x000fe200078e020c */
[----:B------:R-:W-:Y:S01]  /*1e70*/  LOP3.LUT R18, R18, 0xfffffffe, RZ, 0xc0, !PT ;  /* 0xfffffffe12127812 */ /* 0x000fe200078ec0ff */
[----:B------:R-:W-:Y:S01]  /*1e80*/  IMAD.IADD R11, R8, 0x1, -R11 ;  /* 0x00000001080b7824 */ /* 0x000fe200078e0a0b */
[----:B------:R-:W-:Y:S01]  /*1e90*/  CS2R R172, SRZ ;  /* 0x0000000000ac7805 */ /* 0x000fe2000001ff00 */
[----:B------:R-:W-:Y:S01]  /*1ea0*/  IMAD R19, R20, -0xc, R19 ;  /* 0xfffffff414137824 */ /* 0x000fe200078e0213 */
[----:B------:R-:W-:Y:S01]  /*1eb0*/  CS2R R170, SRZ ;  /* 0x0000000000aa7805 */ /* 0x000fe2000001ff00 */
[----:B------:R-:W-:Y:S01]  /*1ec0*/  IMAD.IADD R18, R15, 0x1, -R18 ;  /* 0x000000010f127824 */ /* 0x000fe200078e0a12 */
[----:B------:R-:W-:Y:S01]  /*1ed0*/  LEA R0, R12, R11, 0x3 ;  /* 0x0000000b0c007211 */ /* 0x000fe200078e18ff */
[----:B------:R-:W-:Y:S01]  /*1ee0*/  IMAD R4, R7, 0x8, R4 ;  /* 0x0000000807047824 */ /* 0x000fe200078e0204 */
[----:B------:R-:W-:Y:S01]  /*1ef0*/  CS2R R168, SRZ ;  /* 0x0000000000a87805 */ /* 0x000fe2000001ff00 */
[----:B------:R-:W-:Y:S01]  /*1f00*/  IMAD R6, R19, 0x8, R18 ;  /* 0x0000000813067824 */ /* 0x000fe200078e0212 */
[----:B------:R-:W-:Y:S01]  /*1f10*/  CS2R R166, SRZ ;  /* 0x0000000000a67805 */ /* 0x000fe2000001ff00 */
[----:B------:R-:W-:Y:S01]  /*1f20*/  IMAD R8, R22, -0x40, R23 ;  /* 0xffffffc016087824 */ /* 0x000fe200078e0217 */
[----:B------:R1:W-:Y:S01]  /*1f30*/  STL [R1+0x8], R4 ;  /* 0x0000080401007387 */ /* 0x0003e20000100800 */
[----:B------:R-:W-:-:S02]  /*1f40*/  CS2R R164, SRZ ;  /* 0x0000000000a47805 */ /* 0x000fc4000001ff00 */
[----:B------:R-:W-:Y:S02]  /*1f50*/  CS2R R162, SRZ ;  /* 0x0000000000a27805 */ /* 0x000fe4000001ff00 */
[----:B------:R-:W-:Y:S01]  /*1f60*/  CS2R R160, SRZ ;  /* 0x0000000000a07805 */ /* 0x000fe2000001ff00 */
[----:B------:R2:W-:Y:S01]  /*1f70*/  STL [R1+0x4], R0 ;  /* 0x0000040001007387 */ /* 0x0005e20000100800 */
[----:B------:R-:W-:Y:S02]  /*1f80*/  CS2R R158, SRZ ;  /* 0x00000000009e7805 */ /* 0x000fe4000001ff00 */
[----:B------:R-:W-:Y:S02]  /*1f90*/  CS2R R156, SRZ ;  /* 0x00000000009c7805 */ /* 0x000fe4000001ff00 */
[----:B------:R-:W-:Y:S01]  /*1fa0*/  CS2R R154, SRZ ;  /* 0x00000000009a7805 */ /* 0x000fe2000001ff00 */
[----:B------:R3:W-:Y:S01]  /*1fb0*/  STL [R1], R6 ;  /* 0x0000000601007387 */ /* 0x0007e20000100800 */
[----:B------:R-:W-:Y:S01]  /*1fc0*/  CS2R R152, SRZ ;  /* 0x0000000000987805 */ /* 0x000fe2000001ff00 */
[----:B-1----:R-:W-:-:S02]  /*1fd0*/  IMAD.MOV.U32 R4, RZ, RZ, RZ ;  /* 0x000000ffff047224 */ /* 0x002fc400078e00ff */
[----:B--2---:R-:W-:-:S07]  /*1fe0*/  IMAD.MOV.U32 R0, RZ, RZ, RZ ;  /* 0x000000ffff007224 */ /* 0x004fce00078e00ff */
.L_x_3405:
[----:B-1-3--:R-:W2:Y:S02]  /*1ff0*/  LDL R6, [R1+0xc] ;  /* 0x00000c0001067983 */ /* 0x00aea40000100800 */
[----:B--2---:R-:W-:-:S04]  /*2000*/  LOP3.LUT R6, R6, 0x1, RZ, 0xfc, !PT ;  /* 0x0000000106067812 */ /* 0x004fc800078efcff */
[----:B------:R-:W-:-:S13]  /*2010*/  ISETP.NE.AND P0, PT, R6, 0x3, PT ;  /* 0x000000030600780c */ /* 0x000fda0003f05270 */
[----:B------:R-:W-:Y:S05]  /*2020*/  @!P0 BRA `(.L_x_3395) ;  /* 0x0000000000048947 */ /* 0x000fea0003800000 */
[----:B------:R-:W-:Y:S01]  /*2030*/  BPT.TRAP 0x1 ;  /* 0x000000040000795c */ /* 0x000fe20000300000 */
.L_x_3395:
[----:B------:R-:W-:Y:S02]  /*2040*/  LEA R6, R0, R17, 0x3 ;  /* 0x0000001100067211 */ /* 0x000fe400078e18ff */
[----:B------:R-:W-:-:S04]  /*2050*/  SHF.L.U32 R19, R4, 0x1f, RZ ;  /* 0x0000001f04137819 */ /* 0x000fc800000006ff */
[----:B------:R1:W2:Y:S01]  /*2060*/  SYNCS.PHASECHK.TRANS64.TRYWAIT P1, [R6+URZ+0x26810], R19 ;  /* 0x02681013060075a7 */ /* 0x0002a2000802017f */
[----:B------:R-:W-:Y:S05]  /*2070*/  @!P0 BRA `(.L_x_3396) ;  /* 0x0000000000048947 */ /* 0x000fea0003800000 */
[----:B------:R-:W-:Y:S01]  /*2080*/  BPT.TRAP 0x1 ;  /* 0x000000040000795c */ /* 0x000fe20000300000 */
.L_x_3396:
[----:B------:R-:W-:-:S05]  /*2090*/  VIADD R7, R17, 0xe000 ;  /* 0x0000e00011077836 */ /* 0x000fca0000000000 */
[----:B------:R-:W-:-:S04]  /*20a0*/  SHF.R.U32.HI R7, RZ, 0x4, R7 ;  /* 0x00000004ff077819 */ /* 0x000fc80000011607 */
[----:B------:R-:W-:Y:S01]  /*20b0*/  LOP3.LUT R7, R7, 0x3fff, RZ, 0xc0, !PT ;  /* 0x00003fff07077812 */ /* 0x000fe200078ec0ff */
[----:B--2---:R-:W-:Y:S06]  /*20c0*/  @P1 BRA `(.L_x_3397) ;  /* 0x0000000000081947 */ /* 0x004fec0003800000 */
[----:B------:R-:W2:Y:S02]  /*20d0*/  SYNCS.PHASECHK.TRANS64.TRYWAIT P1, [R6+URZ+0x26810], R19 ;  /* 0x02681013060075a7 */ /* 0x000ea4000802017f */
[----:B--2---:R-:W-:Y:S05]  /*20e0*/  @!P1 BRA `(.L_x_3398) ;  /* 0x000000c400209947 */ /* 0x004fea0003800000 */
.L_x_3397:
[----:B------:R-:W-:Y:S05]  /*20f0*/  WARPSYNC.ALL ;  /* 0x0000000000007948 */ /* 0x000fea0003800000 */
[----:B------:R-:W-:Y:S01]  /*2100*/  LOP3.LUT R11, R7, 0x10000, RZ, 0xfc, !PT ;  /* 0x00010000070b7812 */ /* 0x000fe200078efcff */
[----:B------:R-:W-:Y:S01]  /*2110*/  IMAD R10, R5, 0x2000, R17 ;  /* 0x00002000050a7824 */ /* 0x000fe200078e0211 */
[----:B------:R-:W3:Y:S04]  /*2120*/  LDL R14, [R1+0x8] ;  /* 0x00000800010e7983 */ /* 0x000ee80000100800 */
[----:B------:R-:W-:Y:S01]  /*2130*/  R2UR UR9, R10 ;  /* 0x000000000a0972ca */ /* 0x000fe200000e0000 */
[----:B------:R-:W-:Y:S01]  /*2140*/  IMAD R11, R0, 0x300, R11 ;  /* 0x00000300000b7824 */ /* 0x000fe200078e020b */
[----:B------:R-:W4:Y:S04]  /*2150*/  LDL R13, [R1] ;  /* 0x00000000010d7983 */ /* 0x000f280000100800 */
[----:B------:R-:W-:Y:S01]  /*2160*/  R2UR UR8, R11 ;  /* 0x000000000b0872ca */ /* 0x000fe200000e0000 */
[----:B------:R-:W5:Y:S06]  /*2170*/  LDL R12, [R1+0x4] ;  /* 0x00000400010c7983 */ /* 0x000f6c0000100800 */
        /* <DEDUP_REMOVED lines=30> */
[C---:B---3--:R-:W-:Y:S01]  /*2360*/  IMAD R10, R0.reuse, 0x80, R14 ;  /* 0x00000080000a7824 */ /* 0x048fe200078e020e */
[C---:B-----5:R-:W-:Y:S01]  /*2370*/  LEA R12, R0.reuse, R12, 0x7 ;  /* 0x0000000c000c7211 */ /* 0x060fe200078e38ff */
[----:B----4-:R-:W-:Y:S02]  /*2380*/  IMAD R14, R0, 0x80, R13 ;  /* 0x00000080000e7824 */ /* 0x010fe400078e020d */
[C---:B------:R-:W-:Y:S02]  /*2390*/  IMAD R10, R3.reuse, 0x2, R10 ;  /* 0x00000002030a7824 */ /* 0x040fe400078e020a */
[C---:B------:R-:W-:Y:S01]  /*23a0*/  IMAD R18, R3.reuse, 0x2, R12 ;  /* 0x0000000203127824 */ /* 0x040fe200078e020c */
[----:B------:R-:W-:Y:S01]  /*23b0*/  LEA R20, R3, R14, 0x1 ;  /* 0x0000000e03147211 */ /* 0x000fe200078e08ff */
[--C-:B------:R-:W-:Y:S02]  /*23c0*/  IMAD R14, R10, 0x4, R17.reuse ;  /* 0x000000040a0e7824 */ /* 0x100fe400078e0211 */
[----:B------:R-:W-:-:S02]  /*23d0*/  IMAD R12, R18, 0x4, R17 ;  /* 0x00000004120c7824 */ /* 0x000fc400078e0211 */
[----:B------:R-:W-:Y:S01]  /*23e0*/  IMAD R15, R20, 0x4, R17 ;  /* 0x00000004140f7824 */ /* 0x000fe200078e0211 */
[----:B------:R-:W-:-:S05]  /*23f0*/  IADD3 R13, R17, 0x1a000, RZ ;  /* 0x0001a000110d7810 */ /* 0x000fca0007ffe0ff */
[--C-:B------:R-:W-:Y:S02]  /*2400*/  IMAD R184, R10, 0x4, R13.reuse ;  /* 0x000000040ab87824 */ /* 0x100fe400078e020d */
[--C-:B------:R-:W-:Y:S02]  /*2410*/  IMAD R11, R18, 0x4, R13.reuse ;  /* 0x00000004120b7824 */ /* 0x100fe400078e020d */
[----:B------:R-:W-:Y:S01]  /*2420*/  IMAD R13, R20, 0x4, R13 ;  /* 0x00000004140d7824 */ /* 0x000fe200078e020d */
[----:B------:R-:W-:Y:S02]  /*2430*/  WARPGROUP.DEPBAR.LE gsb0, 0x0 ;  /* 0x00008000000079c5 */ /* 0x000fe40000010000 */
[----:B------:R-:W3:Y:S04]  /*2440*/  LDS R14, [R14+0x1a000] ;  /* 0x01a000000e0e7984 */ /* 0x000ee80000000800 */
[----:B------:R-:W4:Y:S04]  /*2450*/  LDS R12, [R12+0x1a000] ;  /* 0x01a000000c0c7984 */ /* 0x000f280000000800 */
[----:B------:R-:W1:Y:S01]  /*2460*/  LDS R15, [R15+0x1a000] ;  /* 0x01a000000f0f7984 */ /* 0x000e620000000800 */
[----:B------:R-:W-:Y:S05]  /*2470*/  @!P0 BRA `(.L_x_3399) ;  /* 0x0000000000048947 */ /* 0x000fea0003800000 */
[----:B------:R-:W-:Y:S01]  /*2480*/  BPT.TRAP 0x1 ;  /* 0x000000040000795c */ /* 0x000fe20000300000 */
.L_x_3399:
[----:B------:R1:W1:Y:S01]  /*2490*/  SYNCS.PHASECHK.TRANS64.TRYWAIT P1, [R6+URZ+0x26830], R19 ;  /* 0x02683013060075a7 */ /* 0x000262000802017f */
[----:B------:R-:W-:Y:S05]  /*24a0*/  @!P0 BRA `(.L_x_3400) ;  /* 0x0000000000048947 */ /* 0x000fea0003800000 */
[----:B------:R-:W-:Y:S01]  /*24b0*/  BPT.TRAP 0x1 ;  /* 0x000000040000795c */ /* 0x000fe20000300000 */
.L_x_3400:
[----:B------:R-:W-:-:S04]  /*24c0*/  IADD3 R10, R17, 0x14000, RZ ;  /* 0x00014000110a7810 */ /* 0x000fc80007ffe0ff */
[----:B------:R-:W-:-:S04]  /*24d0*/  SHF.R.U32.HI R10, RZ, 0x4, R10 ;  /* 0x00000004ff0a7819 */ /* 0x000fc8000001160a */
[----:B------:R-:W-:-:S04]  /*24e0*/  LOP3.LUT R10, R10, 0x3fff, RZ, 0xc0, !PT ;  /* 0x00003fff0a0a7812 */ /* 0x000fc800078ec0ff */
[----:B------:R-:W-:Y:S01]  /*24f0*/  LOP3.LUT R21, R10, 0x10000, RZ, 0xfc, !PT ;  /* 0x000100000a157812 */ /* 0x000fe200078efcff */
[----:B-1----:R-:W-:Y:S06]  /*2500*/  @P1 BRA `(.L_x_3401) ;  /* 0x0000000000081947 */ /* 0x002fec0003800000 */
[----:B------:R-:W1:Y:S02]  /*2510*/  SYNCS.PHASECHK.TRANS64.TRYWAIT P1, [R6+URZ+0x26830], R19 ;  /* 0x02683013060075a7 */ /* 0x000e64000802017f */
[----:B-1----:R-:W-:Y:S05]  /*2520*/  @!P1 BRA `(.L_x_3402) ;  /* 0x000000c000249947 */ /* 0x002fea0003800000 */
.L_x_3401:
        /* <DEDUP_REMOVED lines=11> */
[----:B---3--:R-:W1:Y:S01]  /*25e0*/  SHFL.IDX PT, R227, R14, R9, 0x1f ;  /* 0x00001f090ee37589 */ /* 0x008e6200000e0000 */
[----:B------:R-:W-:Y:S01]  /*25f0*/  ULOP3.LUT UR9, UR9, 0x10000, URZ, 0xfc, !UPT ;  /* 0x0001000009097892 */ /* 0x000fe2000f8efc3f */
[----:B------:R-:W-:Y:S01]  /*2600*/  FMUL.FTZ R22, R77, UR10 ;  /* 0x0000000a4d167c20 */ /* 0x000fe20008410000 */
[----:B------:R-:W-:Y:S01]  /*2610*/  FMUL.FTZ R77, R84, UR10 ;  /* 0x0000000a544d7c20 */ /* 0x000fe20008410000 */
[----:B------:R-:W-:Y:S01]  /*2620*/  FMUL.FTZ R84, R91, UR10 ;  /* 0x0000000a5b547c20 */ /* 0x000fe20008410000 */
[----:B------:R-:W-:Y:S01]  /*2630*/  FMUL.FTZ R91, R98, UR10 ;  /* 0x0000000a625b7c20 */ /* 0x000fe20008410000 */
[----:B------:R-:W-:Y:S01]  /*2640*/  FMUL.FTZ R23, R78, UR10 ;  /* 0x0000000a4e177c20 */ /* 0x000fe20008410000 */
[----:B------:R-:W-:Y:S01]  /*2650*/  IMAD R98, R16, -0x60, R236 ;  /* 0xffffffa010627824 */ /* 0x000fe200078e02ec */
        /* <DEDUP_REMOVED lines=10> */
[----:B------:R-:W-:-:S02]  /*2700*/  IMAD R99, R3, -0x2, R98 ;  /* 0xfffffffe03637824 */ /* 0x000fc400078e0262 */
[----:B------:R-:W-:Y:S01]  /*2710*/  FMUL.FTZ R235, R73, UR10 ;  /* 0x0000000a49eb7c20 */ /* 0x000fe20008410000 */
[----:B------:R-:W-:Y:S01]  /*2720*/  FMUL.FTZ R18, R72, UR10 ;  /* 0x0000000a48127c20 */ /* 0x000fe20008410000 */
[----:B------:R-:W-:Y:S01]  /*2730*/  FMUL.FTZ R73, R80, UR10 ;  /* 0x0000000a50497c20 */ /* 0x000fe20008410000 */
[----:B------:R-:W-:Y:S02]  /*2740*/  IMAD.IADD R99, R99, 0x1, -R8 ;  /* 0x0000000163637824 */ /* 0x000fe400078e0a08 */
[----:B------:R-:W-:Y:S01]  /*2750*/  FMUL.FTZ R20, R75, UR10 ;  /* 0x0000000a4b147c20 */ /* 0x000fe20008410000 */
[----:B--2---:R-:W-:Y:S01]  /*2760*/  FMUL.FTZ R19, R74, UR10 ;  /* 0x0000000a4a137c20 */ /* 0x004fe20008410000 */
[----:B------:R-:W-:Y:S01]  /*2770*/  FMUL.FTZ R75, R82, UR10 ;  /* 0x0000000a524b7c20 */ /* 0x000fe20008410000 */
[C---:B------:R-:W-:Y:S01]  /*2780*/  VIADD R222, R99.reuse, 0x8 ;  /* 0x0000000863de7836 */ /* 0x040fe20000000000 */
[----:B------:R-:W-:Y:S01]  /*2790*/  SEL R208, R99, 0x60, P2 ;  /* 0x0000006063d07807 */ /* 0x000fe20001000000 */
        /* <DEDUP_REMOVED lines=11> */
[----:B------:R-:W-:Y:S01]  /*2850*/  ISETP.GT.AND P6, PT, R208, RZ, PT ;  /* 0x000000ffd000720c */ /* 0x000fe20003fc4270 */
[----:B------:R-:W-:Y:S01]  /*2860*/  FMUL.FTZ R21, R76, UR10 ;  /* 0x0000000a4c157c20 */ /* 0x000fe20008410000 */
[C---:B------:R-:W-:Y:S01]  /*2870*/  ISETP.GT.AND P4, PT, R208.reuse, 0x10, PT ;  /* 0x00000010d000780c */ /* 0x040fe20003f84270 */
[----:B------:R-:W-:Y:S01]  /*2880*/  FMUL.FTZ R76, R83, UR10 ;  /* 0x0000000a534c7c20 */ /* 0x000fe20008410000 */
[----:B------:R-:W-:Y:S01]  /*2890*/  ISETP.GT.AND P5, PT, R208, 0x1, PT ;  /* 0x00000001d000780c */ /* 0x000fe20003fa4270 */
[----:B------:R-:W-:Y:S01]  /*28a0*/  FMUL.FTZ R81, R88, UR10 ;  /* 0x0000000a58517c20 */ /* 0x000fe20008410000 */
[----:B------:R-:W-:Y:S01]  /*28b0*/  FMUL.FTZ R83, R90, UR10 ;  /* 0x0000000a5a537c20 */ /* 0x000fe20008410000 */
[----:B------:R-:W5:Y:S01]  /*28c0*/  MUFU.TANH R235, R235 ;  /* 0x000000eb00eb7308 */ /* 0x000f620000002400 */
[----:B--2---:R-:W-:Y:S01]  /*28d0*/  FSEL R210, R18, -INF , !P6 ;  /* 0xff80000012d27808 */ /* 0x004fe20007000000 */
[----:B------:R-:W-:Y:S01]  /*28e0*/  FMUL.FTZ R191, R110, UR10 ;  /* 0x0000000a6ebf7c20 */ /* 0x000fe20008410000 */
[----:B------:R-:W-:Y:S01]  /*28f0*/  ISETP.GT.AND P6, PT, R208, 0x11, PT ;  /* 0x00000011d000780c */ /* 0x000fe20003fc4270 */
[----:B------:R-:W-:Y:S01]  /*2900*/  FMUL.FTZ R88, R95, UR10 ;  /* 0x0000000a5f587c20 */ /* 0x000fe20008410000 */
[----:B------:R-:W-:Y:S01]  /*2910*/  SEL R222, R222, 0x60, P1 ;  /* 0x00000060dede7807 */ /* 0x000fe20000800000 */
[----:B------:R-:W-:Y:S01]  /*2920*/  FMUL.FTZ R90, R97, UR10 ;  /* 0x0000000a615a7c20 */ /* 0x000fe20008410000 */
[----:B------:R-:W-:Y:S01]  /*2930*/  FMUL.FTZ R193, R109, UR10 ;  /* 0x0000000a6dc17c20 */ /* 0x000fe20008410000 */
[----:B------:R-:W2:Y:S01]  /*2940*/  MUFU.TANH R74, R74 ;  /* 0x0000004a004a7308 */ /* 0x000ea20000002400 */
[----:B---3--:R-:W-:Y:S01]  /*2950*/  FSEL R188, R73, -INF , !P4 ;  /* 0xff80000049bc7808 */ /* 0x008fe20006000000 */
[----:B------:R-:W-:Y:S01]  /*2960*/  FMUL.FTZ R89, R96, UR10 ;  /* 0x0000000a60597c20 */ /* 0x000fe20008410000 */
[----:B------:R-:W-:Y:S01]  /*2970*/  ISETP.GT.AND P4, PT, R208, 0x21, PT ;  /* 0x00000021d000780c */ /* 0x000fe20003f84270 */
[----:B------:R-:W-:Y:S01]  /*2980*/  FMUL.FTZ R96, R103, UR10 ;  /* 0x0000000a67607c20 */ /* 0x000fe20008410000 */
[----:B------:R-:W-:Y:S01]  /*2990*/  FMUL.FTZ R95, R102, UR10 ;  /* 0x0000000a665f7c20 */ /* 0x000fe20008410000 */
[----:B------:R-:W-:Y:S01]  /*29a0*/  FMUL.FTZ R103, R108, UR10 ;  /* 0x0000000a6c677c20 */ /* 0x000fe20008410000 */
[----:B------:R-:W-:Y:S01]  /*29b0*/  FMUL.FTZ R215, R114, UR10 ;  /* 0x0000000a72d77c20 */ /* 0x000fe20008410000 */
[----:B------:R-:W3:Y:S01]  /*29c0*/  MUFU.TANH R82, R82 ;  /* 0x0000005200527308 */ /* 0x000ee20000002400 */
[----:B-----5:R-:W-:Y:S01]  /*29d0*/  FSEL R220, R235, -INF , !P5 ;  /* 0xff800000ebdc7808 */ /* 0x020fe20006800000 */
[----:B------:R-:W-:Y:S01]  /*29e0*/  VIADD R114, R9, 0x4 ;  /* 0x0000000409727836 */ /* 0x000fe20000000000 */
[----:B------:R-:W-:Y:S01]  /*29f0*/  ISETP.GT.AND P5, PT, R208, 0x18, PT ;  /* 0x00000018d000780c */ /* 0x000fe20003fa4270 */
[----:B------:R-:W-:Y:S01]  /*2a00*/  FMUL.FTZ R97, R104, UR10 ;  /* 0x0000000a68617c20 */ /* 0x000fe20008410000 */
[----:B------:R-:W-:Y:S01]  /*2a10*/  FMUL.FTZ R98, R105, UR10 ;  /* 0x0000000a69627c20 */ /* 0x000fe20008410000 */
[----:B------:R-:W-:Y:S01]  /*2a20*/  ISETP.GT.AND P2, PT, R208, 0x9, PT ;  /* 0x00000009d000780c */ /* 0x000fe20003f44270 */
[----:B------:R-:W-:Y:S01]  /*2a30*/  FMUL.FTZ R194, R106, UR10 ;  /* 0x0000000a6ac27c20 */ /* 0x000fe20008410000 */
[----:B------:R-:W-:Y:S01]  /*2a40*/  MUFU.TANH R77, R77 ;  /* 0x0000004d004d7308 */ /* 0x000fe20000002400 */
[----:B--2---:R-:W-:Y:S01]  /*2a50*/  FSEL R187, R74, -INF , !P6 ;  /* 0xff8000004abb7808 */ /* 0x004fe20007000000 */
[----:B------:R-:W-:Y:S01]  /*2a60*/  FMUL.FTZ R195, R107, UR10 ;  /* 0x0000000a6bc37c20 */ /* 0x000fe20008410000 */
[----:B------:R-:W-:Y:S01]  /*2a70*/  ISETP.GT.AND P6, PT, R208, 0x28, PT ;  /* 0x00000028d000780c */ /* 0x000fe20003fc4270 */
[----:B------:R-:W-:Y:S01]  /*2a80*/  FMUL.FTZ R102, R112, UR10 ;  /* 0x0000000a70667c20 */ /* 0x000fe20008410000 */
[C---:B------:R-:W-:Y:S01]  /*2a90*/  ISETP.GT.AND P3, PT, R208.reuse, 0x8, PT ;  /* 0x00000008d000780c */ /* 0x040fe20003f64270 */
[----:B------:R-:W-:Y:S01]  /*2aa0*/  FMUL.FTZ R192, R111, UR10 ;  /* 0x0000000a6fc07c20 */ /* 0x000fe20008410000 */
[----:B------:R-:W-:Y:S01]  /*2ab0*/  ISETP.GT.AND P1, PT, R208, 0x40, PT ;  /* 0x00000040d000780c */ /* 0x000fe20003f24270 */
[----:B------:R-:W2:Y:S01]  /*2ac0*/  MUFU.TANH R85, R85 ;  /* 0x0000005500557308 */ /* 0x000ea20000002400 */
[----:B---3--:R-:W-:Y:S01]  /*2ad0*/  FSEL R199, R82, -INF , !P4 ;  /* 0xff80000052c77808 */ /* 0x008fe20006000000 */
[----:B------:R-:W-:Y:S01]  /*2ae0*/  FMUL.FTZ R113, R113, UR10 ;  /* 0x0000000a71717c20 */ /* 0x000fe20008410000 */
[----:B------:R-:W-:Y:S01]  /*2af0*/  ISETP.GT.AND P4, PT, R208, 0x38, PT ;  /* 0x00000038d000780c */ /* 0x000fe20003f84270 */
[----:B------:R-:W3:Y:S01]  /*2b00*/  SHFL.IDX PT, R218, R14, R114, 0x1f ;  /* 0x00001f720eda7589 */ /* 0x000ee200000e0000 */
[----:B------:R-:W-:Y:S01]  /*2b10*/  FMUL.FTZ R224, R119, UR10 ;  /* 0x0000000a77e07c20 */ /* 0x000fe20008410000 */
[----:B------:R-:W-:Y:S01]  /*2b20*/  IADD3 R119, R9, 0x18, RZ ;  /* 0x0000001809777810 */ /* 0x000fe20007ffe0ff */
[----:B------:R-:W-:Y:S01]  /*2b30*/  IMAD R10, R0, 0x300, R10 ;  /* 0x00000300000a7824 */ /* 0x000fe200078e020a */
[----:B------:R-:W5:Y:S03]  /*2b40*/  MUFU.TANH R93, R93 ;  /* 0x0000005d005d7308 */ /* 0x000f660000002400 */
[----:B------:R-:W4:Y:S05]  /*2b50*/  SHFL.IDX PT, R225, R14, R119, 0x1f ;  /* 0x00001f770ee17589 */ /* 0x000f2a00000e0000 */
[----:B------:R-:W-:Y:S01]  /*2b60*/  MUFU.TANH R86, R86 ;  /* 0x0000005600567308 */ /* 0x000fe20000002400 */
[----:B--2---:R-:W-:-:S02]  /*2b70*/  FSEL R110, R85, -INF , !P6 ;  /* 0xff800000556e7808 */ /* 0x004fc40007000000 */
[----:B------:R-:W-:-:S05]  /*2b80*/  ISETP.GT.AND P6, PT, R208, 0x39, PT ;  /* 0x00000039d000780c */ /* 0x000fca0003fc4270 */
[----:B------:R-:W2:Y:S01]  /*2b90*/  MUFU.TANH R20, R20 ;  /* 0x0000001400147308 */ /* 0x000ea20000002400 */
[----:B-----5:R-:W-:Y:S02]  /*2ba0*/  FSEL R189, R93, -INF , !P4 ;  /* 0xff8000005dbd7808 */ /* 0x020fe40006000000 */
[----:B------:R-:W-:-:S05]  /*2bb0*/  ISETP.GT.AND P4, PT, R222, 0x1, PT ;  /* 0x00000001de00780c */ /* 0x000fca0003f84270 */
[----:B------:R-:W5:Y:S01]  /*2bc0*/  MUFU.TANH R94, R94 ;  /* 0x0000005e005e7308 */ /* 0x000f620000002400 */
[----:B------:R-:W-:Y:S02]  /*2bd0*/  WARPGROUP.DEPBAR.LE gsb0, 0x0 ;  /* 0x00008000000079c5 */ /* 0x000fe40000010000 */
[----:B------:R-:W-:-:S05]  /*2be0*/  WARPGROUP.ARRIVE ;  /* 0x00000000000079c5 */ /* 0x000fca0000000000 */
[----:B------:R-:W-:Y:S01]  /*2bf0*/  MUFU.TANH R19, R19 ;  /* 0x0000001300137308 */ /* 0x000fe20000002400 */
[----:B--2---:R-:W-:Y:S01]  /*2c00*/  FSEL R219, R20, -INF , !P4 ;  /* 0xff80000014db7808 */ /* 0x004fe20006000000 */
[----:B------:R-:W-:Y:S01]  /*2c10*/  HGMMA.64x96x16.F32.BF16 R24, gdesc[UR4], R24, gsb0 ;  /* 0x01600000041879f0 */ /* 0x000fe20008001818 */
[----:B------:R-:W-:Y:S01]  /*2c20*/  UIADD3 UR6, UR8, 0x4, URZ ;  /* 0x0000000408067890 */ /* 0x000fe2000fffe03f */
[----:B------:R-:W-:Y:S01]  /*2c30*/  ISETP.GT.AND P4, PT, R222, 0x10, PT ;  /* 0x00000010de00780c */ /* 0x000fe20003f84270 */
[----:B------:R-:W-:Y:S01]  /*2c40*/  UIADD3 UR4, UR9, 0x4, URZ ;  /* 0x0000000409047890 */ /* 0x000fe2000fffe03f */
[----:B------:R-:W-:Y:S01]  /*2c50*/  UMOV UR7, 0x40000040 ;  /* 0x4000004000077882 */ /* 0x000fe20000000000 */
[----:B------:R-:W-:Y:S01]  /*2c60*/  UMOV UR5, 0x40000040 ;  /* 0x4000004000057882 */ /* 0x000fe20000000000 */
[----:B------:R-:W2:Y:S01]  /*2c70*/  MUFU.TANH R23, R23 ;  /* 0x0000001700177308 */ /* 0x000ea20000002400 */
[----:B-----5:R-:W-:Y:S02]  /*2c80*/  FSEL R109, R94, -INF , !P6 ;  /* 0xff8000005e6d7808 */ /* 0x020fe40007000000 */
[----:B------:R-:W-:-:S05]  /*2c90*/  ISETP.GT.AND P6, PT, R222, 0x8, PT ;  /* 0x00000008de00780c */ /* 0x000fca0003fc4270 */
[----:B------:R-:W5:Y:S08]  /*2ca0*/  MUFU.TANH R75, R75 ;  /* 0x0000004b004b7308 */ /* 0x000f700000002400 */
[----:B------:R-:W-:Y:S01]  /*2cb0*/  MUFU.TANH R72, R72 ;  /* 0x0000004800487308 */ /* 0x000fe20000002400 */
[----:B--2---:R-:W-:Y:S02]  /*2cc0*/  FSEL R206, R23, -INF , !P6 ;  /* 0xff80000017ce7808 */ /* 0x004fe40007000000 */
[----:B------:R-:W-:-:S05]  /*2cd0*/  ISETP.GT.AND P6, PT, R222, 0x11, PT ;  /* 0x00000011de00780c */ /* 0x000fca0003fc4270 */
[----:B------:R-:W2:Y:S01]  /*2ce0*/  MUFU.TANH R22, R22 ;  /* 0x0000001600167308 */ /* 0x000ea20000002400 */
[----:B-----5:R-:W-:Y:S02]  /*2cf0*/  FSEL R201, R75, -INF , !P4 ;  /* 0xff8000004bc97808 */ /* 0x020fe40006000000 */
[----:B------:R-:W-:-:S05]  /*2d00*/  ISETP.GT.AND P4, PT, R222, 0x19, PT ;  /* 0x00000019de00780c */ /* 0x000fca0003f84270 */
[----:B------:R-:W5:Y:S08]  /*2d10*/  MUFU.TANH R76, R76 ;  /* 0x0000004c004c7308 */ /* 0x000f700000002400 */
[----:B------:R-:W1:Y:S01]  /*2d20*/  MUFU.TANH R80, R80 ;  /* 0x0000005000507308 */ /* 0x000e620000002400 */
[----:B--2---:R-:W-:Y:S02]  /*2d30*/  FSEL R106, R22, -INF , !P2 ;  /* 0xff800000166a7808 */ /* 0x004fe40005000000 */
[----:B------:R-:W-:-:S05]  /*2d40*/  ISETP.GT.AND P2, PT, R208, 0x20, PT ;  /* 0x00000020d000780c */ /* 0x000fca0003f44270 */
[----:B------:R-:W2:Y:S01]  /*2d50*/  MUFU.TANH R21, R21 ;  /* 0x0000001500157308 */ /* 0x000ea20000002400 */
[----:B-----5:R-:W-:Y:S02]  /*2d60*/  FSEL R186, R76, -INF , !P6 ;  /* 0xff8000004cba7808 */ /* 0x020fe40007000000 */
[----:B------:R-:W-:-:S05]  /*2d70*/  ISETP.GT.AND P6, PT, R222, 0x20, PT ;  /* 0x00000020de00780c */ /* 0x000fca0003fc4270 */
[----:B------:R-:W-:Y:S01]  /*2d80*/  MUFU.TANH R79, R79 ;  /* 0x0000004f004f7308 */ /* 0x000fe20000002400 */
[----:B-1----:R-:W-:Y:S02]  /*2d90*/  FSEL R112, R80, -INF , !P4 ;  /* 0xff80000050707808 */ /* 0x002fe40006000000 */
[----:B------:R-:W-:-:S05]  /*2da0*/  ISETP.GT.AND P4, PT, R222, 0x28, PT ;  /* 0x00000028de00780c */ /* 0x000fca0003f84270 */
[----:B------:R-:W1:Y:S01]  /*2db0*/  MUFU.TANH R81, R81 ;  /* 0x0000005100517308 */ /* 0x000e620000002400 */
[----:B--2---:R-:W-:Y:S02]  /*2dc0*/  FSEL R207, R21, -INF , !P3 ;  /* 0xff80000015cf7808 */ /* 0x004fe40005800000 */
[----:B------:R-:W-:-:S05]  /*2dd0*/  ISETP.GT.AND P3, PT, R208, 0x19, PT ;  /* 0x00000019d000780c */ /* 0x000fca0003f64270 */
[----:B------:R-:W2:Y:S08]  /*2de0*/  MUFU.TANH R83, R83 ;  /* 0x0000005300537308 */ /* 0x000eb00000002400 */
[----:B------:R-:W5:Y:S01]  /*2df0*/  MUFU.TANH R87, R87 ;  /* 0x0000005700577308 */ /* 0x000f620000002400 */
[----:B-1----:R-:W-:Y:S02]  /*2e00*/  FSEL R111, R81, -INF , !P2 ;  /* 0xff800000516f7808 */ /* 0x002fe40005000000 */
[----:B------:R-:W-:-:S05]  /*2e10*/  ISETP.GT.AND P2, PT, R208, 0x31, PT ;  /* 0x00000031d000780c */ /* 0x000fca0003f44270 */
[----:B------:R-:W1:Y:S01]  /*2e20*/  MUFU.TANH R78, R78 ;  /* 0x0000004e004e7308 */ /* 0x000e620000002400 */
[----:B--2---:R-:W-:Y:S02]  /*2e30*/  FSEL R190, R83, -INF , !P6 ;  /* 0xff80000053be7808 */ /* 0x004fe40007000000 */
[C---:B------:R-:W-:Y:S01]  /*2e40*/  ISETP.GT.AND P6, PT, R222.reuse, 0x29, PT ;  /* 0x00000029de00780c */ /* 0x040fe20003fc4270 */
[----:B------:R-:W-:Y:S02]  /*2e50*/  WARPGROUP.DEPBAR.LE gsb0, 0x0 ;  /* 0x00008000000079c5 */ /* 0x000fe40000010000 */
[----:B------:R-:W-:Y:S02]  /*2e60*/  WARPGROUP.ARRIVE ;  /* 0x00000000000079c5 */ /* 0x000fe40000000000 */
[----:B------:R-:W-:Y:S01]  /*2e70*/  MUFU.TANH R84, R84 ;  /* 0x0000005400547308 */ /* 0x000fe20000002400 */
[----:B-----5:R-:W-:Y:S02]  /*2e80*/  FSEL R200, R87, -INF , !P4 ;  /* 0xff80000057c87808 */ /* 0x020fe40006000000 */
[----:B------:R-:W-:Y:S01]  /*2e90*/  ISETP.GT.AND P4, PT, R222, 0x31, PT ;  /* 0x00000031de00780c */ /* 0x000fe20003f84270 */
[----:B------:R-:W-:Y:S01]  /*2ea0*/  HGMMA.64x96x16.F32.BF16 R24, gdesc[UR4], R24, gsb0 ;  /* 0x01600000041879f0 */ /* 0x000fe20008001818 */
[----:B------:R-:W-:Y:S01]  /*2eb0*/  UIADD3 UR6, UR8, 0x6, URZ ;  /* 0x0000000608067890 */ /* 0x000fe2000fffe03f */
[----:B-1----:R-:W-:Y:S01]  /*2ec0*/  FSEL R101, R78, -INF , !P3 ;  /* 0xff8000004e657808 */ /* 0x002fe20005800000 */
[----:B------:R-:W-:Y:S01]  /*2ed0*/  UIADD3 UR4, UR9, 0x6, URZ ;  /* 0x0000000609047890 */ /* 0x000fe2000fffe03f */
[----:B------:R-:W1:Y:S01]  /*2ee0*/  MUFU.TANH R88, R88 ;  /* 0x0000005800587308 */ /* 0x000e620000002400 */
[----:B------:R-:W-:Y:S01]  /*2ef0*/  UMOV UR7, 0x40000040 ;  /* 0x4000004000077882 */ /* 0x000fe20000000000 */
[----:B------:R-:W-:Y:S01]  /*2f00*/  UMOV UR5, 0x40000040 ;  /* 0x4000004000057882 */ /* 0x000fe20000000000 */
[----:B------:R-:W-:-:S05]  /*2f10*/  ISETP.GT.AND P3, PT, R208, 0x30, PT ;  /* 0x00000030d000780c */ /* 0x000fca0003f64270 */
[----:B------:R-:W2:Y:S08]  /*2f20*/  MUFU.TANH R90, R90 ;  /* 0x0000005a005a7308 */ /* 0x000eb00000002400 */
[----:B------:R-:W5:Y:S01]  /*2f30*/  MUFU.TANH R92, R92 ;  /* 0x0000005c005c7308 */ /* 0x000f620000002400 */
[----:B-1----:R-:W-:Y:S02]  /*2f40*/  FSEL R203, R88, -INF , !P6 ;  /* 0xff80000058cb7808 */ /* 0x002fe40007000000 */
[----:B------:R-:W-:-:S05]  /*2f50*/  ISETP.GT.AND P6, PT, R222, 0x38, PT ;  /* 0x00000038de00780c */ /* 0x000fca0003fc4270 */
[----:B------:R-:W1:Y:S01]  /*2f60*/  MUFU.TANH R89, R89 ;  /* 0x0000005900597308 */ /* 0x000e620000002400 */
[----:B--2---:R-:W-:Y:S02]  /*2f70*/  FSEL R198, R90, -INF , !P2 ;  /* 0xff8000005ac67808 */ /* 0x004fe40005000000 */
[----:B------:R-:W-:-:S05]  /*2f80*/  ISETP.GT.AND P2, PT, R208, 0x48, PT ;  /* 0x00000048d000780c */ /* 0x000fca0003f44270 */
[----:B------:R-:W-:Y:S01]  /*2f90*/  MUFU.TANH R91, R91 ;  /* 0x0000005b005b7308 */ /* 0x000fe20000002400 */
[----:B-----5:R-:W-:Y:S02]  /*2fa0*/  FSEL R104, R92, -INF , !P4 ;  /* 0xff8000005c687808 */ /* 0x020fe40006000000 */
[----:B------:R-:W-:-:S05]  /*2fb0*/  ISETP.GT.AND P4, PT, R208, 0x49, PT ;  /* 0x00000049d000780c */ /* 0x000fca0003f84270 */
[----:B------:R-:W2:Y:S01]  /*2fc0*/  MUFU.TANH R95, R95 ;  /* 0x0000005f005f7308 */ /* 0x000ea20000002400 */
[----:B-1----:R-:W-:Y:S02]  /*2fd0*/  FSEL R105, R89, -INF , !P3 ;  /* 0xff80000059697808 */ /* 0x002fe40005800000 */
[----:B------:R-:W-:-:S05]  /*2fe0*/  ISETP.GT.AND P3, PT, R208, 0x41, PT ;  /* 0x00000041d000780c */ /* 0x000fca0003f64270 */
[----:B------:R-:W1:Y:S08]  /*2ff0*/  MUFU.TANH R103, R103 ;  /* 0x0000006700677308 */ /* 0x000e700000002400 */
[----:B------:R-:W5:Y:S01]  /*3000*/  MUFU.TANH R193, R193 ;  /* 0x000000c100c17308 */ /* 0x000f620000002400 */
[----:B--2---:R-:W-:Y:S02]  /*3010*/  FSEL R185, R95, -INF , !P6 ;  /* 0xff8000005fb97808 */ /* 0x004fe40007000000 */
[----:B------:R-:W-:-:S05]  /*3020*/  ISETP.GT.AND P6, PT, R208, 0x50, PT ;  /* 0x00000050d000780c */ /* 0x000fca0003fc4270 */
[----:B------:R-:W-:Y:S01]  /*3030*/  MUFU.TANH R96, R96 ;  /* 0x0000006000607308 */ /* 0x000fe20000002400 */
[----:B-1----:R-:W-:Y:S02]  /*3040*/  FSEL R216, R103, -INF , !P2 ;  /* 0xff80000067d87808 */ /* 0x002fe40005000000 */
[----:B------:R-:W-:-:S05]  /*3050*/  ISETP.GT.AND P2, PT, R222, 0x40, PT ;  /* 0x00000040de00780c */ /* 0x000fca0003f44270 */
[----:B------:R-:W1:Y:S01]  /*3060*/  MUFU.TANH R97, R97 ;  /* 0x0000006100617308 */ /* 0x000e620000002400 */
[----:B-----5:R-:W-:Y:S02]  /*3070*/  FSEL R211, R193, -INF , !P4 ;  /* 0xff800000c1d37808 */ /* 0x020fe40006000000 */
[----:B------:R-:W-:-:S05]  /*3080*/  ISETP.GT.AND P4, PT, R222, 0x41, PT ;  /* 0x00000041de00780c */ /* 0x000fca0003f84270 */
[----:B------:R-:W2:Y:S08]  /*3090*/  MUFU.TANH R98, R98 ;  /* 0x0000006200627308 */ /* 0x000eb00000002400 */
[----:B------:R-:W5:Y:S01]  /*30a0*/  MUFU.TANH R194, R194 ;  /* 0x000000c200c27308 */ /* 0x000f620000002400 */
[----:B-1----:R-:W-:Y:S02]  /*30b0*/  FSEL R196, R97, -INF , !P1 ;  /* 0xff80000061c47808 */ /* 0x002fe40004800000 */
[----:B------:R-:W-:-:S05]  /*30c0*/  ISETP.GT.AND P1, PT, R208, 0x58, PT ;  /* 0x00000058d000780c */ /* 0x000fca0003f24270 */
[----:B------:R-:W1:Y:S01]  /*30d0*/  MUFU.TANH R195, R195 ;  /* 0x000000c300c37308 */ /* 0x000e620000002400 */
[----:B--2---:R-:W-:Y:S01]  /*30e0*/  FSEL R107, R98, -INF , !P3 ;  /* 0xff800000626b7808 */ /* 0x004fe20005800000 */
[----:B------:R-:W-:Y:S02]  /*30f0*/  WARPGROUP.DEPBAR.LE gsb0, 0x0 ;  /* 0x00008000000079c5 */ /* 0x000fe40000010000 */
[----:B------:R2:W4:Y:S01]  /*3100*/  LDS R99, [R184+0x380] ;  /* 0x00038000b8637984 */ /* 0x0005220000000800 */
[----:B------:R-:W-:Y:S01]  /*3110*/  WARPGROUP.ARRIVE ;  /* 0x00000000000079c5 */ /* 0x000fe20000000000 */
[----:B------:R-:W-:Y:S02]  /*3120*/  ISETP.GT.AND P3, PT, R208, 0x59, PT ;  /* 0x00000059d000780c */ /* 0x000fe40003f64270 */
[----:B------:R-:W-:Y:S01]  /*3130*/  MUFU.TANH R102, R102 ;  /* 0x0000006600667308 */ /* 0x000fe20000002400 */
[----:B-----5:R-:W-:Y:S02]  /*3140*/  FSEL R212, R194, -INF , !P2 ;  /* 0xff800000c2d47808 */ /* 0x020fe40005000000 */
[----:B------:R-:W-:Y:S01]  /*3150*/  HGMMA.64x96x16.F32.BF16 R24, gdesc[UR4], R24, gsb0 ;  /* 0x01600000041879f0 */ /* 0x000fe20008001818 */
[----:B--2---:R-:W-:Y:S01]  /*3160*/  FSEL R184, R77, -INF , !P5 ;  /* 0xff8000004db87808 */ /* 0x004fe20006800000 */
[----:B------:R-:W-:Y:S01]  /*3170*/  ULDC UR4, c[0x0][0x744] ;  /* 0x0001d10000047ab9 */ /* 0x000fe20000000800 */
[----:B------:R-:W-:Y:S01]  /*3180*/  ISETP.GT.AND P5, PT, R208, 0x29, PT ;  /* 0x00000029d000780c */ /* 0x000fe20003fa4270 */
[----:B------:R-:W-:Y:S01]  /*3190*/  FFMA.FTZ R214, R210, UR4, -R227 ;  /* 0x00000004d2d67c23 */ /* 0x000fe200080108e3 */
[----:B------:R-:W-:Y:S01]  /*31a0*/  MUFU.TANH R191, R191 ;  /* 0x000000bf00bf7308 */ /* 0x000fe20000002400 */
[----:B-1----:R-:W-:Y:S01]  /*31b0*/  FSEL R209, R195, -INF , !P4 ;  /* 0xff800000c3d17808 */ /* 0x002fe20006000000 */
[--C-:B---3--:R-:W-:Y:S01]  /*31c0*/  FFMA.FTZ R220, R220, UR4, -R218.reuse ;  /* 0x00000004dcdc7c23 */ /* 0x108fe200080108da */
[----:B------:R-:W-:Y:S01]  /*31d0*/  FSEL R202, R86, -INF , !P5 ;  /* 0xff80000056ca7808 */ /* 0x000fe20006800000 */
[----:B------:R-:W-:Y:S01]  /*31e0*/  FFMA.FTZ R219, R219, UR4, -R218 ;  /* 0x00000004dbdb7c23 */ /* 0x000fe200080108da */
[----:B------:R-:W-:Y:S01]  /*31f0*/  ISETP.GT.AND P5, PT, R222, RZ, PT ;  /* 0x000000ffde00720c */ /* 0x000fe20003fa4270 */
[----:B----4-:R-:W-:Y:S01]  /*3200*/  FFMA.FTZ R184, R184, UR4, -R225 ;  /* 0x00000004b8b87c23 */ /* 0x010fe200080108e1 */
[C---:B------:R-:W-:Y:S01]  /*3210*/  ISETP.GT.AND P2, PT, R222.reuse, 0x49, PT ;  /* 0x00000049de00780c */ /* 0x040fe20003f44270 */
[----:B------:R-:W1:Y:S01]  /*3220*/  MUFU.TANH R192, R192 ;  /* 0x000000c000c07308 */ /* 0x000e620000002400 */
[C---:B------:R-:W-:Y:S01]  /*3230*/  FSEL R221, R19.reuse, -INF , !P5 ;  /* 0xff80000013dd7808 */ /* 0x040fe20006800000 */
[----:B------:R-:W-:Y:S01]  /*3240*/  FFMA.FTZ R19, -R19, R19, 1 ;  /* 0x3f80000013137423 */ /* 0x000fe20000010113 */
[----:B------:R-:W-:-:S02]  /*3250*/  ISETP.GT.AND P5, PT, R222, 0x9, PT ;  /* 0x00000009de00780c */ /* 0x000fc40003fa4270 */
[----:B------:R-:W-:Y:S01]  /*3260*/  ISETP.GT.AND P4, PT, R222, 0x50, PT ;  /* 0x00000050de00780c */ /* 0x000fe20003f84270 */
[----:B------:R-:W-:Y:S01]  /*3270*/  FFMA.FTZ R227, R221, UR4, -R227 ;  /* 0x00000004dde37c23 */ /* 0x000fe200080108e3 */
[----:B------:R-:W-:Y:S01]  /*3280*/  FSEL R205, R72, -INF , !P5 ;  /* 0xff80000048cd7808 */ /* 0x000fe20006800000 */
[----:B------:R-:W2:Y:S01]  /*3290*/  MUFU.TANH R215, R215 ;  /* 0x000000d700d77308 */ /* 0x000ea20000002400 */
[C---:B------:R-:W-:Y:S01]  /*32a0*/  ISETP.GT.AND P5, PT, R222.reuse, 0x18, PT ;  /* 0x00000018de00780c */ /* 0x040fe20003fa4270 */
[----:B------:R-:W-:Y:S01]  /*32b0*/  FMUL.FTZ R221, R117, UR10 ;  /* 0x0000000a75dd7c20 */ /* 0x000fe20008410000 */
[C---:B------:R-:W-:Y:S01]  /*32c0*/  IADD3 R218, R9.reuse, 0x8, RZ ;  /* 0x0000000809da7810 */ /* 0x040fe20007ffe0ff */
[----:B------:R-:W-:Y:S01]  /*32d0*/  VIADD R117, R9, 0x10 ;  /* 0x0000001009757836 */ /* 0x000fe20000000000 */
[----:B------:R-:W-:Y:S02]  /*32e0*/  FSEL R100, R79, -INF , !P5 ;  /* 0xff8000004f647808 */ /* 0x000fe40006800000 */
[----:B------:R-:W-:Y:S01]  /*32f0*/  ISETP.GT.AND P5, PT, R222, 0x21, PT ;  /* 0x00000021de00780c */ /* 0x000fe20003fa4270 */
[----:B------:R-:W3:Y:S01]  /*3300*/  MUFU.EX2 R214, R214 ;  /* 0x000000d600d67308 */ /* 0x000ee20000000800 */
[----:B-1----:R-:W-:Y:S01]  /*3310*/  FSEL R213, R192, -INF , !P2 ;  /* 0xff800000c0d57808 */ /* 0x002fe20005000000 */
[----:B------:R-:W1:Y:S01]  /*3320*/  SHFL.IDX PT, R229, R14, R218, 0x1f ;  /* 0x00001fda0ee57589 */ /* 0x000e6200000e0000 */
[----:B------:R-:W-:Y:S01]  /*3330*/  FSEL R204, R84, -INF , !P5 ;  /* 0xff80000054cc7808 */ /* 0x000fe20006800000 */
[----:B------:R-:W-:Y:S01]  /*3340*/  FFMA.FTZ R100, R100, UR4, -R225 ;  /* 0x0000000464647c23 */ /* 0x000fe200080108e1 */
[C---:B------:R-:W-:Y:S01]  /*3350*/  ISETP.GT.AND P5, PT, R222.reuse, 0x30, PT ;  /* 0x00000030de00780c */ /* 0x040fe20003fa4270 */
[----:B------:R-:W-:Y:S01]  /*3360*/  SHFL.IDX PT, R234, R99, R114, 0x1f ;  /* 0x00001f7263ea7589 */ /* 0x000fe200000e0000 */
[C---:B------:R-:W-:Y:S01]  /*3370*/  ISETP.GT.AND P2, PT, R222.reuse, 0x58, PT ;  /* 0x00000058de00780c */ /* 0x040fe20003f44270 */
[----:B------:R-:W-:Y:S01]  /*3380*/  MUFU.TANH R221, R221 ;  /* 0x000000dd00dd7308 */ /* 0x000fe20000002400 */
[----:B------:R-:W-:Y:S01]  /*3390*/  FSEL R197, R91, -INF , !P5 ;  /* 0xff8000005bc57808 */ /* 0x000fe20006800000 */
[----:B------:R-:W-:Y:S01]  /*33a0*/  SHFL.IDX PT, R223, R99, R9, 0x1f ;  /* 0x00001f0963df7589 */ /* 0x000fe200000e0000 */
[----:B------:R-:W-:-:S02]  /*33b0*/  ISETP.GT.AND P5, PT, R222, 0x39, PT ;  /* 0x00000039de00780c */ /* 0x000fc40003fa4270 */
[----:B--2---:R-:W-:Y:S01]  /*33c0*/  FSEL R217, R215, -INF , !P4 ;  /* 0xff800000d7d97808 */ /* 0x004fe20006000000 */
[----:B------:R-:W2:Y:S01]  /*33d0*/  SHFL.IDX PT, R230, R14, R117, 0x1f ;  /* 0x00001f750ee67589 */ /* 0x000ea200000e0000 */
[----:B------:R-:W-:Y:S01]  /*33e0*/  FSEL R108, R96, -INF , !P5 ;  /* 0xff800000606c7808 */ /* 0x000fe20006800000 */
[----:B------:R-:W4:Y:S01]  /*33f0*/  MUFU.EX2 R227, R227 ;  /* 0x000000e300e37308 */ /* 0x000f220000000800 */
[----:B------:R-:W-:-:S07]  /*3400*/  ISETP.GT.AND P5, PT, R208, 0x51, PT ;  /* 0x00000051d000780c */ /* 0x000fce0003fa4270 */
[----:B------:R-:W-:Y:S01]  /*3410*/  MUFU.TANH R224, R224 ;  /* 0x000000e000e07308 */ /* 0x000fe20000002400 */
[----:B------:R-:W-:Y:S01]  /*3420*/  FSEL R208, R102, -INF , !P6 ;  /* 0xff80000066d07808 */ /* 0x000fe20007000000 */
[--C-:B-1----:R-:W-:Y:S01]  /*3430*/  FFMA.FTZ R207, R207, UR4, -R229.reuse ;  /* 0x00000004cfcf7c23 */ /* 0x102fe200080108e5 */
[----:B------:R-:W-:Y:S01]  /*3440*/  ISETP.GT.AND P6, PT, R222, 0x48, PT ;  /* 0x00000048de00780c */ /* 0x000fe20003fc4270 */
[----:B------:R-:W-:Y:S01]  /*3450*/  FFMA.FTZ R206, R206, UR4, -R229 ;  /* 0x00000004cece7c23 */ /* 0x000fe200080108e5 */
[C---:B------:R-:W-:Y:S01]  /*3460*/  ISETP.GT.AND P4, PT, R222.reuse, 0x59, PT ;  /* 0x00000059de00780c */ /* 0x040fe20003f84270 */
[----:B------:R-:W1:Y:S01]  /*3470*/  SHFL.IDX PT, R229, R12, R9, 0x1f ;  /* 0x00001f090ce57589 */ /* 0x000e6200000e0000 */
[----:B------:R-:W-:Y:S01]  /*3480*/  FSEL R210, R191, -INF , !P6 ;  /* 0xff800000bfd27808 */ /* 0x000fe20007000000 */
[----:B------:R-:W5:Y:S01]  /*3490*/  MUFU.EX2 R219, R219 ;  /* 0x000000db00db7308 */ /* 0x000f620000000800 */
[----:B------:R-:W-:Y:S01]  /*34a0*/  ISETP.GT.AND P6, PT, R222, 0x51, PT ;  /* 0x00000051de00780c */ /* 0x000fe20003fc4270 */
[----:B------:R-:W-:Y:S01]  /*34b0*/  FFMA.FTZ R23, -R23, R23, 1 ;  /* 0x3f80000017177423 */ /* 0x000fe20000010117 */
[----:B------:R-:W-:Y:S01]  /*34c0*/  R2UR UR6, R10 ;  /* 0x000000000a0672ca */ /* 0x000fe200000e0000 */
[----:B------:R-:W-:Y:S01]  /*34d0*/  SHFL.IDX PT, R232, R99, R117, 0x1f ;  /* 0x00001f7563e87589 */ /* 0x000fe200000e0000 */
[--C-:B--2---:R-:W-:Y:S01]  /*34e0*/  FFMA.FTZ R188, R188, UR4, -R230.reuse ;  /* 0x00000004bcbc7c23 */ /* 0x104fe200080108e6 */
[----:B------:R-:W-:-:S02]  /*34f0*/  FFMA.FTZ R201, R201, UR4, -R230 ;  /* 0x00000004c9c97c23 */ /* 0x000fc400080108e6 */
[----:B------:R-:W-:Y:S01]  /*3500*/  MUFU.EX2 R206, R206 ;  /* 0x000000ce00ce7308 */ /* 0x000fe20000000800 */
[----:B------:R-:W2:Y:S07]  /*3510*/  SHFL.IDX PT, R230, R12, R218, 0x1f ;  /* 0x00001fda0ce67589 */ /* 0x000eae00000e0000 */
[----:B------:R-:W-:Y:S01]  /*3520*/  MUFU.EX2 R207, R207 ;  /* 0x000000cf00cf7308 */ /* 0x000fe20000000800 */
[--C-:B-1----:R-:W-:Y:S01]  /*3530*/  FFMA.FTZ R111, R111, UR4, -R229.reuse ;  /* 0x000000046f6f7c23 */ /* 0x102fe200080108e5 */
[----:B------:R-:W-:-:S06]  /*3540*/  FFMA.FTZ R190, R190, UR4, -R229 ;  /* 0x00000004bebe7c23 */ /* 0x000fcc00080108e5 */
[----:B------:R-:W-:Y:S01]  /*3550*/  MUFU.EX2 R184, R184 ;  /* 0x000000b800b87308 */ /* 0x000fe20000000800 */
[----:B------:R-:W1:Y:S07]  /*3560*/  SHFL.IDX PT, R229, R15, R117, 0x1f ;  /* 0x00001f750fe57589 */ /* 0x000e6e00000e0000 */
[----:B------:R-:W-:Y:S01]  /*3570*/  MUFU.EX2 R188, R188 ;  /* 0x000000bc00bc7308 */ /* 0x000fe20000000800 */
[--C-:B--2---:R-:W-:Y:S01]  /*3580*/  FFMA.FTZ R110, R110, UR4, -R230.reuse ;  /* 0x000000046e6e7c23 */ /* 0x104fe200080108e6 */
[----:B------:R-:W-:-:S06]  /*3590*/  FFMA.FTZ R200, R200, UR4, -R230 ;  /* 0x00000004c8c87c23 */ /* 0x000fcc00080108e6 */
[----:B------:R-:W-:Y:S01]  /*35a0*/  MUFU.EX2 R100, R100 ;  /* 0x0000006400647308 */ /* 0x000fe20000000800 */
[----:B------:R-:W-:Y:S02]  /*35b0*/  WARPGROUP.DEPBAR.LE gsb0, 0x0 ;  /* 0x00008000000079c5 */ /* 0x000fe40000010000 */
[--C-:B------:R-:W-:Y:S01]  /*35c0*/  FADD.FTZ R25, R25, -R234.reuse ;  /* 0x800000ea19197221 */ /* 0x100fe20000010000 */
[----:B------:R-:W-:Y:S01]  /*35d0*/  FADD.FTZ R27, R27, -R234 ;  /* 0x800000ea1b1b7221 */ /* 0x000fe20000010000 */
[--C-:B------:R-:W-:Y:S01]  /*35e0*/  FADD.FTZ R222, R24, -R223.reuse ;  /* 0x800000df18de7221 */ /* 0x100fe20000010000 */
[----:B------:R-:W2:Y:S01]  /*35f0*/  LDL R234, [R1+0x18] ;  /* 0x0000180001ea7983 */ /* 0x000ea20000100800 */
[----:B------:R-:W-:Y:S01]  /*3600*/  FADD.FTZ R26, R26, -R223 ;  /* 0x800000df1a1a7221 */ /* 0x000fe20000010000 */
[----:B------:R5:W-:Y:S01]  /*3610*/  MUFU.TANH R24, R113 ;  /* 0x0000007100187308 */ /* 0x000be20000002400 */
[----:B---3--:R-:W-:Y:S01]  /*3620*/  FMUL.FTZ R222, R214, R222 ;  /* 0x000000ded6de7220 */ /* 0x008fe20000410000 */
[----:B------:R-:W-:-:S02]  /*3630*/  VIADD R223, R9, 0x1c ;  /* 0x0000001c09df7836 */ /* 0x000fc40000000000 */
[----:B----4-:R-:W-:Y:S01]  /*3640*/  FMUL.FTZ R26, R227, R26 ;  /* 0x0000001ae31a7220 */ /* 0x010fe20000410000 */
[--C-:B-1----:R-:W-:Y:S01]  /*3650*/  FFMA.FTZ R208, R208, UR4, -R229.reuse ;  /* 0x00000004d0d07c23 */ /* 0x102fe200080108e5 */
[----:B------:R-:W-:Y:S01]  /*3660*/  FFMA.FTZ R217, R217, UR4, -R229 ;  /* 0x00000004d9d97c23 */ /* 0x000fe200080108e5 */
[----:B------:R-:W1:Y:S01]  /*3670*/  SHFL.IDX PT, R225, R12, R223, 0x1f ;  /* 0x00001fdf0ce17589 */ /* 0x000e6200000e0000 */
[----:B------:R-:W-:Y:S01]  /*3680*/  FMUL.FTZ R10, R19, R26 ;  /* 0x0000001a130a7220 */ /* 0x000fe20000410000 */
[----:B-----5:R-:W-:Y:S01]  /*3690*/  FFMA.FTZ R113, -R18, R18, 1 ;  /* 0x3f80000012717423 */ /* 0x020fe20000010112 */
[----:B------:R-:W-:Y:S01]  /*36a0*/  FMUL.FTZ R18, R115, UR10 ;  /* 0x0000000a73127c20 */ /* 0x000fe20008410000 */
[----:B------:R-:W-:Y:S01]  /*36b0*/  FMUL.FTZ R115, R116, UR10 ;  /* 0x0000000a74737c20 */ /* 0x000fe20008410000 */
[----:B------:R-:W-:Y:S02]  /*36c0*/  VIADD R116, R9, 0xc ;  /* 0x0000000c09747836 */ /* 0x000fe40000000000 */
[----:B------:R-:W-:Y:S01]  /*36d0*/  FMUL.FTZ R113, R113, R222 ;  /* 0x000000de71717220 */ /* 0x000fe20000410000 */
[----:B------:R-:W-:Y:S01]  /*36e0*/  FMUL.FTZ R222, R118, UR10 ;  /* 0x0000000a76de7c20 */ /* 0x000fe20008410000 */
[----:B------:R-:W-:Y:S01]  /*36f0*/  VIADD R118, R9, 0x14 ;  /* 0x0000001409767836 */ /* 0x000fe20000000000 */
[----:B------:R-:W-:Y:S01]  /*3700*/  MUFU.TANH R18, R18 ;  /* 0x0000001200127308 */ /* 0x000fe20000002400 */
[----:B------:R-:W3:Y:S04]  /*3710*/  SHFL.IDX PT, R228, R14, R116, 0x1f ;  /* 0x00001f740ee47589 */ /* 0x000ee800000e0000 */
[----:B------:R-:W4:Y:S03]  /*3720*/  SHFL.IDX PT, R226, R14, R118, 0x1f ;  /* 0x00001f760ee27589 */ /* 0x000f2600000e0000 */
[----:B------:R-:W5:Y:S01]  /*3730*/  MUFU.TANH R115, R115 ;  /* 0x0000007300737308 */ /* 0x000f620000002400 */
[----:B------:R-:W5:Y:S04]  /*3740*/  SHFL.IDX PT, R14, R14, R223, 0x1f ;  /* 0x00001fdf0e0e7589 */ /* 0x000f6800000e0000 */
[----:B------:R-:W5:Y:S01]  /*3750*/  SHFL.IDX PT, R231, R12, R116, 0x1f ;  /* 0x00001f740ce77589 */ /* 0x000f6200000e0000 */
[--C-:B-1----:R-:W-:Y:S01]  /*3760*/  FFMA.FTZ R109, R109, UR4, -R225.reuse ;  /* 0x000000046d6d7c23 */ /* 0x102fe200080108e1 */
[----:B------:R-:W-:Y:S01]  /*3770*/  FFMA.FTZ R108, R108, UR4, -R225 ;  /* 0x000000046c6c7c23 */ /* 0x000fe200080108e1 */
[----:B------:R-:W-:Y:S01]  /*3780*/  MUFU.TANH R222, R222 ;  /* 0x000000de00de7308 */ /* 0x000fe20000002400 */
[----:B------:R-:W-:Y:S04]  /*3790*/  SHFL.IDX PT, R225, R15, R119, 0x1f ;  /* 0x00001f770fe17589 */ /* 0x000fe800000e0000 */
[----:B------:R-:W-:Y:S01]  /*37a0*/  LDS R26, [R11+0x380] ;  /* 0x000380000b1a7984 */ /* 0x000fe20000000800 */
[--C-:B---3--:R-:W-:Y:S01]  /*37b0*/  FFMA.FTZ R106, R106, UR4, -R228.reuse ;  /* 0x000000046a6a7c23 */ /* 0x108fe200080108e4 */
[----:B------:R-:W-:-:S02]  /*37c0*/  FFMA.FTZ R205, R205, UR4, -R228 ;  /* 0x00000004cdcd7c23 */ /* 0x000fc400080108e4 */
[----:B------:R-:W1:Y:S01]  /*37d0*/  SHFL.IDX PT, R233, R99, R116, 0x1f ;  /* 0x00001f7463e97589 */ /* 0x000e6200000e0000 */
[----:B------:R-:W-:Y:S01]  /*37e0*/  MUFU.EX2 R201, R201 ;  /* 0x000000c900c97308 */ /* 0x000fe20000000800 */
[--C-:B----4-:R-:W-:Y:S01]  /*37f0*/  FFMA.FTZ R187, R187, UR4, -R226.reuse ;  /* 0x00000004bbbb7c23 */ /* 0x110fe200080108e2 */
[----:B------:R-:W-:Y:S01]  /*3800*/  FFMA.FTZ R186, R186, UR4, -R226 ;  /* 0x00000004baba7c23 */ /* 0x000fe200080108e2 */
[----:B------:R-:W3:Y:S01]  /*3810*/  SHFL.IDX PT, R228, R12, R114, 0x1f ;  /* 0x00001f720ce47589 */ /* 0x000ee200000e0000 */
[--C-:B-----5:R-:W-:Y:S01]  /*3820*/  FFMA.FTZ R101, R101, UR4, -R14.reuse ;  /* 0x0000000465657c23 */ /* 0x120fe2000801080e */
[----:B------:R-:W-:Y:S02]  /*3830*/  FFMA.FTZ R112, R112, UR4, -R14 ;  /* 0x0000000470707c23 */ /* 0x000fe4000801080e */
[----:B------:R-:W4:Y:S01]  /*3840*/  SHFL.IDX PT, R226, R15, R218, 0x1f ;  /* 0x00001fda0fe27589 */ /* 0x000f2200000e0000 */
[----:B------:R-:W5:Y:S01]  /*3850*/  MUFU.EX2 R205, R205 ;  /* 0x000000cd00cd7308 */ /* 0x000f620000000800 */
[--C-:B------:R-:W-:Y:S01]  /*3860*/  FFMA.FTZ R202, R202, UR4, -R231.reuse ;  /* 0x00000004caca7c23 */ /* 0x100fe200080108e7 */
[----:B------:R-:W-:Y:S01]  /*3870*/  FFMA.FTZ R231, R203, UR4, -R231 ;  /* 0x00000004cbe77c23 */ /* 0x000fe200080108e7 */
[----:B------:R-:W5:Y:S04]  /*3880*/  SHFL.IDX PT, R14, R12, R117, 0x1f ;  /* 0x00001f750c0e7589 */ /* 0x000f6800000e0000 */
[----:B------:R-:W5:Y:S01]  /*3890*/  SHFL.IDX PT, R203, R12, R119, 0x1f ;  /* 0x00001f770ccb7589 */ /* 0x000f6200000e0000 */
[----:B------:R-:W5:Y:S03]  /*38a0*/  MUFU.EX2 R186, R186 ;  /* 0x000000ba00ba7308 */ /* 0x000f660000000800 */
[----:B------:R-:W5:Y:S01]  /*38b0*/  SHFL.IDX PT, R230, R99, R118, 0x1f ;  /* 0x00001f7663e67589 */ /* 0x000f6200000e0000 */
[----:B------:R-:W-:Y:S01]  /*38c0*/  FFMA.FTZ R19, -R21, R21, 1 ;  /* 0x3f80000015137423 */ /* 0x000fe20000010115 */
[----:B------:R-:W-:Y:S01]  /*38d0*/  FMUL.FTZ R27, R219, R27 ;  /* 0x0000001bdb1b7220 */ /* 0x000fe20000410000 */
[----:B-1----:R-:W-:Y:S01]  /*38e0*/  FADD.FTZ R31, R31, -R233 ;  /* 0x800000e91f1f7221 */ /* 0x002fe20000010000 */
[----:B------:R-:W1:Y:S01]  /*38f0*/  SHFL.IDX PT, R229, R99, R119, 0x1f ;  /* 0x00001f7763e57589 */ /* 0x000e6200000e0000 */
[----:B------:R-:W1:Y:S01]  /*3900*/  MUFU.EX2 R101, R101 ;  /* 0x0000006500657308 */ /* 0x000e620000000800 */
[--C-:B---3--:R-:W-:Y:S01]  /*3910*/  FFMA.FTZ R199, R199, UR4, -R228.reuse ;  /* 0x00000004c7c77c23 */ /* 0x108fe200080108e4 */
[----:B------:R-:W-:-:S02]  /*3920*/  FFMA.FTZ R228, R204, UR4, -R228 ;  /* 0x00000004cce47c23 */ /* 0x000fc400080108e4 */
[----:B------:R-:W3:Y:S01]  /*3930*/  SHFL.IDX PT, R204, R12, R118, 0x1f ;  /* 0x00001f760ccc7589 */ /* 0x000ee200000e0000 */
[--C-:B----4-:R-:W-:Y:S01]  /*3940*/  FFMA.FTZ R216, R216, UR4, -R226.reuse ;  /* 0x00000004d8d87c23 */ /* 0x110fe200080108e2 */
[----:B------:R-:W-:Y:S01]  /*3950*/  FFMA.FTZ R210, R210, UR4, -R226 ;  /* 0x00000004d2d27c23 */ /* 0x000fe200080108e2 */
[----:B------:R-:W-:Y:S01]  /*3960*/  FSEL R226, R224, -INF , !P4 ;  /* 0xff800000e0e27808 */ /* 0x000fe20006000000 */
[----:B------:R-:W4:Y:S01]  /*3970*/  SHFL.IDX PT, R12, R15, R9, 0x1f ;  /* 0x00001f090f0c7589 */ /* 0x000f2200000e0000 */
[--C-:B-----5:R-:W-:Y:S01]  /*3980*/  FFMA.FTZ R105, R105, UR4, -R14.reuse ;  /* 0x0000000469697c23 */ /* 0x120fe2000801080e */
[----:B------:R-:W-:Y:S01]  /*3990*/  FFMA.FTZ R197, R197, UR4, -R14 ;  /* 0x00000004c5c57c23 */ /* 0x000fe2000801080e */
[----:B------:R-:W5:Y:S01]  /*39a0*/  MUFU.EX2 R106, R106 ;  /* 0x0000006a006a7308 */ /* 0x000f620000000800 */
[----:B------:R-:W5:Y:S01]  /*39b0*/  SHFL.IDX PT, R14, R15, R114, 0x1f ;  /* 0x00001f720f0e7589 */ /* 0x000f6200000e0000 */
[--C-:B------:R-:W-:Y:S01]  /*39c0*/  FFMA.FTZ R189, R189, UR4, -R203.reuse ;  /* 0x00000004bdbd7c23 */ /* 0x100fe200080108cb */
[----:B------:R-:W-:Y:S01]  /*39d0*/  FFMA.FTZ R185, R185, UR4, -R203 ;  /* 0x00000004b9b97c23 */ /* 0x000fe200080108cb */
[----:B------:R-:W-:Y:S01]  /*39e0*/  FSEL R203, R115, -INF , !P1 ;  /* 0xff80000073cb7808 */ /* 0x000fe20004800000 */
[----:B------:R-:W-:Y:S01]  /*39f0*/  FFMA.FTZ R21, -R20, R20, 1 ;  /* 0x3f80000014157423 */ /* 0x000fe20000010114 */
[----:B------:R-:W-:Y:S01]  /*3a00*/  FADD.FTZ R35, R35, -R230 ;  /* 0x800000e623237221 */ /* 0x000fe20000010000 */
[----:B------:R-:W-:Y:S01]  /*3a10*/  FMUL.FTZ R31, R205, R31 ;  /* 0x0000001fcd1f7220 */ /* 0x000fe20000410000 */
[----:B------:R-:W5:Y:S01]  /*3a20*/  MUFU.EX2 R187, R187 ;  /* 0x000000bb00bb7308 */ /* 0x000f620000000800 */
[----:B------:R-:W-:Y:S01]  /*3a30*/  FFMA.FTZ R203, R203, UR4, -R225 ;  /* 0x00000004cbcb7c23 */ /* 0x000fe200080108e1 */
[----:B-1----:R-:W-:Y:S01]  /*3a40*/  FADD.FTZ R36, R36, -R229 ;  /* 0x800000e524247221 */ /* 0x002fe20000010000 */
[----:B------:R-:W-:Y:S01]  /*3a50*/  FADD.FTZ R32, R32, -R232 ;  /* 0x800000e820207221 */ /* 0x000fe20000010000 */
[----:B------:R-:W-:Y:S01]  /*3a60*/  FADD.FTZ R29, R29, -R233 ;  /* 0x800000e91d1d7221 */ /* 0x000fe20000010000 */
[----:B------:R-:W-:Y:S01]  /*3a70*/  FADD.FTZ R33, R33, -R230 ;  /* 0x800000e621217221 */ /* 0x000fe20000010000 */
[----:B------:R-:W-:Y:S01]  /*3a80*/  FADD.FTZ R38, R38, -R229 ;  /* 0x800000e526267221 */ /* 0x000fe20000010000 */
[----:B------:R-:W-:Y:S01]  /*3a90*/  FFMA.FTZ R22, -R22, R22, 1 ;  /* 0x3f80000016167423 */ /* 0x000fe20000010116 */
[--C-:B---3--:R-:W-:Y:S01]  /*3aa0*/  FFMA.FTZ R198, R198, UR4, -R204.reuse ;  /* 0x00000004c6c67c23 */ /* 0x108fe200080108cc */
[----:B------:R-:W-:Y:S01]  /*3ab0*/  FFMA.FTZ R104, R104, UR4, -R204 ;  /* 0x0000000468687c23 */ /* 0x000fe200080108cc */
[----:B------:R-:W-:Y:S01]  /*3ac0*/  FADD.FTZ R34, R34, -R232 ;  /* 0x800000e822227221 */ /* 0x000fe20000010000 */
[----:B------:R-:W1:Y:S01]  /*3ad0*/  SHFL.IDX PT, R204, R15, R116, 0x1f ;  /* 0x00001f740fcc7589 */ /* 0x000e6200000e0000 */
[--C-:B----4-:R-:W-:Y:S01]  /*3ae0*/  FFMA.FTZ R196, R196, UR4, -R12.reuse ;  /* 0x00000004c4c47c23 */ /* 0x110fe2000801080c */
[----:B------:R-:W-:Y:S01]  /*3af0*/  FFMA.FTZ R212, R212, UR4, -R12 ;  /* 0x00000004d4d47c23 */ /* 0x000fe2000801080c */
[----:B------:R-:W3:Y:S01]  /*3b00*/  MUFU.EX2 R112, R112 ;  /* 0x0000007000707308 */ /* 0x000ee20000000800 */
[----:B------:R-:W4:Y:S01]  /*3b10*/  SHFL.IDX PT, R12, R15, R118, 0x1f ;  /* 0x00001f760f0c7589 */ /* 0x000f2200000e0000 */
[--C-:B-----5:R-:W-:Y:S01]  /*3b20*/  FFMA.FTZ R107, R107, UR4, -R14.reuse ;  /* 0x000000046b6b7c23 */ /* 0x120fe2000801080e */
[----:B------:R-:W-:Y:S01]  /*3b30*/  FFMA.FTZ R209, R209, UR4, -R14 ;  /* 0x00000004d1d17c23 */ /* 0x000fe2000801080e */
[----:B------:R-:W-:-:S04]  /*3b40*/  FSEL R14, R24, -INF , !P5 ;  /* 0xff800000180e7808 */ /* 0x000fc80006800000 */
[----:B------:R-:W5:Y:S08]  /*3b50*/  MUFU.EX2 R200, R200 ;  /* 0x000000c800c87308 */ /* 0x000f700000000800 */
[----:B------:R-:W5:Y:S01]  /*3b60*/  MUFU.EX2 R231, R231 ;  /* 0x000000e700e77308 */ /* 0x000f620000000800 */
[--C-:B-1----:R-:W-:Y:S01]  /*3b70*/  FFMA.FTZ R211, R211, UR4, -R204.reuse ;  /* 0x00000004d3d37c23 */ /* 0x102fe200080108cc */
[----:B------:R-:W-:-:S02]  /*3b80*/  FFMA.FTZ R213, R213, UR4, -R204 ;  /* 0x00000004d5d57c23 */ /* 0x000fc400080108cc */
[----:B------:R1:W3:Y:S01]  /*3b90*/  SHFL.IDX PT, R204, R15, R223, 0x1f ;  /* 0x00001fdf0fcc7589 */ /* 0x0002e200000e0000 */
[----:B----4-:R-:W-:Y:S01]  /*3ba0*/  FFMA.FTZ R14, R14, UR4, -R12 ;  /* 0x000000040e0e7c23 */ /* 0x010fe2000801080c */
[----:B------:R-:W-:Y:S02]  /*3bb0*/  FFMA.FTZ R88, -R88, R88, 1 ;  /* 0x3f80000058587423 */ /* 0x000fe40000010158 */
[----:B------:R-:W-:Y:S01]  /*3bc0*/  MUFU.EX2 R110, R110 ;  /* 0x0000006e006e7308 */ /* 0x000fe20000000800 */
[----:B-1----:R-:W-:-:S07]  /*3bd0*/  FSEL R15, R18, -INF , !P6 ;  /* 0xff800000120f7808 */ /* 0x002fce0007000000 */
[----:B------:R-:W-:Y:S01]  /*3be0*/  MUFU.EX2 R190, R190 ;  /* 0x000000be00be7308 */ /* 0x000fe20000000800 */
[----:B------:R-:W-:Y:S01]  /*3bf0*/  FFMA.FTZ R12, R15, UR4, -R12 ;  /* 0x000000040f0c7c23 */ /* 0x000fe2000801080c */
[----:B------:R-:W-:-:S06]  /*3c00*/  FSEL R15, R222, -INF , !P2 ;  /* 0xff800000de0f7808 */ /* 0x000fcc0005000000 */
[----:B------:R-:W-:Y:S01]  /*3c10*/  MUFU.EX2 R202, R202 ;  /* 0x000000ca00ca7308 */ /* 0x000fe20000000800 */
[----:B------:R-:W-:Y:S01]  /*3c20*/  FFMA.FTZ R15, R15, UR4, -R225 ;  /* 0x000000040f0f7c23 */ /* 0x000fe200080108e1 */
[----:B------:R-:W-:-:S05]  /*3c30*/  FSEL R225, R221, -INF , !P3 ;  /* 0xff800000dde17808 */ /* 0x000fca0005800000 */
[--C-:B---3--:R-:W-:Y:S01]  /*3c40*/  FFMA.FTZ R225, R225, UR4, -R204.reuse ;  /* 0x00000004e1e17c23 */ /* 0x108fe200080108cc */
[----:B------:R-:W-:Y:S01]  /*3c50*/  FFMA.FTZ R204, R226, UR4, -R204 ;  /* 0x00000004e2cc7c23 */ /* 0x000fe200080108cc */
[----:B------:R-:W-:Y:S01]  /*3c60*/  MUFU.EX2 R108, R108 ;  /* 0x0000006c006c7308 */ /* 0x000fe20000000800 */
[----:B------:R-:W1:Y:S01]  /*3c70*/  SHFL.IDX PT, R226, R99, R218, 0x1f ;  /* 0x00001fda63e27589 */ /* 0x000e6200000e0000 */
[----:B------:R-:W-:Y:S01]  /*3c80*/  FMUL.FTZ R21, R21, R27 ;  /* 0x0000001b15157220 */ /* 0x000fe20000410000 */
[----:B------:R-:W-:Y:S02]  /*3c90*/  FFMA.FTZ R27, -R72, R72, 1 ;  /* 0x3f800000481b7423 */ /* 0x000fe40000010148 */
[----:B------:R-:W3:Y:S02]  /*3ca0*/  SHFL.IDX PT, R99, R99, R223, 0x1f ;  /* 0x00001fdf63637589 */ /* 0x000ee400000e0000 */
[----:B------:R-:W-:Y:S01]  /*3cb0*/  FMUL.FTZ R27, R27, R31 ;  /* 0x0000001f1b1b7220 */ /* 0x000fe20000410000 */
[----:B------:R-:W-:Y:S01]  /*3cc0*/  FFMA.FTZ R31, -R76, R76, 1 ;  /* 0x3f8000004c1f7423 */ /* 0x000fe2000001014c */
[----:B------:R-:W-:Y:S01]  /*3cd0*/  MUFU.EX2 R111, R111 ;  /* 0x0000006f006f7308 */ /* 0x000fe20000000800 */
[----:B------:R-:W-:Y:S01]  /*3ce0*/  FFMA.FTZ R83, -R83, R83, 1 ;  /* 0x3f80000053537423 */ /* 0x000fe20000010153 */
[----:B------:R-:W-:Y:S01]  /*3cf0*/  FFMA.FTZ R85, -R85, R85, 1 ;  /* 0x3f80000055557423 */ /* 0x000fe20000010155 */
[----:B------:R-:W-:-:S05]  /*3d00*/  FFMA.FTZ R96, -R96, R96, 1 ;  /* 0x3f80000060607423 */ /* 0x000fca0000010160 */
[----:B------:R-:W-:Y:S01]  /*3d10*/  MUFU.EX2 R109, R109 ;  /* 0x0000006d006d7308 */ /* 0x000fe20000000800 */
[----:B-1----:R-:W-:-:S07]  /*3d20*/  FADD.FTZ R30, R30, -R226 ;  /* 0x800000e21e1e7221 */ /* 0x002fce0000010000 */
[----:B------:R-:W-:Y:S01]  /*3d30*/  MUFU.EX2 R199, R199 ;  /* 0x000000c700c77308 */ /* 0x000fe20000000800 */
[----:B------:R-:W-:-:S04]  /*3d40*/  FMUL.FTZ R30, R206, R30 ;  /* 0x0000001ece1e7220 */ /* 0x000fc80000410000 */
[----:B------:R-:W-:Y:S01]  /*3d50*/  FMUL.FTZ R23, R23, R30 ;  /* 0x0000001e17177220 */ /* 0x000fe20000410000 */
[----:B------:R-:W-:Y:S01]  /*3d60*/  FMUL.FTZ R30, R186, R35 ;  /* 0x00000023ba1e7220 */ /* 0x000fe20000410000 */
[----:B------:R-:W-:Y:S01]  /*3d70*/  FFMA.FTZ R81, -R81, R81, 1 ;  /* 0x3f80000051517423 */ /* 0x000fe20000010151 */
[----:B------:R-:W-:Y:S01]  /*3d80*/  SHFL.IDX PT, R35, R26, R114, 0x1f ;  /* 0x00001f721a237589 */ /* 0x000fe200000e0000 */
[----:B------:R-:W-:Y:S01]  /*3d90*/  MUFU.EX2 R220, R220 ;  /* 0x000000dc00dc7308 */ /* 0x000fe20000000800 */
[----:B------:R-:W-:Y:S02]  /*3da0*/  FMUL.FTZ R31, R31, R30 ;  /* 0x0000001e1f1f7220 */ /* 0x000fe40000410000 */
[----:B------:R-:W1:Y:S01]  /*3db0*/  SHFL.IDX PT, R30, R26, R9, 0x1f ;  /* 0x00001f091a1e7589 */ /* 0x000e6200000e0000 */
[----:B------:R-:W-:Y:S01]  /*3dc0*/  FADD.FTZ R28, R28, -R226 ;  /* 0x800000e21c1c7221 */ /* 0x000fe20000010000 */
[----:B---3--:R-:W-:-:S03]  /*3dd0*/  FADD.FTZ R37, R37, -R99 ;  /* 0x8000006325257221 */ /* 0x008fc60000010000 */
        /* <DEDUP_REMOVED lines=16> */
[----:B------:R-:W-:Y:S01]  /*3ee0*/  FFMA.FTZ R33, -R79, R79, 1 ;  /* 0x3f8000004f217423 */ /* 0x000fe2000001014f */
[----:B-1----:R-:W-:Y:S01]  /*3ef0*/  FADD.FTZ R37, R42, -R30 ;  /* 0x8000001e2a257221 */ /* 0x002fe20000010000 */
[--C-:B------:R-:W-:Y:S01]  /*3f00*/  FADD.FTZ R42, R41, -R35.reuse ;  /* 0x80000023292a7221 */ /* 0x100fe20000010000 */
[----:B------:R-:W-:-:S02]  /*3f10*/  FADD.FTZ R35, R43, -R35 ;  /* 0x800000232b237221 */ /* 0x000fc40000010000 */
[----:B------:R-:W-:Y:S01]  /*3f20*/  LDS R43, [R13+0x380] ;  /* 0x000380000d2b7984 */ /* 0x000fe20000000800 */
[----:B------:R-:W-:Y:S01]  /*3f30*/  FMUL.FTZ R29, R29, R34 ;  /* 0x000000221d1d7220 */ /* 0x000fe20000410000 */
[----:B------:R-:W-:Y:S01]  /*3f40*/  FMUL.FTZ R33, R33, R38 ;  /* 0x0000002621217220 */ /* 0x000fe20000410000 */
[----:B------:R-:W-:Y:S01]  /*3f50*/  FFMA.FTZ R34, -R77, R77, 1 ;  /* 0x3f8000004d227423 */ /* 0x000fe2000001014d */
[----:B------:R-:W1:Y:S04]  /*3f60*/  SHFL.IDX PT, R72, R26, R218, 0x1f ;  /* 0x00001fda1a487589 */ /* 0x000e6800000e0000 */
[----:B------:R-:W3:Y:S01]  /*3f70*/  SHFL.IDX PT, R38, R26, R116, 0x1f ;  /* 0x00001f741a267589 */ /* 0x000ee200000e0000 */
[----:B------:R-:W-:-:S03]  /*3f80*/  FMUL.FTZ R34, R34, R73 ;  /* 0x0000004922227220 */ /* 0x000fc60000410000 */
[----:B------:R-:W4:Y:S04]  /*3f90*/  SHFL.IDX PT, R76, R26, R223, 0x1f ;  /* 0x00001fdf1a4c7589 */ /* 0x000f2800000e0000 */
[----:B------:R-:W5:Y:S01]  /*3fa0*/  SHFL.IDX PT, R73, R26, R117, 0x1f ;  /* 0x00001f751a497589 */ /* 0x000f6200000e0000 */
[----:B------:R-:W5:Y:S03]  /*3fb0*/  MUFU.EX2 R11, R105 ;  /* 0x00000069000b7308 */ /* 0x000f660000000800 */
[----:B------:R-:W5:Y:S01]  /*3fc0*/  SHFL.IDX PT, R74, R26, R118, 0x1f ;  /* 0x00001f761a4a7589 */ /* 0x000f6200000e0000 */
[----:B------:R-:W-:-:S03]  /*3fd0*/  FADD.FTZ R39, R39, -R99 ;  /* 0x8000006327277221 */ /* 0x000fc60000010000 */
[----:B------:R3:W-:Y:S01]  /*3fe0*/  SHFL.IDX PT, R75, R26, R119, 0x1f ;  /* 0x00001f771a4b7589 */ /* 0x0007e200000e0000 */
[----:B------:R-:W-:Y:S01]  /*3ff0*/  FMUL.FTZ R39, R112, R39 ;  /* 0x0000002770277220 */ /* 0x000fe20000410000 */
[----:B-1----:R-:W-:Y:S01]  /*4000*/  FADD.FTZ R41, R46, -R72 ;  /* 0x800000482e297221 */ /* 0x002fe20000010000 */
[----:B---3--:R-:W-:Y:S01]  /*4010*/  FFMA.FTZ R26, -R80, R80, 1 ;  /* 0x3f800000501a7423 */ /* 0x008fe20000010150 */
[--C-:B------:R-:W-:Y:S01]  /*4020*/  FADD.FTZ R45, R45, -R38.reuse ;  /* 0x800000262d2d7221 */ /* 0x100fe20000010000 */
[----:B------:R-:W-:Y:S02]  /*4030*/  FADD.FTZ R38, R47, -R38 ;  /* 0x800000262f267221 */ /* 0x000fe40000010000 */
[----:B------:R-:W-:Y:S01]  /*4040*/  FMUL.FTZ R26, R26, R39 ;  /* 0x000000271a1a7220 */ /* 0x000fe20000410000 */
[----:B------:R-:W-:Y:S01]  /*4050*/  FADD.FTZ R39, R44, -R72 ;  /* 0x800000482c277221 */ /* 0x000fe20000010000 */
[--C-:B----4-:R-:W-:Y:S01]  /*4060*/  FADD.FTZ R44, R53, -R76.reuse ;  /* 0x8000004c352c7221 */ /* 0x110fe20000010000 */
[----:B------:R-:W-:Y:S01]  /*4070*/  FADD.FTZ R55, R55, -R76 ;  /* 0x8000004c37377221 */ /* 0x000fe20000010000 */
[----:B-----5:R-:W-:Y:S01]  /*4080*/  FMUL.FTZ R76, R200, R41 ;  /* 0x00000029c84c7220 */ /* 0x020fe20000410000 */
[----:B------:R-:W-:Y:S01]  /*4090*/  FADD.FTZ R48, R48, -R73 ;  /* 0x8000004930307221 */ /* 0x000fe20000010000 */
[----:B------:R-:W-:-:S03]  /*40a0*/  FMUL.FTZ R41, R231, R38 ;  /* 0x00000026e7297220 */ /* 0x000fc60000410000 */
[----:B------:R-:W-:Y:S01]  /*40b0*/  FMUL.FTZ R38, R11, R48 ;  /* 0x000000300b267220 */ /* 0x000fe20000410000 */
[----:B------:R-:W-:Y:S02]  /*40c0*/  FMUL.FTZ R48, R88, R41 ;  /* 0x0000002958307220 */ /* 0x000fe40000410000 */
[----:B------:R-:W1:Y:S01]  /*40d0*/  SHFL.IDX PT, R41, R43, R9, 0x1f ;  /* 0x00001f092b297589 */ /* 0x000e6200000e0000 */
[--C-:B------:R-:W-:Y:S01]  /*40e0*/  FADD.FTZ R49, R49, -R74.reuse ;  /* 0x8000004a31317221 */ /* 0x100fe20000010000 */
[----:B------:R-:W-:Y:S02]  /*40f0*/  FADD.FTZ R74, R51, -R74 ;  /* 0x8000004a334a7221 */ /* 0x000fe40000010000 */
[----:B------:R-:W3:Y:S04]  /*4100*/  SHFL.IDX PT, R114, R43, R114, 0x1f ;  /* 0x00001f722b727589 */ /* 0x000ee800000e0000 */
[----:B------:R-:W4:Y:S01]  /*4110*/  SHFL.IDX PT, R51, R43, R218, 0x1f ;  /* 0x00001fda2b337589 */ /* 0x000f2200000e0000 */
[----:B------:R-:W5:Y:S01]  /*4120*/  MUFU.EX2 R228, R228 ;  /* 0x000000e400e47308 */ /* 0x000f620000000800 */
[----:B------:R-:W-:Y:S01]  /*4130*/  FMUL.FTZ R28, R28, R19 ;  /* 0x000000131c1c7220 */ /* 0x000fe20000410000 */
[----:B------:R-:W-:-:S06]  /*4140*/  FMUL.FTZ R72, R110, R39 ;  /* 0x000000276e487220 */ /* 0x000fcc0000410000 */
[----:B------:R-:W2:Y:S01]  /*4150*/  MUFU.EX2 R197, R197 ;  /* 0x000000c500c57308 */ /* 0x000ea20000000800 */
[----:B------:R-:W-:-:S07]  /*4160*/  FMUL.FTZ R46, R190, R37 ;  /* 0x00000025be2e7220 */ /* 0x000fce0000410000 */
[----:B------:R-:W4:Y:S01]  /*4170*/  MUFU.EX2 R196, R196 ;  /* 0x000000c400c47308 */ /* 0x000f220000000800 */
[----:B------:R-:W4:Y:S01]  /*4180*/  SHFL.IDX PT, R118, R43, R118, 0x1f ;  /* 0x00001f762b767589 */ /* 0x000f2200000e0000 */
[----:B------:R-:W-:Y:S01]  /*4190*/  FMUL.FTZ R13, R83, R46 ;  /* 0x0000002e530d7220 */ /* 0x000fe20000410000 */
[----:B------:R-:W-:-:S05]  /*41a0*/  FMUL.FTZ R39, R85, R72 ;  /* 0x0000004855277220 */ /* 0x000fca0000410000 */
[----:B------:R-:W4:Y:S01]  /*41b0*/  MUFU.EX2 R198, R198 ;  /* 0x000000c600c67308 */ /* 0x000f220000000800 */
[----:B------:R-:W-:Y:S01]  /*41c0*/  FFMA.FTZ R46, -R86, R86, 1 ;  /* 0x3f800000562e7423 */ /* 0x000fe20000010156 */
[----:B------:R-:W-:-:S06]  /*41d0*/  FMUL.FTZ R45, R202, R45 ;  /* 0x0000002dca2d7220 */ /* 0x000fcc0000410000 */
[----:B------:R-:W4:Y:S01]  /*41e0*/  MUFU.EX2 R19, R104 ;  /* 0x0000006800137308 */ /* 0x000f220000000800 */
[----:B------:R-:W4:Y:S01]  /*41f0*/  SHFL.IDX PT, R117, R43, R117, 0x1f ;  /* 0x00001f752b757589 */ /* 0x000f2200000e0000 */
[----:B------:R-:W-:Y:S01]  /*4200*/  FADD.FTZ R40, R40, -R30 ;  /* 0x8000001e28287221 */ /* 0x000fe20000010000 */
[----:B------:R-:W-:Y:S02]  /*4210*/  FADD.FTZ R50, R50, -R73 ;  /* 0x8000004932327221 */ /* 0x000fe40000010000 */
[----:B------:R-:W4:Y:S01]  /*4220*/  SHFL.IDX PT, R72, R43, R223, 0x1f ;  /* 0x00001fdf2b487589 */ /* 0x000f2200000e0000 */
[----:B------:R-:W-:Y:S01]  /*4230*/  FMUL.FTZ R55, R108, R55 ;  /* 0x000000376c377220 */ /* 0x000fe20000410000 */
[----:B------:R-:W-:Y:S01]  /*4240*/  FMUL.FTZ R46, R46, R45 ;  /* 0x0000002d2e2e7220 */ /* 0x000fe20000410000 */
[----:B------:R-:W4:Y:S01]  /*4250*/  MUFU.EX2 R210, R210 ;  /* 0x000000d200d27308 */ /* 0x000f220000000800 */
[----:B------:R-:W4:Y:S01]  /*4260*/  SHFL.IDX PT, R116, R43, R116, 0x1f ;  /* 0x00001f742b747589 */ /* 0x000f2200000e0000 */
[----:B-1----:R-:W-:Y:S01]  /*4270*/  FADD.FTZ R73, R56, -R41 ;  /* 0x8000002938497221 */ /* 0x002fe20000010000 */
[--C-:B------:R-:W-:Y:S01]  /*4280*/  FADD.FTZ R52, R52, -R75.reuse ;  /* 0x8000004b34347221 */ /* 0x100fe20000010000 */
[----:B------:R-:W-:Y:S01]  /*4290*/  FADD.FTZ R54, R54, -R75 ;  /* 0x8000004b36367221 */ /* 0x000fe20000010000 */
[----:B------:R1:W4:Y:S01]  /*42a0*/  SHFL.IDX PT, R119, R43, R119, 0x1f ;  /* 0x00001f772b777589 */ /* 0x00032200000e0000 */
[----:B------:R-:W-:Y:S01]  /*42b0*/  FMUL.FTZ R40, R111, R40 ;  /* 0x000000286f287220 */ /* 0x000fe20000410000 */
[----:B------:R-:W-:Y:S01]  /*42c0*/  FFMA.FTZ R45, -R89, R89, 1 ;  /* 0x3f800000592d7423 */ /* 0x000fe20000010159 */
[----:B------:R-:W4:Y:S01]  /*42d0*/  MUFU.EX2 R185, R185 ;  /* 0x000000b900b97308 */ /* 0x000f220000000800 */
[----:B------:R-:W-:Y:S01]  /*42e0*/  FFMA.FTZ R84, -R84, R84, 1 ;  /* 0x3f80000054547423 */ /* 0x000fe20000010154 */
[----:B-----5:R-:W-:Y:S01]  /*42f0*/  FMUL.FTZ R47, R228, R35 ;  /* 0x00000023e42f7220 */ /* 0x020fe20000410000 */
[----:B------:R-:W-:Y:S01]  /*4300*/  FFMA.FTZ R91, -R91, R91, 1 ;  /* 0x3f8000005b5b7423 */ /* 0x000fe2000001015b */
[----:B--2---:R-:W-:Y:S01]  /*4310*/  FMUL.FTZ R50, R197, R50 ;  /* 0x00000032c5327220 */ /* 0x004fe20000410000 */
[----:B------:R-:W-:Y:S01]  /*4320*/  FADD.FTZ R75, R58, -R41 ;  /* 0x800000293a4b7221 */ /* 0x000fe20000010000 */
[----:B---3--:R-:W-:Y:S01]  /*4330*/  FADD.FTZ R77, R57, -R114 ;  /* 0x80000072394d7221 */ /* 0x008fe20000010000 */
[----:B-1----:R-:W-:Y:S01]  /*4340*/  FMUL.FTZ R43, R96, R55 ;  /* 0x00000037602b7220 */ /* 0x002fe20000410000 */
[----:B------:R1:W-:Y:S01]  /*4350*/  MUFU.EX2 R41, R14 ;  /* 0x0000000e00297308 */ /* 0x0003e20000000800 */
[--C-:B----4-:R-:W-:Y:S01]  /*4360*/  FADD.FTZ R55, R60, -R51.reuse ;  /* 0x800000333c377221 */ /* 0x110fe20000010000 */
[----:B------:R-:W-:Y:S01]  /*4370*/  FADD.FTZ R57, R62, -R51 ;  /* 0x800000333e397221 */ /* 0x000fe20000010000 */
[----:B------:R-:W-:Y:S01]  /*4380*/  FMUL.FTZ R35, R81, R40 ;  /* 0x0000002851237220 */ /* 0x000fe20000410000 */
[----:B------:R-:W-:Y:S01]  /*4390*/  FMUL.FTZ R45, R45, R38 ;  /* 0x000000262d2d7220 */ /* 0x000fe20000410000 */
[----:B------:R-:W-:Y:S01]  /*43a0*/  FFMA.FTZ R51, -R97, R97, 1 ;  /* 0x3f80000061337423 */ /* 0x000fe20000010161 */
[----:B------:R-:W-:-:S02]  /*43b0*/  FMUL.FTZ R40, R84, R47 ;  /* 0x0000002f54287220 */ /* 0x000fc40000410000 */
[----:B------:R-:W2:Y:S01]  /*43c0*/  MUFU.EX2 R30, R107 ;  /* 0x0000006b001e7308 */ /* 0x000ea20000000800 */
[----:B-1----:R-:W-:Y:S01]  /*43d0*/  FMUL.FTZ R14, R196, R73 ;  /* 0x00000049c40e7220 */ /* 0x002fe20000410000 */
[----:B------:R-:W-:Y:S01]  /*43e0*/  FMUL.FTZ R38, R91, R50 ;  /* 0x000000325b267220 */ /* 0x000fe20000410000 */
[----:B------:R-:W-:Y:S01]  /*43f0*/  FFMA.FTZ R50, -R90, R90, 1 ;  /* 0x3f8000005a327423 */ /* 0x000fe2000001015a */
[----:B------:R-:W-:Y:S01]  /*4400*/  FFMA.FTZ R47, -R92, R92, 1 ;  /* 0x3f8000005c2f7423 */ /* 0x000fe2000001015c */
[----:B------:R-:W-:Y:S01]  /*4410*/  FMUL.FTZ R49, R198, R49 ;  /* 0x00000031c6317220 */ /* 0x000fe20000410000 */
[----:B------:R-:W-:Y:S02]  /*4420*/  FMUL.FTZ R74, R19, R74 ;  /* 0x0000004a134a7220 */ /* 0x000fe40000410000 */
[----:B------:R-:W1:Y:S01]  /*4430*/  MUFU.EX2 R212, R212 ;  /* 0x000000d400d47308 */ /* 0x000e620000000800 */
[----:B------:R-:W-:Y:S01]  /*4440*/  FMUL.FTZ R51, R51, R14 ;  /* 0x0000000e33337220 */ /* 0x000fe20000410000 */
[----:B------:R-:W-:Y:S01]  /*4450*/  FMUL.FTZ R50, R50, R49 ;  /* 0x0000003132327220 */ /* 0x000fe20000410000 */
[----:B------:R-:W-:-:S05]  /*4460*/  FMUL.FTZ R47, R47, R74 ;  /* 0x0000004a2f2f7220 */ /* 0x000fca0000410000 */
[----:B------:R-:W3:Y:S01]  /*4470*/  MUFU.EX2 R208, R208 ;  /* 0x000000d000d07308 */ /* 0x000ee20000000800 */
[----:B------:R-:W-:Y:S01]  /*4480*/  FFMA.FTZ R49, -R94, R94, 1 ;  /* 0x3f8000005e317423 */ /* 0x000fe2000001015e */
[----:B------:R-:W-:-:S06]  /*4490*/  FMUL.FTZ R74, R109, R44 ;  /* 0x0000002c6d4a7220 */ /* 0x000fcc0000410000 */
[----:B------:R-:W4:Y:S01]  /*44a0*/  MUFU.EX2 R209, R209 ;  /* 0x000000d100d17308 */ /* 0x000f220000000800 */
[----:B------:R-:W-:-:S07]  /*44b0*/  FMUL.FTZ R49, R49, R74 ;  /* 0x0000004a31317220 */ /* 0x000fce0000410000 */
[----:B------:R-:W5:Y:S01]  /*44c0*/  MUFU.EX2 R189, R189 ;  /* 0x000000bd00bd7308 */ /* 0x000f620000000800 */
[----:B------:R-:W-:-:S07]  /*44d0*/  FFMA.FTZ R82, -R82, R82, 1 ;  /* 0x3f80000052527423 */ /* 0x000fce0000010152 */
[----:B------:R-:W5:Y:S01]  /*44e0*/  MUFU.EX2 R216, R216 ;  /* 0x000000d800d87308 */ /* 0x000f620000000800 */
        /* <DEDUP_REMOVED lines=10> */
[----:B------:R-:W-:-:S07]  /*4590*/  FADD.FTZ R56, R65, -R118 ;  /* 0x8000007641387221 */ /* 0x000fce0000010000 */
[----:B------:R-:W5:Y:S08]  /*45a0*/  MUFU.EX2 R217, R217 ;  /* 0x000000d900d97308 */ /* 0x000f700000000800 */
[----:B------:R-:W5:Y:S08]  /*45b0*/  MUFU.EX2 R12, R12 ;  /* 0x0000000c000c7308 */ /* 0x000f700000000800 */
[----:B------:R-:W5:Y:S01]  /*45c0*/  MUFU.EX2 R15, R15 ;  /* 0x0000000f000f7308 */ /* 0x000f620000000800 */
[----:B------:R-:W-:Y:S01]  /*45d0*/  FADD.FTZ R53, R64, -R117 ;  /* 0x8000007540357221 */ /* 0x000fe20000010000 */
[--C-:B------:R-:W-:Y:S01]  /*45e0*/  FADD.FTZ R69, R69, -R72.reuse ;  /* 0x8000004845457221 */ /* 0x100fe20000010000 */
[----:B------:R-:W-:Y:S01]  /*45f0*/  FADD.FTZ R71, R71, -R72 ;  /* 0x8000004847477221 */ /* 0x000fe20000010000 */
[----:B------:R-:W-:Y:S01]  /*4600*/  FMUL.FTZ R42, R82, R37 ;  /* 0x00000025522a7220 */ /* 0x000fe20000410000 */
[----:B------:R-:W-:Y:S01]  /*4610*/  FFMA.FTZ R72, -R98, R98, 1 ;  /* 0x3f80000062487423 */ /* 0x000fe20000010162 */
[----:B--2---:R-:W-:Y:S01]  /*4620*/  FMUL.FTZ R77, R30, R77 ;  /* 0x0000004d1e4d7220 */ /* 0x004fe20000410000 */
[----:B------:R-:W-:Y:S01]  /*4630*/  FMUL.FTZ R74, R74, R57 ;  /* 0x000000394a4a7220 */ /* 0x000fe20000410000 */
[----:B------:R-:W-:Y:S01]  /*4640*/  FFMA.FTZ R37, -R87, R87, 1 ;  /* 0x3f80000057257423 */ /* 0x000fe20000010157 */
[----:B------:R-:W-:Y:S01]  /*4650*/  FMUL.FTZ R44, R95, R54 ;  /* 0x000000365f2c7220 */ /* 0x000fe20000410000 */
[----:B------:R-:W-:Y:S01]  /*4660*/  FADD.FTZ R114, R59, -R114 ;  /* 0x800000723b727221 */ /* 0x000fe20000010000 */
[----:B------:R-:W-:Y:S01]  /*4670*/  FFMA.FTZ R24, -R24, R24, 1 ;  /* 0x3f80000018187423 */ /* 0x000fe20000010118 */
[----:B------:R-:W-:Y:S01]  /*4680*/  FMUL.FTZ R57, R41, R56 ;  /* 0x0000003829397220 */ /* 0x000fe20000410000 */
[--C-:B------:R-:W-:Y:S01]  /*4690*/  FADD.FTZ R58, R61, -R116.reuse ;  /* 0x800000743d3a7221 */ /* 0x100fe20000010000 */
[----:B------:R-:W-:Y:S01]  /*46a0*/  FFMA.FTZ R54, -R194, R194, 1 ;  /* 0x3f800000c2367423 */ /* 0x000fe200000101c2 */
[----:B-1----:R-:W-:Y:S01]  /*46b0*/  FMUL.FTZ R75, R212, R75 ;  /* 0x0000004bd44b7220 */ /* 0x002fe20000410000 */
[----:B------:R-:W-:Y:S01]  /*46c0*/  FFMA.FTZ R235, -R235, R235, 1 ;  /* 0x3f800000ebeb7423 */ /* 0x000fe200000101eb */
[----:B------:R-:W-:Y:S01]  /*46d0*/  FMUL.FTZ R25, R220, R25 ;  /* 0x00000019dc197220 */ /* 0x000fe20000410000 */
[----:B------:R-:W-:Y:S01]  /*46e0*/  FADD.FTZ R116, R63, -R116 ;  /* 0x800000743f747221 */ /* 0x000fe20000010000 */
[----:B------:R-:W-:Y:S01]  /*46f0*/  FADD.FTZ R68, R68, -R119 ;  /* 0x8000007744447221 */ /* 0x000fe20000010000 */
[----:B------:R-:W-:Y:S01]  /*4700*/  FFMA.FTZ R102, -R102, R102, 1 ;  /* 0x3f80000066667423 */ /* 0x000fe20000010166 */
[----:B---3--:R-:W-:Y:S01]  /*4710*/  FMUL.FTZ R53, R208, R53 ;  /* 0x00000035d0357220 */ /* 0x008fe20000410000 */
[----:B------:R-:W-:Y:S01]  /*4720*/  FADD.FTZ R66, R66, -R117 ;  /* 0x8000007542427221 */ /* 0x000fe20000010000 */
[----:B------:R-:W-:Y:S01]  /*4730*/  FADD.FTZ R67, R67, -R118 ;  /* 0x8000007643437221 */ /* 0x000fe20000010000 */
[----:B------:R-:W-:Y:S01]  /*4740*/  FADD.FTZ R70, R70, -R119 ;  /* 0x8000007746467221 */ /* 0x000fe20000010000 */
[----:B------:R-:W-:Y:S01]  /*4750*/  FMUL.FTZ R72, R72, R77 ;  /* 0x0000004d48487220 */ /* 0x000fe20000410000 */
[----:B------:R-:W-:Y:S01]  /*4760*/  FMUL.FTZ R37, R37, R76 ;  /* 0x0000004c25257220 */ /* 0x000fe20000410000 */
[----:B------:R-:W-:Y:S01]  /*4770*/  FFMA.FTZ R73, -R195, R195, 1 ;  /* 0x3f800000c3497423 */ /* 0x000fe200000101c3 */
[----:B----4-:R-:W-:Y:S01]  /*4780*/  FMUL.FTZ R114, R209, R114 ;  /* 0x00000072d1727220 */ /* 0x010fe20000410000 */
[----:B------:R-:W-:Y:S01]  /*4790*/  FMUL.FTZ R77, R24, R57 ;  /* 0x00000039184d7220 */ /* 0x000fe20000410000 */
[----:B------:R-:W-:Y:S01]  /*47a0*/  FFMA.FTZ R93, -R93, R93, 1 ;  /* 0x3f8000005d5d7423 */ /* 0x000fe2000001015d */
[----:B-----5:R-:W-:Y:S01]  /*47b0*/  FMUL.FTZ R52, R189, R52 ;  /* 0x00000034bd347220 */ /* 0x020fe20000410000 */
[----:B------:R-:W-:Y:S01]  /*47c0*/  FMUL.FTZ R54, R54, R75 ;  /* 0x0000004b36367220 */ /* 0x000fe20000410000 */
[----:B------:R-:W-:Y:S01]  /*47d0*/  FFMA.FTZ R103, -R103, R103, 1 ;  /* 0x3f80000067677423 */ /* 0x000fe20000010167 */
        /* <DEDUP_REMOVED lines=120> */
[----:B-1----:R-:W-:-:S04]  /*4f60*/  LEA R10, R5, R13, 0xb ;  /* 0x0000000d050a7211 */ /* 0x002fc800078e58ff */
        /* <DEDUP_REMOVED lines=167> */
.L_x_3403:
        /* <DEDUP_REMOVED lines=56> */
.L_x_3404:
        /* <DEDUP_REMOVED lines=11> */
.L_x_3394:
[----:B-1----:R-:W2:Y:S02]  /*5e10*/  LDL R6, [R1+0x2c] ;  /* 0x00002c0001067983 */ /* 0x002ea40000100800 */
[----:B--2---:R-:W-:-:S13]  /*5e20*/  ISETP.GE.AND P0, PT, R16, R6, PT ;  /* 0x000000061000720c */ /* 0x004fda0003f06270 */
[----:B------:R-:W-:Y:S05]  /*5e30*/  @P0 BRA `(.L_x_3406) ;  /* 0x00000040006c0947 */ /* 0x000fea0003800000 */
[----:B------:R-:W2:Y:S04]  /*5e40*/  LDL.LU R19, [R1+0x20] ;  /* 0x0000200001137983 */ /* 0x000ea80000300800 */
[----:B------:R-:W3:Y:S04]  /*5e50*/  LDL.LU R18, [R1+0x10] ;  /* 0x0000100001127983 */ /* 0x000ee80000300800 */
[----:B------:R-:W3:Y:S04]  /*5e60*/  LDL R12, [R1+0x30] ;  /* 0x00003000010c7983 */ /* 0x000ee80000100800 */
[----:B------:R-:W4:Y:S04]  /*5e70*/  LDL.LU R14, [R1+0x14] ;  /* 0x00001400010e7983 */ /* 0x000f280000300800 */
[----:B------:R-:W5:Y:S01]  /*5e80*/  LDL.LU R25, [R1+0xc] ;  /* 0x00000c0001197983 */ /* 0x000f620000300800 */
[----:B------:R-:W1:Y:S02]  /*5e90*/  S2R R6, SR_TID.X ;  /* 0x0000000000067919 */ /* 0x000e640000002100 */
[----:B-1----:R-:W-:-:S05]  /*5ea0*/  VIADD R6, R6, 0xffffff80 ;  /* 0xffffff8006067836 */ /* 0x002fca0000000000 */
[----:B------:R-:W-:-:S04]  /*5eb0*/  SHF.R.S32.HI R7, RZ, 0x1f, R6 ;  /* 0x0000001fff077819 */ /* 0x000fc80000011406 */
[CC--:B------:R-:W-:Y:S02]  /*5ec0*/  LEA.HI R9, R7.reuse, R6.reuse, RZ, 0x5 ;  /* 0x0000000607097211 */ /* 0x0c0fe400078f28ff */
[-C--:B------:R-:W-:Y:S02]  /*5ed0*/  LEA.HI R8, R7, R6.reuse, RZ, 0x7 ;  /* 0x0000000607087211 */ /* 0x080fe400078f38ff */
        /* <DEDUP_REMOVED lines=10> */
[----:B------:R-:W-:-:S04]  /*5f80*/  IMAD.IADD R9, R6, 0x1, -R15 ;  /* 0x0000000106097824 */ /* 0x000fc800078e0a0f */
[----:B------:R-:W-:Y:S01]  /*5f90*/  IMAD.IADD R24, R10, 0x1, -R13 ;  /* 0x000000010a187824 */ /* 0x000fe200078e0a0d */
[----:B------:R-:W-:Y:S01]  /*5fa0*/  MOV R189, 0x40000040 ;  /* 0x4000004000bd7802 */ /* 0x000fe20000000f00 */
[----:B------:R-:W-:Y:S02]  /*5fb0*/  IMAD.MOV.U32 R185, RZ, RZ, 0x40000040 ;  /* 0x40000040ffb97424 */ /* 0x000fe400078e00ff */
[----:B------:R-:W-:Y:S02]  /*5fc0*/  IMAD.MOV.U32 R187, RZ, RZ, 0x40000040 ;  /* 0x40000040ffbb7424 */ /* 0x000fe400078e00ff */
[----:B------:R-:W-:Y:S02]  /*5fd0*/  IMAD.MOV.U32 R191, RZ, RZ, 0x40000040 ;  /* 0x40000040ffbf7424 */ /* 0x000fe400078e00ff */
[----:B------:R-:W-:Y:S01]  /*5fe0*/  IMAD.MOV.U32 R193, RZ, RZ, 0x40000040 ;  /* 0x40000040ffc17424 */ /* 0x000fe200078e00ff */
[----:B--2---:R-:W-:Y:S02]  /*5ff0*/  LEA.HI R6, R19, R7, RZ, 0x5 ;  /* 0x0000000713067211 */ /* 0x004fe400078f28ff */
[----:B------:R-:W-:-:S02]  /*6000*/  LEA.HI R7, R11, R8, RZ, 0x2 ;  /* 0x000000080b077211 */ /* 0x000fc400078f10ff */
[----:B------:R-:W-:Y:S02]  /*6010*/  SHF.R.S32.HI R6, RZ, 0x5, R6 ;  /* 0x00000005ff067819 */ /* 0x000fe40000011406 */
[----:B------:R-:W-:Y:S01]  /*6020*/  SHF.R.S32.HI R10, RZ, 0x2, R7 ;  /* 0x00000002ff0a7819 */ /* 0x000fe20000011407 */
[----:B---3--:R-:W-:-:S03]  /*6030*/  IMAD R19, R12, -0x80, R18 ;  /* 0xffffff800c137824 */ /* 0x008fc600078e0212 */
[----:B------:R-:W-:Y:S02]  /*6040*/  IADD3 R13, R10, 0x8, RZ ;  /* 0x000000080a0d7810 */ /* 0x000fe40007ffe0ff */
[--C-:B----4-:R-:W-:Y:S02]  /*6050*/  SHF.R.S32.HI R12, RZ, 0x2, R14.reuse ;  /* 0x00000002ff0c7819 */ /* 0x110fe4000001140e */
[----:B------:R-:W-:Y:S02]  /*6060*/  SHF.R.S32.HI R15, RZ, 0x1f, R14 ;  /* 0x0000001fff0f7819 */ /* 0x000fe4000001140e */
[----:B------:R-:W-:Y:S02]  /*6070*/  LEA.HI R8, R11, R8, RZ, 0x3 ;  /* 0x000000080b087211 */ /* 0x000fe400078f18ff */
[----:B------:R-:W-:Y:S02]  /*6080*/  LEA.HI R15, R15, R12, RZ, 0x3 ;  /* 0x0000000c0f0f7211 */ /* 0x000fe400078f18ff */
[----:B------:R-:W-:Y:S01]  /*6090*/  LEA.HI R14, R13, R13, RZ, 0x1 ;  /* 0x0000000d0d0e7211 */ /* 0x000fe200078f08ff */
[----:B------:R-:W-:Y:S01]  /*60a0*/  IMAD R18, R6, -0x10, R19 ;  /* 0xfffffff006127824 */ /* 0x000fe200078e0213 */
[----:B------:R-:W-:Y:S01]  /*60b0*/  LOP3.LUT R19, R15, 0xfffffff8, RZ, 0xc0, !PT ;  /* 0xfffffff80f137812 */ /* 0x000fe200078ec0ff */
[----:B------:R-:W-:Y:S01]  /*60c0*/  VIADD R20, R10, 0x10 ;  /* 0x000000100a147836 */ /* 0x000fe20000000000 */
[----:B------:R-:W-:-:S02]  /*60d0*/  SHF.R.S32.HI R6, RZ, 0x3, R8 ;  /* 0x00000003ff067819 */ /* 0x000fc40000011408 */
[----:B------:R-:W-:Y:S02]  /*60e0*/  SHF.R.S32.HI R15, RZ, 0x1, R14 ;  /* 0x00000001ff0f7819 */ /* 0x000fe4000001140e */
[----:B------:R-:W-:Y:S01]  /*60f0*/  IADD3 R19, R18, R19, -R12 ;  /* 0x0000001312137210 */ /* 0x000fe20007ffe80c */
[----:B------:R-:W-:Y:S01]  /*6100*/  IMAD.HI R11, R6, 0x2aaaaaab, RZ ;  /* 0x2aaaaaab060b7827 */ /* 0x000fe200078e02ff */
[----:B------:R-:W-:-:S03]  /*6110*/  LEA.HI R21, R20, R20, RZ, 0x1 ;  /* 0x0000001414157211 */ /* 0x000fc600078f08ff */
[----:B------:R-:W-:Y:S01]  /*6120*/  IMAD.HI R18, R15, 0x2aaaaaab, RZ ;  /* 0x2aaaaaab0f127827 */ /* 0x000fe200078e02ff */
[----:B------:R-:W-:Y:S02]  /*6130*/  LEA.HI R7, R7, R10, RZ, 0x1 ;  /* 0x0000000a07077211 */ /* 0x000fe400078f08ff */
[----:B------:R-:W-:Y:S01]  /*6140*/  SHF.R.S32.HI R22, RZ, 0x1, R21 ;  /* 0x00000001ff167819 */ /* 0x000fe20000011415 */
[----:B------:R-:W-:Y:S01]  /*6150*/  IMAD R8, R24, -0x40, R19 ;  /* 0xffffffc018087824 */ /* 0x000fe200078e0213 */
[----:B------:R-:W-:Y:S02]  /*6160*/  SHF.R.U32.HI R12, RZ, 0x1, R11 ;  /* 0x00000001ff0c7819 */ /* 0x000fe4000001160b */
[----:B------:R-:W-:Y:S01]  /*6170*/  SHF.R.U32.HI R19, RZ, 0x1, R18 ;  /* 0x00000001ff137819 */ /* 0x000fe20000011612 */
[----:B------:R-:W-:Y:S01]  /*6180*/  IMAD.HI R23, R22, 0x2aaaaaab, RZ ;  /* 0x2aaaaaab16177827 */ /* 0x000fe200078e02ff */
[----:B------:R-:W-:Y:S02]  /*6190*/  LOP3.LUT R7, R7, 0xfffffffe, RZ, 0xc0, !PT ;  /* 0xfffffffe07077812 */ /* 0x000fe400078ec0ff */
[----:B------:R-:W-:-:S02]  /*61a0*/  LEA.HI R11, R11, R12, RZ, 0x1 ;  /* 0x0000000c0b0b7211 */ /* 0x000fc400078f08ff */
        /* <DEDUP_REMOVED lines=9> */
[--C-:B------:R-:W-:Y:S01]  /*6240*/  IMAD R6, R5, 0x800, R17.reuse ;  /* 0x0000080005067824 */ /* 0x100fe200078e0211 */
[----:B------:R-:W-:Y:S01]  /*6250*/  LEA R10, R15, R14, 0x3 ;  /* 0x0000000e0f0a7211 */ /* 0x000fe200078e18ff */
[----:B------:R-:W-:Y:S01]  /*6260*/  IMAD R5, R5, 0x2000, R17 ;  /* 0x0000200005057824 */ /* 0x000fe200078e0211 */
[----:B------:R-:W-:Y:S01]  /*6270*/  STL [R1+0x28], R7 ;  /* 0x0000280701007387 */ /* 0x000fe20000100800 */
[----:B------:R-:W-:Y:S01]  /*6280*/  VIADD R6, R6, 0x1a800 ;  /* 0x0001a80006067836 */ /* 0x000fe20000000000 */
[----:B------:R-:W-:Y:S02]  /*6290*/  LOP3.LUT R21, R21, 0xfffffffe, RZ, 0xc0, !PT ;  /* 0xfffffffe15157812 */ /* 0x000fe400078ec0ff */
[----:B------:R1:W-:Y:S02]  /*62a0*/  STL [R1+0x20], R10 ;  /* 0x0000200a01007387 */ /* 0x0003e40000100800 */
[----:B------:R-:W-:Y:S01]  /*62b0*/  SHF.R.U32.HI R6, RZ, 0x4, R6 ;  /* 0x00000004ff067819 */ /* 0x000fe20000011606 */
[----:B------:R-:W-:Y:S01]  /*62c0*/  IMAD R22, R23, -0xc, R22 ;  /* 0xfffffff417167824 */ /* 0x000fe200078e0216 */
[----:B------:R-:W-:Y:S01]  /*62d0*/  IADD3 R21, R20, -R21, RZ ;  /* 0x8000001514157210 */ /* 0x000fe20007ffe0ff */
        /* <DEDUP_REMOVED lines=16> */
[----:B------:R-:W-:-:S03]  /*63e0*/  VIADD R10, R9, 0x8 ;  /* 0x00000008090a7836 */ /* 0x000fc60000000000 */
[----:B------:R2:W-:Y:S01]  /*63f0*/  STL [R1+0x10], R5 ;  /* 0x0000100501007387 */ /* 0x0005e20000100800 */
[----:B-----5:R-:W-:Y:S01]  /*6400*/  LOP3.LUT R7, R25, 0x1, RZ, 0xfc, !PT ;  /* 0x0000000119077812 */ /* 0x020fe200078efcff */
[C---:B------:R-:W-:Y:S01]  /*6410*/  VIADD R184, R11.reuse, 0x4 ;  /* 0x000000040bb87836 */ /* 0x040fe20000000000 */
[C---:B------:R-:W-:Y:S01]  /*6420*/  IADD3 R22, R11.reuse, 0x2, RZ ;  /* 0x000000020b167810 */ /* 0x040fe20007ffe0ff */
[----:B------:R-:W-:Y:S01]  /*6430*/  VIADD R186, R11, 0x6 ;  /* 0x000000060bba7836 */ /* 0x000fe20000000000 */
[C---:B-1----:R-:W-:Y:S01]  /*6440*/  IADD3 R6, R9.reuse, 0xc, RZ ;  /* 0x0000000c09067810 */ /* 0x042fe20007ffe0ff */
[C---:B------:R-:W-:Y:S02]  /*6450*/  VIADD R10, R9.reuse, 0x14 ;  /* 0x00000014090a7836 */ /* 0x040fe40000000000 */
[C---:B--2---:R-:W-:Y:S02]  /*6460*/  VIADD R5, R9.reuse, 0x4 ;  /* 0x0000000409057836 */ /* 0x044fe40000000000 */
[C---:B------:R-:W-:Y:S01]  /*6470*/  VIADD R5, R9.reuse, 0x10 ;  /* 0x0000001009057836 */ /* 0x040fe20000000000 */
[C---:B------:R-:W-:Y:S01]  /*6480*/  IADD3 R5, R9.reuse, 0x1c, RZ ;  /* 0x0000001c09057810 */ /* 0x040fe20007ffe0ff */
[----:B------:R-:W-:-:S02]  /*6490*/  VIADD R6, R9, 0x18 ;  /* 0x0000001809067836 */ /* 0x000fc40000000000 */
[----:B------:R-:W-:-:S07]  /*64a0*/  IMAD.MOV.U32 R23, RZ, RZ, 0x40000040 ;  /* 0x40000040ff177424 */ /* 0x000fce00078e00ff */
.L_x_3417:
[----:B------:R-:W-:-:S13]  /*64b0*/  ISETP.NE.AND P0, PT, R7, 0x3, PT ;  /* 0x000000030700780c */ /* 0x000fda0003f05270 */
[----:B------:R-:W-:Y:S05]  /*64c0*/  @!P0 BRA `(.L_x_3407) ;  /* 0x0000000000048947 */ /* 0x000fea0003800000 */
[----:B------:R-:W-:Y:S01]  /*64d0*/  BPT.TRAP 0x1 ;  /* 0x000000040000795c */ /* 0x000fe20000300000 */
.L_x_3407:
[----:B------:R-:W-:Y:S01]  /*64e0*/  IMAD R6, R0, 0x8, R17 ;  /* 0x0000000800067824 */ /* 0x000fe200078e0211 */
[----:B------:R-:W-:-:S04]  /*64f0*/  SHF.L.U32 R15, R4, 0x1f, RZ ;  /* 0x0000001f040f7819 */ /* 0x000fc800000006ff */
[----:B------:R1:W2:Y:S01]  /*6500*/  SYNCS.PHASECHK.TRANS64.TRYWAIT P1, [R6+URZ+0x26810], R15 ;  /* 0x0268100f060075a7 */ /* 0x0002a2000802017f */
[----:B------:R-:W-:Y:S05]  /*6510*/  @!P0 BRA `(.L_x_3408) ;  /* 0x0000000000048947 */ /* 0x000fea0003800000 */
[----:B------:R-:W-:Y:S01]  /*6520*/  BPT.TRAP 0x1 ;  /* 0x000000040000795c */ /* 0x000fe20000300000 */
.L_x_3408:
[----:B------:R-:W-:-:S04]  /*6530*/  IADD3 R5, R17, 0xe000, RZ ;  /* 0x0000e00011057810 */ /* 0x000fc80007ffe0ff */
[----:B------:R-:W-:-:S04]  /*6540*/  SHF.R.U32.HI R5, RZ, 0x4, R5 ;  /* 0x00000004ff057819 */ /* 0x000fc80000011605 */
[----:B------:R-:W-:-:S04]  /*6550*/  LOP3.LUT R5, R5, 0x3fff, RZ, 0xc0, !PT ;  /* 0x00003fff05057812 */ /* 0x000fc800078ec0ff */
[----:B------:R-:W-:Y:S01]  /*6560*/  LOP3.LUT R11, R5, 0x10000, RZ, 0xfc, !PT ;  /* 0x00010000050b7812 */ /* 0x000fe200078efcff */
[----:B--2---:R-:W-:Y:S06]  /*6570*/  @P1 BRA `(.L_x_3409) ;  /* 0x0000000000081947 */ /* 0x004fec0003800000 */
[----:B------:R-:W2:Y:S02]  /*6580*/  SYNCS.PHASECHK.TRANS64.TRYWAIT P1, [R6+URZ+0x26810], R15 ;  /* 0x0268100f060075a7 */ /* 0x000ea4000802017f */
[----:B--2---:R-:W-:Y:S05]  /*6590*/  @!P1 BRA `(.L_x_3410) ;  /* 0x00000080001c9947 */ /* 0x004fea0003800000 */
.L_x_3409:
        /* <DEDUP_REMOVED lines=54> */
.L_x_3411:
[----:B------:R1:W1:Y:S01]  /*6900*/  SYNCS.PHASECHK.TRANS64.TRYWAIT P1, [R6+URZ+0x26830], R15 ;  /* 0x0268300f060075a7 */ /* 0x000262000802017f */
[----:B------:R-:W-:Y:S05]  /*6910*/  @!P0 BRA `(.L_x_3412) ;  /* 0x0000000000048947 */ /* 0x000fea0003800000 */
[----:B------:R-:W-:Y:S01]  /*6920*/  BPT.TRAP 0x1 ;  /* 0x000000040000795c */ /* 0x000fe20000300000 */
.L_x_3412:
        /* <DEDUP_REMOVED lines=8> */
.L_x_3413:
        /* <DEDUP_REMOVED lines=14> */
[C---:B------:R-:W-:Y:S01]  /*6a90*/  VIADD R230, R9.reuse, 0x14 ;  /* 0x0000001409e67836 */ /* 0x040fe20000000000 */
[C---:B------:R-:W-:Y:S01]  /*6aa0*/  IADD3 R231, R9.reuse, 0x18, RZ ;  /* 0x0000001809e77810 */ /* 0x040fe20007ffe0ff */
[C---:B------:R-:W-:Y:S01]  /*6ab0*/  VIADD R209, R9.reuse, 0x1c ;  /* 0x0000001c09d17836 */ /* 0x040fe20000000000 */
[----:B------:R-:W-:Y:S01]  /*6ac0*/  STL [R1+0x40], R3 ;  /* 0x0000400301007387 */ /* 0x000fe20000100800 */
[----:B------:R-:W-:Y:S01]  /*6ad0*/  ISETP.GT.AND P2, PT, R8, RZ, PT ;  /* 0x000000ff0800720c */ /* 0x000fe20003f44270 */
[----:B------:R-:W-:Y:S01]  /*6ae0*/  IMAD R236, R0, 0x300, R12 ;  /* 0x0000030000ec7824 */ /* 0x000fe200078e020c */
[----:B------:R-:W-:Y:S01]  /*6af0*/  ISETP.GT.AND P1, PT, R8, 0x8, PT ;  /* 0x000000080800780c */ /* 0x000fe20003f24270 */
        /* <DEDUP_REMOVED lines=294> */
[C---:B------:R-:W-:Y:S02]  /*7d60*/  VIADD R231, R9.reuse, 0xc ;  /* 0x0000000c09e77836 */ /* 0x040fe40000000000 */
[----:B------:R-:W-:Y:S01]  /*7d70*/  FMUL.FTZ R36, R26, R36 ;  /* 0x000000241a247220 */ /* 0x000fe20000410000 */
[----:B------:R-:W2:Y:S01]  /*7d80*/  SHFL.IDX PT, R228, R227, R228, 0x1f ;  /* 0x00001fe4e3e47589 */ /* 0x000ea200000e0000 */
[----:B------:R-:W-:-:S02]  /*7d90*/  VIADD R229, R9, 0x14 ;  /* 0x0000001409e57836 */ /* 0x000fc40000000000 */
[----:B------:R-:W-:Y:S01]  /*7da0*/  VIADD R233, R9, 0x18 ;  /* 0x0000001809e97836 */ /* 0x000fe20000000000 */
[----:B------:R-:W4:Y:S01]  /*7db0*/  SHFL.IDX PT, R227, R227, R12, 0x1f ;  /* 0x00001f0ce3e37589 */ /* 0x000f2200000e0000 */
[----:B------:R-:W-:Y:S01]  /*7dc0*/  FFMA.FTZ R77, -R77, R77, 1 ;  /* 0x3f8000004d4d7423 */ /* 0x000fe2000001014d */
        /* <DEDUP_REMOVED lines=19> */
[----:B------:R-:W-:Y:S08]  /*7f00*/  MUFU.EX2 R208, R208 ;  /* 0x000000d000d07308 */ /* 0x000ff00000000800 */
[----:B------:R-:W-:Y:S08]  /*7f10*/  MUFU.EX2 R199, R199 ;  /* 0x000000c700c77308 */ /* 0x000ff00000000800 */
[----:B------:R-:W-:Y:S01]  /*7f20*/  MUFU.EX2 R212, R212 ;  /* 0x000000d400d47308 */ /* 0x000fe20000000800 */
[----:B------:R-:W-:-:S07]  /*7f30*/  FFMA.FTZ R237, -R237, R237, 1 ;  /* 0x3f800000eded7423 */ /* 0x000fce00000101ed */
[----:B------:R-:W-:Y:S01]  /*7f40*/  MUFU.EX2 R209, R209 ;  /* 0x000000d100d17308 */ /* 0x000fe20000000800 */
[----:B---3--:R-:W-:-:S07]  /*7f50*/  FMUL.FTZ R30, R85, R30 ;  /* 0x0000001e551e7220 */ /* 0x008fce0000410000 */
        /* <DEDUP_REMOVED lines=24> */
[----:B------:R-:W-:Y:S01]  /*80e0*/  IADD3 R230, R9, 0x10, RZ ;  /* 0x0000001009e67810 */ /* 0x000fe20007ffe0ff */
        /* <DEDUP_REMOVED lines=21> */
[----:B------:R-:W-:Y:S01]  /*8240*/  IADD3 R235, R9, 0x4, RZ ;  /* 0x0000000409eb7810 */ /* 0x000fe20007ffe0ff */
        /* <DEDUP_REMOVED lines=29> */
[----:B------:R-:W-:Y:S02]  /*8420*/  VIADD R232, R9, 0x8 ;  /* 0x0000000809e87836 */ /* 0x000fe40000000000 */
[----:B-1----:R-:W-:Y:S01]  /*8430*/  FMUL.FTZ R221, R93, R228 ;  /* 0x000000e45ddd7220 */ /* 0x002fe20000410000 */
[----:B------:R-:W1:Y:S03]  /*8440*/  SHFL.IDX PT, R227, R226, R229, 0x1f ;  /* 0x00001fe5e2e37589 */ /* 0x000e6600000e0000 */
[----:B------:R-:W-:-:S02]  /*8450*/  FMUL.FTZ R221, R21, R221 ;  /* 0x000000dd15dd7220 */ /* 0x000fc40000410000 */
        /* <DEDUP_REMOVED lines=8> */
[----:B------:R-:W-:Y:S01]  /*84e0*/  IADD3 R234, R9, 0x1c, RZ ;  /* 0x0000001c09ea7810 */ /* 0x000fe20007ffe0ff */
        /* <DEDUP_REMOVED lines=17> */
[----:B------:R-:W-:-:S02]  /*8600*/  FFMA.FTZ R46, -R98, R98, 1 ;  /* 0x3f800000622e7423 */ /* 0x000fc40000010162 */
[----:B------:R-:W4:Y:S01]  /*8610*/  SHFL.IDX PT, R28, R74, R232, 0x1f ;  /* 0x00001fe84a1c7589 */ /* 0x000f2200000e0000 */
[----:B------:R-:W-:Y:S01]  /*8620*/  FMUL.FTZ R37, R76, R36 ;  /* 0x000000244c257220 */ /* 0x000fe20000410000 */
[----:B------:R-:W-:Y:S02]  /*8630*/  FMUL.FTZ R46, R46, R77 ;  /* 0x0000004d2e2e7220 */ /* 0x000fe40000410000 */
[----:B------:R-:W4:Y:S04]  /*8640*/  SHFL.IDX PT, R80, R74, R9, 0x1f ;  /* 0x00001f094a507589 */ /* 0x000f2800000e0000 */
[----:B------:R-:W4:Y:S01]  /*8650*/  SHFL.IDX PT, R76, R74, R229, 0x1f ;  /* 0x00001fe54a4c7589 */ /* 0x000f2200000e0000 */
[----:B------:R-:W-:-:S03]  /*8660*/  FMUL.FTZ R72, R72, R35 ;  /* 0x0000002348487220 */ /* 0x000fc60000410000 */
[----:B------:R-:W4:Y:S01]  /*8670*/  SHFL.IDX PT, R77, R74, R231, 0x1f ;  /* 0x00001fe74a4d7589 */ /* 0x000f2200000e0000 */
[----:B------:R-:W4:Y:S01]  /*8680*/  MUFU.EX2 R35, R216 ;  /* 0x000000d800237308 */ /* 0x000f220000000800 */
[----:B------:R-:W-:Y:S02]  /*8690*/  FADD.FTZ R44, R44, -R218 ;  /* 0x800000da2c2c7221 */ /* 0x000fe40000010000 */
[----:B------:R-:W4:Y:S04]  /*86a0*/  SHFL.IDX PT, R79, R74, R230, 0x1f ;  /* 0x00001fe64a4f7589 */ /* 0x000f2800000e0000 */
[----:B------:R-:W4:Y:S01]  /*86b0*/  SHFL.IDX PT, R78, R74, R233, 0x1f ;  /* 0x00001fe94a4e7589 */ /* 0x000f2200000e0000 */
[----:B------:R-:W-:-:S03]  /*86c0*/  FMUL.FTZ R44, R12, R44 ;  /* 0x0000002c0c2c7220 */ /* 0x000fc60000410000 */
[----:B------:R-:W4:Y:S01]  /*86d0*/  SHFL.IDX PT, R74, R74, R234, 0x1f ;  /* 0x00001fea4a4a7589 */ /* 0x000f2200000e0000 */
[--C-:B---3--:R-:W-:Y:S01]  /*86e0*/  FADD.FTZ R52, R52, -R228.reuse ;  /* 0x800000e434347221 */ /* 0x108fe20000010000 */
[----:B------:R-:W-:Y:S01]  /*86f0*/  FADD.FTZ R54, R54, -R228 ;  /* 0x800000e436367221 */ /* 0x000fe20000010000 */
[----:B------:R-:W-:Y:S02]  /*8700*/  FMUL.FTZ R44, R81, R44 ;  /* 0x0000002c512c7220 */ /* 0x000fe40000410000 */
        /* <DEDUP_REMOVED lines=11> */
[----:B------:R-:W-:-:S04]  /*87c0*/  FADD.FTZ R55, R56, -R80 ;  /* 0x8000005038377221 */ /* 0x000fc80000010000 */
[----:B------:R-:W4:Y:S01]  /*87d0*/  MUFU.EX2 R213, R213 ;  /* 0x000000d500d57308 */ /* 0x000f220000000800 */
[----:B------:R-:W-:Y:S01]  /*87e0*/  FADD.FTZ R56, R59, -R75 ;  /* 0x8000004b3b387221 */ /* 0x000fe20000010000 */
[--C-:B------:R-:W-:Y:S01]  /*87f0*/  FADD.FTZ R62, R65, -R76.reuse ;  /* 0x8000004c413e7221 */ /* 0x100fe20000010000 */
[----:B------:R-:W-:Y:S01]  /*8800*/  FADD.FTZ R67, R67, -R76 ;  /* 0x8000004c43437221 */ /* 0x000fe20000010000 */
[----:B------:R-:W-:Y:S01]  /*8810*/  FMUL.FTZ R45, R25, R45 ;  /* 0x0000002d192d7220 */ /* 0x000fe20000410000 */
[--C-:B------:R-:W-:Y:S01]  /*8820*/  FADD.FTZ R61, R61, -R77.reuse ;  /* 0x8000004d3d3d7221 */ /* 0x100fe20000010000 */
[----:B------:R-:W-:Y:S01]  /*8830*/  FADD.FTZ R60, R63, -R77 ;  /* 0x8000004d3f3c7221 */ /* 0x000fe20000010000 */
[----:B------:R-:W-:Y:S01]  /*8840*/  FFMA.FTZ R76, -R105, R105, 1 ;  /* 0x3f800000694c7423 */ /* 0x000fe20000010169 */
[----:B------:R-:W-:Y:S01]  /*8850*/  FMUL.FTZ R81, R200, R81 ;  /* 0x00000051c8517220 */ /* 0x000fe20000410000 */
        /* <DEDUP_REMOVED lines=9> */
[--C-:B------:R-:W-:Y:S01]  /*88f0*/  FADD.FTZ R68, R68, -R78.reuse ;  /* 0x8000004e44447221 */ /* 0x100fe20000010000 */
[----:B------:R-:W-:Y:S01]  /*8900*/  FADD.FTZ R59, R70, -R78 ;  /* 0x8000004e463b7221 */ /* 0x000fe20000010000 */
[----:B------:R-:W-:Y:S01]  /*8910*/  FMUL.FTZ R76, R76, R81 ;  /* 0x000000514c4c7220 */ /* 0x000fe20000410000 */
[----:B------:R-:W-:Y:S01]  /*8920*/  FMUL.FTZ R56, R204, R61 ;  /* 0x0000003dcc387220 */ /* 0x000fe20000410000 */
[----:B------:R-:W-:Y:S01]  /*8930*/  FMUL.FTZ R82, R34, R53 ;  /* 0x0000003522527220 */ /* 0x000fe20000410000 */
[----:B------:R-:W-:Y:S01]  /*8940*/  FADD.FTZ R79, R66, -R79 ;  /* 0x8000004f424f7221 */ /* 0x000fe20000010000 */
[----:B------:R-:W-:Y:S01]  /*8950*/  FFMA.FTZ R81, -R109, R109, 1 ;  /* 0x3f8000006d517423 */ /* 0x000fe2000001016d */
[----:B------:R-:W-:Y:S01]  /*8960*/  FFMA.FTZ R78, -R111, R111, 1 ;  /* 0x3f8000006f4e7423 */ /* 0x000fe2000001016f */
[----:B------:R-:W-:Y:S01]  /*8970*/  FMUL.FTZ R61, R205, R60 ;  /* 0x0000003ccd3d7220 */ /* 0x000fe20000410000 */
[----:B------:R-:W-:Y:S01]  /*8980*/  FMUL.FTZ R77, R77, R28 ;  /* 0x0000001c4d4d7220 */ /* 0x000fe20000410000 */
[----:B------:R-:W-:Y:S01]  /*8990*/  FMUL.FTZ R30, R237, R30 ;  /* 0x0000001eed1e7220 */ /* 0x000fe20000410000 */
[----:B------:R-:W-:Y:S01]  /*89a0*/  FFMA.FTZ R51, -R102, R102, 1 ;  /* 0x3f80000066337423 */ /* 0x000fe20000010166 */
[--C-:B------:R-:W-:Y:S01]  /*89b0*/  FADD.FTZ R66, R69, -R74.reuse ;  /* 0x8000004a45427221 */ /* 0x100fe20000010000 */
        /* <DEDUP_REMOVED lines=10> */
[----:B---3--:R-:W-:Y:S01]  /*8a60*/  FMUL.FTZ R55, R36, R55 ;  /* 0x0000003724377220 */ /* 0x008fe20000410000 */
[----:B------:R-:W-:Y:S01]  /*8a70*/  FFMA.FTZ R82, -R114, R114, 1 ;  /* 0x3f80000072527423 */ /* 0x000fe20000010172 */
[----:B------:R-:W-:Y:S01]  /*8a80*/  FMUL.FTZ R61, R208, R79 ;  /* 0x0000004fd03d7220 */ /* 0x000fe20000410000 */
[----:B------:R-:W-:Y:S01]  /*8a90*/  FMUL.FTZ R83, R83, R28 ;  /* 0x0000001c53537220 */ /* 0x000fe20000410000 */
[----:B-1----:R-:W-:Y:S01]  /*8aa0*/  FMUL.FTZ R56, R214, R71 ;  /* 0x00000047d6387220 */ /* 0x002fe20000410000 */
        /* <DEDUP_REMOVED lines=270> */
.L_x_3415:
        /* <DEDUP_REMOVED lines=13> */
[----:B------:R-:W-:Y:S02]  /*9c60*/  IADD3 R11, R10, 0x9, RZ ;  /* 0x000000090a0b7810 */ /* 0x000fe40007ffe0ff */
        /* <DEDUP_REMOVED lines=44> */
.L_x_3416:
[----:B--2---:R-:W2:Y:S01]  /*9f30*/  LDL R5, [R1+0x2c] ;  /* 0x00002c0001057983 */ /* 0x004ea20000100800 */
[----:B------:R-:W-:Y:S01]  /*9f40*/  VIADD R16, R16, 0x1 ;  /* 0x0000000110107836 */ /* 0x000fe20000000000 */
[----:B------:R-:W-:Y:S01]  /*9f50*/  IADD3 R0, R0, 0x1, RZ ;  /* 0x0000000100007810 */ /* 0x000fe20007ffe0ff */
        /* <DEDUP_REMOVED lines=9> */
.L_x_3406:
        /* <DEDUP_REMOVED lines=34> */
.L_x_3386:
[----:B------:R-:W-:Y:S05]  /*a210*/  @P0 BRA `(.L_x_3381) ;  /* 0x00000040009c0947 */ /* 0x000fea0003800000 */
[----:B------:R-:W3:Y:S01]  /*a220*/  LDL.LU R8, [R1+0x30] ;  /* 0x0000300001087983 */ /* 0x000ee20000300800 */
[----:B------:R-:W1:Y:S08]  /*a230*/  LDC.64 R2, c[0x0][0x878] ;  /* 0x00021e00ff027b82 */ /* 0x000e700000000a00 */
[----:B------:R-:W4:Y:S01]  /*a240*/  LDC R0, c[0x0][0x850] ;  /* 0x00021400ff007b82 */ /* 0x000f220000000800 */
[----:B------:R-:W5:Y:S01]  /*a250*/  LDL.LU R11, [R1+0x38] ;  /* 0x00003800010b7983 */ /* 0x000f620000300800 */
[----:B------:R-:W2:Y:S01]  /*a260*/  S2R R12, SR_TID.X ;  /* 0x00000000000c7919 */ /* 0x000ea20000002100 */
[----:B------:R-:W2:Y:S01]  /*a270*/  S2R R9, SR_CgaCtaId ;  /* 0x0000000000097919 */ /* 0x000ea20000008800 */
[----:B------:R-:W-:Y:S01]  /*a280*/  MOV R6, 0x400 ;  /* 0x0000040000067802 */ /* 0x000fe20000000f00 */
[----:B------:R-:W-:Y:S01]  /*a290*/  ULDC.64 UR4, c[0x0][0x818] ;  /* 0x0002060000047ab9 */ /* 0x000fe20000000a00 */
[----:B------:R-:W-:Y:S01]  /*a2a0*/  ULDC.64 UR6, c[0x0][0x840] ;  /* 0x0002100000067ab9 */ /* 0x000fe20000000a00 */
[----:B------:R-:W2:Y:S01]  /*a2b0*/  LDL.LU R10, [R1+0x34] ;  /* 0x00003400010a7983 */ /* 0x000ea20000300800 */
[----:B-1----:R-:W-:-:S04]  /*a2c0*/  ISETP.NE.U32.AND P0, PT, R2, RZ, PT ;  /* 0x000000ff0200720c */ /* 0x002fc80003f05070 */
[----:B------:R-:W-:-:S13]  /*a2d0*/  ISETP.NE.AND.EX P0, PT, R3, RZ, PT, P0 ;  /* 0x000000ff0300720c */ /* 0x000fda0003f05300 */
[----:B------:R-:W2:Y:S02]  /*a2e0*/  @P0 LDC.64 R2, c[0x0][0x878] ;  /* 0x00021e00ff020b82 */ /* 0x000ea40000000a00 */
[----:B--2---:R-:W-:-:S06]  /*a2f0*/  @P0 IMAD.WIDE R2, R10, 0x4, R2 ;  /* 0x000000040a020825 */ /* 0x004fcc00078e0202 */
[----:B------:R-:W2:Y:S01]  /*a300*/  @P0 LDG.E R2, desc[UR36][R2.64] ;  /* 0x0000002402020981 */ /* 0x000ea2000c1e1900 */
[----:B----4-:R-:W-:Y:S01]  /*a310*/  ISETP.NE.AND P1, PT, R0, 0x1, PT ;  /* 0x000000010000780c */ /* 0x010fe20003f25270 */
[----:B------:R-:W-:Y:S01]  /*a320*/  VIADD R13, R12, 0xffffff80 ;  /* 0xffffff800c0d7836 */ /* 0x000fe20000000000 */
[----:B------:R-:W-:-:S11]  /*a330*/  LEA R15, R9, R6, 0x18 ;  /* 0x00000006090f7211 */ /* 0x000fd600078ec0ff */
[----:B------:R-:W5:Y:S08]  /*a340*/  @P1 LDC R4, c[0x0][0x854] ;  /* 0x00021500ff041b82 */ /* 0x000f700000000800 */
[----:B------:R-:W1:Y:S01]  /*a350*/  @P1 LDC R7, c[0x0][0x858] ;  /* 0x00021600ff071b82 */ /* 0x000e620000000800 */
[----:B--2---:R-:W-:-:S05]  /*a360*/  @P0 IMAD R0, R10, 0x80, R2 ;  /* 0x000000800a000824 */ /* 0x004fca00078e0202 */
[----:B------:R-:W-:-:S04]  /*a370*/  @P0 SHF.R.S32.HI R5, RZ, 0x1f, R0 ;  /* 0x0000001fff050819 */ /* 0x000fc80000011400 */
[----:B------:R-:W-:Y:S01]  /*a380*/  @P0 LEA.HI R5, R5, R0, RZ, 0x7 ;  /* 0x0000000005050211 */ /* 0x000fe200078f38ff */
[----:B-----5:R-:W-:Y:S01]  /*a390*/  @P1 IMAD.HI.U32 R0, R11, R4, RZ ;  /* 0x000000040b001227 */ /* 0x020fe200078e00ff */
[----:B------:R-:W-:Y:S02]  /*a3a0*/  SHF.R.S32.HI R4, RZ, 0x1f, R13 ;  /* 0x0000001fff047819 */ /* 0x000fe4000001140d */
[----:B------:R-:W-:Y:S02]  /*a3b0*/  @P0 SHF.L.U32 R5, R5, 0x6, RZ ;  /* 0x0000000605050819 */ /* 0x000fe400000006ff */
[----:B-1----:R-:W-:Y:S02]  /*a3c0*/  @P1 SHF.R.U32.HI R11, RZ, R7, R0 ;  /* 0x00000007ff0b1219 */ /* 0x002fe40000011600 */
[----:B------:R-:W-:Y:S01]  /*a3d0*/  @P0 LOP3.LUT R2, R5, 0xffffe000, RZ, 0xc0, !PT ;  /* 0xffffe00005020812 */ /* 0x000fe200078ec0ff */
[----:B---3--:R-:W-:Y:S01]  /*a3e0*/  IMAD.SHL.U32 R5, R8, 0x2000, RZ ;  /* 0x0000200008057824 */ /* 0x008fe200078e00ff */
[----:B------:R-:W-:Y:S01]  /*a3f0*/  LEA.HI R4, R4, R13, RZ, 0x7 ;  /* 0x0000000d04047211 */ /* 0x000fe200078f38ff */
[----:B------:R1:W-:Y:S01]  /*a400*/  @P1 STL [R1+0x38], R11 ;  /* 0x0000380b01001387 */ /* 0x0003e20000100800 */
[----:B------:R-:W-:-:S02]  /*a410*/  @P0 SHF.R.S32.HI R3, RZ, 0x1f, R2 ;  /* 0x0000001fff030819 */ /* 0x000fc40000011402 */
[----:B------:R-:W-:Y:S02]  /*a420*/  @!P0 CS2R R2, SRZ ;  /* 0x0000000000028805 */ /* 0x000fe4000001ff00 */
[C---:B------:R-:W-:Y:S02]  /*a430*/  LOP3.LUT R0, R4.reuse, 0xfffff80, RZ, 0xc0, !PT ;  /* 0x0fffff8004007812 */ /* 0x040fe400078ec0ff */
[----:B------:R-:W-:Y:S02]  /*a440*/  SHF.L.U32 R6, R4, 0x5, RZ ;  /* 0x0000000504067819 */ /* 0x000fe400000006ff */
[----:B------:R-:W-:Y:S01]  /*a450*/  SHF.R.S32.HI R8, RZ, 0x1f, R11 ;  /* 0x0000001fff087819 */ /* 0x000fe2000001140b */
[----:B------:R-:W-:Y:S01]  /*a460*/  IMAD.IADD R0, R13, 0x1, -R0 ;  /* 0x000000010d007824 */ /* 0x000fe200078e0a00 */
[C---:B------:R-:W-:Y:S02]  /*a470*/  IADD3 R4, P1, R5.reuse, R2, RZ ;  /* 0x0000000205047210 */ /* 0x040fe40007f3e0ff */
[----:B------:R-:W-:Y:S01]  /*a480*/  LOP3.LUT R7, R6, 0x3ffff000, RZ, 0xc0, !PT ;  /* 0x3ffff00006077812 */ /* 0x000fe200078ec0ff */
[C---:B------:R-:W-:Y:S01]  /*a490*/  IMAD R2, R8.reuse, UR4, RZ ;  /* 0x0000000408027c24 */ /* 0x040fe2000f8e02ff */
[----:B------:R-:W-:Y:S01]  /*a4a0*/  LEA.HI.X.SX32 R5, R5, R3, 0x1, P1 ;  /* 0x0000000305057211 */ /* 0x000fe200008f0eff */
[----:B------:R-:W-:Y:S01]  /*a4b0*/  IMAD R8, R8, UR6, RZ ;  /* 0x0000000608087c24 */ /* 0x000fe2000f8e02ff */
[----:B------:R-:W-:Y:S01]  /*a4c0*/  SHF.R.S32.HI R6, RZ, 0x1f, R10 ;  /* 0x0000001fff067819 */ /* 0x000fe2000001140a */
[----:B------:R-:W-:-:S02]  /*a4d0*/  IMAD R0, R0, 0x4, R7 ;  /* 0x0000000400007824 */ /* 0x000fc400078e0207 */
[C---:B------:R-:W-:Y:S01]  /*a4e0*/  IMAD R7, R11.reuse, UR5, R2 ;  /* 0x000000050b077c24 */ /* 0x040fe2000f8e0202 */
[----:B------:R-:W-:Y:S01]  /*a4f0*/  SEL R6, R6, RZ, !P0 ;  /* 0x000000ff06067207 */ /* 0x000fe20004000000 */
[----:B------:R-:W-:Y:S01]  /*a500*/  IMAD.WIDE.U32 R2, R11, UR4, R4 ;  /* 0x000000040b027c25 */ /* 0x000fe2000f8e0004 */
[----:B------:R-:W-:-:S03]  /*a510*/  ULDC.64 UR4, c[0x0][0x820] ;  /* 0x0002080000047ab9 */ /* 0x000fc60000000a00 */
[----:B------:R-:W-:Y:S01]  /*a520*/  IMAD R9, R11, UR7, R8 ;  /* 0x000000070b097c24 */ /* 0x000fe2000f8e0208 */
[----:B------:R-:W-:Y:S01]  /*a530*/  IADD3 R3, R3, R7, RZ ;  /* 0x0000000703037210 */ /* 0x000fe20007ffe0ff */
[----:B------:R-:W-:Y:S01]  /*a540*/  IMAD.WIDE.U32 R4, R11, UR6, R4 ;  /* 0x000000060b047c25 */ /* 0x000fe2000f8e0004 */
[----:B------:R-:W-:Y:S01]  /*a550*/  ULDC.64 UR6, c[0x0][0x848] ;  /* 0x0002120000067ab9 */ /* 0x000fe20000000a00 */
[----:B------:R-:W-:Y:S02]  /*a560*/  SEL R7, R10, RZ, !P0 ;  /* 0x000000ff0a077207 */ /* 0x000fe40004000000 */
[C---:B------:R-:W-:Y:S02]  /*a570*/  IMAD R8, R6.reuse, UR4, RZ ;  /* 0x0000000406087c24 */ /* 0x040fe4000f8e02ff */
[----:B------:R-:W-:Y:S02]  /*a580*/  IMAD.IADD R5, R5, 0x1, R9 ;  /* 0x0000000105057824 */ /* 0x000fe400078e0209 */
[----:B------:R-:W-:-:S02]  /*a590*/  IMAD R6, R6, UR6, RZ ;  /* 0x0000000606067c24 */ /* 0x000fc4000f8e02ff */
[C---:B------:R-:W-:Y:S02]  /*a5a0*/  IMAD R9, R7.reuse, UR5, R8 ;  /* 0x0000000507097c24 */ /* 0x040fe4000f8e0208 */
[----:B------:R-:W-:-:S04]  /*a5b0*/  IMAD.WIDE.U32 R2, R7, UR4, R2 ;  /* 0x0000000407027c25 */ /* 0x000fc8000f8e0002 */
[C---:B-1----:R-:W-:Y:S02]  /*a5c0*/  IMAD R11, R7.reuse, UR7, R6 ;  /* 0x00000007070b7c24 */ /* 0x042fe4000f8e0206 */
[----:B------:R-:W-:Y:S01]  /*a5d0*/  IMAD.WIDE.U32 R4, R7, UR6, R4 ;  /* 0x0000000607047c25 */ /* 0x000fe2000f8e0004 */
[----:B------:R-:W-:Y:S05]  /*a5e0*/  WARPSYNC.ALL ;  /* 0x0000000000007948 */ /* 0x000fea0003800000 */
[----:B------:R-:W-:Y:S01]  /*a5f0*/  IMAD R0, R0, 0x4, R15 ;  /* 0x0000000400007824 */ /* 0x000fe200078e020f */
[----:B------:R-:W-:Y:S01]  /*a600*/  IADD3 R7, R3, R9, RZ ;  /* 0x0000000903077210 */ /* 0x000fe20007ffe0ff */
        /* <DEDUP_REMOVED lines=33> */
.L_x_3420:
[----:B------:R-:W-:Y:S01]  /*a820*/  @P0 ELECT P1, URZ, PT ;  /* 0x00000000003f082f */ /* 0x000fe20003820000 */
[----:B------:R1:W-:-:S12]  /*a830*/  UBLKRED.G.S.ADD.F32.RN [UR4], [UR6], UR7, desc[UR8] ;  /* 0x00000804060073bb */ /* 0x0003d800080a1407 */
[----:B------:R-:W-:Y:S02]  /*a840*/  @P1 PLOP3.LUT P0, PT, P1, PT, PT, 0x8, 0x0 ;  /* 0x000000000000181c */ /* 0x000fe40000f0e170 */
[----:B------:R-:W-:-:S11]  /*a850*/  PLOP3.LUT P1, PT, PT, PT, PT, 0x8, 0x0 ;  /* 0x000000000000781c */ /* 0x000fd60003f2e170 */
[----:B-1----:R-:W-:Y:S05]  /*a860*/  @P0 BRA.U.ANY `(.L_x_3420) ;  /* 0xfffffffd00ec0947 */ /* 0x002fea000393ffff */
[----:B------:R0:W-:Y:S01]  /*a870*/  UTMACMDFLUSH ;  /* 0x00000000000079b7 */ /* 0x0001e20000000000 */
[----:B------:R-:W-:-:S04]  /*a880*/  DEPBAR.LE SB0, 0x0 ;  /* 0x000080000000791a */ /* 0x000fc80000000000 */
.L_x_3419:
[----:B------:R-:W-:Y:S05]  /*a890*/  BSYNC B0 ;  /* 0x0000000000007941 */ /* 0x000fea0003800000 */
.L_x_3418:
        /* <DEDUP_REMOVED lines=25> */
.L_x_3421:
        /* <DEDUP_REMOVED lines=8> */
.L_x_3374:
        /* <DEDUP_REMOVED lines=29> */
.L_x_3423:
[----:B------:R-:W-:Y:S01]  /*ac80*/  ULDC UR9, c[0x0][0x8cc] ;  /* 0x0002330000097ab9 */ /* 0x000fe20000000800 */
[----:B------:R-:W-:Y:S01]  /*ac90*/  UMOV UR7, UR8 ;  /* 0x0000000800077c82 */ /* 0x000fe20008000000 */
[----:B------:R-:W-:-:S11]  /*aca0*/  UISETP.NE.AND UP0, UPT, UR9, 0x1, UPT ;  /* 0x000000010900788c */ /* 0x000fd6000bf05270 */
[----:B------:R-:W-:Y:S02]  /*acb0*/  @UP0 ULDC.64 UR10, c[0x0][0x8d0] ;  /* 0x00023400000a0ab9 */ /* 0x000fe40000000a00 */
[----:B------:R-:W-:-:S04]  /*acc0*/  UIMAD.WIDE.U32 UR4, UR8, UR10, URZ ;  /* 0x0000000a080472a5 */ /* 0x000fc8000f8e003f */
[----:B------:R-:W-:-:S04]  /*acd0*/  @UP0 USHF.R.U32.HI UR7, URZ, UR11, UR5 ;  /* 0x0000000b3f070299 */ /* 0x000fc80008011605 */
[----:B------:R-:W-:-:S12]  /*ace0*/  UIMAD UR4, UR7, UR9, URZ ;  /* 0x00000009070472a4 */ /* 0x000fd8000f8e023f */
.L_x_3424:
        /* <DEDUP_REMOVED lines=23> */
.L_x_3425:
        /* <DEDUP_REMOVED lines=13> */
.L_x_3427:
[----:B------:R-:W-:-:S05]  /*af30*/  ULDC UR4, c[0x0][0x8f4] ;  /* 0x00023d0000047ab9 */ /* 0x000fca0000000800 */
.L_x_3426:
        /* <DEDUP_REMOVED lines=46> */
.L_x_3428:
        /* <DEDUP_REMOVED lines=13> */
.L_x_3429:
        /* <DEDUP_REMOVED lines=12> */
.L_x_3430:
[----:B------:R-:W-:Y:S01]  /*b3b0*/  ULEA UR7, UR7, UR12, 0x7 ;  /* 0x0000000c07077291 */ /* 0x000fe2000f8e383f */
[----:B------:R-:W-:-:S03]  /*b3c0*/  ULDC UR9, c[0x0][0x74c] ;  /* 0x0001d30000097ab9 */ /* 0x000fc60000000800 */
[----:B------:R-:W-:Y:S02]  /*b3d0*/  UIADD3 UR7, UR7, -UR9, -UR8 ;  /* 0x8000000907077290 */ /* 0x000fe4000fffe808 */
[----:B------:R-:W-:Y:S02]  /*b3e0*/  UIADD3 UR8, UR12, 0x5f, URZ ;  /* 0x0000005f0c087890 */ /* 0x000fe4000fffe03f */
[----:B------:R-:W-:Y:S02]  /*b3f0*/  UIMAD.WIDE UR10, UR7, 0x2aaaaaab, URZ ;  /* 0x2aaaaaab070a78a5 */ /* 0x000fe4000f8e023f */
[----:B------:R-:W-:Y:S02]  /*b400*/  UIMAD.WIDE UR8, UR8, 0x2aaaaaab, URZ ;  /* 0x2aaaaaab080878a5 */ /* 0x000fe4000f8e023f */
[----:B------:R-:W-:-:S04]  /*b410*/  USHF.R.U32.HI UR7, URZ, 0x1f, UR11 ;  /* 0x0000001f3f077899 */ /* 0x000fc8000801160b */
[----:B------:R-:W-:Y:S02]  /*b420*/  ULEA.HI.SX32 UR11, UR11, UR7, 0x1c ;  /* 0x000000070b0b7291 */ /* 0x000fe4000f8fe23f */
[----:B------:R-:W-:Y:S02]  /*b430*/  USHF.R.U32.HI UR7, URZ, 0x1f, UR9 ;  /* 0x0000001f3f077899 */ /* 0x000fe40008011609 */
[----:B------:R-:W-:Y:S02]  /*b440*/  UISETP.LT.AND UP1, UPT, URZ, UR11, UPT ;  /* 0x0000000b3f00728c */ /* 0x000fe4000bf21270 */
[----:B------:R-:W-:Y:S02]  /*b450*/  ULEA.HI.SX32 UR7, UR9, UR7, 0x1c ;  /* 0x0000000709077291 */ /* 0x000fe4000f8fe23f */
        /* <DEDUP_REMOVED lines=43> */
.L_x_3433:
[----:B------:R-:W-:Y:S05]  /*b710*/  BSYNC B0 ;  /* 0x0000000000007941 */ /* 0x000fea0003800000 */
.L_x_3432:
        /* <DEDUP_REMOVED lines=19> */
.L_x_3435:
[----:B------:R-:W-:Y:S05]  /*b850*/  BSYNC B0 ;  /* 0x0000000000007941 */ /* 0x000fea0003800000 */
.L_x_3434:
[----:B------:R-:W-:Y:S06]  /*b860*/  BAR.ARV 0xa, 0xa0 ;  /* 0x0282800000007b1d */ /* 0x000fec0000002000 */
[----:B------:R-:W-:Y:S04]  /*b870*/  BSSY B0, `(.L_x_3436) ;  /* 0x0000003000007945 */ /* 0x000fe80003800000 */
[----:B------:R-:W-:Y:S05]  /*b880*/  @!P0 BRA `(.L_x_3437) ;  /* 0x0000000000048947 */ /* 0x000fea0003800000 */
[----:B------:R-:W-:-:S04]  /*b890*/  DEPBAR.LE SB0, 0x0 ;  /* 0x000080000000791a */ /* 0x000fc80000000000 */
.L_x_3437:
[----:B------:R-:W-:Y:S05]  /*b8a0*/  BSYNC B0 ;  /* 0x0000000000007941 */ /* 0x000fea0003800000 */
.L_x_3436:
[----:B------:R-:W-:Y:S06]  /*b8b0*/  BAR.ARV 0xb, 0xa0 ;  /* 0x02c2800000007b1d */ /* 0x000fec0000002000 */
[----:B------:R-:W-:Y:S01]  /*b8c0*/  UIADD3 UR18, UR12, 0x1, URZ ;  /* 0x000000010c127890 */ /* 0x000fe2000fffe03f */
[----:B------:R-:W-:Y:S11]  /*b8d0*/  BRA `(.L_x_3438) ;  /* 0x0000000000047947 */ /* 0x000ff60003800000 */
.L_x_3431:
[----:B------:R-:W-:-:S05]  /*b8e0*/  UMOV UR18, UR12 ;  /* 0x0000000c00127c82 */ /* 0x000fca0008000000 */
.L_x_3438:
        /* <DEDUP_REMOVED lines=22> */
.L_x_3451:
        /* <DEDUP_REMOVED lines=11> */
[----:B------:R-:W-:Y:S01]  /*bb00*/  ULEA.HI.X.SX32 UR40, UR26, UR27, 0x1, UP0 ;  /* 0x0000001b1a287291 */ /* 0x000fe200080f0e3f */
[----:B------:R-:W-:Y:S01]  /*bb10*/  UMOV UR43, 0x14f00000 ;  /* 0x14f00000002b7882 */ /* 0x000fe20000000000 */
[----:B-1----:R-:W-:Y:S02]  /*bb20*/  ULEA UR29, UR30, UR29, 0x18 ;  /* 0x0000001d1e1d7291 */ /* 0x002fe4000f8ec03f */
[----:B------:R-:W-:Y:S02]  /*bb30*/  ULEA UR30, UP0, UR31, UR32, 0x2 ;  /* 0x000000201f1e7291 */ /* 0x000fe4000f80103f */
[----:B------:R-:W-:-:S02]  /*bb40*/  UIADD3 UR29, UR29, 0x8000, URZ ;  /* 0x000080001d1d7890 */ /* 0x000fc4000fffe03f */
[----:B------:R-:W-:-:S03]  /*bb50*/  ULEA.HI.X UR31, UR31, UR33, UR40, 0x2, UP0 ;  /* 0x000000211f1f7291 */ /* 0x000fc600080f1428 */
[----:B------:R-:W-:-:S06]  /*bb60*/  UMOV UR40, 0x300 ;  /* 0x0000030000287882 */ /* 0x000fcc0000000000 */
[----:B------:R1:W-:Y:S02]  /*bb70*/  UBLKRED.G.S.ADD.F32.RN [UR30], [UR29], UR40, desc[UR42] ;  /* 0x00002a1e1d0073bb */ /* 0x0003e400080a1428 */
[----:B-1----:R0:W-:Y:S02]  /*bb80*/  UTMACMDFLUSH ;  /* 0x00000000000079b7 */ /* 0x0021e40000000000 */
.L_x_3440:
[----:B------:R-:W-:Y:S05]  /*bb90*/  BSYNC B0 ;  /* 0x0000000000007941 */ /* 0x000fea0003800000 */
.L_x_3439:
        /* <DEDUP_REMOVED lines=13> */
.L_x_3442:
[----:B------:R-:W-:Y:S05]  /*bc70*/  BSYNC B0 ;  /* 0x0000000000007941 */ /* 0x000fea0003800000 */
.L_x_3441:
[----:B------:R-:W-:Y:S06]  /*bc80*/  BAR.ARV 0xa, 0xa0 ;  /* 0x0282800000007b1d */ /* 0x000fec0000002000 */
[----:B------:R-:W-:Y:S04]  /*bc90*/  BSSY B0, `(.L_x_3443) ;  /* 0x0000003000007945 */ /* 0x000fe80003800000 */
[----:B------:R-:W-:Y:S05]  /*bca0*/  @!P0 BRA `(.L_x_3444) ;  /* 0x0000000000048947 */ /* 0x000fea0003800000 */
[----:B------:R-:W-:-:S04]  /*bcb0*/  DEPBAR.LE SB0, 0x0 ;  /* 0x000080000000791a */ /* 0x000fc80000000000 */
.L_x_3444:
[----:B------:R-:W-:Y:S05]  /*bcc0*/  BSYNC B0 ;  /* 0x0000000000007941 */ /* 0x000fea0003800000 */
.L_x_3443:
        /* <DEDUP_REMOVED lines=13> */
.L_x_3446:
[----:B------:R-:W-:Y:S05]  /*bda0*/  BSYNC B0 ;  /* 0x0000000000007941 */ /* 0x000fea0003800000 */
.L_x_3445:
        /* <DEDUP_REMOVED lines=13> */
.L_x_3448:
[----:B------:R-:W-:Y:S05]  /*be80*/  BSYNC B0 ;  /* 0x0000000000007941 */ /* 0x000fea0003800000 */
.L_x_3447:
[----:B------:R-:W-:Y:S01]  /*be90*/  UIADD3 UR18, UR18, 0x2, URZ ;  /* 0x0000000212127890 */ /* 0x000fe2000fffe03f */
[----:B------:R-:W-:Y:S06]  /*bea0*/  BAR.ARV 0xa, 0xa0 ;  /* 0x0282800000007b1d */ /* 0x000fec0000002000 */
[----:B------:R-:W-:Y:S01]  /*beb0*/  UISETP.GE.AND UP0, UPT, UR18, UR7, UPT ;  /* 0x000000071200728c */ /* 0x000fe2000bf06270 */
[----:B------:R-:W-:Y:S04]  /*bec0*/  BSSY B0, `(.L_x_3449) ;  /* 0x0000003000007945 */ /* 0x000fe80003800000 */
[----:B------:R-:W-:Y:S06]  /*bed0*/  @!P0 BRA `(.L_x_3450) ;  /* 0x0000000000048947 */ /* 0x000fec0003800000 */
[----:B------:R-:W-:-:S04]  /*bee0*/  DEPBAR.LE SB0, 0x0 ;  /* 0x000080000000791a */ /* 0x000fc80000000000 */
.L_x_3450:
[----:B------:R-:W-:Y:S05]  /*bef0*/  BSYNC B0 ;  /* 0x0000000000007941 */ /* 0x000fea0003800000 */
.L_x_3449:
[----:B------:R-:W-:Y:S06]  /*bf00*/  BAR.ARV 0xb, 0xa0 ;  /* 0x02c2800000007b1d */ /* 0x000fec0000002000 */
[----:B------:R-:W-:Y:S01]  /*bf10*/  PLOP3.LUT P1, PT, PT, PT, UP0, 0x80, 0x0 ;  /* 0x000000000000781c */ /* 0x000fe20003f2f008 */
[----:B------:R-:W-:Y:S02]  /*bf20*/  UIADD3 UR26, UR26, 0x3000, URZ ;  /* 0x000030001a1a7890 */ /* 0x000fe4000fffe03f */
[----:B------:R-:W-:-:S10]  /*bf30*/  UIADD3 UR6, UR6, 0x3000, URZ ;  /* 0x0000300006067890 */ /* 0x000fd4000fffe03f */
[----:B------:R-:W-:Y:S05]  /*bf40*/  @!P1 BRA `(.L_x_3451) ;  /* 0xfffffff800c09947 */ /* 0x000fea000383ffff */
[----:B------:R-:W-:Y:S05]  /*bf50*/  BRA `(.L_x_3381) ;  /* 0x00000024004c7947 */ /* 0x000fea0003800000 */
.L_x_3422:
[----:B------:R-:W1:Y:S01]  /*bf60*/  LDC R5, c[0x0][0x8d8] ;  /* 0x00023600ff057b82 */ /* 0x000e620000000800 */
[----:B------:R-:W2:Y:S01]  /*bf70*/  S2R R3, SR_CTAID.X ;  /* 0x0000000000037919 */ /* 0x000ea20000002500 */
[----:B------:R-:W-:Y:S01]  /*bf80*/  ULDC UR4, c[0x0][0x8f0] ;  /* 0x00023c0000047ab9 */ /* 0x000fe20000000800 */
[----:B-1----:R-:W-:Y:S01]  /*bf90*/  ISETP.NE.AND P0, PT, R5, 0x1, PT ;  /* 0x000000010500780c */ /* 0x002fe20003f05270 */
[----:B--2---:R-:W-:-:S12]  /*bfa0*/  IMAD.MOV.U32 R2, RZ, RZ, R3 ;  /* 0x000000ffff027224 */ /* 0x004fd800078e0003 */
[----:B------:R-:W1:Y:S08]  /*bfb0*/  @P0 LDC R0, c[0x0][0x8dc] ;  /* 0x00023700ff000b82 */ /* 0x000e700000000800 */
[----:B------:R-:W2:Y:S01]  /*bfc0*/  @P0 LDC R7, c[0x0][0x8e0] ;  /* 0x00023800ff070b82 */ /* 0x000ea20000000800 */
[----:B-1----:R-:W-:-:S05]  /*bfd0*/  @P0 IMAD.HI.U32 R0, R3, R0, RZ ;  /* 0x0000000003000227 */ /* 0x002fca00078e00ff */
[----:B--2---:R-:W-:-:S04]  /*bfe0*/  @P0 SHF.R.U32.HI R2, RZ, R7, R0 ;  /* 0x00000007ff020219 */ /* 0x004fc80000011600 */
[C---:B------:R-:W-:Y:S02]  /*bff0*/  ISETP.GE.AND P0, PT, R2.reuse, UR4, PT ;  /* 0x0000000402007c0c */ /* 0x040fe4000bf06270 */
[----:B------:R-:W-:-:S05]  /*c000*/  IADD3 R0, -R2, RZ, RZ ;  /* 0x000000ff02007210 */ /* 0x000fca0007ffe1ff */
[----:B------:R-:W-:-:S06]  /*c010*/  IMAD R5, R5, R0, R3 ;  /* 0x0000000005057224 */ /* 0x000fcc00078e0203 */
        /* <DEDUP_REMOVED lines=9> */
.L_x_3452:
[----:B------:R-:W1:Y:S01]  /*c0b0*/  LDC R3, c[0x0][0x8cc] ;  /* 0x00023300ff037b82 */ /* 0x000e620000000800 */
[----:B------:R-:W-:Y:S01]  /*c0c0*/  IMAD.MOV.U32 R0, RZ, RZ, R5 ;  /* 0x000000ffff007224 */ /* 0x000fe200078e0005 */
[----:B-1----:R-:W-:-:S13]  /*c0d0*/  ISETP.NE.AND P0, PT, R3, 0x1, PT ;  /* 0x000000010300780c */ /* 0x002fda0003f05270 */
[----:B------:R-:W1:Y:S02]  /*c0e0*/  @P0 LDC.64 R6, c[0x0][0x8d0] ;  /* 0x00023400ff060b82 */ /* 0x000e640000000a00 */
[----:B-1----:R-:W-:-:S05]  /*c0f0*/  @P0 IMAD.HI.U32 R4, R5, R6, RZ ;  /* 0x0000000605040227 */ /* 0x002fca00078e00ff */
[----:B------:R-:W-:-:S05]  /*c100*/  @P0 SHF.R.U32.HI R0, RZ, R7, R4 ;  /* 0x00000007ff000219 */ /* 0x000fca0000011604 */
[----:B------:R-:W-:-:S07]  /*c110*/  IMAD R3, R0, R3, RZ ;  /* 0x0000000300037224 */ /* 0x000fce00078e02ff */
.L_x_3453:
[----:B------:R-:W1:Y:S01]  /*c120*/  LDC R8, c[0x0][0x8c0] ;  /* 0x00023000ff087b82 */ /* 0x000e620000000800 */
[----:B------:R-:W-:Y:S01]  /*c130*/  IADD3 R3, R5, -R3, RZ ;  /* 0x8000000305037210 */ /* 0x000fe20007ffe0ff */
        /* <DEDUP_REMOVED lines=11> */
[----:B------:R-:W-:-:S03]  /*c1f0*/  ISETP.NE.U32.AND P0, PT, RZ, UR6, PT ;  /* 0x00000006ff007c0c */ /* 0x000fc6000bf05070 */
[----:B------:R-:W-:Y:S01]  /*c200*/  IMAD.MOV R2, RZ, RZ, -R11 ;  /* 0x000000ffff027224 */ /* 0x000fe200078e0a0b */
[----:B------:R-:W-:-:S04]  /*c210*/  ISETP.NE.AND.EX P0, PT, RZ, UR7, PT, P0 ;  /* 0x00000007ff007c0c */ /* 0x000fc8000bf05300 */
[----:B------:R-:W-:-:S13]  /*c220*/  R2UR UR4, R2 ;  /* 0x00000000020472ca */ /* 0x000fda00000e0000 */
[----:B------:R-:W-:Y:S01]  /*c230*/  UIMAD UR20, UR20, UR4, UR5 ;  /* 0x00000004141472a4 */ /* 0x000fe2000f8e0205 */
[----:B------:R-:W-:Y:S11]  /*c240*/  @!P0 BRA `(.L_x_3454) ;  /* 0x0000000000108947 */ /* 0x000ff60003800000 */
[----:B------:R-:W1:Y:S02]  /*c250*/  LDC.64 R2, c[0x0][0x900] ;  /* 0x00024000ff027b82 */ /* 0x000e640000000a00 */
[----:B-1----:R-:W-:-:S05]  /*c260*/  IMAD.WIDE R2, R11, 0x4, R2 ;  /* 0x000000040b027825 */ /* 0x002fca00078e0202 */
[----:B------:R2:W5:Y:S01]  /*c270*/  LDG.E R4, desc[UR36][R2.64] ;  /* 0x0000002402047981 */ /* 0x000562000c1e1900 */
[----:B------:R-:W-:Y:S05]  /*c280*/  BRA `(.L_x_3455) ;  /* 0x00000000002c7947 */ /* 0x000fea0003800000 */
.L_x_3454:
        /* <DEDUP_REMOVED lines=10> */
.L_x_3456:
[----:B------:R-:W1:Y:S02]  /*c330*/  LDC R4, c[0x0][0x8f4] ;  /* 0x00023d00ff047b82 */ /* 0x000e640000000800 */
.L_x_3455:
[----:B-1---5:R-:W-:Y:S01]  /*c340*/  VIADD R4, R4, 0x7f ;  /* 0x0000007f04047836 */ /* 0x022fe20000000000 */
[----:B--2---:R-:W-:Y:S01]  /*c350*/  MOV R2, RZ ;  /* 0x000000ff00027202 */ /* 0x004fe20000000f00 */
[----:B------:R-:W-:-:S03]  /*c360*/  IMAD.MOV.U32 R10, RZ, RZ, 0x1 ;  /* 0x00000001ff0a7424 */ /* 0x000fc600078e00ff */
[----:B------:R-:W-:-:S04]  /*c370*/  SHF.R.S32.HI R3, RZ, 0x1f, R4 ;  /* 0x0000001fff037819 */ /* 0x000fc80000011404 */
[----:B------:R-:W-:-:S04]  /*c380*/  LEA.HI R3, R3, R4, RZ, 0x7 ;  /* 0x0000000403037211 */ /* 0x000fc800078f38ff */
[----:B------:R-:W-:-:S04]  /*c390*/  SHF.R.S32.HI R3, RZ, 0x7, R3 ;  /* 0x00000007ff037819 */ /* 0x000fc80000011403 */
[----:B------:R-:W-:-:S04]  /*c3a0*/  ISETP.GE.AND P0, PT, R0, R3, PT ;  /* 0x000000030000720c */ /* 0x000fc80003f06270 */
[----:B------:R-:W-:-:S04]  /*c3b0*/  SEL R11, R11, 0xffffffff, !P0 ;  /* 0xffffffff0b0b7807 */ /* 0x000fc80004000000 */
[----:B------:R-:W-:-:S13]  /*c3c0*/  ISETP.GE.AND P0, PT, R11, RZ, PT ;  /* 0x000000ff0b00720c */ /* 0x000fda0003f06270 */
[----:B------:R-:W-:Y:S05]  /*c3d0*/  @!P0 BRA `(.L_x_3457) ;  /* 0x0000001c00988947 */ /* 0x000fea0003800000 */
[----:B------:R-:W1:Y:S08]  /*c3e0*/  LDC.64 R8, c[0x0][0x770] ;  /* 0x0001dc00ff087b82 */ /* 0x000e700000000a00 */
[----:B------:R-:W2:Y:S08]  /*c3f0*/  LDC.64 R2, c[0x0][0x780] ;  /* 0x0001e000ff027b82 */ /* 0x000eb00000000a00 */
[----:B------:R-:W3:Y:S01]  /*c400*/  LDC.64 R6, c[0x0][0x778] ;  /* 0x0001de00ff067b82 */ /* 0x000ee20000000a00 */
[----:B-1----:R-:W-:-:S07]  /*c410*/  ISETP.NE.U32.AND P0, PT, R8, RZ, PT ;  /* 0x000000ff0800720c */ /* 0x002fce0003f05070 */
[----:B------:R-:W1:Y:S01]  /*c420*/  LDC.64 R4, c[0x0][0x770] ;  /* 0x0001dc00ff047b82 */ /* 0x000e620000000a00 */
[----:B------:R-:W-:-:S07]  /*c430*/  ISETP.NE.AND.EX P0, PT, R9, RZ, PT, P0 ;  /* 0x000000ff0900720c */ /* 0x000fce0003f05300 */
[----:B------:R-:W4:Y:S01]  /*c440*/  LDC.64 R14, c[0x0][0x778] ;  /* 0x0001de00ff0e7b82 */ /* 0x000f220000000a00 */
[----:B--2---:R-:W-:-:S04]  /*c450*/  ISETP.NE.U32.AND P1, PT, R2, RZ, PT ;  /* 0x000000ff0200720c */ /* 0x004fc80003f25070 */
[----:B------:R-:W-:Y:S01]  /*c460*/  ISETP.NE.AND.EX P1, PT, R3, RZ, PT, P1 ;  /* 0x000000ff0300720c */ /* 0x000fe20003f25310 */
[----:B------:R-:W-:Y:S01]  /*c470*/  VOTEU.ANY UP0, P0 ;  /* 0x00000000003f7886 */ /* 0x000fe20000000100 */
[----:B------:R-:W-:Y:S02]  /*c480*/  PLOP3.LUT P2, PT, PT, PT, UP0, 0x80, 0x0 ;  /* 0x000000000000781c */ /* 0x000fe40003f4f008 */
[----:B---3--:R-:W-:-:S04]  /*c490*/  ISETP.NE.U32.AND P0, PT, R6, RZ, PT ;  /* 0x000000ff0600720c */ /* 0x008fc80003f05070 */
[----:B------:R-:W-:Y:S01]  /*c4a0*/  ISETP.NE.AND.EX P0, PT, R7, RZ, PT, P0 ;  /* 0x000000ff0700720c */ /* 0x000fe20003f05300 */
[----:B-1----:R-:W-:-:S04]  /*c4b0*/  IMAD.WIDE R4, R11, 0x4, R4 ;  /* 0x000000040b047825 */ /* 0x002fc800078e0204 */
[----:B------:R-:W1:Y:S02]  /*c4c0*/  @P1 LDC.64 R6, c[0x0][0x780] ;  /* 0x0001e000ff061b82 */ /* 0x000e640000000a00 */
[----:B------:R-:W2:Y:S01]  /*c4d0*/  @P2 LDG.E R12, desc[UR36][R4.64] ;  /* 0x00000024040c2981 */ /* 0x000ea2000c1e1900 */
[----:B------:R-:W-:Y:S02]  /*c4e0*/  IMAD.MOV.U32 R13, RZ, RZ, RZ ;  /* 0x000000ffff0d7224 */ /* 0x000fe400078e00ff */
[----:B----4-:R-:W-:-:S03]  /*c4f0*/  IMAD.WIDE R2, R11, 0x4, R14 ;  /* 0x000000040b027825 */ /* 0x010fc600078e020e */
[----:B------:R-:W3:Y:S01]  /*c500*/  LDC R14, c[0x0][0x280] ;  /* 0x0000a000ff0e7b82 */ /* 0x000ee20000000800 */
[----:B------:R4:W5:Y:S04]  /*c510*/  @P2 LDG.E R15, desc[UR36][R4.64] ;  /* 0x00000024040f2981 */ /* 0x000968000c1e1900 */
[----:B------:R4:W5:Y:S01]  /*c520*/  @P0 LDG.E R13, desc[UR36][R2.64] ;  /* 0x00000024020d0981 */ /* 0x000962000c1e1900 */
[----:B-1----:R-:W-:-:S05]  /*c530*/  @P1 IMAD.WIDE R6, R11, 0x4, R6 ;  /* 0x000000040b061825 */ /* 0x002fca00078e0206 */
[----:B---3--:R4:W5:Y:S01]  /*c540*/  @P1 LDG.E R14, desc[UR36][R6.64] ;  /* 0x00000024060e1981 */ /* 0x008962000c1e1900 */
[----:B--2---:R-:W-:-:S05]  /*c550*/  @P2 IMAD R12, R11, 0x60, R12 ;  /* 0x000000600b0c2824 */ /* 0x004fca00078e020c */
[----:B------:R-:W-:-:S13]  /*c560*/  @P2 R2UR UR4, R12 ;  /* 0x000000000c0422ca */ /* 0x000fda00000e0000 */
[----:B------:R-:W-:Y:S01]  /*c570*/  UIMAD.WIDE UR4, UR4, 0x2aaaaaab, URZ ;  /* 0x2aaaaaab040478a5 */ /* 0x000fe2000f8e023f */
[----:B----4-:R-:W-:Y:S11]  /*c580*/  @P1 BRA `(.L_x_3458) ;  /* 0x0000000000101947 */ /* 0x010ff60003800000 */
[----:B------:R-:W-:Y:S05]  /*c590*/  @!P2 BRA `(.L_x_3458) ;  /* 0x00000000000ca947 */ /* 0x000fea0003800000 */
[----:B------:R-:W2:Y:S04]  /*c5a0*/  LDG.E R7, desc[UR36][R4.64] ;  /* 0x0000002404077981 */ /* 0x000ea8000c1e1900 */
[----:B-----5:R-:W2:Y:S02]  /*c5b0*/  LDG.E R14, desc[UR36][R4.64+0x4] ;  /* 0x00000424040e7981 */ /* 0x020ea4000c1e1900 */
[----:B--2---:R-:W-:-:S07]  /*c5c0*/  IMAD.IADD R14, R14, 0x1, -R7 ;  /* 0x000000010e0e7824 */ /* 0x004fce00078e0a07 */
.L_x_3458:
        /* <DEDUP_REMOVED lines=11> */
[----:B------:R-:W-:Y:S01]  /*c680*/  MOV R4, UR9 ;  /* 0x0000000900047c02 */ /* 0x000fe20008000f00 */
        /* <DEDUP_REMOVED lines=8> */
.L_x_3459:
[----:B------:R-:W-:Y:S05]  /*c710*/  @!P0 BRA `(.L_x_3460) ;  /* 0x00000000000c8947 */ /* 0x000fea0003800000 */
[----:B------:R-:W2:Y:S04]  /*c720*/  LDG.E R5, desc[UR36][R2.64] ;  /* 0x0000002402057981 */ /* 0x000ea8000c1e1900 */
[----:B------:R-:W2:Y:S02]  /*c730*/  LDG.E R4, desc[UR36][R2.64+0x4] ;  /* 0x0000042402047981 */ /* 0x000ea4000c1e1900 */
[----:B--2---:R-:W-:-:S07]  /*c740*/  IMAD.IADD R4, R4, 0x1, -R5 ;  /* 0x0000000104047824 */ /* 0x004fce00078e0a05 */
.L_x_3460:
[----:B-1----:R-:W-:Y:S01]  /*c750*/  IMAD R3, R0, 0x80, R14 ;  /* 0x0000008000037824 */ /* 0x002fe200078e020e */
[----:B------:R-:W-:Y:S01]  /*c760*/  ULDC UR7, c[0x0][0x74c] ;  /* 0x0001d30000077ab9 */ /* 0x000fe20000000800 */
[----:B------:R-:W-:-:S03]  /*c770*/  IADD3 R14, R14, 0x5f, RZ ;  /* 0x0000005f0e0e7810 */ /* 0x000fc60007ffe0ff */
[----:B-----5:R-:W-:Y:S02]  /*c780*/  IADD3 R3, R3, -UR7, -R4 ;  /* 0x8000000703037c10 */ /* 0x020fe4000fffe804 */
[----:B------:R-:W-:-:S04]  /*c790*/  IMAD.HI R14, R14, 0x2aaaaaab, RZ ;  /* 0x2aaaaaab0e0e7827 */ /* 0x000fc800078e02ff */
[----:B------:R-:W-:Y:S01]  /*c7a0*/  IMAD.HI R3, R3, 0x2aaaaaab, RZ ;  /* 0x2aaaaaab03037827 */ /* 0x000fe200078e02ff */
[----:B------:R-:W-:-:S04]  /*c7b0*/  SHF.R.U32.HI R5, RZ, 0x1f, R14 ;  /* 0x0000001fff057819 */ /* 0x000fc8000001160e */
[----:B------:R-:W-:Y:S02]  /*c7c0*/  SHF.R.U32.HI R2, RZ, 0x1f, R3 ;  /* 0x0000001fff027819 */ /* 0x000fe40000011603 */
[----:B------:R-:W-:Y:S02]  /*c7d0*/  LEA.HI.SX32 R5, R14, R5, 0x1c ;  /* 0x000000050e057211 */ /* 0x000fe400078fe2ff */
[----:B------:R-:W-:-:S04]  /*c7e0*/  LEA.HI.SX32 R2, R3, R2, 0x1c ;  /* 0x0000000203027211 */ /* 0x000fc800078fe2ff */
[----:B------:R-:W-:Y:S01]  /*c7f0*/  VIMNMX R4, RZ, R2, !PT ;  /* 0x00000002ff047248 */ /* 0x000fe20007fe0100 */
[----:B------:R-:W-:-:S03]  /*c800*/  IMAD.MOV.U32 R2, RZ, RZ, RZ ;  /* 0x000000ffff027224 */ /* 0x000fc600078e00ff */
[----:B------:R-:W-:-:S13]  /*c810*/  ISETP.GT.AND P1, PT, R5, R4, PT ;  /* 0x000000040500720c */ /* 0x000fda0003f24270 */
[----:B------:R-:W-:Y:S05]  /*c820*/  @!P1 BRA `(.L_x_3457) ;  /* 0x0000001800849947 */ /* 0x000fea0003800000 */
[----:B------:R-:W-:Y:S01]  /*c830*/  ISETP.NE.U32.AND P1, PT, R8, RZ, PT ;  /* 0x000000ff0800720c */ /* 0x000fe20003f25070 */
[----:B------:R-:W-:Y:S01]  /*c840*/  USHF.R.S32.HI UR7, URZ, 0x1f, UR20 ;  /* 0x0000001f3f077899 */ /* 0x000fe20008011414 */
[----:B------:R-:W-:Y:S01]  /*c850*/  R2UR UR18, R11 ;  /* 0x000000000b1272ca */ /* 0x000fe200000e0000 */
[----:B------:R-:W-:Y:S01]  /*c860*/  ULDC.64 UR10, c[0x0][0x718] ;  /* 0x0001c600000a7ab9 */ /* 0x000fe20000000a00 */
[----:B------:R-:W-:Y:S01]  /*c870*/  ISETP.NE.AND.EX P1, PT, R9, RZ, PT, P1 ;  /* 0x000000ff0900720c */ /* 0x000fe20003f25310 */
[----:B------:R-:W-:Y:S01]  /*c880*/  UMOV UR8, UR4 ;  /* 0x0000000400087c82 */ /* 0x000fe20008000000 */
[----:B------:R-:W-:Y:S01]  /*c890*/  SHF.R.S32.HI R11, RZ, 0x1f, R11 ;  /* 0x0000001fff0b7819 */ /* 0x000fe2000001140b */
[----:B------:R-:W-:Y:S01]  /*c8a0*/  UMOV UR9, UR5 ;  /* 0x0000000500097c82 */ /* 0x000fe20008000000 */
[----:B------:R-:W-:Y:S01]  /*c8b0*/  ULDC.64 UR12, c[0x0][0x730] ;  /* 0x0001cc00000c7ab9 */ /* 0x000fe20000000a00 */
[----:B------:R-:W-:Y:S01]  /*c8c0*/  UIMAD.WIDE.U32 UR4, UR20, UR10, UR8 ;  /* 0x0000000a140472a5 */ /* 0x000fe2000f8e0008 */
[----:B------:R-:W-:Y:S01]  /*c8d0*/  SEL R11, R11, RZ, !P1 ;  /* 0x000000ff0b0b7207 */ /* 0x000fe20004800000 */
[----:B------:R-:W-:Y:S01]  /*c8e0*/  UIMAD UR10, UR7, UR10, URZ ;  /* 0x0000000a070a72a4 */ /* 0x000fe2000f8e023f */
[----:B------:R-:W-:Y:S01]  /*c8f0*/  R2UR UR19, R0 ;  /* 0x00000000001372ca */ /* 0x000fe200000e0000 */
[----:B------:R-:W-:Y:S01]  /*c900*/  UIMAD UR7, UR7, UR12, URZ ;  /* 0x0000000c070772a4 */ /* 0x000fe2000f8e023f */
[----:B------:R-:W-:Y:S01]  /*c910*/  R2UR UR14, R11 ;  /* 0x000000000b0e72ca */ /* 0x000fe200000e0000 */
[----:B------:R-:W-:Y:S01]  /*c920*/  UIMAD UR10, UR20, UR11, UR10 ;  /* 0x0000000b140a72a4 */ /* 0x000fe2000f8e020a */
[----:B------:R-:W-:Y:S01]  /*c930*/  R2UR UR24, R13 ;  /* 0x000000000d1872ca */ /* 0x000fe200000e0000 */
[----:B------:R-:W-:Y:S01]  /*c940*/  UIMAD.WIDE.U32 UR8, UR20, UR12, UR8 ;  /* 0x0000000c140872a5 */ /* 0x000fe2000f8e0008 */
[----:B------:R-:W-:Y:S01]  /*c950*/  BSSY B0, `(.L_x_3457) ;  /* 0x000018e000007945 */ /* 0x000fe20003800000 */
[----:B------:R-:W-:Y:S01]  /*c960*/  ULDC UR11, c[0x0][0x2e8] ;  /* 0x0000ba00000b7ab9 */ /* 0x000fe20000000800 */
[----:B------:R-:W-:Y:S01]  /*c970*/  UIMAD UR7, UR20, UR13, UR7 ;  /* 0x0000000d140772a4 */ /* 0x000fe2000f8e0207 */
[----:B------:R-:W-:Y:S01]  /*c980*/  IMAD.MOV.U32 R2, RZ, RZ, RZ ;  /* 0x000000ffff027224 */ /* 0x000fe200078e00ff */
[----:B------:R-:W-:Y:S01]  /*c990*/  UISETP.NE.AND UP0, UPT, UR11, 0x1, UPT ;  /* 0x000000010b00788c */ /* 0x000fe2000bf05270 */
[----:B------:R-:W-:Y:S01]  /*c9a0*/  VOTEU.ANY UP1, P1 ;  /* 0x00000000003f7886 */ /* 0x000fe20000820100 */
[----:B------:R-:W-:-:S02]  /*c9b0*/  USEL UR21, UR18, URZ, !UP1 ;  /* 0x0000003f12157287 */ /* 0x000fc4000c800000 */
[----:B------:R-:W-:Y:S01]  /*c9c0*/  VOTEU.ANY UP1, P0 ;  /* 0x00000000003f7886 */ /* 0x000fe20000020100 */
[----:B------:R-:W-:Y:S01]  /*c9d0*/  ELECT P0, URZ, PT ;  /* 0x00000000003f782f */ /* 0x000fe20003800000 */
[----:B------:R-:W-:Y:S01]  /*c9e0*/  ULDC.64 UR12, c[0x0][0x720] ;  /* 0x0001c800000c7ab9 */ /* 0x000fe20000000a00 */
[----:B------:R-:W-:Y:S01]  /*c9f0*/  UIADD3 UR9, UR9, UR7, URZ ;  /* 0x0000000709097290 */ /* 0x000fe2000fffe03f */
[----:B------:R-:W-:Y:S01]  /*ca00*/  ULDC.64 UR16, c[0x0][0x738] ;  /* 0x0001ce0000107ab9 */ /* 0x000fe20000000a00 */
[----:B------:R-:W-:Y:S02]  /*ca10*/  UIADD3 UR5, UR5, UR10, URZ ;  /* 0x0000000a05057290 */ /* 0x000fe4000fffe03f */
[----:B------:R-:W-:Y:S02]  /*ca20*/  UIMAD UR7, UR14, UR12, URZ ;  /* 0x0000000c0e0772a4 */ /* 0x000fe4000f8e023f */
[----:B------:R-:W-:Y:S02]  /*ca30*/  UIMAD UR10, UR14, UR16, URZ ;  /* 0x000000100e0a72a4 */ /* 0x000fe4000f8e023f */
[----:B------:R-:W-:-:S02]  /*ca40*/  UIMAD.WIDE.U32 UR14, UR16, UR21, UR8 ;  /* 0x00000015100e72a5 */ /* 0x000fc4000f8e0008 */
[----:B------:R-:W-:Y:S01]  /*ca50*/  UIMAD.WIDE.U32 UR22, UR12, UR21, UR4 ;  /* 0x000000150c1672a5 */ /* 0x000fe2000f8e0004 */
[----:B------:R-:W-:Y:S01]  /*ca60*/  @UP0 ULDC UR8, c[0x0][0x2ec] ;  /* 0x0000bb0000080ab9 */ /* 0x000fe20000000800 */
[----:B------:R-:W-:Y:S02]  /*ca70*/  UIMAD UR5, UR13, UR21, UR7 ;  /* 0x000000150d0572a4 */ /* 0x000fe4000f8e0207 */
[----:B------:R-:W-:Y:S01]  /*ca80*/  UIMAD.WIDE.U32 UR8, UR20, UR8, URZ ;  /* 0x00000008140872a5 */ /* 0x000fe2000f8e003f */
[----:B------:R-:W-:Y:S01]  /*ca90*/  @UP0 ULDC UR7, c[0x0][0x2f0] ;  /* 0x0000bc0000070ab9 */ /* 0x000fe20000000800 */
[----:B------:R-:W-:Y:S01]  /*caa0*/  UMOV UR12, UR20 ;  /* 0x00000014000c7c82 */ /* 0x000fe20008000000 */
[----:B------:R-:W-:Y:S02]  /*cab0*/  UIMAD UR4, UR17, UR21, UR10 ;  /* 0x00000015110472a4 */ /* 0x000fe4000f8e020a */
[----:B------:R-:W-:Y:S02]  /*cac0*/  USEL UR13, UR18, URZ, !UP1 ;  /* 0x0000003f120d7287 */ /* 0x000fe4000c800000 */
[----:B------:R-:W-:-:S02]  /*cad0*/  ULEA UR11, UR19, UR24, 0x7 ;  /* 0x00000018130b7291 */ /* 0x000fc4000f8e383f */
        /* <DEDUP_REMOVED lines=9> */
.L_x_3490:
[----:B------:R-:W2:Y:S01]  /*cb70*/  S2R R2, SR_TID.X ;  /* 0x0000000000027919 */ /* 0x000ea20000002100 */
[----:B------:R-:W-:Y:S02]  /*cb80*/  IMAD.U32 R6, RZ, RZ, UR5 ;  /* 0x00000005ff067e24 */ /* 0x000fe4000f8e00ff */
[----:B------:R-:W-:Y:S02]  /*cb90*/  IMAD.U32 R7, RZ, RZ, UR4 ;  /* 0x00000004ff077e24 */ /* 0x000fe4000f8e00ff */
[----:B------:R-:W-:Y:S01]  /*cba0*/  IMAD.MOV.U32 R8, RZ, RZ, 0x1 ;  /* 0x00000001ff087424 */ /* 0x000fe200078e00ff */
[----:B------:R-:W-:Y:S01]  /*cbb0*/  IADD3 R6, R6, UR23, RZ ;  /* 0x0000001706067c10 */ /* 0x000fe2000fffe0ff */
[----:B------:R-:W-:Y:S01]  /*cbc0*/  VIADD R7, R7, UR15 ;  /* 0x0000000f07077c36 */ /* 0x000fe20008000000 */
        /* <DEDUP_REMOVED lines=9> */
.L_x_3463:
[----:B------:R-:W-:Y:S01]  /*cc60*/  R2UR UR19, R4 ;  /* 0x00000000041372ca */ /* 0x000fe200000e0000 */
[----:B------:R-:W2:Y:S01]  /*cc70*/  LDC.64 R12, c[0x0][0x198] ;  /* 0x00006600ff0c7b82 */ /* 0x000ea20000000a00 */
[----:B------:R-:W-:Y:S01]  /*cc80*/  ULDC.64 UR8, c[0x0][0x700] ;  /* 0x0001c00000087ab9 */ /* 0x000fe20000000a00 */
[----:B------:R-:W-:Y:S01]  /*cc90*/  VIADD R15, R5, 0xffffffff ;  /* 0xffffffff050f7836 */ /* 0x000fe20000000000 */
[----:B------:R-:W-:Y:S01]  /*cca0*/  UMOV UR28, 0x0 ;  /* 0x00000000001c7882 */ /* 0x000fe20000000000 */
[----:B------:R-:W-:Y:S01]  /*ccb0*/  IMAD.U32 R9, RZ, RZ, UR8 ;  /* 0x00000008ff097e24 */ /* 0x000fe2000f8e00ff */
[----:B------:R-:W-:Y:S01]  /*ccc0*/  R2UR UR8, R0 ;  /* 0x00000000000872ca */ /* 0x000fe200000e0000 */
[----:B------:R-:W-:Y:S01]  /*ccd0*/  IMAD.U32 R10, RZ, RZ, UR9 ;  /* 0x00000009ff0a7e24 */ /* 0x000fe2000f8e00ff */
[----:B------:R3:W-:Y:S01]  /*cce0*/  STL [R1+0x8], R15 ;  /* 0x0000080f01007387 */ /* 0x0007e20000100800 */
[----:B------:R-:W-:Y:S01]  /*ccf0*/  UMOV UR29, 0x14f00000 ;  /* 0x14f00000001d7882 */ /* 0x000fe20000000000 */
[----:B------:R-:W-:-:S02]  /*cd00*/  UMOV UR18, URZ ;  /* 0x0000003f00127c82 */ /* 0x000fc40008000000 */
[----:B------:R3:W-:Y:S01]  /*cd10*/  STL [R1], RZ ;  /* 0x000000ff01007387 */ /* 0x0007e20000100800 */
[----:B------:R-:W-:Y:S01]  /*cd20*/  UIMAD UR19, UR19, 0x60, URZ ;  /* 0x00000060131378a4 */ /* 0x000fe2000f8e023f */
[----:B------:R-:W-:-:S03]  /*cd30*/  UMOV UR10, UR18 ;  /* 0x00000012000a7c82 */ /* 0x000fc60008000000 */
[----:B------:R-:W-:Y:S02]  /*cd40*/  UIADD3 UR7, UP0, UR19, UR22, URZ ;  /* 0x0000001613077290 */ /* 0x000fe4000ff1e03f */
[----:B-1----:R-:W-:Y:S01]  /*cd50*/  IMAD.U32 R3, RZ, RZ, UR19 ;  /* 0x00000013ff037e24 */ /* 0x002fe2000f8e00ff */
[----:B------:R-:W-:Y:S02]  /*cd60*/  UIADD3 UR16, UR8, 0xe000, URZ ;  /* 0x0000e00008107890 */ /* 0x000fe4000fffe03f */
[----:B------:R-:W-:Y:S01]  /*cd70*/  UIADD3 UR17, UR8, 0x26810, URZ ;  /* 0x0002681008117890 */ /* 0x000fe2000fffe03f */
[----:B------:R-:W-:Y:S01]  /*cd80*/  PLOP3.LUT P1, PT, PT, PT, UP0, 0x80, 0x0 ;  /* 0x000000000000781c */ /* 0x000fe20003f2f008 */
[----:B------:R-:W-:Y:S01]  /*cd90*/  UIADD3 UR19, UR19, UR6, URZ ;  /* 0x0000000613137290 */ /* 0x000fe2000fffe03f */
[----:B------:R-:W-:Y:S01]  /*cda0*/  MOV R2, UR7 ;  /* 0x0000000700027c02 */ /* 0x000fe20008000f00 */
[----:B------:R-:W-:Y:S01]  /*cdb0*/  UIADD3 UR34, UR8, 0x1a000, URZ ;  /* 0x0001a00008227890 */ /* 0x000fe2000fffe03f */
[----:B------:R-:W-:Y:S01]  /*cdc0*/  LEA.HI.X.SX32 R3, R3, R6, 0x1, P1 ;  /* 0x0000000603037211 */ /* 0x000fe200008f0eff */
[----:B------:R-:W-:Y:S01]  /*cdd0*/  UMOV UR7, 0x18 ;  /* 0x0000001800077882 */ /* 0x000fe20000000000 */
[C---:B------:R-:W-:Y:S01]  /*cde0*/  LEA R11, P1, R2.reuse, R9, 0x2 ;  /* 0x00000009020b7211 */ /* 0x040fe200078210ff */
[----:B------:R-:W-:Y:S01]  /*cdf0*/  UMOV UR35, UR17 ;  /* 0x0000001100237c82 */ /* 0x000fe20008000000 */
[----:B--2---:R-:W-:Y:S01]  /*ce00*/  MOV R14, R13 ;  /* 0x0000000d000e7202 */ /* 0x004fe20000000f00 */
[----:B------:R-:W-:Y:S01]  /*ce10*/  UIADD3 UR9, UR8, 0x26800, URZ ;  /* 0x0002680008097890 */ /* 0x000fe2000fffe03f */
[----:B------:R-:W-:Y:S01]  /*ce20*/  R2UR UR24, R11 ;  /* 0x000000000b1872ca */ /* 0x000fe200000e0000 */
[----:B------:R-:W-:Y:S01]  /*ce30*/  IMAD.MOV.U32 R11, RZ, RZ, R12 ;  /* 0x000000ffff0b7224 */ /* 0x000fe200078e000c */
[----:B------:R-:W-:Y:S01]  /*ce40*/  LEA.HI.X R2, R2, R10, R3, 0x2, P1 ;  /* 0x0000000a02027211 */ /* 0x000fe200008f1403 */
[----:B------:R-:W-:-:S03]  /*ce50*/  IMAD.MOV.U32 R13, RZ, RZ, 0x8000 ;  /* 0x00008000ff0d7424 */ /* 0x000fc600078e00ff */
[----:B------:R-:W-:Y:S02]  /*ce60*/  R2UR UR25, R2 ;  /* 0x00000000021972ca */ /* 0x000fe400000e0000 */
[----:B------:R-:W-:-:S04]  /*ce70*/  IADD3 R2, P1, R11, 0xf0, RZ ;  /* 0x000000f00b027810 */ /* 0x000fc80007f3e0ff */
[----:B------:R-:W-:Y:S01]  /*ce80*/  R2UR UR26, R2 ;  /* 0x00000000021a72ca */ /* 0x000fe200000e0000 */
[----:B------:R-:W-:Y:S01]  /*ce90*/  IMAD.X R3, RZ, RZ, R14, P1 ;  /* 0x000000ffff037224 */ /* 0x000fe200008e060e */
[----:B------:R-:W-:-:S04]  /*cea0*/  IADD3 R12, P1, R11, 0x2f0, RZ ;  /* 0x000002f00b0c7810 */ /* 0x000fc80007f3e0ff */
[----:B------:R-:W-:Y:S02]  /*ceb0*/  R2UR UR30, R12 ;  /* 0x000000000c1e72ca */ /* 0x000fe400000e0000 */
[----:B------:R-:W-:Y:S02]  /*cec0*/  IADD3.X R12, RZ, R14, RZ, P1, !PT ;  /* 0x0000000eff0c7210 */ /* 0x000fe40000ffe4ff */
[----:B------:R-:W-:Y:S02]  /*ced0*/  R2UR UR27, R3 ;  /* 0x00000000031b72ca */ /* 0x000fe400000e0000 */
[----:B------:R-:W-:Y:S02]  /*cee0*/  R2UR UR31, R12 ;  /* 0x000000000c1f72ca */ /* 0x000fe400000e0000 */
[----:B------:R-:W-:-:S04]  /*cef0*/  IADD3 R12, P1, R11, 0x3f0, RZ ;  /* 0x000003f00b0c7810 */ /* 0x000fc80007f3e0ff */
[----:B------:R-:W-:Y:S01]  /*cf00*/  R2UR UR32, R12 ;  /* 0x000000000c2072ca */ /* 0x000fe200000e0000 */
[----:B------:R-:W-:Y:S01]  /*cf10*/  IMAD.X R12, RZ, RZ, R14, P1 ;  /* 0x000000ffff0c7224 */ /* 0x000fe200008e060e */
[----:B------:R-:W-:-:S03]  /*cf20*/  ISETP.GE.AND P1, PT, R4, R15, PT ;  /* 0x0000000f0400720c */ /* 0x000fc60003f26270 */
[----:B------:R-:W-:Y:S01]  /*cf30*/  UTMALDG.4D [UR16], [UR26], desc[UR28] ;  /* 0x00001c101a0075b4 */ /* 0x000fe20008019000 */
[----:B------:R-:W-:Y:S01]  /*cf40*/  R2UR UR33, R12 ;  /* 0x000000000c2172ca */ /* 0x000fe200000e0000 */
[----:B------:R1:W-:Y:S01]  /*cf50*/  UBLKCP.S.G [UR34], [UR24], UR7 ;  /* 0x00000022180073ba */ /* 0x0003e20008000207 */
[----:B------:R3:W-:Y:S01]  /*cf60*/  SYNCS.ARRIVE.TRANS64 RZ, [R0+URZ+0x26800], R13 ;  /* 0x0268000d00ff79a7 */ /* 0x0007e2000800003f */
[----:B-1----:R-:W-:Y:S01]  /*cf70*/  UIADD3 UR24, UR8, 0x4000, URZ ;  /* 0x0000400008187890 */ /* 0x002fe2000fffe03f */
[----:B------:R-:W-:Y:S01]  /*cf80*/  UMOV UR16, 0x0 ;  /* 0x0000000000107882 */ /* 0x000fe20000000000 */
[----:B------:R-:W-:Y:S01]  /*cf90*/  UMOV UR17, 0x10000000 ;  /* 0x1000000000117882 */ /* 0x000fe20000000000 */
[----:B------:R-:W-:Y:S01]  /*cfa0*/  UMOV UR27, UR11 ;  /* 0x0000000b001b7c82 */ /* 0x000fe20008000000 */
[----:B------:R-:W-:Y:S01]  /*cfb0*/  UMOV UR28, UR12 ;  /* 0x0000000c001c7c82 */ /* 0x000fe20008000000 */
[----:B------:R-:W-:Y:S01]  /*cfc0*/  UMOV UR29, UR13 ;  /* 0x0000000d001d7c82 */ /* 0x000fe20008000000 */
[----:B------:R-:W-:Y:S01]  /*cfd0*/  UMOV UR26, UR18 ;  /* 0x00000012001a7c82 */ /* 0x000fe20008000000 */
[----:B------:R-:W-:Y:S01]  /*cfe0*/  UMOV UR25, UR9 ;  /* 0x0000000900197c82 */ /* 0x000fe20008000000 */
[----:B------:R3:W-:Y:S02]  /*cff0*/  UTMALDG.4D [UR8], [UR30], desc[UR16] ;  /* 0x000010081e0075b4 */ /* 0x0007e40008019000 */
[----:B------:R3:W-:Y:S02]  /*d000*/  UTMALDG.4D [UR24], [UR32], desc[UR16] ;  /* 0x00001018200075b4 */ /* 0x0007e40008019000 */
[----:B---3--:R-:W-:Y:S05]  /*d010*/  @P1 BRA `(.L_x_3464) ;  /* 0x0000000c00bc1947 */ /* 0x008fea0003800000 */
        /* <DEDUP_REMOVED lines=12> */
.L_x_3474:
[----:B-123--:R-:W-:-:S04]  /*d0e0*/  SHF.L.U32 R17, R8, 0x1f, RZ ;  /* 0x0000001f08117819 */ /* 0x00efc800000006ff */
[----:B------:R-:W2:Y:S02]  /*d0f0*/  SYNCS.PHASECHK.TRANS64.TRYWAIT P1, [R0+URZ+0x26840], R17 ;  /* 0x02684011000075a7 */ /* 0x000ea4000802017f */
[----:B--2---:R-:W-:Y:S05]  /*d100*/  @!P1 BRA `(.L_x_3466) ;  /* 0x00000014007c9947 */ /* 0x004fea0003800000 */
.L_x_3491:
        /* <DEDUP_REMOVED lines=8> */
.L_x_3467:
[----:B------:R-:W3:Y:S01]  /*d190*/  LDC.64 R12, c[0x0][0x728] ;  /* 0x0001ca00ff0c7b82 */ /* 0x000ee20000000a00 */
[----:B------:R-:W-:Y:S01]  /*d1a0*/  IMAD R18, R15, 0x60, RZ ;  /* 0x000000600f127824 */ /* 0x000fe200078e02ff */
        /* <DEDUP_REMOVED lines=28> */
.L_x_3492:
        /* <DEDUP_REMOVED lines=8> */
.L_x_3469:
        /* <DEDUP_REMOVED lines=30> */
.L_x_3493:
        /* <DEDUP_REMOVED lines=8> */
.L_x_3471:
        /* <DEDUP_REMOVED lines=24> */
.L_x_3495:
        /* <DEDUP_REMOVED lines=8> */
.L_x_3473:
        /* <DEDUP_REMOVED lines=8> */
[----:B------:R-:W-:-:S05]  /*d8d0*/  IADD3 R15, R15, 0x2, RZ ;  /* 0x000000020f0f7810 */ /* 0x000fca0007ffe0ff */
[----:B------:R-:W-:Y:S02]  /*d8e0*/  UIADD3 UR19, UR19, 0xc0, URZ ;  /* 0x000000c013137890 */ /* 0x000fe4000fffe03f */
[----:B------:R-:W-:Y:S02]  /*d8f0*/  UIADD3 UR16, UR26, 0xe000, URZ ;  /* 0x0000e0001a107890 */ /* 0x000fe4000fffe03f */
[----:B------:R-:W-:Y:S02]  /*d900*/  UIADD3 UR7, UP0, UR19, UR22, URZ ;  /* 0x0000001613077290 */ /* 0x000fe4000ff1e03f */
[----:B------:R-:W-:Y:S02]  /*d910*/  UIADD3 UR17, UR26, 0x26810, URZ ;  /* 0x000268101a117890 */ /* 0x000fe4000fffe03f */
[----:B------:R-:W-:Y:S02]  /*d920*/  UIADD3 UR26, UR26, 0x1a000, URZ ;  /* 0x0001a0001a1a7890 */ /* 0x000fe4000fffe03f */
[----:B----4-:R-:W-:Y:S01]  /*d930*/  MOV R4, UR7 ;  /* 0x0000000700047c02 */ /* 0x010fe20008000f00 */
[----:B------:R-:W-:Y:S01]  /*d940*/  UMOV UR7, 0x18 ;  /* 0x0000001800077882 */ /* 0x000fe20000000000 */
[----:B------:R-:W-:Y:S01]  /*d950*/  PLOP3.LUT P2, PT, PT, PT, UP0, 0x80, 0x0 ;  /* 0x000000000000781c */ /* 0x000fe20003f4f008 */
[----:B------:R-:W-:Y:S01]  /*d960*/  UMOV UR27, UR17 ;  /* 0x00000011001b7c82 */ /* 0x000fe20008000000 */
[----:B------:R-:W-:-:S04]  /*d970*/  LEA R5, P1, R4, R9, 0x2 ;  /* 0x0000000904057211 */ /* 0x000fc800078210ff */
[----:B------:R-:W-:Y:S01]  /*d980*/  R2UR UR28, R5 ;  /* 0x00000000051c72ca */ /* 0x000fe200000e0000 */
[----:B------:R-:W-:Y:S01]  /*d990*/  IMAD.U32 R5, RZ, RZ, UR19 ;  /* 0x00000013ff057e24 */ /* 0x000fe2000f8e00ff */
[----:B------:R-:W-:-:S04]  /*d9a0*/  UIADD3 UR19, UR19, UR6, URZ ;  /* 0x0000000613137290 */ /* 0x000fc8000fffe03f */
[----:B------:R-:W-:-:S04]  /*d9b0*/  LEA.HI.X.SX32 R5, R5, R6, 0x1, P2 ;  /* 0x0000000605057211 */ /* 0x000fc800010f0eff */
[----:B------:R-:W-:Y:S01]  /*d9c0*/  LEA.HI.X R5, R4, R10, R5, 0x2, P1 ;  /* 0x0000000a04057211 */ /* 0x000fe200008f1405 */
[----:B------:R4:W-:Y:S01]  /*d9d0*/  UTMALDG.4D [UR16], [UR8], desc[UR24] ;  /* 0x00001810080075b4 */ /* 0x0009e20008019000 */
[----:B------:R-:W-:Y:S02]  /*d9e0*/  ISETP.NE.AND P1, PT, R16, RZ, PT ;  /* 0x000000ff1000720c */ /* 0x000fe40003f25270 */
[----:B------:R-:W-:-:S13]  /*d9f0*/  R2UR UR29, R5 ;  /* 0x00000000051d72ca */ /* 0x000fda00000e0000 */
[----:B------:R4:W-:Y:S02]  /*da00*/  UBLKCP.S.G [UR26], [UR28], UR7 ;  /* 0x0000001a1c0073ba */ /* 0x0009e40008000207 */
[----:B----4-:R-:W-:Y:S05]  /*da10*/  @P1 BRA `(.L_x_3474) ;  /* 0xfffffff400b01947 */ /* 0x010fea000383ffff */
.L_x_3465:
[----:B------:R-:W4:Y:S02]  /*da20*/  LDL.LU R4, [R1+0x10] ;  /* 0x0000100001047983 */ /* 0x000f240000300800 */
[----:B----4-:R-:W-:Y:S02]  /*da30*/  ISETP.NE.AND P1, PT, R4, RZ, PT ;  /* 0x000000ff0400720c */ /* 0x010fe40003f25270 */
[----:B------:R4:W5:Y:S11]  /*da40*/  LDL R4, [R1+0x8] ;  /* 0x0000080001047983 */ /* 0x0009760000100800 */
[----:B----4-:R-:W-:Y:S05]  /*da50*/  @!P1 BRA `(.L_x_3464) ;  /* 0x00000004002c9947 */ /* 0x010fea0003800000 */
[----:B------:R-:W-:-:S04]  /*da60*/  SHF.L.U32 R13, R8, 0x1f, RZ ;  /* 0x0000001f080d7819 */ /* 0x000fc800000006ff */
[----:B------:R-:W4:Y:S02]  /*da70*/  SYNCS.PHASECHK.TRANS64.TRYWAIT P1, [R0+URZ+0x26840], R13 ;  /* 0x0268400d000075a7 */ /* 0x000f24000802017f */
[----:B----4-:R-:W-:Y:S05]  /*da80*/  @!P1 BRA `(.L_x_3475) ;  /* 0x0000000c00709947 */ /* 0x010fea0003800000 */
.L_x_3496:
[----:B------:R-:W-:Y:S05]  /*da90*/  @P0 BRA `(.L_x_3476) ;  /* 0x00000000001c0947 */ /* 0x000fea0003800000 */
[----:B-----5:R-:W2:Y:S01]  /*daa0*/  S2R R4, SR_TID.X ;  /* 0x0000000000047919 */ /* 0x020ea20000002100 */
[----:B-1----:R-:W-:-:S04]  /*dab0*/  IMAD.MOV.U32 R5, RZ, RZ, 0x3180 ;  /* 0x00003180ff057424 */ /* 0x002fc800078e00ff */
[----:B------:R1:W-:Y:S01]  /*dac0*/  SYNCS.ARRIVE.TRANS64 RZ, [R0+URZ+0x26830], R5 ;  /* 0x0268300500ff79a7 */ /* 0x0003e2000800003f */
[----:B--2---:R-:W-:-:S04]  /*dad0*/  LOP3.LUT R4, R4, 0x1f, RZ, 0xc0, !PT ;  /* 0x0000001f04047812 */ /* 0x004fc800078ec0ff */
[----:B------:R-:W-:-:S13]  /*dae0*/  ISETP.NE.AND P1, PT, R4, RZ, PT ;  /* 0x000000ff0400720c */ /* 0x000fda0003f25270 */
[----:B-1----:R-:W-:Y:S05]  /*daf0*/  @!P1 BRA `(.L_x_3476) ;  /* 0x0000000000049947 */ /* 0x002fea0003800000 */
[----:B------:R-:W-:Y:S01]  /*db00*/  BPT.TRAP 0x1 ;  /* 0x000000040000795c */ /* 0x000fe20000300000 */
.L_x_3476:
[----:B-1---5:R-:W1:Y:S01]  /*db10*/  LDC.64 R4, c[0x0][0x728] ;  /* 0x0001ca00ff047b82 */ /* 0x022e620000000a00 */
        /* <DEDUP_REMOVED lines=26> */
.L_x_3497:
[----:B------:R-:W-:Y:S05]  /*dcc0*/  @P0 BRA `(.L_x_3478) ;  /* 0x00000000001c0947 */ /* 0x000fea0003800000 */
[----:B------:R-:W2:Y:S01]  /*dcd0*/  S2R R4, SR_TID.X ;  /* 0x0000000000047919 */ /* 0x000ea20000002100 */
[----:B------:R-:W-:-:S04]  /*dce0*/  MOV R5, 0x3180 ;  /* 0x0000318000057802 */ /* 0x000fc80000000f00 */
[----:B------:R1:W-:Y:S01]  /*dcf0*/  SYNCS.ARRIVE.TRANS64 RZ, [R0+URZ+0x26818], R5 ;  /* 0x0268180500ff79a7 */ /* 0x0003e2000800003f */
[----:B--2---:R-:W-:-:S04]  /*dd00*/  LOP3.LUT R4, R4, 0x1f, RZ, 0xc0, !PT ;  /* 0x0000001f04047812 */ /* 0x004fc800078ec0ff */
[----:B------:R-:W-:-:S13]  /*dd10*/  ISETP.NE.AND P0, PT, R4, RZ, PT ;  /* 0x000000ff0400720c */ /* 0x000fda0003f05270 */
[----:B-1----:R-:W-:Y:S05]  /*dd20*/  @!P0 BRA `(.L_x_3478) ;  /* 0x0000000000048947 */ /* 0x002fea0003800000 */
[----:B------:R-:W-:Y:S01]  /*dd30*/  BPT.TRAP 0x1 ;  /* 0x000000040000795c */ /* 0x000fe20000300000 */
.L_x_3478:
[----:B------:R-:W-:Y:S01]  /*dd40*/  R2UR UR19, R12 ;  /* 0x000000000c1372ca */ /* 0x000fe200000e0000 */
[----:B------:R-:W-:Y:S01]  /*dd50*/  UMOV UR24, 0x0 ;  /* 0x0000000000187882 */ /* 0x000fe20000000000 */
[----:B------:R-:W-:Y:S01]  /*dd60*/  R2UR UR26, R0 ;  /* 0x00000000001a72ca */ /* 0x000fe200000e0000 */
[----:B------:R-:W-:Y:S01]  /*dd70*/  UMOV UR25, 0x14f00000 ;  /* 0x14f0000000197882 */ /* 0x000fe20000000000 */
[----:B------:R-:W-:Y:S01]  /*dd80*/  R2UR UR8, R2 ;  /* 0x00000000020872ca */ /* 0x000fe200000e0000 */
[----:B------:R-:W-:Y:S01]  /*dd90*/  UMOV UR18, URZ ;  /* 0x0000003f00127c82 */ /* 0x000fe20008000000 */
[----:B------:R-:W-:-:S07]  /*dda0*/  R2UR UR9, R3 ;  /* 0x00000000030972ca */ /* 0x000fce00000e0000 */
[----:B------:R-:W-:Y:S02]  /*ddb0*/  UIADD3 UR19, UR19, 0x60, URZ ;  /* 0x0000006013137890 */ /* 0x000fe4000fffe03f */
[----:B------:R-:W-:Y:S02]  /*ddc0*/  UIADD3 UR16, UR26, 0x11000, URZ ;  /* 0x000110001a107890 */ /* 0x000fe4000fffe03f */
[----:B------:R-:W-:Y:S02]  /*ddd0*/  UIADD3 UR7, UP0, UR19, UR22, URZ ;  /* 0x0000001613077290 */ /* 0x000fe4000ff1e03f */
[----:B------:R-:W-:Y:S01]  /*dde0*/  IMAD.U32 R5, RZ, RZ, UR19 ;  /* 0x00000013ff057e24 */ /* 0x000fe2000f8e00ff */
        /* <DEDUP_REMOVED lines=9> */
[----:B------:R-:W-:Y:S01]  /*de80*/  MOV R2, 0x1 ;  /* 0x0000000100027802 */ /* 0x000fe20000000f00 */
[----:B------:R2:W-:Y:S01]  /*de90*/  UTMALDG.4D [UR16], [UR8], desc[UR24] ;  /* 0x00001810080075b4 */ /* 0x0005e20008019000 */
[----:B------:R-:W-:Y:S02]  /*dea0*/  LEA.HI.X R10, R4, R10, R5, 0x2, P0 ;  /* 0x0000000a040a7211 */ /* 0x000fe400000f1405 */
[----:B------:R-:W-:Y:S02]  /*deb0*/  R2UR UR28, R9 ;  /* 0x00000000091c72ca */ /* 0x000fe400000e0000 */
[----:B------:R-:W-:Y:S01]  /*dec0*/  R2UR UR29, R10 ;  /* 0x000000000a1d72ca */ /* 0x000fe200000e0000 */
[----:B------:R2:W5:Y:S04]  /*ded0*/  LDL.LU R4, [R1+0x8] ;  /* 0x0000080001047983 */ /* 0x0005680000300800 */
[----:B------:R2:W-:Y:S08]  /*dee0*/  STL [R1], R2 ;  /* 0x0000000201007387 */ /* 0x0005f00000100800 */
[----:B------:R2:W-:Y:S01]  /*def0*/  UBLKCP.S.G [UR26], [UR28], UR7 ;  /* 0x0000001a1c0073ba */ /* 0x0005e20008000207 */
[----:B------:R-:W-:Y:S01]  /*df00*/  NOP ;  /* 0x0000000000007918 */ /* 0x000fe20000000000 */
.L_x_3464:
[----:B--2---:R-:W2:Y:S01]  /*df10*/  LDL R2, [R1] ;  /* 0x0000000001027983 */ /* 0x004ea20000100800 */
[----:B------:R-:W1:Y:S02]  /*df20*/  S2R R3, SR_TID.X ;  /* 0x0000000000037919 */ /* 0x000e640000002100 */
[----:B-1----:R-:W-:-:S04]  /*df30*/  LOP3.LUT R5, R3, 0x7f, RZ, 0xc0, !PT ;  /* 0x0000007f03057812 */ /* 0x002fc800078ec0ff */
[----:B------:R-:W-:Y:S01]  /*df40*/  ISETP.NE.AND P1, PT, R5, RZ, PT ;  /* 0x000000ff0500720c */ /* 0x000fe20003f25270 */
[----:B--2---:R-:W-:Y:S01]  /*df50*/  IMAD R3, R2, 0x8, R0 ;  /* 0x0000000802037824 */ /* 0x004fe200078e0200 */
[----:B------:R-:W-:-:S04]  /*df60*/  SHF.L.U32 R2, R8, 0x1f, RZ ;  /* 0x0000001f08027819 */ /* 0x000fc800000006ff */
[----:B------:R-:W1:Y:S02]  /*df70*/  SYNCS.PHASECHK.TRANS64.TRYWAIT P0, [R3+URZ+0x26840], R2 ;  /* 0x02684002030075a7 */ /* 0x000e64000800017f */
[----:B-1----:R-:W-:Y:S05]  /*df80*/  @!P0 BRA `(.L_x_3479) ;  /* 0x0000000800588947 */ /* 0x002fea0003800000 */
.L_x_3498:
[----:B------:R-:W-:Y:S05]  /*df90*/  @P1 BRA `(.L_x_3480) ;  /* 0x0000000000181947 */ /* 0x000fea0003800000 */
[----:B------:R-:W2:Y:S01]  /*dfa0*/  S2R R5, SR_TID.X ;  /* 0x0000000000057919 */ /* 0x000ea20000002100 */
[----:B-1----:R-:W-:-:S04]  /*dfb0*/  IMAD.MOV.U32 R2, RZ, RZ, 0x3180 ;  /* 0x00003180ff027424 */ /* 0x002fc800078e00ff */
[----:B------:R1:W-:Y:S01]  /*dfc0*/  SYNCS.ARRIVE.TRANS64 RZ, [R3+URZ+0x26830], R2 ;  /* 0x0268300203ff79a7 */ /* 0x0003e2000800003f */
[----:B--2---:R-:W-:-:S13]  /*dfd0*/  LOP3.LUT P0, RZ, R5, 0x1f, RZ, 0xc0, !PT ;  /* 0x0000001f05ff7812 */ /* 0x004fda000780c0ff */
[----:B-1----:R-:W-:Y:S05]  /*dfe0*/  @!P0 BRA `(.L_x_3480) ;  /* 0x0000000000048947 */ /* 0x002fea0003800000 */
[----:B------:R-:W-:Y:S01]  /*dff0*/  BPT.TRAP 0x1 ;  /* 0x000000040000795c */ /* 0x000fe20000300000 */
.L_x_3480:
[----:B------:R-:W1:Y:S01]  /*e000*/  LDL.LU R5, [R1] ;  /* 0x0000000001057983 */ /* 0x000e620000300800 */
[----:B-----5:R-:W-:Y:S01]  /*e010*/  R2UR UR19, R4 ;  /* 0x00000000041372ca */ /* 0x020fe200000e0000 */
[----:B------:R-:W-:Y:S01]  /*e020*/  ULDC.64 UR26, c[0x0][0x728] ;  /* 0x0001ca00001a7ab9 */ /* 0x000fe20000000a00 */
[----:B------:R-:W-:Y:S01]  /*e030*/  R2UR UR9, R7 ;  /* 0x00000000070972ca */ /* 0x000fe200000e0000 */
[----:B------:R-:W-:Y:S01]  /*e040*/  UMOV UR18, URZ ;  /* 0x0000003f00127c82 */ /* 0x000fe20008000000 */
[----:B------:R-:W-:Y:S02]  /*e050*/  IADD3 R11, P0, R11, 0x1f0, RZ ;  /* 0x000001f00b0b7810 */ /* 0x000fe40007f1e0ff */
[----:B------:R-:W-:Y:S02]  /*e060*/  R2UR UR17, R3 ;  /* 0x00000000031172ca */ /* 0x000fe400000e0000 */
[----:B------:R-:W-:Y:S01]  /*e070*/  R2UR UR24, R11 ;  /* 0x000000000b1872ca */ /* 0x000fe200000e0000 */
[----:B------:R-:W-:-:S04]  /*e080*/  IMAD.X R14, RZ, RZ, R14, P0 ;  /* 0x000000ffff0e7224 */ /* 0x000fc800000e060e */
        /* <DEDUP_REMOVED lines=11> */
[C---:B-1----:R-:W-:Y:S01]  /*e140*/  IMAD R2, R5.reuse, 0x3000, R0 ;  /* 0x0000300005027824 */ /* 0x042fe200078e0200 */
[----:B---34-:R-:W-:-:S04]  /*e150*/  LEA R0, R5, R0, 0x9 ;  /* 0x0000000005007211 */ /* 0x018fc800078e48ff */
[----:B------:R-:W-:Y:S01]  /*e160*/  R2UR UR16, R2 ;  /* 0x00000000021072ca */ /* 0x000fe200000e0000 */
[----:B------:R-:W-:Y:S01]  /*e170*/  VIADD R2, R5, 0x1 ;  /* 0x0000000105027836 */ /* 0x000fe20000000000 */
[----:B------:R-:W-:-:S04]  /*e180*/  R2UR UR7, R0 ;  /* 0x00000000000772ca */ /* 0x000fc800000e0000 */
[----:B------:R-:W-:-:S04]  /*e190*/  ISETP.NE.AND P0, PT, R2, 0x2, PT ;  /* 0x000000020200780c */ /* 0x000fc80003f05270 */
[----:B------:R-:W-:Y:S02]  /*e1a0*/  SEL R3, RZ, 0x1, P0 ;  /* 0x00000001ff037807 */ /* 0x000fe40000000000 */
[----:B------:R-:W-:Y:S01]  /*e1b0*/  SEL R2, R2, RZ, P0 ;  /* 0x000000ff02027207 */ /* 0x000fe20000000000 */
[----:B------:R-:W-:Y:S01]  /*e1c0*/  UIADD3 UR16, UR16, 0x14000, URZ ;  /* 0x0001400010107890 */ /* 0x000fe2000fffe03f */
[----:B------:R-:W-:Y:S01]  /*e1d0*/  LOP3.LUT R10, R8, R3, RZ, 0x3c, !PT ;  /* 0x00000003080a7212 */ /* 0x000fe200078e3cff */
[----:B------:R-:W-:-:S03]  /*e1e0*/  UIADD3 UR28, UR7, 0x1a380, URZ ;  /* 0x0001a380071c7890 */ /* 0x000fc6000fffe03f */
[----:B------:R-:W-:-:S04]  /*e1f0*/  UMOV UR7, 0x18 ;  /* 0x0000001800077882 */ /* 0x000fc80000000000 */
[----:B------:R1:W-:Y:S02]  /*e200*/  UTMALDG.4D [UR16], [UR24], desc[UR26] ;  /* 0x00001a10180075b4 */ /* 0x0003e40008019000 */
[----:B------:R1:W-:Y:S02]  /*e210*/  UBLKCP.S.G [UR28], [UR8], UR7 ;  /* 0x0000001c080073ba */ /* 0x0003e40008000207 */
[----:B-1----:R-:W-:Y:S01]  /*e220*/  NOP ;  /* 0x0000000000007918 */ /* 0x002fe20000000000 */
.L_x_3461:
[----:B------:R-:W-:Y:S05]  /*e230*/  BSYNC B0 ;  /* 0x0000000000007941 */ /* 0x000fea0003800000 */
.L_x_3457:
[----:B------:R-:W-:-:S03]  /*e240*/  UMOV UR7, 0xffffffff ;  /* 0xffffffff00077882 */ /* 0x000fc60000000000 */
[----:B------:R-:W-:Y:S05]  /*e250*/  BRA.DIV UR7, `(.L_x_3481) ;  /* 0x0000000607b87947 */ /* 0x000fea000b800000 */
[----:B------:R-:W-:-:S13]  /*e260*/  ELECT P6, URZ, PT ;  /* 0x00000000003f782f */ /* 0x000fda00038c0000 */
.L_x_3501:
[----:B------:R-:W-:Y:S05]  /*e270*/  @!P6 BRA `(.L_x_3381) ;  /* 0x000000000084e947 */ /* 0x000fea0003800000 */
[----:B------:R-:W2:Y:S02]  /*e280*/  LDL.LU R0, [R1+0xc] ;  /* 0x00000c0001007983 */ /* 0x000ea40000300800 */
[----:B--2---:R-:W-:-:S04]  /*e290*/  LOP3.LUT R0, R0, 0x2, RZ, 0xfc, !PT ;  /* 0x0000000200007812 */ /* 0x004fc800078efcff */
[----:B------:R-:W-:-:S13]  /*e2a0*/  ISETP.NE.AND P2, PT, R0, 0x3, PT ;  /* 0x000000030000780c */ /* 0x000fda0003f45270 */
[----:B------:R-:W-:Y:S05]  /*e2b0*/  @!P2 BRA `(.L_x_3482) ;  /* 0x000000000004a947 */ /* 0x000fea0003800000 */
[----:B------:R-:W-:Y:S01]  /*e2c0*/  BPT.TRAP 0x1 ;  /* 0x000000040000795c */ /* 0x000fe20000300000 */
.L_x_3482:
        /* <DEDUP_REMOVED lines=15> */
.L_x_3502:
[----:B------:R-:W2:Y:S02]  /*e3c0*/  SYNCS.PHASECHK.TRANS64.TRYWAIT P0, [R3+URZ], R0 ;  /* 0x00000000030075a7 */ /* 0x000ea4000800017f */
[----:B--2---:R-:W-:Y:S05]  /*e3d0*/  @!P0 BRA `(.L_x_3484) ;  /* 0x00000004008c8947 */ /* 0x004fea0003800000 */
.L_x_3503:
[----:B------:R-:W-:Y:S05]  /*e3e0*/  @!P2 BRA `(.L_x_3485) ;  /* 0x000000000004a947 */ /* 0x000fea0003800000 */
[----:B------:R-:W-:Y:S01]  /*e3f0*/  BPT.TRAP 0x1 ;  /* 0x000000040000795c */ /* 0x000fe20000300000 */
.L_x_3485:
[----:B--2---:R-:W-:-:S04]  /*e400*/  VIADD R3, R8, 0x26840 ;  /* 0x0002684008037836 */ /* 0x004fc80000000000 */
[----:B------:R-:W-:-:S04]  /*e410*/  IMAD R5, R2, 0x8, R3 ;  /* 0x0000000802057824 */ /* 0x000fc800078e0203 */
[----:B------:R-:W2:Y:S02]  /*e420*/  SYNCS.PHASECHK.TRANS64.TRYWAIT P0, [R5+URZ], R4 ;  /* 0x00000004050075a7 */ /* 0x000ea4000800017f */
[----:B--2---:R-:W-:Y:S05]  /*e430*/  @!P0 BRA `(.L_x_3486) ;  /* 0x0000000400888947 */ /* 0x004fea0003800000 */
.L_x_3504:
[----:B------:R-:W-:-:S07]  /*e440*/  LEA R3, R6, R3, 0x3 ;  /* 0x0000000306037211 */ /* 0x000fce00078e18ff */
.L_x_3487:
[----:B---3--:R3:W4:Y:S02]  /*e450*/  SYNCS.PHASECHK.TRANS64.TRYWAIT P0, [R3+URZ], R0 ;  /* 0x00000000030075a7 */ /* 0x008724000800017f */
[----:B----4-:R-:W-:Y:S05]  /*e460*/  @!P0 NANOSLEEP.SYNCS 0x989680 ;  /* 0x009896800000895d */ /* 0x010fea0003900000 */
[----:B------:R-:W4:Y:S02]  /*e470*/  @!P0 SYNCS.PHASECHK.TRANS64 P0, [R3+URZ], R0 ;  /* 0x00000000030085a7 */ /* 0x000f24000800007f */
[----:B----4-:R-:W-:Y:S05]  /*e480*/  @!P0 BRA `(.L_x_3487) ;  /* 0xfffffffc00f08947 */ /* 0x010fea000383ffff */
.L_x_3381:
[----:B------:R-:W-:Y:S05]  /*e490*/  BSYNC B6 ;  /* 0x0000000000067941 */ /* 0x000fea0003800000 */
.L_x_3373:
[----:B------:R-:W-:Y:S05]  /*e4a0*/  EXIT ;  /* 0x000000000000794d */ /* 0x000fea0003800000 */
.L_x_3391:
[----:B------:R-:W-:Y:S01]  /*e4b0*/  IMAD.MOV.U32 R12, RZ, RZ, RZ ;  /* 0x000000ffff0c7224 */ /* 0x000fe200078e00ff */
[----:B------:R-:W-:Y:S01]  /*e4c0*/  MOV R15, 0xffffffff ;  /* 0xffffffff000f7802 */ /* 0x000fe20000000f00 */
[----:B------:R-:W-:-:S07]  /*e4d0*/  IMAD.MOV.U32 R11, RZ, RZ, 0x1f ;  /* 0x0000001fff0b7424 */ /* 0x000fce00078e00ff */
[----:B--2---:R-:W-:Y:S05]  /*e4e0*/  WARPSYNC.COLLECTIVE R15, `(.L_x_3488) ;  /* 0x000000000f087348 */ /* 0x004fea0003c00000 */
[----:B------:R1:W3:Y:S02]  /*e4f0*/  SHFL.IDX P6, R14, R13, R12, R11 ;  /* 0x0000000c0d0e7389 */ /* 0x0002e400000c000b */
[----:B-123--:R-:W-:Y:S01]  /*e500*/  ENDCOLLECTIVE ;  /* 0x000000000000791b */ /* 0x00efe20003800000 */
.L_x_3488:
[----:B------:R-:W-:Y:S05]  /*e510*/  BRA `(.L_x_3489) ;  /* 0xffffff3000047947 */ /* 0x000fea000383ffff */
.L_x_3393:
[----:B----4-:R4:W1:Y:S02]  /*e520*/  SYNCS.PHASECHK.TRANS64.TRYWAIT P0, [R17+URZ+0x26800], R2 ;  /* 0x02680002110075a7 */ /* 0x010864000800017f */
[----:B-1----:R-:W-:Y:S05]  /*e530*/  @!P0 NANOSLEEP.SYNCS 0x989680 ;  /* 0x009896800000895d */ /* 0x002fea0003900000 */
[----:B------:R-:W1:Y:S02]  /*e540*/  @!P0 SYNCS.PHASECHK.TRANS64 P0, [R17+URZ+0x26800], R2 ;  /* 0x02680002110085a7 */ /* 0x000e64000800007f */
[----:B-1----:R-:W-:Y:S05]  /*e550*/  @!P0 BRA `(.L_x_3393) ;  /* 0xfffffffc00f08947 */ /* 0x002fea000383ffff */
[----:B------:R-:W-:Y:S05]  /*e560*/  BRA `(.L_x_3392) ;  /* 0xffffff30000c7947 */ /* 0x000fea000383ffff */
.L_x_3398:
[----:B--2---:R2:W3:Y:S02]  /*e570*/  SYNCS.PHASECHK.TRANS64.TRYWAIT P1, [R6+URZ+0x26810], R19 ;  /* 0x02681013060075a7 */ /* 0x0044e4000802017f */
[----:B---3--:R-:W-:Y:S05]  /*e580*/  @!P1 NANOSLEEP.SYNCS 0x989680 ;  /* 0x009896800000995d */ /* 0x008fea0003900000 */
[----:B------:R-:W3:Y:S02]  /*e590*/  @!P1 SYNCS.PHASECHK.TRANS64 P1, [R6+URZ+0x26810], R19 ;  /* 0x02681013060095a7 */ /* 0x000ee4000802007f */
[----:B---3--:R-:W-:Y:S05]  /*e5a0*/  @!P1 BRA `(.L_x_3398) ;  /* 0xfffffffc00f09947 */ /* 0x008fea000383ffff */
[----:B------:R-:W-:Y:S05]  /*e5b0*/  BRA `(.L_x_3397) ;  /* 0xffffff3800cc7947 */ /* 0x000fea000383ffff */
.L_x_3402:
[----:B------:R1:W1:Y:S02]  /*e5c0*/  SYNCS.PHASECHK.TRANS64.TRYWAIT P1, [R6+URZ+0x26830], R19 ;  /* 0x02683013060075a7 */ /* 0x000264000802017f */
[----:B-1----:R-:W-:Y:S05]  /*e5d0*/  @!P1 NANOSLEEP.SYNCS 0x989680 ;  /* 0x009896800000995d */ /* 0x002fea0003900000 */
[----:B------:R-:W1:Y:S02]  /*e5e0*/  @!P1 SYNCS.PHASECHK.TRANS64 P1, [R6+URZ+0x26830], R19 ;  /* 0x02683013060095a7 */ /* 0x000e64000802007f */
[----:B-1----:R-:W-:Y:S05]  /*e5f0*/  @!P1 BRA `(.L_x_3402) ;  /* 0xfffffffc00f09947 */ /* 0x002fea000383ffff */
[----:B------:R-:W-:Y:S05]  /*e600*/  BRA `(.L_x_3401) ;  /* 0xffffff3c00c87947 */ /* 0x000fea000383ffff */
.L_x_3410:
[----:B--2---:R2:W3:Y:S02]  /*e610*/  SYNCS.PHASECHK.TRANS64.TRYWAIT P1, [R6+URZ+0x26810], R15 ;  /* 0x0268100f060075a7 */ /* 0x0044e4000802017f */
[----:B---3--:R-:W-:Y:S05]  /*e620*/  @!P1 NANOSLEEP.SYNCS 0x989680 ;  /* 0x009896800000995d */ /* 0x008fea0003900000 */
[----:B------:R-:W3:Y:S02]  /*e630*/  @!P1 SYNCS.PHASECHK.TRANS64 P1, [R6+URZ+0x26810], R15 ;  /* 0x0268100f060095a7 */ /* 0x000ee4000802007f */
[----:B---3--:R-:W-:Y:S05]  /*e640*/  @!P1 BRA `(.L_x_3410) ;  /* 0xfffffffc00f09947 */ /* 0x008fea000383ffff */
[----:B------:R-:W-:Y:S05]  /*e650*/  BRA `(.L_x_3409) ;  /* 0xffffff7c00d07947 */ /* 0x000fea000383ffff */
.L_x_3414:
[----:B------:R1:W1:Y:S02]  /*e660*/  SYNCS.PHASECHK.TRANS64.TRYWAIT P1, [R6+URZ+0x26830], R15 ;  /* 0x0268300f060075a7 */ /* 0x000264000802017f */
[----:B-1----:R-:W-:Y:S05]  /*e670*/  @!P1 NANOSLEEP.SYNCS 0x989680 ;  /* 0x009896800000995d */ /* 0x002fea0003900000 */
[----:B------:R-:W1:Y:S02]  /*e680*/  @!P1 SYNCS.PHASECHK.TRANS64 P1, [R6+URZ+0x26830], R15 ;  /* 0x0268300f060095a7 */ /* 0x000e64000802007f */
[----:B-1----:R-:W-:Y:S05]  /*e690*/  @!P1 BRA `(.L_x_3414) ;  /* 0xfffffffc00f09947 */ /* 0x002fea000383ffff */
[----:B------:R-:W-:Y:S05]  /*e6a0*/  BRA `(.L_x_3413) ;  /* 0xffffff8000c07947 */ /* 0x000fea000383ffff */
.L_x_3462:
[----:B-1----:R1:W2:Y:S02]  /*e6b0*/  SYNCS.PHASECHK.TRANS64.TRYWAIT P0, [R0+URZ+0x26820], R3 ;  /* 0x02682003000075a7 */ /* 0x0022a4000800017f */
[----:B--2---:R-:W-:Y:S05]  /*e6c0*/  @!P0 NANOSLEEP.SYNCS 0x989680 ;  /* 0x009896800000895d */ /* 0x004fea0003900000 */
[----:B------:R-:W2:Y:S02]  /*e6d0*/  @!P0 SYNCS.PHASECHK.TRANS64 P0, [R0+URZ+0x26820], R3 ;  /* 0x02682003000085a7 */ /* 0x000ea4000800007f */
[----:B--2---:R-:W-:Y:S05]  /*e6e0*/  @!P0 BRA `(.L_x_3462) ;  /* 0xfffffffc00f08947 */ /* 0x004fea000383ffff */
[----:B------:R-:W-:Y:S05]  /*e6f0*/  BRA `(.L_x_3490) ;  /* 0xffffffe4001c7947 */ /* 0x000fea000383ffff */
.L_x_3466:
[----:B--2---:R2:W3:Y:S02]  /*e700*/  SYNCS.PHASECHK.TRANS64.TRYWAIT P1, [R0+URZ+0x26840], R17 ;  /* 0x02684011000075a7 */ /* 0x0044e4000802017f */
[----:B---3--:R-:W-:Y:S05]  /*e710*/  @!P1 NANOSLEEP.SYNCS 0x989680 ;  /* 0x009896800000995d */ /* 0x008fea0003900000 */
[----:B------:R-:W3:Y:S02]  /*e720*/  @!P1 SYNCS.PHASECHK.TRANS64 P1, [R0+URZ+0x26840], R17 ;  /* 0x02684011000095a7 */ /* 0x000ee4000802007f */
[----:B---3--:R-:W-:Y:S05]  /*e730*/  @!P1 BRA `(.L_x_3466) ;  /* 0xfffffffc00f09947 */ /* 0x008fea000383ffff */
[----:B------:R-:W-:Y:S05]  /*e740*/  BRA `(.L_x_3491) ;  /* 0xffffffe800707947 */ /* 0x000fea000383ffff */
.L_x_3468:
[----:B-1----:R1:W3:Y:S02]  /*e750*/  SYNCS.PHASECHK.TRANS64.TRYWAIT P1, [R0+URZ+0x26828], R17 ;  /* 0x02682811000075a7 */ /* 0x0022e4000802017f */
[----:B---3--:R-:W-:Y:S05]  /*e760*/  @!P1 NANOSLEEP.SYNCS 0x989680 ;  /* 0x009896800000995d */ /* 0x008fea0003900000 */
[----:B------:R-:W3:Y:S02]  /*e770*/  @!P1 SYNCS.PHASECHK.TRANS64 P1, [R0+URZ+0x26828], R17 ;  /* 0x02682811000095a7 */ /* 0x000ee4000802007f */
[----:B---3--:R-:W-:Y:S05]  /*e780*/  @!P1 BRA `(.L_x_3468) ;  /* 0xfffffffc00f09947 */ /* 0x008fea000383ffff */
[----:B------:R-:W-:Y:S05]  /*e790*/  BRA `(.L_x_3492) ;  /* 0xffffffe800f47947 */ /* 0x000fea000383ffff */
.L_x_3470:
[----:B---3--:R3:W4:Y:S02]  /*e7a0*/  SYNCS.PHASECHK.TRANS64.TRYWAIT P1, [R0+URZ+0x26848], R17 ;  /* 0x02684811000075a7 */ /* 0x008724000802017f */
[----:B----4-:R-:W-:Y:S05]  /*e7b0*/  @!P1 NANOSLEEP.SYNCS 0x989680 ;  /* 0x009896800000995d */ /* 0x010fea0003900000 */
[----:B------:R-:W4:Y:S02]  /*e7c0*/  @!P1 SYNCS.PHASECHK.TRANS64 P1, [R0+URZ+0x26848], R17 ;  /* 0x02684811000095a7 */ /* 0x000f24000802007f */
[----:B----4-:R-:W-:Y:S05]  /*e7d0*/  @!P1 BRA `(.L_x_3470) ;  /* 0xfffffffc00f09947 */ /* 0x010fea000383ffff */
[----:B------:R-:W-:Y:S05]  /*e7e0*/  BRA `(.L_x_3493) ;  /* 0xffffffec00787947 */ /* 0x000fea000383ffff */
.L_x_3472:
[----:B------:R-:W-:-:S07]  /*e7f0*/  SHF.L.U32 R4, R8, 0x1f, RZ ;  /* 0x0000001f08047819 */ /* 0x000fce00000006ff */
.L_x_3494:
[----:B----4-:R4:W1:Y:S02]  /*e800*/  SYNCS.PHASECHK.TRANS64.TRYWAIT P1, [R0+URZ+0x26820], R4 ;  /* 0x02682004000075a7 */ /* 0x010864000802017f */
[----:B-1----:R-:W-:Y:S05]  /*e810*/  @!P1 NANOSLEEP.SYNCS 0x989680 ;  /* 0x009896800000995d */ /* 0x002fea0003900000 */
[----:B------:R-:W1:Y:S02]  /*e820*/  @!P1 SYNCS.PHASECHK.TRANS64 P1, [R0+URZ+0x26820], R4 ;  /* 0x02682004000095a7 */ /* 0x000e64000802007f */
[----:B-1----:R-:W-:Y:S05]  /*e830*/  @!P1 BRA `(.L_x_3494) ;  /* 0xfffffffc00f09947 */ /* 0x002fea000383ffff */
[----:B------:R-:W-:Y:S05]  /*e840*/  BRA `(.L_x_3495) ;  /* 0xffffffec00e07947 */ /* 0x000fea000383ffff */
.L_x_3475:
[----:B----4-:R4:W1:Y:S02]  /*e850*/  SYNCS.PHASECHK.TRANS64.TRYWAIT P1, [R0+URZ+0x26840], R13 ;  /* 0x0268400d000075a7 */ /* 0x010864000802017f */
[----:B-1----:R-:W-:Y:S05]  /*e860*/  @!P1 NANOSLEEP.SYNCS 0x989680 ;  /* 0x009896800000995d */ /* 0x002fea0003900000 */
[----:B------:R-:W1:Y:S02]  /*e870*/  @!P1 SYNCS.PHASECHK.TRANS64 P1, [R0+URZ+0x26840], R13 ;  /* 0x0268400d000095a7 */ /* 0x000e64000802007f */
[----:B-1----:R-:W-:Y:S05]  /*e880*/  @!P1 BRA `(.L_x_3475) ;  /* 0xfffffffc00f09947 */ /* 0x002fea000383ffff */
[----:B------:R-:W-:Y:S05]  /*e890*/  BRA `(.L_x_3496) ;  /* 0xfffffff0007c7947 */ /* 0x000fea000383ffff */
.L_x_3477:
[----:B-1----:R1:W2:Y:S02]  /*e8a0*/  SYNCS.PHASECHK.TRANS64.TRYWAIT P1, [R0+URZ+0x26828], R13 ;  /* 0x0268280d000075a7 */ /* 0x0022a4000802017f */
[----:B--2---:R-:W-:Y:S05]  /*e8b0*/  @!P1 NANOSLEEP.SYNCS 0x989680 ;  /* 0x009896800000995d */ /* 0x004fea0003900000 */
[----:B------:R-:W2:Y:S02]  /*e8c0*/  @!P1 SYNCS.PHASECHK.TRANS64 P1, [R0+URZ+0x26828], R13 ;  /* 0x0268280d000095a7 */ /* 0x000ea4000802007f */
[----:B--2---:R-:W-:Y:S05]  /*e8d0*/  @!P1 BRA `(.L_x_3477) ;  /* 0xfffffffc00f09947 */ /* 0x004fea000383ffff */
[----:B------:R-:W-:Y:S05]  /*e8e0*/  BRA `(.L_x_3497) ;  /* 0xfffffff000f47947 */ /* 0x000fea000383ffff */
.L_x_3479:
[----:B-1----:R1:W2:Y:S02]  /*e8f0*/  SYNCS.PHASECHK.TRANS64.TRYWAIT P0, [R3+URZ+0x26840], R2 ;  /* 0x02684002030075a7 */ /* 0x0022a4000800017f */
[----:B--2---:R-:W-:Y:S05]  /*e900*/  @!P0 NANOSLEEP.SYNCS 0x989680 ;  /* 0x009896800000895d */ /* 0x004fea0003900000 */
[----:B------:R-:W2:Y:S02]  /*e910*/  @!P0 SYNCS.PHASECHK.TRANS64 P0, [R3+URZ+0x26840], R2 ;  /* 0x02684002030085a7 */ /* 0x000ea4000800007f */
[----:B--2---:R-:W-:Y:S05]  /*e920*/  @!P0 BRA `(.L_x_3479) ;  /* 0xfffffffc00f08947 */ /* 0x004fea000383ffff */
[----:B------:R-:W-:Y:S05]  /*e930*/  BRA `(.L_x_3498) ;  /* 0xfffffff400947947 */ /* 0x000fea000383ffff */
.L_x_3481:
[----:B------:R-:W-:Y:S01]  /*e940*/  BSSY B0, `(.L_x_3499) ;  /* 0x0000006000007945 */ /* 0x000fe20003800000 */
[----:B------:R-:W-:-:S07]  /*e950*/  IMAD.MOV.U32 R15, RZ, RZ, -0x1 ;  /* 0xffffffffff0f7424 */ /* 0x000fce00078e00ff */
[----:B------:R-:W-:Y:S05]  /*e960*/  WARPSYNC.COLLECTIVE R15, `(.L_x_3500) ;  /* 0x000000000f0c7348 */ /* 0x000fea0003c00000 */
[----:B------:R-:W-:Y:S02]  /*e970*/  ELECT P6, UR62, PT ;  /* 0x00000000003e782f */ /* 0x000fe400038c0000 */
[----:B------:R-:W-:Y:S01]  /*e980*/  MOV R14, UR62 ;  /* 0x0000003e000e7c02 */ /* 0x000fe20008000f00 */
[----:B------:R-:W-:Y:S10]  /*e990*/  ENDCOLLECTIVE ;  /* 0x000000000000791b */ /* 0x000ff40003800000 */
.L_x_3500:
[----:B------:R-:W-:Y:S05]  /*e9a0*/  BSYNC B0 ;  /* 0x0000000000007941 */ /* 0x000fea0003800000 */
.L_x_3499:
[----:B------:R-:W-:Y:S05]  /*e9b0*/  BRA `(.L_x_3501) ;  /* 0xfffffff8002c7947 */ /* 0x000fea000383ffff */
.L_x_3483:
[----:B-1----:R1:W2:Y:S02]  /*e9c0*/  SYNCS.PHASECHK.TRANS64.TRYWAIT P0, [R7+URZ], R4 ;  /* 0x00000004070075a7 */ /* 0x0022a4000800017f */
[----:B--2---:R-:W-:Y:S05]  /*e9d0*/  @!P0 NANOSLEEP.SYNCS 0x989680 ;  /* 0x009896800000895d */ /* 0x004fea0003900000 */
[----:B------:R-:W2:Y:S02]  /*e9e0*/  @!P0 SYNCS.PHASECHK.TRANS64 P0, [R7+URZ], R4 ;  /* 0x00000004070085a7 */ /* 0x000ea4000800007f */
[----:B--2---:R-:W-:Y:S05]  /*e9f0*/  @!P0 BRA `(.L_x_3483) ;  /* 0xfffffffc00f08947 */ /* 0x004fea000383ffff */
[----:B------:R-:W-:Y:S05]  /*ea00*/  BRA `(.L_x_3502) ;  /* 0xfffffff8006c7947 */ /* 0x000fea000383ffff */
.L_x_3484:
[----:B--2---:R2:W3:Y:S02]  /*ea10*/  SYNCS.PHASECHK.TRANS64.TRYWAIT P0, [R3+URZ], R0 ;  /* 0x00000000030075a7 */ /* 0x0044e4000800017f */
[----:B---3--:R-:W-:Y:S05]  /*ea20*/  @!P0 NANOSLEEP.SYNCS 0x989680 ;  /* 0x009896800000895d */ /* 0x008fea0003900000 */
[----:B------:R-:W3:Y:S02]  /*ea30*/  @!P0 SYNCS.PHASECHK.TRANS64 P0, [R3+URZ], R0 ;  /* 0x00000000030085a7 */ /* 0x000ee4000800007f */
[----:B---3--:R-:W-:Y:S05]  /*ea40*/  @!P0 BRA `(.L_x_3484) ;  /* 0xfffffffc00f08947 */ /* 0x008fea000383ffff */
[----:B------:R-:W-:Y:S05]  /*ea50*/  BRA `(.L_x_3503) ;  /* 0xfffffff800607947 */ /* 0x000fea000383ffff */
.L_x_3486:
[----:B--2---:R2:W3:Y:S02]  /*ea60*/  SYNCS.PHASECHK.TRANS64.TRYWAIT P0, [R5+URZ], R4 ;  /* 0x00000004050075a7 */ /* 0x0044e4000800017f */
[----:B---3--:R-:W-:Y:S05]  /*ea70*/  @!P0 NANOSLEEP.SYNCS 0x989680 ;  /* 0x009896800000895d */ /* 0x008fea0003900000 */
[----:B------:R-:W3:Y:S02]  /*ea80*/  @!P0 SYNCS.PHASECHK.TRANS64 P0, [R5+URZ], R4 ;  /* 0x00000004050085a7 */ /* 0x000ee4000800007f */
[----:B---3--:R-:W-:Y:S05]  /*ea90*/  @!P0 BRA `(.L_x_3486) ;  /* 0xfffffffc00f08947 */ /* 0x008fea000383ffff */
[----:B------:R-:W-:Y:S05]  /*eaa0*/  BRA `(.L_x_3504) ;  /* 0xfffffff800647947 */ /* 0x000fea000383ffff */
.L_x_3505:
        /* <DEDUP_REMOVED lines=13> */
.L_x_3744:


//--------------------- .text._ZN7cutlass13device_kernelIN5flash32FlashAttnBwdPostprocessConvertdQIN4cute5tupleIJNS3_1CILi128EEENS5_ILi64EEEEEENS_10bfloat16_tEfNS_4arch4Sm90ELi256ENS3_8TiledMMAINS3_8MMA_AtomIJNS3_4SM904GMMA27MMA_64x64x16_F32BF16BF16_RSILNSF_5MajorE0ELSH_1ELNSF_7ScaleInE1ELSI_1EEEEEENS3_6LayoutINS4_IJNS5_ILi2EEENS5_ILi1EEESN_EEENS4_IJSN_NS5_ILi0EEESP_EEEEENS4_IJNS3_10UnderscoreESS_SS_EEEEELb0EEEEEvNT_6ParamsE --------------------------
	.section	.text._ZN7cutlass13device_kernelIN5flash32FlashAttnBwdPostprocessConvertdQIN4cute5tupleIJNS3_1CILi128EEENS5_ILi64EEEEEENS_10bfloat16_tEfNS_4arch4Sm90ELi256ENS3_8TiledMMAINS3_8MMA_AtomIJNS3_4SM904GMMA27MMA_64x64x16_F32BF16BF16_RSILNSF_5MajorE0ELSH_1ELNSF_7ScaleInE1ELSI_1EEEEEENS3_6LayoutINS4_IJNS5_ILi2EEENS5_ILi1EEESN_EEENS4_IJSN_NS5_ILi0EEESP_EEEEENS4_IJNS3_10UnderscoreESS_SS_EEEEELb0EEEEEvNT_6ParamsE,"ax",@progbits
	.align	128
.text._ZN7cutlass13device_kernelIN5flash32FlashAttnBwdPostprocessConvertdQIN4cute5tupleIJNS3_1CILi128EEENS5_ILi64EEEEEENS_10bfloat16_tEfNS_4arch4Sm90ELi256ENS3_8TiledMMAINS3_8MMA_AtomIJNS3_4SM904GMMA27MMA_64x64x16_F32BF16BF16_RSILNSF_5MajorE0ELSH_1ELNSF_7ScaleInE1ELSI_1EEEEEENS3_6LayoutINS4_IJNS5_ILi2EEENS5_ILi1EEESN_EEENS4_IJSN_NS5_ILi0EEESP_EEEEENS4_IJNS3_10UnderscoreESS_SS_EEEEELb0EEEEEvNT_6ParamsE:
        .type           _ZN7cutlass13device_kernelIN5flash32FlashAttnBwdPostprocessConvertdQIN4cute5tupleIJNS3_1CILi128EEENS5_ILi64EEEEEENS_10bfloat16_tEfNS_4arch4Sm90ELi256ENS3_8TiledMMAINS3_8MMA_AtomIJNS3_4SM904GMMA27MMA_64x64x16_F32BF16BF16_RSILNSF_5MajorE0ELSH_1ELNSF_7ScaleInE1ELSI_1EEEEEENS3_6LayoutINS4_IJNS5_ILi2EEENS5_ILi1EEESN_EEENS4_IJSN_NS5_ILi0EEESP_EEEEENS4_IJNS3_10UnderscoreESS_SS_EEEEELb0EEEEEvNT_6ParamsE,@function
        .size           _ZN7cutlass13device_kernelIN5flash32FlashAttnBwdPostprocessConvertdQIN4cute5tupleIJNS3_1CILi128EEENS5_ILi64EEEEEENS_10bfloat16_tEfNS_4arch4Sm90ELi256ENS3_8TiledMMAINS3_8MMA_AtomIJNS3_4SM904GMMA27MMA_64x64x16_F32BF16BF16_RSILNSF_5MajorE0ELSH_1ELNSF_7ScaleInE1ELSI_1EEEEEENS3_6LayoutINS4_IJNS5_ILi2EEENS5_ILi1EEESN_EEENS4_IJSN_NS5_ILi0EEESP_EEEEENS4_IJNS3_10UnderscoreESS_SS_EEEEELb0EEEEEvNT_6ParamsE,(.L_x_3745 - _ZN7cutlass13device_kernelIN5flash32FlashAttnBwdPostprocessConvertdQIN4cute5tupleIJNS3_1CILi128EEENS5_ILi64EEEEEENS_10bfloat16_tEfNS_4arch4Sm90ELi256ENS3_8TiledMMAINS3_8MMA_AtomIJNS3_4SM904GMMA27MMA_64x64x16_F32BF16BF16_RSILNSF_5MajorE0ELSH_1ELNSF_7ScaleInE1ELSI_1EEEEEENS3_6LayoutINS4_IJNS5_ILi2EEENS5_ILi1EEESN_EEENS4_IJSN_NS5_ILi0EEESP_EEEEENS4_IJNS3_10UnderscoreESS_SS_EEEEELb0EEEEEvNT_6ParamsE)
        .other          _ZN7cutlass13device_kernelIN5flash32FlashAttnBwdPostprocessConvertdQIN4cute5tupleIJNS3_1CILi128EEENS5_ILi64EEEEEENS_10bfloat16_tEfNS_4arch4Sm90ELi256ENS3_8TiledMMAINS3_8MMA_AtomIJNS3_4SM904GMMA27MMA_64x64x16_F32BF16BF16_RSILNSF_5MajorE0ELSH_1ELNSF_7ScaleInE1ELSI_1EEEEEENS3_6LayoutINS4_IJNS5_ILi2EEENS5_ILi1EEESN_EEENS4_IJSN_NS5_ILi0EEESP_EEEEENS4_IJNS3_10UnderscoreESS_SS_EEEEELb0EEEEEvNT_6ParamsE,@"STO_CUDA_ENTRY STV_DEFAULT"
_ZN7cutlass13device_kernelIN5flash32FlashAttnBwdPostprocessConvertdQIN4cute5tupleIJNS3_1CILi128EEENS5_ILi64EEEEEENS_10bfloat16_tEfNS_4arch4Sm90ELi256ENS3_8TiledMMAINS3_8MMA_AtomIJNS3_4SM904GMMA27MMA_64x64x16_F32BF16BF16_RSILNSF_5MajorE0ELSH_1ELNSF_7ScaleInE1ELSI_1EEEEEENS3_6LayoutINS4_IJNS5_ILi2EEENS5_ILi1EEESN_EEENS4_IJSN_NS5_ILi0EEESP_EEEEENS4_IJNS3_10UnderscoreESS_SS_EEEEELb0EEEEEvNT_6ParamsE:
        /* <DEDUP_REMOVED lines=26> */
.L_x_3506:
        /* <DEDUP_REMOVED lines=52> */
.L_x_3509:
[----:B------:R-:W-:Y:S01]  /*04e0*/  @P0 ELECT P2, URZ, PT ;  /* 0x00000000003f082f */ /* 0x000fe20003840000 */
[----:B------:R1:W-:-:S12]  /*04f0*/  UBLKCP.S.G [UR6], [UR4], UR10 ;  /* 0x00000006040073ba */ /* 0x0003d8000800020a */
[----:B------:R-:W-:Y:S02]  /*0500*/  @P2 PLOP3.LUT P0, PT, P2, PT, PT, 0x8, 0x0 ;  /* 0x000000000000281c */ /* 0x000fe4000170e170 */
[----:B------:R-:W-:-:S11]  /*0510*/  PLOP3.LUT P2, PT, PT, PT, PT, 0x8, 0x0 ;  /* 0x000000000000781c */ /* 0x000fd60003f4e170 */
[----:B-1----:R-:W-:Y:S05]  /*0520*/  @P0 BRA.U.ANY `(.L_x_3509) ;  /* 0xfffffffd00ec0947 */ /* 0x002fea000393ffff */
.L_x_3508:
[----:B------:R-:W-:Y:S05]  /*0530*/  BSYNC B0 ;  /* 0x0000000000007941 */ /* 0x000fea0003800000 */
.L_x_3507:
[----:B------:R-:W-:Y:S01]  /*0540*/  BAR.SYNC.DEFER_BLOCKING 0x0 ;  /* 0x0000000000007b1d */ /* 0x000fe20000010000 */
[----:B------:R-:W-:Y:S02]  /*0550*/  MOV R41, 0x400 ;  /* 0x0000040000297802 */ /* 0x000fe40000000f00 */
[----:B------:R-:W-:Y:S02]  /*0560*/  CS2R R50, SRZ ;  /* 0x0000000000327805 */ /* 0x000fe4000001ff00 */
[----:B------:R-:W-:Y:S01]  /*0570*/  SHF.L.U32 R0, RZ, 0x1f, RZ ;  /* 0x0000001fff007819 */ /* 0x000fe200000006ff */
[--C-:B------:R-:W-:Y:S01]  /*0580*/  @P1 IMAD.MOV.U32 R50, RZ, RZ, R9.reuse ;  /* 0x000000ffff321224 */ /* 0x100fe200078e0009 */
[----:B------:R-:W-:Y:S02]  /*0590*/  LEA R41, R2, R41, 0x18 ;  /* 0x0000002902297211 */ /* 0x000fe400078ec0ff */
[----:B------:R-:W-:-:S07]  /*05a0*/  @P1 SHF.R.S32.HI R51, RZ, 0x1f, R9 ;  /* 0x0000001fff331819 */ /* 0x000fce0000011409 */
.L_x_3510:
        /* <DEDUP_REMOVED lines=156> */
.L_x_3512:
[----:B------:R-:W-:Y:S05]  /*0f70*/  BSYNC B0 ;  /* 0x0000000000007941 */ /* 0x000fea0003800000 */
.L_x_3511:
        /* <DEDUP_REMOVED lines=16> */
.L_x_3514:
[----:B------:R-:W-:Y:S05]  /*1080*/  BSYNC B0 ;  /* 0x0000000000007941 */ /* 0x000fea0003800000 */
.L_x_3513:
        /* <DEDUP_REMOVED lines=16> */
.L_x_3516:
[----:B------:R-:W-:Y:S05]  /*1190*/  BSYNC B0 ;  /* 0x0000000000007941 */ /* 0x000fea0003800000 */
.L_x_3515:
        /* <DEDUP_REMOVED lines=14> */
.L_x_3517:
        /* <DEDUP_REMOVED lines=16> */
.L_x_3745:


//--------------------- .text._ZN7cutlass13device_kernelIN5flash32FlashAttnBwdPostprocessConvertdQIN4cute5tupleIJNS3_1CILi96EEENS5_ILi64EEEEEENS_10bfloat16_tEfNS_4arch4Sm90ELi256ENS3_8TiledMMAINS3_8MMA_AtomIJNS3_4SM904GMMA27MMA_64x16x16_F32BF16BF16_SSILNSF_5MajorE1ELSH_0ELNSF_7ScaleInE1ELSI_1EEEEEENS3_6LayoutINS4_IJNS5_ILi1EEENS5_ILi2EEESM_EEENS4_IJNS5_ILi0EEESM_SP_EEEEENS4_IJNS3_10UnderscoreESS_SS_EEEEELb1EEEEEvNT_6ParamsE --------------------------
	.section	.text._ZN7cutlass13device_kernelIN5flash32FlashAttnBwdPostprocessConvertdQIN4cute5tupleIJNS3_1CILi96EEENS5_ILi64EEEEEENS_10bfloat16_tEfNS_4arch4Sm90ELi256ENS3_8TiledMMAINS3_8MMA_AtomIJNS3_4SM904GMMA27MMA_64x16x16_F32BF16BF16_SSILNSF_5MajorE1ELSH_0ELNSF_7ScaleInE1ELSI_1EEEEEENS3_6LayoutINS4_IJNS5_ILi1EEENS5_ILi2EEESM_EEENS4_IJNS5_ILi0EEESM_SP_EEEEENS4_IJNS3_10UnderscoreESS_SS_EEEEELb1EEEEEvNT_6ParamsE,"ax",@progbits
	.align	128
.text._ZN7cutlass13device_kernelIN5flash32FlashAttnBwdPostprocessConvertdQIN4cute5tupleIJNS3_1CILi96EEENS5_ILi64EEEEEENS_10bfloat16_tEfNS_4arch4Sm90ELi256ENS3_8TiledMMAINS3_8MMA_AtomIJNS3_4SM904GMMA27MMA_64x16x16_F32BF16BF16_SSILNSF_5MajorE1ELSH_0ELNSF_7ScaleInE1ELSI_1EEEEEENS3_6LayoutINS4_IJNS5_ILi1EEENS5_ILi2EEESM_EEENS4_IJNS5_ILi0EEESM_SP_EEEEENS4_IJNS3_10UnderscoreESS_SS_EEEEELb1EEEEEvNT_6ParamsE:
        .type           _ZN7cutlass13device_kernelIN5flash32FlashAttnBwdPostprocessConvertdQIN4cute5tupleIJNS3_1CILi96EEENS5_ILi64EEEEEENS_10bfloat16_tEfNS_4arch4Sm90ELi256ENS3_8TiledMMAINS3_8MMA_AtomIJNS3_4SM904GMMA27MMA_64x16x16_F32BF16BF16_SSILNSF_5MajorE1ELSH_0ELNSF_7ScaleInE1ELSI_1EEEEEENS3_6LayoutINS4_IJNS5_ILi1EEENS5_ILi2EEESM_EEENS4_IJNS5_ILi0EEESM_SP_EEEEENS4_IJNS3_10UnderscoreESS_SS_EEEEELb1EEEEEvNT_6ParamsE,@function
        .size           _ZN7cutlass13device_kernelIN5flash32FlashAttnBwdPostprocessConvertdQIN4cute5tupleIJNS3_1CILi96EEENS5_ILi64EEEEEENS_10bfloat16_tEfNS_4arch4Sm90ELi256ENS3_8TiledMMAINS3_8MMA_AtomIJNS3_4SM904GMMA27MMA_64x16x16_F32BF16BF16_SSILNSF_5MajorE1ELSH_0ELNSF_7ScaleInE1ELSI_1EEEEEENS3_6LayoutINS4_IJNS5_ILi1EEENS5_ILi2EEESM_EEENS4_IJNS5_ILi0EEESM_SP_EEEEENS4_IJNS3_10UnderscoreESS_SS_EEEEELb1EEEEEvNT_6ParamsE,(.L_x_3746 - _ZN7cutlass13device_kernelIN5flash32FlashAttnBwdPostprocessConvertdQIN4cute5tupleIJNS3_1CILi96EEENS5_ILi64EEEEEENS_10bfloat16_tEfNS_4arch4Sm90ELi256ENS3_8TiledMMAINS3_8MMA_AtomIJNS3_4SM904GMMA27MMA_64x16x16_F32BF16BF16_SSILNSF_5MajorE1ELSH_0ELNSF_7ScaleInE1ELSI_1EEEEEENS3_6LayoutINS4_IJNS5_ILi1EEENS5_ILi2EEESM_EEENS4_IJNS5_ILi0EEESM_SP_EEEEENS4_IJNS3_10UnderscoreESS_SS_EEEEELb1EEEEEvNT_6ParamsE)
        .other          _ZN7cutlass13device_kernelIN5flash32FlashAttnBwdPostprocessConvertdQIN4cute5tupleIJNS3_1CILi96EEENS5_ILi64EEEEEENS_10bfloat16_tEfNS_4arch4Sm90ELi256ENS3_8TiledMMAINS3_8MMA_AtomIJNS3_4SM904GMMA27MMA_64x16x16_F32BF16BF16_SSILNSF_5MajorE1ELSH_0ELNSF_7ScaleInE1ELSI_1EEEEEENS3_6LayoutINS4_IJNS5_ILi1EEENS5_ILi2EEESM_EEENS4_IJNS5_ILi0EEESM_SP_EEEEENS4_IJNS3_10UnderscoreESS_SS_EEEEELb1EEEEEvNT_6ParamsE,@"STO_CUDA_ENTRY STV_DEFAULT"
_ZN7cutlass13device_kernelIN5flash32FlashAttnBwdPostprocessConvertdQIN4cute5tupleIJNS3_1CILi96EEENS5_ILi64EEEEEENS_10bfloat16_tEfNS_4arch4Sm90ELi256ENS3_8TiledMMAINS3_8MMA_AtomIJNS3_4SM904GMMA27MMA_64x16x16_F32BF16BF16_SSILNSF_5MajorE1ELSH_0ELNSF_7ScaleInE1ELSI_1EEEEEENS3_6LayoutINS4_IJNS5_ILi1EEENS5_ILi2EEESM_EEENS4_IJNS5_ILi0EEESM_SP_EEEEENS4_IJNS3_10UnderscoreESS_SS_EEEEELb1EEEEEvNT_6ParamsE:
[----:B------:R-:W-:Y:S08]  /*0000*/  LDC R1, c[0x0][0x28] ;  /* 0x00000a00ff017b82 */ /* 0x000ff00000000800 */
[----:B------:R-:W0:Y:S01]  /*0010*/  LDC.64 R4, c[0x0][0x278] ;  /* 0x00009e00ff047b82 */ /* 0x000e220000000a00 */
[----:B------:R-:W1:Y:S01]  /*0020*/  S2R R6, SR_CTAID.Z ;  /* 0x0000000000067919 */ /* 0x000e620000002700 */
[----:B------:R-:W-:-:S06]  /*0030*/  ULDC.64 UR8, c[0x0][0x208] ;  /* 0x0000820000087ab9 */ /* 0x000fcc0000000a00 */
[----:B------:R-:W2:Y:S08]  /*0040*/  LDC.64 R10, c[0x0][0x270] ;  /* 0x00009c00ff0a7b82 */ /* 0x000eb00000000a00 */
[----:B------:R-:W1:Y:S01]  /*0050*/  LDC.64 R2, c[0x0][0x270] ;  /* 0x00009c00ff027b82 */ /* 0x000e620000000a00 */
[----:B0-----:R-:W-:-:S04]  /*0060*/  ISETP.NE.U32.AND P0, PT, R4, RZ, PT ;  /* 0x000000ff0400720c */ /* 0x001fc80003f05070 */
[----:B------:R-:W-:-:S03]  /*0070*/  ISETP.NE.AND.EX P0, PT, R5, RZ, PT, P0 ;  /* 0x000000ff0500720c */ /* 0x000fc60003f05300 */
[----:B------:R-:W0:Y:S01]  /*0080*/  LDC R0, c[0x0][0x240] ;  /* 0x00009000ff007b82 */ /* 0x000e220000000800 */
[----:B--2---:R-:W-:-:S04]  /*0090*/  ISETP.NE.U32.AND P1, PT, R10, RZ, PT ;  /* 0x000000ff0a00720c */ /* 0x004fc80003f25070 */
[----:B------:R-:W-:Y:S01]  /*00a0*/  ISETP.NE.AND.EX P1, PT, R11, RZ, PT, P1 ;  /* 0x000000ff0b00720c */ /* 0x000fe20003f25310 */
[----:B-1----:R-:W-:-:S04]  /*00b0*/  IMAD.WIDE R2, R6, 0x4, R2 ;  /* 0x0000000406027825 */ /* 0x002fc800078e0202 */
[----:B------:R-:W1:Y:S08]  /*00c0*/  @P0 LDC.64 R4, c[0x0][0x278] ;  /* 0x00009e00ff040b82 */ /* 0x000e700000000a00 */
[----:B------:R2:W5:Y:S01]  /*00d0*/  @P1 LDG.E R9, desc[UR8][R2.64] ;  /* 0x0000000802091981 */ /* 0x000562000c1e1900 */
[----:B-1----:R-:W-:-:S05]  /*00e0*/  @P0 IMAD.WIDE R4, R6, 0x4, R4 ;  /* 0x0000000406040825 */ /* 0x002fca00078e0204 */
[----:B0-----:R2:W5:Y:S01]  /*00f0*/  @P0 LDG.E R0, desc[UR8][R4.64] ;  /* 0x0000000804000981 */ /* 0x001562000c1e1900 */
[----:B------:R-:W-:Y:S01]  /*0100*/  ISETP.NE.U32.AND P2, PT, R10, RZ, PT ;  /* 0x000000ff0a00720c */ /* 0x000fe20003f45070 */
[----:B------:R-:W0:Y:S03]  /*0110*/  S2R R33, SR_CTAID.X ;  /* 0x0000000000217919 */ /* 0x000e260000002500 */
[----:B------:R-:W-:Y:S01]  /*0120*/  ISETP.NE.AND.EX P2, PT, R11, RZ, PT, P2 ;  /* 0x000000ff0b00720c */ /* 0x000fe20003f45320 */
[----:B0-----:R-:W-:Y:S01]  /*0130*/  IMAD R7, R33, 0x60, RZ ;  /* 0x0000006021077824 */ /* 0x001fe200078e02ff */
[----:B--2---:R-:W-:Y:S11]  /*0140*/  @P0 BRA `(.L_x_3518) ;  /* 0x0000000000100947 */ /* 0x004ff60003800000 */
[----:B------:R-:W-:Y:S05]  /*0150*/  @!P1 BRA `(.L_x_3518) ;  /* 0x00000000000c9947 */ /* 0x000fea0003800000 */
[----:B------:R-:W2:Y:S04]  /*0160*/  LDG.E R5, desc[UR8][R2.64] ;  /* 0x0000000802057981 */ /* 0x000ea8000c1e1900 */
[----:B-----5:R-:W2:Y:S02]  /*0170*/  LDG.E R0, desc[UR8][R2.64+0x4] ;  /* 0x0000040802007981 */ /* 0x020ea4000c1e1900 */
[----:B--2---:R-:W-:-:S07]  /*0180*/  IMAD.IADD R0, R0, 0x1, -R5 ;  /* 0x0000000100007824 */ /* 0x004fce00078e0a05 */
.L_x_3518:
[----:B-----5:R-:W-:-:S13]  /*0190*/  ISETP.GE.AND P0, PT, R7, R0, PT ;  /* 0x000000000700720c */ /* 0x020fda0003f06270 */
[----:B------:R-:W-:Y:S05]  /*01a0*/  @P2 EXIT P0 ;  /* 0x000000000000294d */ /* 0x000fea0000000000 */
[----:B------:R-:W0:Y:S01]  /*01b0*/  S2R R2, SR_CTAID.Y ;  /* 0x0000000000027919 */ /* 0x000e220000002600 */
[----:B------:R-:W-:Y:S01]  /*01c0*/  @P1 IMAD R3, R6, 0x60, R9 ;  /* 0x0000006006031824 */ /* 0x000fe200078e0209 */
[----:B------:R-:W1:Y:S01]  /*01d0*/  LDC.64 R16, c[0x0][0x228] ;  /* 0x00008a00ff107b82 */ /* 0x000e620000000a00 */
[----:B------:R-:W-:Y:S01]  /*01e0*/  CS2R R12, SRZ ;  /* 0x00000000000c7805 */ /* 0x000fe2000001ff00 */
[----:B------:R-:W2:Y:S01]  /*01f0*/  S2R R40, SR_TID.X ;  /* 0x0000000000287919 */ /* 0x000ea20000002100 */
[----:B------:R-:W-:Y:S01]  /*0200*/  @P1 IMAD.HI R3, R3, 0x2aaaaaab, RZ ;  /* 0x2aaaaaab03031827 */ /* 0x000fe200078e02ff */
[----:B------:R-:W-:Y:S03]  /*0210*/  BSSY B0, `(.L_x_3519) ;  /* 0x0000031000007945 */ /* 0x000fe60003800000 */
[----:B------:R-:W-:Y:S01]  /*0220*/  IMAD R7, R33, 0x1800, RZ ;  /* 0x0000180021077824 */ /* 0x000fe200078e02ff */
[----:B------:R-:W-:Y:S01]  /*0230*/  @P1 SHF.R.U32.HI R4, RZ, 0x1f, R3 ;  /* 0x0000001fff041819 */ /* 0x000fe20000011603 */
[----:B------:R-:W3:Y:S03]  /*0240*/  LDC.64 R10, c[0x0][0x230] ;  /* 0x00008c00ff0a7b82 */ /* 0x000ee60000000a00 */
[----:B------:R-:W-:-:S05]  /*0250*/  @P1 LEA.HI.SX32 R4, R3, R4, 0x1c ;  /* 0x0000000403041211 */ /* 0x000fca00078fe2ff */
[----:B------:R-:W-:Y:S02]  /*0260*/  @P1 IMAD R3, R4, 0x1800, RZ ;  /* 0x0000180004031824 */ /* 0x000fe400078e02ff */
[----:B------:R-:W4:Y:S02]  /*0270*/  S2R R4, SR_CgaCtaId ;  /* 0x0000000000047919 */ /* 0x000f240000008800 */
[--C-:B------:R-:W-:Y:S01]  /*0280*/  @P1 IMAD.MOV.U32 R12, RZ, RZ, R3.reuse ;  /* 0x000000ffff0c1224 */ /* 0x100fe200078e0003 */
[----:B------:R-:W-:-:S04]  /*0290*/  @P1 SHF.R.S32.HI R13, RZ, 0x1f, R3 ;  /* 0x0000001fff0d1819 */ /* 0x000fc80000011403 */
[----:B------:R-:W-:-:S04]  /*02a0*/  IADD3 R14, P0, R7, R12, RZ ;  /* 0x0000000c070e7210 */ /* 0x000fc80007f1e0ff */
[----:B------:R-:W-:Y:S02]  /*02b0*/  LEA.HI.X.SX32 R15, R7, R13, 0x1, P0 ;  /* 0x0000000d070f7211 */ /* 0x000fe400000f0eff */
[----:B0-----:R-:W-:Y:S01]  /*02c0*/  SHF.R.S32.HI R5, RZ, 0x1f, R2 ;  /* 0x0000001fff057819 */ /* 0x001fe20000011402 */
[----:B------:R-:W0:Y:S01]  /*02d0*/  LDC.64 R12, c[0x0][0x210] ;  /* 0x00008400ff0c7b82 */ /* 0x000e220000000a00 */
[----:B------:R-:W-:Y:S01]  /*02e0*/  SHF.R.S32.HI R7, RZ, 0x1f, R6 ;  /* 0x0000001fff077819 */ /* 0x000fe20000011406 */
[-C--:B-1----:R-:W-:Y:S01]  /*02f0*/  IMAD.WIDE.U32 R14, R2, R16.reuse, R14 ;  /* 0x00000010020e7225 */ /* 0x082fe200078e000e */
[----:B------:R-:W-:Y:S02]  /*0300*/  SEL R6, R6, RZ, !P2 ;  /* 0x000000ff06067207 */ /* 0x000fe40005000000 */
[----:B------:R-:W-:Y:S01]  /*0310*/  SEL R7, R7, RZ, !P2 ;  /* 0x000000ff07077207 */ /* 0x000fe20005000000 */
[----:B------:R-:W-:Y:S01]  /*0320*/  IMAD R3, R5, R16, RZ ;  /* 0x0000001005037224 */ /* 0x000fe200078e02ff */
[----:B--2---:R-:W-:-:S03]  /*0330*/  ISETP.NE.AND P0, PT, R40, RZ, PT ;  /* 0x000000ff2800720c */ /* 0x004fc60003f05270 */
[----:B------:R-:W-:-:S04]  /*0340*/  IMAD R3, R2, R17, R3 ;  /* 0x0000001102037224 */ /* 0x000fc800078e0203 */
[----:B------:R-:W-:Y:S02]  /*0350*/  IMAD.IADD R15, R15, 0x1, R3 ;  /* 0x000000010f0f7824 */ /* 0x000fe400078e0203 */
[----:B---3--:R-:W-:-:S04]  /*0360*/  IMAD R3, R7, R10, RZ ;  /* 0x0000000a07037224 */ /* 0x008fc800078e02ff */
[C---:B------:R-:W-:Y:S02]  /*0370*/  IMAD R3, R6.reuse, R11, R3 ;  /* 0x0000000b06037224 */ /* 0x040fe400078e0203 */
[----:B------:R-:W-:-:S04]  /*0380*/  IMAD.WIDE.U32 R10, R6, R10, R14 ;  /* 0x0000000a060a7225 */ /* 0x000fc800078e000e */
[----:B------:R-:W-:Y:S01]  /*0390*/  IMAD.IADD R3, R11, 0x1, R3 ;  /* 0x000000010b037824 */ /* 0x000fe200078e0203 */
[----:B0-----:R-:W-:-:S04]  /*03a0*/  LEA R12, P2, R10, R12, 0x2 ;  /* 0x0000000c0a0c7211 */ /* 0x001fc800078410ff */
[----:B------:R-:W-:Y:S01]  /*03b0*/  LEA.HI.X R3, R10, R13, R3, 0x2, P2 ;  /* 0x0000000d0a037211 */ /* 0x000fe200010f1403 */
[----:B----4-:R-:W-:Y:S08]  /*03c0*/  @P0 BRA `(.L_x_3520) ;  /* 0x0000000000540947 */ /* 0x010ff00003800000 */
        /* <DEDUP_REMOVED lines=16> */
.L_x_3521:
[----:B------:R-:W-:Y:S01]  /*04d0*/  @P0 ELECT P2, URZ, PT ;  /* 0x00000000003f082f */ /* 0x000fe20003840000 */
[----:B------:R1:W-:-:S12]  /*04e0*/  UBLKCP.S.G [UR6], [UR4], UR10 ;  /* 0x00000006040073ba */ /* 0x0003d8000800020a */
[----:B------:R-:W-:Y:S02]  /*04f0*/  @P2 PLOP3.LUT P0, PT, P2, PT, PT, 0x8, 0x0 ;  /* 0x000000000000281c */ /* 0x000fe4000170e170 */
[----:B------:R-:W-:-:S11]  /*0500*/  PLOP3.LUT P2, PT, PT, PT, PT, 0x8, 0x0 ;  /* 0x000000000000781c */ /* 0x000fd60003f4e170 */
[----:B-1----:R-:W-:Y:S05]  /*0510*/  @P0 BRA.U.ANY `(.L_x_3521) ;  /* 0xfffffffd00ec0947 */ /* 0x002fea000393ffff */
.L_x_3520:
[----:B------:R-:W-:Y:S05]  /*0520*/  BSYNC B0 ;  /* 0x0000000000007941 */ /* 0x000fea0003800000 */
.L_x_3519:
[----:B------:R-:W-:Y:S01]  /*0530*/  BAR.SYNC.DEFER_BLOCKING 0x0 ;  /* 0x0000000000007b1d */ /* 0x000fe20000010000 */
[----:B------:R-:W-:Y:S02]  /*0540*/  MOV R3, 0x400 ;  /* 0x0000040000037802 */ /* 0x000fe40000000f00 */
[----:B------:R-:W-:Y:S02]  /*0550*/  CS2R R38, SRZ ;  /* 0x0000000000267805 */ /* 0x000fe4000001ff00 */
[--C-:B------:R-:W-:Y:S01]  /*0560*/  @P1 SHF.R.S32.HI R39, RZ, 0x1f, R9.reuse ;  /* 0x0000001fff271819 */ /* 0x100fe20000011409 */
[----:B------:R-:W-:Y:S01]  /*0570*/  @P1 IMAD.MOV.U32 R38, RZ, RZ, R9 ;  /* 0x000000ffff261224 */ /* 0x000fe200078e0009 */
[----:B------:R-:W-:Y:S02]  /*0580*/  LEA R3, R4, R3, 0x18 ;  /* 0x0000000304037211 */ /* 0x000fe400078ec0ff */
[----:B------:R-:W-:-:S07]  /*0590*/  SHF.L.U32 R4, RZ, 0x1f, RZ ;  /* 0x0000001fff047819 */ /* 0x000fce00000006ff */
.L_x_3522:
[----:B-1----:R1:W2:Y:S02]  /*05a0*/  SYNCS.PHASECHK.TRANS64.TRYWAIT P0, [R3+URZ+0x9000], R4 ;  /* 0x00900004030075a7 */ /* 0x0022a4000800017f */
[----:B--2---:R-:W-:Y:S05]  /*05b0*/  @!P0 NANOSLEEP.SYNCS 0x989680 ;  /* 0x009896800000895d */ /* 0x004fea0003900000 */
[----:B------:R-:W2:Y:S02]  /*05c0*/  @!P0 SYNCS.PHASECHK.TRANS64 P0, [R3+URZ+0x9000], R4 ;  /* 0x00900004030085a7 */ /* 0x000ea4000800007f */
[----:B--2---:R-:W-:Y:S05]  /*05d0*/  @!P0 BRA `(.L_x_3522) ;  /* 0xfffffffc00f08947 */ /* 0x004fea000383ffff */
[----:B------:R-:W-:Y:S01]  /*05e0*/  SHF.R.S32.HI R9, RZ, 0x1f, R40 ;  /* 0x0000001fff097819 */ /* 0x000fe20000011428 */
[----:B------:R-:W-:Y:S01]  /*05f0*/  ULDC UR4, c[0x0][0x268] ;  /* 0x00009a0000047ab9 */ /* 0x000fe20000000800 */
[----:B------:R-:W-:Y:S01]  /*0600*/  IMAD R0, R33, -0x60, R0 ;  /* 0xffffffa021007824 */ /* 0x000fe200078e0200 */
[----:B------:R-:W-:Y:S01]  /*0610*/  ULDC.64 UR6, c[0x0][0x258] ;  /* 0x0000960000067ab9 */ /* 0x000fe20000000a00 */
[-C--:B------:R-:W-:Y:S01]  /*0620*/  LEA.HI R20, R9, R40.reuse, RZ, 0x7 ;  /* 0x0000002809147211 */ /* 0x080fe200078f38ff */
[----:B------:R-:W-:Y:S01]  /*0630*/  IMAD R5, R5, UR6, RZ ;  /* 0x0000000605057c24 */ /* 0x000fe2000f8e02ff */
[CC--:B-1----:R-:W-:Y:S01]  /*0640*/  LEA.HI R4, R9.reuse, R40.reuse, RZ, 0x3 ;  /* 0x0000002809047211 */ /* 0x0c2fe200078f18ff */
[----:B------:R-:W-:Y:S01]  /*0650*/  BSSY B0, `(.L_x_3523) ;  /* 0x0000087000007945 */ /* 0x000fe20003800000 */
[----:B------:R-:W-:Y:S01]  /*0660*/  LOP3.LUT R11, R20, 0x3fffff80, RZ, 0xc0, !PT ;  /* 0x3fffff80140b7812 */ /* 0x000fe200078ec0ff */
[----:B------:R-:W-:Y:S01]  /*0670*/  IMAD R5, R2, UR7, R5 ;  /* 0x0000000702057c24 */ /* 0x000fe2000f8e0205 */
[----:B------:R-:W-:-:S02]  /*0680*/  LEA.HI R24, R9, R40, RZ, 0x5 ;  /* 0x0000002809187211 */ /* 0x000fc400078f28ff */
[----:B------:R-:W-:Y:S01]  /*0690*/  LOP3.LUT R13, R4, 0xfffffff8, RZ, 0xc0, !PT ;  /* 0xfffffff8040d7812 */ /* 0x000fe200078ec0ff */
[C---:B------:R-:W-:Y:S01]  /*06a0*/  IMAD.IADD R11, R40.reuse, 0x1, -R11 ;  /* 0x00000001280b7824 */ /* 0x040fe200078e0a0b */
[CC--:B0-----:R-:W-:Y:S02]  /*06b0*/  LEA.HI R8, R9.reuse, R40.reuse, RZ, 0x4 ;  /* 0x0000002809087211 */ /* 0x0c1fe400078f20ff */
[----:B------:R-:W-:Y:S01]  /*06c0*/  LEA.HI R10, R9, R40, RZ, 0x6 ;  /* 0x00000028090a7211 */ /* 0x000fe200078f30ff */
[----:B------:R-:W-:Y:S01]  /*06d0*/  IMAD.IADD R40, R40, 0x1, -R13 ;  /* 0x0000000128287824 */ /* 0x000fe200078e0a0d */
[----:B------:R-:W-:Y:S02]  /*06e0*/  SHF.R.S32.HI R20, RZ, 0x7, R20 ;  /* 0x00000007ff147819 */ /* 0x000fe40000011414 */
[--C-:B------:R-:W-:Y:S01]  /*06f0*/  SHF.R.S32.HI R9, RZ, 0x1f, R24.reuse ;  /* 0x0000001fff097819 */ /* 0x100fe20000011418 */
[----:B------:R-:W-:Y:S01]  /*0700*/  IMAD.SHL.U32 R22, R10, 0x2, RZ ;  /* 0x000000020a167824 */ /* 0x000fe200078e00ff */
[----:B------:R-:W-:Y:S01]  /*0710*/  SHF.R.S32.HI R24, RZ, 0x5, R24 ;  /* 0x00000005ff187819 */ /* 0x000fe20000011418 */
[----:B------:R-:W-:Y:S01]  /*0720*/  IMAD R11, R20, 0x300, R11 ;  /* 0x00000300140b7824 */ /* 0x000fe200078e020b */
[----:B------:R-:W-:-:S02]  /*0730*/  SHF.R.S32.HI R35, RZ, 0x4, R8 ;  /* 0x00000004ff237819 */ /* 0x000fc40000011408 */
[----:B------:R-:W-:Y:S01]  /*0740*/  LEA.HI R13, R9, R24, RZ, 0x2 ;  /* 0x00000018090d7211 */ /* 0x000fe200078f10ff */
[----:B------:R-:W-:Y:S01]  /*0750*/  IMAD.SHL.U32 R44, R11, 0x4, RZ ;  /* 0x000000040b2c7824 */ /* 0x000fe200078e00ff */
[--C-:B------:R-:W-:Y:S01]  /*0760*/  SHF.R.S32.HI R32, RZ, 0x3, R4.reuse ;  /* 0x00000003ff207819 */ /* 0x100fe20000011404 */
[----:B------:R-:W-:Y:S01]  /*0770*/  IMAD.SHL.U32 R45, R24, 0x40, RZ ;  /* 0x00000040182d7824 */ /* 0x000fe200078e00ff */
[----:B------:R-:W-:Y:S02]  /*0780*/  SHF.R.S32.HI R15, RZ, 0x1f, R4 ;  /* 0x0000001fff0f7819 */ /* 0x000fe40000011404 */
[----:B------:R-:W-:Y:S02]  /*0790*/  LOP3.LUT R17, R13, 0xfffffffc, RZ, 0xc0, !PT ;  /* 0xfffffffc0d117812 */ /* 0x000fe400078ec0ff */
[----:B------:R-:W-:Y:S02]  /*07a0*/  LEA.HI R12, R8, R35, RZ, 0x1 ;  /* 0x00000023080c7211 */ /* 0x000fe400078f08ff */
[----:B------:R-:W-:Y:S01]  /*07b0*/  LEA.HI R18, R15, R32, RZ, 0x2 ;  /* 0x000000200f127211 */ /* 0x000fe200078f10ff */
[----:B------:R-:W-:Y:S01]  /*07c0*/  IMAD.IADD R21, R24, 0x1, -R17 ;  /* 0x0000000118157824 */ /* 0x000fe200078e0a11 */
[----:B------:R-:W-:-:S02]  /*07d0*/  LEA R44, R44, R3, 0x2 ;  /* 0x000000032c2c7211 */ /* 0x000fc400078e10ff */
[----:B------:R-:W-:Y:S01]  /*07e0*/  LOP3.LUT R16, R12, 0x1fffffe, RZ, 0xc0, !PT ;  /* 0x01fffffe0c107812 */ /* 0x000fe200078ec0ff */
[----:B------:R-:W-:Y:S01]  /*07f0*/  IMAD R28, R21, 0x6, R20 ;  /* 0x00000006151c7824 */ /* 0x000fe200078e0214 */
[----:B------:R-:W-:Y:S01]  /*0800*/  LOP3.LUT R23, R18, 0xffffffc, RZ, 0xc0, !PT ;  /* 0x0ffffffc12177812 */ /* 0x000fe200078ec0ff */
[----:B------:R-:W0:Y:S01]  /*0810*/  LDS.128 R8, [R44] ;  /* 0x000000002c087984 */ /* 0x000e220000000c00 */
[----:B------:R-:W-:Y:S01]  /*0820*/  LOP3.LUT R25, R22, 0xffffff80, RZ, 0xc0, !PT ;  /* 0xffffff8016197812 */ /* 0x000fe200078ec0ff */
[----:B------:R-:W-:Y:S01]  /*0830*/  IMAD.IADD R35, R35, 0x1, -R16 ;  /* 0x0000000123237824 */ /* 0x000fe200078e0a10 */
[----:B------:R-:W-:Y:S01]  /*0840*/  SHF.R.S32.HI R29, RZ, 0x1f, R40 ;  /* 0x0000001fff1d7819 */ /* 0x000fe20000011428 */
[----:B------:R-:W-:Y:S01]  /*0850*/  IMAD.IADD R34, R32, 0x1, -R23 ;  /* 0x0000000120227824 */ /* 0x000fe200078e0a17 */
[----:B------:R-:W1:Y:S01]  /*0860*/  LDS.128 R12, [R44+0x800] ;  /* 0x000800002c0c7984 */ /* 0x000e620000000c00 */
[----:B------:R-:W-:Y:S01]  /*0870*/  IMAD R35, R28, 0x2, R35 ;  /* 0x000000021c237824 */ /* 0x000fe200078e0223 */
[----:B------:R-:W-:Y:S01]  /*0880*/  LEA.HI R36, R29, R40, RZ, 0x2 ;  /* 0x000000281d247211 */ /* 0x000fe200078f10ff */
[----:B------:R-:W-:Y:S01]  /*0890*/  IMAD R34, R34, 0x10, R25 ;  /* 0x0000001022227824 */ /* 0x000fe200078e0219 */
[----:B------:R-:W2:Y:S01]  /*08a0*/  LDS.128 R16, [R44+0x1000] ;  /* 0x001000002c107984 */ /* 0x000ea20000000c00 */
[----:B------:R-:W-:-:S02]  /*08b0*/  LOP3.LUT R45, R45, 0x40, RZ, 0xc0, !PT ;  /* 0x000000402d2d7812 */ /* 0x000fc400078ec0ff */
[C---:B------:R-:W-:Y:S01]  /*08c0*/  IMAD.SHL.U32 R43, R36.reuse, 0x10, RZ ;  /* 0x00000010242b7824 */ /* 0x040fe200078e00ff */
[----:B------:R-:W3:Y:S01]  /*08d0*/  LDS.128 R20, [R44+0x1800] ;  /* 0x001800002c147984 */ /* 0x000ee20000000c00 */
[----:B------:R-:W-:Y:S02]  /*08e0*/  LOP3.LUT R37, R36, 0x7fffffc, RZ, 0xc0, !PT ;  /* 0x07fffffc24257812 */ /* 0x000fe400078ec0ff */
[C---:B------:R-:W-:Y:S01]  /*08f0*/  LEA.HI R41, R40.reuse, R40, RZ, 0x1 ;  /* 0x0000002828297211 */ /* 0x040fe200078f08ff */
[----:B------:R-:W4:Y:S01]  /*0900*/  LDS.128 R24, [R44+0x2000] ;  /* 0x002000002c187984 */ /* 0x000f220000000c00 */
[C---:B------:R-:W-:Y:S01]  /*0910*/  SHF.L.U32 R36, R40.reuse, 0x3, RZ ;  /* 0x0000000328247819 */ /* 0x040fe200000006ff */
[----:B------:R-:W-:Y:S01]  /*0920*/  IMAD.IADD R40, R40, 0x1, -R37 ;  /* 0x0000000128287824 */ /* 0x000fe200078e0a25 */
[----:B------:R-:W-:Y:S01]  /*0930*/  LOP3.LUT R43, R43, 0x40, RZ, 0xc0, !PT ;  /* 0x000000402b2b7812 */ /* 0x000fe200078ec0ff */
[----:B------:R-:W5:Y:S01]  /*0940*/  LDS.128 R28, [R44+0x2800] ;  /* 0x002800002c1c7984 */ /* 0x000f620000000c00 */
[----:B------:R-:W-:Y:S01]  /*0950*/  SHF.R.S32.HI R41, RZ, 0x1, R41 ;  /* 0x00000001ff297819 */ /* 0x000fe20000011429 */
[----:B------:R-:W-:Y:S01]  /*0960*/  IMAD R40, R35, 0x8, R40 ;  /* 0x0000000823287824 */ /* 0x000fe200078e0228 */
[----:B------:R-:W-:-:S02]  /*0970*/  LOP3.LUT R37, R45, 0x8, R36, 0xf8, !PT ;  /* 0x000000082d257812 */ /* 0x000fc400078ef824 */
[----:B------:R-:W-:Y:S01]  /*0980*/  SHF.R.U32.HI R42, RZ, 0x3, R45 ;  /* 0x00000003ff2a7819 */ /* 0x000fe2000001162d */
[----:B------:R-:W-:Y:S01]  /*0990*/  IMAD R34, R41, 0x600, R34 ;  /* 0x0000060029227824 */ /* 0x000fe200078e0222 */
[----:B------:R-:W-:Y:S02]  /*09a0*/  LOP3.LUT R4, R43, 0x8, R4, 0xf8, !PT ;  /* 0x000000082b047812 */ /* 0x000fe400078ef804 */
[----:B------:R-:W-:Y:S02]  /*09b0*/  SHF.R.U32.HI R43, RZ, 0x3, R43 ;  /* 0x00000003ff2b7819 */ /* 0x000fe4000001162b */
[----:B------:R-:W-:Y:S02]  /*09c0*/  LOP3.LUT R37, R37, R42, RZ, 0x3c, !PT ;  /* 0x0000002a25257212 */ /* 0x000fe400078e3cff */
[----:B------:R-:W-:-:S03]  /*09d0*/  LOP3.LUT R43, R4, R43, RZ, 0x3c, !PT ;  /* 0x0000002b042b7212 */ /* 0x000fc600078e3cff */
[----:B------:R-:W-:Y:S01]  /*09e0*/  IMAD.IADD R4, R34, 0x1, R37 ;  /* 0x0000000122047824 */ /* 0x000fe200078e0225 */
[----:B------:R-:W-:Y:S01]  /*09f0*/  SHF.R.S32.HI R37, RZ, 0x1f, R36 ;  /* 0x0000001fff257819 */ /* 0x000fe20000011424 */
[----:B------:R-:W-:Y:S02]  /*0a00*/  IMAD.U32 R34, R40, 0x10, R43 ;  /* 0x0000001028227824 */ /* 0x000fe400078e002b */
[----:B0-----:R-:W-:Y:S01]  /*0a10*/  FMUL.FTZ R35, R9, UR4 ;  /* 0x0000000409237c20 */ /* 0x001fe20008410000 */
[----:B------:R-:W-:Y:S01]  /*0a20*/  FMUL.FTZ R40, R11, UR4 ;  /* 0x000000040b287c20 */ /* 0x000fe20008410000 */
[----:B------:R-:W-:Y:S01]  /*0a30*/  FMUL.FTZ R9, R10, UR4 ;  /* 0x000000040a097c20 */ /* 0x000fe20008410000 */
[----:B------:R-:W-:Y:S01]  /*0a40*/  FMUL.FTZ R8, R8, UR4 ;  /* 0x0000000408087c20 */ /* 0x000fe20008410000 */
[----:B------:R-:W-:Y:S02]  /*0a50*/  IMAD R34, R34, 0x2, R3 ;  /* 0x0000000222227824 */ /* 0x000fe400078e0203 */
[----:B-1----:R-:W-:Y:S01]  /*0a60*/  FMUL.FTZ R11, R14, UR4 ;  /* 0x000000040e0b7c20 */ /* 0x002fe20008410000 */
[----:B------:R-:W-:Y:S01]  /*0a70*/  FMUL.FTZ R10, R12, UR4 ;  /* 0x000000040c0a7c20 */ /* 0x000fe20008410000 */
[----:B------:R-:W-:Y:S01]  /*0a80*/  FMUL.FTZ R14, R15, UR4 ;  /* 0x000000040f0e7c20 */ /* 0x000fe20008410000 */
[----:B------:R-:W-:Y:S01]  /*0a90*/  FMUL.FTZ R13, R13, UR4 ;  /* 0x000000040d0d7c20 */ /* 0x000fe20008410000 */
[----:B--2---:R-:W-:Y:S01]  /*0aa0*/  FMUL.FTZ R12, R16, UR4 ;  /* 0x00000004100c7c20 */ /* 0x004fe20008410000 */
[----:B------:R-:W-:Y:S01]  /*0ab0*/  FMUL.FTZ R15, R18, UR4 ;  /* 0x00000004120f7c20 */ /* 0x000fe20008410000 */
[----:B------:R-:W-:Y:S01]  /*0ac0*/  FMUL.FTZ R18, R19, UR4 ;  /* 0x0000000413127c20 */ /* 0x000fe20008410000 */
[----:B------:R-:W-:Y:S01]  /*0ad0*/  FMUL.FTZ R17, R17, UR4 ;  /* 0x0000000411117c20 */ /* 0x000fe20008410000 */
        /* <DEDUP_REMOVED lines=12> */
[----:B------:R-:W-:Y:S01]  /*0ba0*/  F2FP.BF16.F32.PACK_AB R10, R13, R10 ;  /* 0x0000000a0d0a723e */ /* 0x000fe200000010ff */
[----:B------:R-:W-:Y:S01]  /*0bb0*/  ULDC UR4, c[0x0][0x244] ;  /* 0x0000910000047ab9 */ /* 0x000fe20000000800 */
[----:B------:R-:W-:-:S02]  /*0bc0*/  F2FP.BF16.F32.PACK_AB R8, R35, R8 ;  /* 0x000000082308723e */ /* 0x000fc400000010ff */
[----:B------:R-:W-:Y:S02]  /*0bd0*/  F2FP.BF16.F32.PACK_AB R9, R40, R9 ;  /* 0x000000092809723e */ /* 0x000fe400000010ff */
[----:B------:R-:W-:Y:S02]  /*0be0*/  F2FP.BF16.F32.PACK_AB R11, R14, R11 ;  /* 0x0000000b0e0b723e */ /* 0x000fe400000010ff */
[----:B------:R-:W-:Y:S02]  /*0bf0*/  F2FP.BF16.F32.PACK_AB R13, R18, R15 ;  /* 0x0000000f120d723e */ /* 0x000fe400000010ff */
[----:B------:R-:W-:Y:S01]  /*0c00*/  F2FP.BF16.F32.PACK_AB R12, R17, R12 ;  /* 0x0000000c110c723e */ /* 0x000fe200000010ff */
[----:B------:R0:W-:Y:S01]  /*0c10*/  STSM.16.MT88.4 [R34+0x6000], R8 ;  /* 0x0060000822007844 */ /* 0x0001e20000004200 */
[----:B------:R-:W-:Y:S02]  /*0c20*/  F2FP.BF16.F32.PACK_AB R14, R21, R16 ;  /* 0x00000010150e723e */ /* 0x000fe400000010ff */
[----:B------:R-:W-:-:S02]  /*0c30*/  F2FP.BF16.F32.PACK_AB R15, R42, R19 ;  /* 0x000000132a0f723e */ /* 0x000fc400000010ff */
[----:B------:R-:W-:Y:S02]  /*0c40*/  F2FP.BF16.F32.PACK_AB R16, R25, R20 ;  /* 0x000000141910723e */ /* 0x000fe400000010ff */
[----:B------:R-:W-:Y:S01]  /*0c50*/  F2FP.BF16.F32.PACK_AB R17, R27, R22 ;  /* 0x000000161b11723e */ /* 0x000fe200000010ff */
[----:B------:R1:W-:Y:S01]  /*0c60*/  STSM.16.MT88.4 [R34+0x6400], R12 ;  /* 0x0064000c22007844 */ /* 0x0003e20000004200 */
[----:B------:R-:W-:Y:S02]  /*0c70*/  F2FP.BF16.F32.PACK_AB R18, R28, R23 ;  /* 0x000000171c12723e */ /* 0x000fe400000010ff */
[----:B------:R-:W-:Y:S01]  /*0c80*/  F2FP.BF16.F32.PACK_AB R19, R31, R24 ;  /* 0x000000181f13723e */ /* 0x000fe200000010ff */
[----:B------:R-:W-:Y:S01]  /*0c90*/  IMAD R24, R4, 0x2, R3 ;  /* 0x0000000204187824 */ /* 0x000fe200078e0203 */
[----:B------:R-:W-:-:S03]  /*0ca0*/  IADD3 R26, P0, R32, R38, RZ ;  /* 0x00000026201a7210 */ /* 0x000fc60007f1e0ff */
[----:B------:R1:W-:Y:S01]  /*0cb0*/  STSM.16.MT88.4 [R34+0x6800], R16 ;  /* 0x0068001022007844 */ /* 0x0003e20000004200 */
[----:B------:R-:W-:Y:S01]  /*0cc0*/  LEA.HI.X.SX32 R27, R32, R39, 0x1, P0 ;  /* 0x00000027201b7211 */ /* 0x000fe200000f0eff */
[----:B------:R-:W-:Y:S01]  /*0cd0*/  BAR.SYNC.DEFER_BLOCKING 0x0 ;  /* 0x0000000000007b1d */ /* 0x000fe20000010000 */
[----:B------:R-:W-:Y:S01]  /*0ce0*/  ISETP.GE.AND P0, PT, R36, UR4, PT ;  /* 0x0000000424007c0c */ /* 0x000fe2000bf06270 */
[----:B------:R-:W-:Y:S01]  /*0cf0*/  IMAD.WIDE.U32 R36, R2, UR6, R36 ;  /* 0x0000000602247c25 */ /* 0x000fe2000f8e0024 */
[----:B0-----:R-:W-:Y:S02]  /*0d00*/  VIMNMX R9, R0, 0x60, PT ;  /* 0x0000006000097848 */ /* 0x001fe40003fe0100 */
[C---:B------:R-:W-:Y:S01]  /*0d10*/  IADD3 R2, R32.reuse, 0x40, RZ ;  /* 0x0000004020027810 */ /* 0x040fe20007ffe0ff */
[C---:B------:R-:W-:Y:S01]  /*0d20*/  VIADD R0, R32.reuse, 0x20 ;  /* 0x0000002020007836 */ /* 0x040fe20000000000 */
[----:B------:R-:W-:Y:S01]  /*0d30*/  ISETP.GE.OR P2, PT, R32, R9, P0 ;  /* 0x000000092000720c */ /* 0x000fe20000746670 */
[----:B------:R-:W-:Y:S01]  /*0d40*/  ULDC.64 UR4, c[0x0][0x260] ;  /* 0x0000980000047ab9 */ /* 0x000fe20000000a00 */
[----:B------:R-:W-:-:S02]  /*0d50*/  IMAD.IADD R37, R37, 0x1, R5 ;  /* 0x0000000125257824 */ /* 0x000fc400078e0205 */
[----:B------:R-:W-:Y:S01]  /*0d60*/  IMAD R7, R7, UR4, RZ ;  /* 0x0000000407077c24 */ /* 0x000fe2000f8e02ff */
[-C--:B------:R-:W-:Y:S01]  /*0d70*/  ISETP.GE.OR P1, PT, R0, R9.reuse, P0 ;  /* 0x000000090000720c */ /* 0x080fe20000726670 */
[----:B------:R-:W-:Y:S01]  /*0d80*/  VIADD R5, R3, 0x6000 ;  /* 0x0000600003057836 */ /* 0x000fe20000000000 */
[----:B------:R-:W-:Y:S01]  /*0d90*/  ISETP.GE.OR P0, PT, R2, R9, P0 ;  /* 0x000000090200720c */ /* 0x000fe20000706670 */
[C---:B------:R-:W-:Y:S02]  /*0da0*/  IMAD R9, R6.reuse, UR5, R7 ;  /* 0x0000000506097c24 */ /* 0x040fe4000f8e0207 */
[----:B------:R-:W-:-:S04]  /*0db0*/  IMAD.WIDE.U32 R6, R6, UR4, R36 ;  /* 0x0000000406067c25 */ /* 0x000fc8000f8e0024 */
[----:B------:R-:W-:Y:S02]  /*0dc0*/  IMAD R8, R4, 0x2, R5 ;  /* 0x0000000204087824 */ /* 0x000fe400078e0205 */
[----:B------:R-:W-:Y:S01]  /*0dd0*/  IMAD.WIDE R2, R33, 0x60, R26 ;  /* 0x0000006021027825 */ /* 0x000fe200078e021a */
[----:B------:R1:W0:Y:S03]  /*0de0*/  LDS.128 R20, [R24+0x6800] ;  /* 0x0068000018147984 */ /* 0x0002260000000c00 */
        /* <DEDUP_REMOVED lines=13> */
.L_x_3524:
[----:B------:R-:W-:Y:S05]  /*0ec0*/  BSYNC B0 ;  /* 0x0000000000007941 */ /* 0x000fea0003800000 */
.L_x_3523:
[----:B-1----:R-:W1:Y:S01]  /*0ed0*/  LDS.128 R24, [R24+0x6400] ;  /* 0x0064000018187984 */ /* 0x002e620000000c00 */
[----:B------:R-:W-:Y:S04]  /*0ee0*/  BSSY B0, `(.L_x_3525) ;  /* 0x000000f000007945 */ /* 0x000fe80003800000 */
[----:B------:R-:W-:Y:S05]  /*0ef0*/  @P1 BRA `(.L_x_3526) ;  /* 0x0000000000341947 */ /* 0x000fea0003800000 */
[----:B--2---:R-:W-:Y:S01]  /*0f00*/  IADD3 R11, P1, R2, 0x20, RZ ;  /* 0x00000020020b7810 */ /* 0x004fe20007f3e0ff */
        /* <DEDUP_REMOVED lines=12> */
.L_x_3526:
[----:B------:R-:W-:Y:S05]  /*0fd0*/  BSYNC B0 ;  /* 0x0000000000007941 */ /* 0x000fea0003800000 */
.L_x_3525:
[----:B------:R-:W-:Y:S05]  /*0fe0*/  @P0 EXIT ;  /* 0x000000000000094d */ /* 0x000fea0003800000 */
[----:B------:R-:W-:Y:S01]  /*0ff0*/  IADD3 R7, P0, R2, 0x40, RZ ;  /* 0x0000004002077810 */ /* 0x000fe20007f1e0ff */
[----:B------:R-:W-:-:S04]  /*1000*/  ULDC.64 UR4, c[0x0][0x250] ;  /* 0x0000940000047ab9 */ /* 0x000fc80000000a00 */
[----:B------:R-:W-:Y:S02]  /*1010*/  IMAD.X R2, RZ, RZ, R3, P0 ;  /* 0x000000ffff027224 */ /* 0x000fe400000e0603 */
[----:B------:R-:W-:Y:S02]  /*1020*/  IMAD.MOV.U32 R3, RZ, RZ, R5 ;  /* 0x000000ffff037224 */ /* 0x000fe400078e0005 */
        /* <DEDUP_REMOVED lines=8> */
[----:B0-----:R-:W-:Y:S01]  /*10b0*/  STG.E.128 desc[UR8][R4.64], R20 ;  /* 0x0000001404007986 */ /* 0x001fe2000c101d08 */
[----:B------:R-:W-:Y:S05]  /*10c0*/  EXIT ;  /* 0x000000000000794d */ /* 0x000fea0003800000 */
.L_x_3527:
        /* <DEDUP_REMOVED lines=11> */
.L_x_3746:


//--------------------- .text._ZN7cutlass13device_kernelIN5flash11enable_sm90INS1_16FlashAttnBwdSm90INS1_25CollectiveMainloopBwdSm90ILi2ELi2ELi2EN4cute5tupleIJNS5_1CILi1EEES8_S8_EEENS6_IJNS7_ILi96EEENS7_ILi128EEENS7_ILi64EEEEEENS_10bfloat16_tEfNS_4arch4Sm90ELb1ELb0ELb1ELb1ELb1ELb1ELb0ELb1ELi2ELi1ELi2ELi2ELb0EEENS1_24CollectiveEpilogueBwdGQAISD_fSG_Li256ELb1ELb1EEENS1_25SingleTileBwdLPTSchedulerILb1ELi128ELb1EEEEEEEEEvNT_6ParamsE --------------------------
	.section	.text._ZN7cutlass13device_kernelIN5flash11enable_sm90INS1_16FlashAttnBwdSm90INS1_25CollectiveMainloopBwdSm90ILi2ELi2ELi2EN4cute5tupleIJNS5_1CILi1EEES8_S8_EEENS6_IJNS7_ILi96EEENS7_ILi128EEENS7_ILi64EEEEEENS_10bfloat16_tEfNS_4arch4Sm90ELb1ELb0ELb1ELb1ELb1ELb1ELb0ELb1ELi2ELi1ELi2ELi2ELb0EEENS1_24CollectiveEpilogueBwdGQAISD_fSG_Li256ELb1ELb1EEENS1_25SingleTileBwdLPTSchedulerILb1ELi128ELb1EEEEEEEEEvNT_6ParamsE,"ax",@progbits
	.align	128
.text._ZN7cutlass13device_kernelIN5flash11enable_sm90INS1_16FlashAttnBwdSm90INS1_25CollectiveMainloopBwdSm90ILi2ELi2ELi2EN4cute5tupleIJNS5_1CILi1EEES8_S8_EEENS6_IJNS7_ILi96EEENS7_ILi128EEENS7_ILi64EEEEEENS_10bfloat16_tEfNS_4arch4Sm90ELb1ELb0ELb1ELb1ELb1ELb1ELb0ELb1ELi2ELi1ELi2ELi2ELb0EEENS1_24CollectiveEpilogueBwdGQAISD_fSG_Li256ELb1ELb1EEENS1_25SingleTileBwdLPTSchedulerILb1ELi128ELb1EEEEEEEEEvNT_6ParamsE:
        .type           _ZN7cutlass13device_kernelIN5flash11enable_sm90INS1_16FlashAttnBwdSm90INS1_25CollectiveMainloopBwdSm90ILi2ELi2ELi2EN4cute5tupleIJNS5_1CILi1EEES8_S8_EEENS6_IJNS7_ILi96EEENS7_ILi128EEENS7_ILi64EEEEEENS_10bfloat16_tEfNS_4arch4Sm90ELb1ELb0ELb1ELb1ELb1ELb1ELb0ELb1ELi2ELi1ELi2ELi2ELb0EEENS1_24CollectiveEpilogueBwdGQAISD_fSG_Li256ELb1ELb1EEENS1_25SingleTileBwdLPTSchedulerILb1ELi128ELb1EEEEEEEEEvNT_6ParamsE,@function
        .size           _ZN7cutlass13device_kernelIN5flash11enable_sm90INS1_16FlashAttnBwdSm90INS1_25CollectiveMainloopBwdSm90ILi2ELi2ELi2EN4cute5tupleIJNS5_1CILi1EEES8_S8_EEENS6_IJNS7_ILi96EEENS7_ILi128EEENS7_ILi64EEEEEENS_10bfloat16_tEfNS_4arch4Sm90ELb1ELb0ELb1ELb1ELb1ELb1ELb0ELb1ELi2ELi1ELi2ELi2ELb0EEENS1_24CollectiveEpilogueBwdGQAISD_fSG_Li256ELb1ELb1EEENS1_25SingleTileBwdLPTSchedulerILb1ELi128ELb1EEEEEEEEEvNT_6ParamsE,(.L_x_3747 - _ZN7cutlass13device_kernelIN5flash11enable_sm90INS1_16FlashAttnBwdSm90INS1_25CollectiveMainloopBwdSm90ILi2ELi2ELi2EN4cute5tupleIJNS5_1CILi1EEES8_S8_EEENS6_IJNS7_ILi96EEENS7_ILi128EEENS7_ILi64EEEEEENS_10bfloat16_tEfNS_4arch4Sm90ELb1ELb0ELb1ELb1ELb1ELb1ELb0ELb1ELi2ELi1ELi2ELi2ELb0EEENS1_24CollectiveEpilogueBwdGQAISD_fSG_Li256ELb1ELb1EEENS1_25SingleTileBwdLPTSchedulerILb1ELi128ELb1EEEEEEEEEvNT_6ParamsE)
        .other          _ZN7cutlass13device_kernelIN5flash11enable_sm90INS1_16FlashAttnBwdSm90INS1_25CollectiveMainloopBwdSm90ILi2ELi2ELi2EN4cute5tupleIJNS5_1CILi1EEES8_S8_EEENS6_IJNS7_ILi96EEENS7_ILi128EEENS7_ILi64EEEEEENS_10bfloat16_tEfNS_4arch4Sm90ELb1ELb0ELb1ELb1ELb1ELb1ELb0ELb1ELi2ELi1ELi2ELi2ELb0EEENS1_24CollectiveEpilogueBwdGQAISD_fSG_Li256ELb1ELb1EEENS1_25SingleTileBwdLPTSchedulerILb1ELi128ELb1EEEEEEEEEvNT_6ParamsE,@"STO_CUDA_ENTRY STV_DEFAULT"
_ZN7cutlass13device_kernelIN5flash11enable_sm90INS1_16FlashAttnBwdSm90INS1_25CollectiveMainloopBwdSm90ILi2ELi2ELi2EN4cute5tupleIJNS5_1CILi1EEES8_S8_EEENS6_IJNS7_ILi96EEENS7_ILi128EEENS7_ILi64EEEEEENS_10bfloat16_tEfNS_4arch4Sm90ELb1ELb0ELb1ELb1ELb1ELb1ELb0ELb1ELi2ELi1ELi2ELi2ELb0EEENS1_24CollectiveEpilogueBwdGQAISD_fSG_Li256ELb1ELb1EEENS1_25SingleTileBwdLPTSchedulerILb1ELi128ELb1EEEEEEEEEvNT_6ParamsE:
        /* <DEDUP_REMOVED lines=24> */
.L_x_3529:
[----:B------:R-:W-:Y:S05]  /*0180*/  BSYNC B0 ;  /* 0x0000000000007941 */ /* 0x000fea0003800000 */
.L_x_3528:
        /* <DEDUP_REMOVED lines=37> */
.L_x_3530:
        /* <DEDUP_REMOVED lines=22> */
.L_x_3531:
[----:B------:R-:W-:Y:S01]  /*0540*/  PLOP3.LUT P0, PT, PT, PT, UP0, 0x80, 0x0 ;  /* 0x000000000000781c */ /* 0x000fe20003f0f008 */
[----:B------:R-:W-:Y:S01]  /*0550*/  NOP ;  /* 0x0000000000007918 */ /* 0x000fe20000000000 */
[----:B------:R-:W-:Y:S01]  /*0560*/  ULDC.64 UR38, c[0x0][0x208] ;  /* 0x0000820000267ab9 */ /* 0x000fe20000000a00 */
[----:B------:R-:W-:Y:S01]  /*0570*/  BSSY B6, `(.L_x_3532) ;  /* 0x0000eeb000067945 */ /* 0x000fe20003800000 */
[----:B-12-4-:R-:W-:Y:S09]  /*0580*/  BAR.SYNC.DEFER_BLOCKING 0x0 ;  /* 0x0000000000007b1d */ /* 0x016ff20000010000 */
[----:B------:R-:W-:Y:S05]  /*0590*/  @!P0 BRA `(.L_x_3533) ;  /* 0x000000a800b08947 */ /* 0x000fea0003800000 */
.L_x_3534:
        /* <DEDUP_REMOVED lines=32> */
.L_x_3535:
[----:B------:R-:W-:Y:S01]  /*07a0*/  ULDC UR8, c[0x0][0x8cc] ;  /* 0x0002330000087ab9 */ /* 0x000fe20000000800 */
[----:B------:R-:W-:Y:S01]  /*07b0*/  UMOV UR7, UR9 ;  /* 0x0000000900077c82 */ /* 0x000fe20008000000 */
[----:B------:R-:W-:-:S11]  /*07c0*/  UISETP.NE.AND UP0, UPT, UR8, 0x1, UPT ;  /* 0x000000010800788c */ /* 0x000fd6000bf05270 */
[----:B------:R-:W-:Y:S02]  /*07d0*/  @UP0 ULDC.64 UR10, c[0x0][0x8d0] ;  /* 0x00023400000a0ab9 */ /* 0x000fe40000000a00 */
[----:B------:R-:W-:-:S04]  /*07e0*/  UIMAD.WIDE.U32 UR4, UR9, UR10, URZ ;  /* 0x0000000a090472a5 */ /* 0x000fc8000f8e003f */
[----:B------:R-:W-:-:S04]  /*07f0*/  @UP0 USHF.R.U32.HI UR7, URZ, UR11, UR5 ;  /* 0x0000000b3f070299 */ /* 0x000fc80008011605 */
[----:B------:R-:W-:-:S12]  /*0800*/  UIMAD UR4, UR7, UR8, URZ ;  /* 0x00000008070472a4 */ /* 0x000fd8000f8e023f */
.L_x_3536:
        /* <DEDUP_REMOVED lines=23> */
.L_x_3537:
        /* <DEDUP_REMOVED lines=14> */
.L_x_3539:
[----:B------:R-:W-:-:S05]  /*0a60*/  ULDC UR4, c[0x0][0x8f4] ;  /* 0x00023d0000047ab9 */ /* 0x000fca0000000800 */
.L_x_3538:
        /* <DEDUP_REMOVED lines=24> */
.L_x_3541:
        /* <DEDUP_REMOVED lines=14> */
.L_x_3542:
        /* <DEDUP_REMOVED lines=11> */
.L_x_3543:
        /* <DEDUP_REMOVED lines=13> */
.L_x_3544:
        /* <DEDUP_REMOVED lines=68> */
.L_x_3547:
        /* <DEDUP_REMOVED lines=15> */
.L_x_3546:
        /* <DEDUP_REMOVED lines=22> */
.L_x_3549:
        /* <DEDUP_REMOVED lines=15> */
.L_x_3548:
[----:B------:R-:W-:Y:S01]  /*15d0*/  SHF.R.S32.HI R6, RZ, 0x1f, R17 ;  /* 0x0000001fff067819 */ /* 0x000fe20000011411 */
[----:B------:R-:W-:-:S03]  /*15e0*/  UMOV UR4, 0xffffffff ;  /* 0xffffffff00047882 */ /* 0x000fc60000000000 */
[----:B------:R-:W-:-:S04]  /*15f0*/  LEA.HI R0, R6, R17, RZ, 0x7 ;  /* 0x0000001106007211 */ /* 0x000fc800078f38ff */
[----:B------:R-:W-:Y:S01]  /*1600*/  SHF.R.S32.HI R13, RZ, 0x7, R0 ;  /* 0x00000007ff0d7819 */ /* 0x000fe20000011400 */
[----:B------:R-:W-:Y:S06]  /*1610*/  BRA.DIV UR4, `(.L_x_3550) ;  /* 0x000000de04887947 */ /* 0x000fec000b800000 */
[----:B------:R1:W2:Y:S02]  /*1620*/  SHFL.IDX PT, R14, R13, RZ, 0x1f ;  /* 0x00001fff0d0e7589 */ /* 0x0002a400000e0000 */
.L_x_3678:
[----:B------:R-:W-:Y:S01]  /*1630*/  SHF.L.U32 R3, RZ, 0x1f, RZ ;  /* 0x0000001fff037819 */ /* 0x000fe200000006ff */
[----:B------:R-:W-:-:S03]  /*1640*/  IMAD.SHL.U32 R2, R17, 0x40, RZ ;  /* 0x0000004011027824 */ /* 0x000fc600078e00ff */
[----:B------:R-:W3:Y:S02]  /*1650*/  SYNCS.PHASECHK.TRANS64.TRYWAIT P0, [R16+URZ+0x26800], R3 ;  /* 0x02680003100075a7 */ /* 0x000ee4000800017f */
[----:B---3--:R-:W-:Y:S05]  /*1660*/  @P0 BRA `(.L_x_3551) ;  /* 0x0000000000080947 */ /* 0x008fea0003800000 */
[----:B------:R-:W3:Y:S02]  /*1670*/  SYNCS.PHASECHK.TRANS64.TRYWAIT P0, [R16+URZ+0x26800], R3 ;  /* 0x02680003100075a7 */ /* 0x000ee4000800017f */
[----:B---3--:R-:W-:Y:S05]  /*1680*/  @!P0 BRA `(.L_x_3552) ;  /* 0x000000dc00888947 */ /* 0x008fea0003800000 */
.L_x_3551:
        /* <DEDUP_REMOVED lines=80> */
[----:B------:R-:W-:Y:S02]  /*1b90*/  CS2R R150, SRZ ;  /* 0x0000000000967805 */ /* 0x000fe4000001ff00 */
[----:B------:R-:W-:Y:S01]  /*1ba0*/  LEA.HI R4, R13, R13, RZ, 0x1 ;  /* 0x0000000d0d047211 */ /* 0x000fe200078f08ff */
[----:B------:R-:W-:Y:S01]  /*1bb0*/  IMAD.IADD R0, R17, 0x1, -R0 ;  /* 0x0000000111007824 */ /* 0x000fe200078e0a00 */
[----:B------:R-:W-:Y:S01]  /*1bc0*/  SHF.R.S32.HI R9, RZ, 0x5, R8 ;  /* 0x00000005ff097819 */ /* 0x000fe20000011408 */
[----:B------:R-:W-:Y:S01]  /*1bd0*/  IMAD.U32 R12, RZ, RZ, UR4 ;  /* 0x00000004ff0c7e24 */ /* 0x000fe2000f8e00ff */
[----:B------:R-:W-:-:S02]  /*1be0*/  LOP3.LUT R8, R4, 0xfffffffe, RZ, 0xc0, !PT ;  /* 0xfffffffe04087812 */ /* 0x000fc400078ec0ff */
[----:B------:R-:W-:Y:S02]  /*1bf0*/  CS2R R148, SRZ ;  /* 0x0000000000947805 */ /* 0x000fe4000001ff00 */
[----:B------:R-:W-:Y:S01]  /*1c00*/  SHF.R.S32.HI R7, RZ, 0x1f, R0 ;  /* 0x0000001fff077819 */ /* 0x000fe20000011400 */
[----:B------:R-:W-:Y:S01]  /*1c10*/  IMAD R21, R9, -0x10, R12 ;  /* 0xfffffff009157824 */ /* 0x000fe200078e020c */
[----:B------:R-:W-:Y:S02]  /*1c20*/  IADD3 R23, R13, -R8, RZ ;  /* 0x800000080d177210 */ /* 0x000fe40007ffe0ff */
[----:B------:R-:W-:Y:S02]  /*1c30*/  CS2R R146, SRZ ;  /* 0x0000000000927805 */ /* 0x000fe4000001ff00 */
        /* <DEDUP_REMOVED lines=8> */
[--C-:B------:R-:W-:Y:S01]  /*1cc0*/  SHF.R.S32.HI R15, RZ, 0x2, R11.reuse ;  /* 0x00000002ff0f7819 */ /* 0x100fe2000001140b */
[C---:B------:R-:W-:Y:S01]  /*1cd0*/  VIADD R8, R7.reuse, 0x8 ;  /* 0x0000000807087836 */ /* 0x040fe20000000000 */
[----:B------:R-:W-:Y:S01]  /*1ce0*/  SHF.R.S32.HI R6, RZ, 0x1f, R11 ;  /* 0x0000001fff067819 */ /* 0x000fe2000001140b */
[----:B------:R-:W-:Y:S01]  /*1cf0*/  VIADD R18, R7, 0x10 ;  /* 0x0000001007127836 */ /* 0x000fe20000000000 */
[----:B------:R-:W-:Y:S02]  /*1d00*/  LOP3.LUT R14, R9, 0xfffffffc, RZ, 0xc0, !PT ;  /* 0xfffffffc090e7812 */ /* 0x000fe400078ec0ff */
[----:B------:R-:W-:Y:S02]  /*1d10*/  CS2R R136, SRZ ;  /* 0x0000000000887805 */ /* 0x000fe4000001ff00 */
[----:B------:R-:W-:Y:S02]  /*1d20*/  LEA.HI R12, R8, R8, RZ, 0x1 ;  /* 0x00000008080c7211 */ /* 0x000fe400078f08ff */
[----:B------:R-:W-:-:S02]  /*1d30*/  CS2R R134, SRZ ;  /* 0x0000000000867805 */ /* 0x000fc4000001ff00 */
[----:B------:R-:W-:Y:S01]  /*1d40*/  SHF.R.S32.HI R0, RZ, 0x3, R0 ;  /* 0x00000003ff007819 */ /* 0x000fe20000011400 */
[----:B------:R-:W-:Y:S01]  /*1d50*/  IMAD.IADD R9, R17, 0x1, -R14 ;  /* 0x0000000111097824 */ /* 0x000fe200078e0a0e */
[----:B-1----:R-:W-:Y:S02]  /*1d60*/  SHF.R.S32.HI R13, RZ, 0x1, R12 ;  /* 0x00000001ff0d7819 */ /* 0x002fe4000001140c */
[----:B------:R-:W-:Y:S02]  /*1d70*/  CS2R R132, SRZ ;  /* 0x0000000000847805 */ /* 0x000fe4000001ff00 */
[----:B------:R-:W-:Y:S01]  /*1d80*/  LEA.HI R11, R6, R15, RZ, 0x3 ;  /* 0x0000000f060b7211 */ /* 0x000fe200078f18ff */
[----:B------:R-:W-:Y:S01]  /*1d90*/  IMAD.HI R6, R0, 0x2aaaaaab, RZ ;  /* 0x2aaaaaab00067827 */ /* 0x000fe200078e02ff */
[----:B------:R-:W-:Y:S02]  /*1da0*/  LEA.HI R17, R18, R18, RZ, 0x1 ;  /* 0x0000001212117211 */ /* 0x000fe400078f08ff */
[----:B------:R-:W-:-:S02]  /*1db0*/  CS2R R130, SRZ ;  /* 0x0000000000827805 */ /* 0x000fc4000001ff00 */
[----:B------:R-:W-:Y:S01]  /*1dc0*/  LOP3.LUT R22, R11, 0xfffffff8, RZ, 0xc0, !PT ;  /* 0xfffffff80b167812 */ /* 0x000fe200078ec0ff */
[----:B------:R-:W-:Y:S01]  /*1dd0*/  IMAD.HI R14, R13, 0x2aaaaaab, RZ ;  /* 0x2aaaaaab0d0e7827 */ /* 0x000fe200078e02ff */
[----:B------:R-:W-:Y:S02]  /*1de0*/  LEA.HI R4, R4, R7, RZ, 0x1 ;  /* 0x0000000704047211 */ /* 0x000fe400078f08ff */
[----:B------:R-:W-:Y:S02]  /*1df0*/  CS2R R128, SRZ ;  /* 0x0000000000807805 */ /* 0x000fe4000001ff00 */
[----:B------:R-:W-:Y:S02]  /*1e00*/  SHF.R.S32.HI R19, RZ, 0x1, R17 ;  /* 0x00000001ff137819 */ /* 0x000fe40000011411 */
[----:B------:R-:W-:Y:S02]  /*1e10*/  CS2R R126, SRZ ;  /* 0x00000000007e7805 */ /* 0x000fe4000001ff00 */
[----:B------:R-:W-:-:S02]  /*1e20*/  IADD3 R22, R21, R22, -R15 ;  /* 0x0000001615167210 */ /* 0x000fc40007ffe80f */
[----:B------:R-:W-:Y:S02]  /*1e30*/  CS2R R124, SRZ ;  /* 0x00000000007c7805 */ /* 0x000fe4000001ff00 */
[----:B------:R-:W-:Y:S01]  /*1e40*/  LOP3.LUT R4, R4, 0xfffffffe, RZ, 0xc0, !PT ;  /* 0xfffffffe04047812 */ /* 0x000fe200078ec0ff */
[----:B------:R-:W-:Y:S01]  /*1e50*/  IMAD.HI R20, R19, 0x2aaaaaab, RZ ;  /* 0x2aaaaaab13147827 */ /* 0x000fe200078e02ff */
[----:B------:R-:W-:Y:S02]  /*1e60*/  SHF.R.U32.HI R11, RZ, 0x1, R6 ;  /* 0x00000001ff0b7819 */ /* 0x000fe40000011606 */
[----:B------:R-:W-:Y:S02]  /*1e70*/  CS2R R122, SRZ ;  /* 0x00000000007a7805 */ /* 0x000fe4000001ff00 */
[----:B------:R-:W-:Y:S02]  /*1e80*/  SHF.R.U32.HI R15, RZ, 0x1, R14 ;  /* 0x00000001ff0f7819 */ /* 0x000fe4000001160e */
[----:B------:R-:W-:-:S02]  /*1e90*/  CS2R R120, SRZ ;  /* 0x0000000000787805 */ /* 0x000fc4000001ff00 */
[----:B------:R-:W-:Y:S02]  /*1ea0*/  IADD3 R4, R7, -R4, RZ ;  /* 0x8000000407047210 */ /* 0x000fe40007ffe0ff */
[----:B------:R-:W-:Y:S02]  /*1eb0*/  CS2R R182, SRZ ;  /* 0x0000000000b67805 */ /* 0x000fe4000001ff00 */
[----:B------:R-:W-:Y:S02]  /*1ec0*/  LEA.HI R11, R6, R11, RZ, 0x1 ;  /* 0x0000000b060b7211 */ /* 0x000fe400078f08ff */
[----:B------:R-:W-:Y:S02]  /*1ed0*/  CS2R R180, SRZ ;  /* 0x0000000000b47805 */ /* 0x000fe4000001ff00 */
[----:B------:R-:W-:Y:S02]  /*1ee0*/  LEA.HI R14, R14, R15, RZ, 0x1 ;  /* 0x0000000f0e0e7211 */ /* 0x000fe400078f08ff */
[----:B------:R-:W-:-:S02]  /*1ef0*/  CS2R R178, SRZ ;  /* 0x0000000000b27805 */ /* 0x000fc4000001ff00 */
[----:B------:R-:W-:Y:S01]  /*1f00*/  LOP3.LUT R7, R12, 0xfffffffe, RZ, 0xc0, !PT ;  /* 0xfffffffe0c077812 */ /* 0x000fe200078ec0ff */
[----:B------:R-:W-:Y:S01]  /*1f10*/  IMAD R11, R11, -0xc, R0 ;  /* 0xfffffff40b0b7824 */ /* 0x000fe200078e0200 */
[----:B------:R-:W-:Y:S01]  /*1f20*/  SHF.R.U32.HI R21, RZ, 0x1, R20 ;  /* 0x00000001ff157819 */ /* 0x000fe20000011614 */
[----:B------:R-:W-:Y:S01]  /*1f30*/  IMAD R14, R14, -0xc, R13 ;  /* 0xfffffff40e0e7824 */ /* 0x000fe200078e020d */
[----:B------:R-:W-:Y:S01]  /*1f40*/  LOP3.LUT R17, R17, 0xfffffffe, RZ, 0xc0, !PT ;  /* 0xfffffffe11117812 */ /* 0x000fe200078ec0ff */
[----:B------:R-:W-:Y:S01]  /*1f50*/  IMAD.IADD R7, R8, 0x1, -R7 ;  /* 0x0000000108077824 */ /* 0x000fe200078e0a07 */
[----:B------:R-:W-:Y:S01]  /*1f60*/  LEA.HI R20, R20, R21, RZ, 0x1 ;  /* 0x0000001514147211 */ /* 0x000fe200078f08ff */
[----:B------:R-:W-:Y:S01]  /*1f70*/  IMAD R4, R11, 0x8, R4 ;  /* 0x000000080b047824 */ /* 0x000fe200078e0204 */
[----:B------:R-:W-:Y:S01]  /*1f80*/  CS2R R176, SRZ ;  /* 0x0000000000b07805 */ /* 0x000fe2000001ff00 */
[----:B------:R-:W-:Y:S01]  /*1f90*/  IMAD.IADD R17, R18, 0x1, -R17 ;  /* 0x0000000112117824 */ /* 0x000fe200078e0a11 */
[----:B------:R-:W-:Y:S01]  /*1fa0*/  LEA R0, R14, R7, 0x3 ;  /* 0x000000070e007211 */ /* 0x000fe200078e18ff */
[----:B------:R-:W-:Y:S01]  /*1fb0*/  IMAD R20, R20, -0xc, R19 ;  /* 0xfffffff414147824 */ /* 0x000fe200078e0213 */
[----:B------:R1:W-:Y:S01]  /*1fc0*/  STL [R1+0x4], R4 ;  /* 0x0000040401007387 */ /* 0x0003e20000100800 */
[----:B------:R-:W-:Y:S01]  /*1fd0*/  IMAD R8, R23, -0x40, R22 ;  /* 0xffffffc017087824 */ /* 0x000fe200078e0216 */
[----:B------:R-:W-:Y:S01]  /*1fe0*/  CS2R R174, SRZ ;  /* 0x0000000000ae7805 */ /* 0x000fe2000001ff00 */
[----:B------:R-:W-:Y:S01]  /*1ff0*/  IMAD R237, R20, 0x8, R17 ;  /* 0x0000000814ed7824 */ /* 0x000fe200078e0211 */
[----:B------:R2:W-:Y:S01]  /*2000*/  STL [R1], R0 ;  /* 0x0000000001007387 */ /* 0x0005e20000100800 */
[----:B------:R-:W-:-:S02]  /*2010*/  CS2R R172, SRZ ;  /* 0x0000000000ac7805 */ /* 0x000fc4000001ff00 */
[----:B------:R-:W-:Y:S02]  /*2020*/  CS2R R170, SRZ ;  /* 0x0000000000aa7805 */ /* 0x000fe4000001ff00 */
[----:B------:R-:W-:Y:S02]  /*2030*/  CS2R R168, SRZ ;  /* 0x0000000000a87805 */ /* 0x000fe4000001ff00 */
[----:B------:R-:W-:Y:S02]  /*2040*/  CS2R R166, SRZ ;  /* 0x0000000000a67805 */ /* 0x000fe4000001ff00 */
[----:B------:R-:W-:Y:S01]  /*2050*/  CS2R R164, SRZ ;  /* 0x0000000000a47805 */ /* 0x000fe2000001ff00 */
[----:B-1----:R-:W-:Y:S01]  /*2060*/  IMAD.MOV.U32 R4, RZ, RZ, RZ ;  /* 0x000000ffff047224 */ /* 0x002fe200078e00ff */
[----:B------:R-:W-:Y:S02]  /*2070*/  CS2R R162, SRZ ;  /* 0x0000000000a27805 */ /* 0x000fe4000001ff00 */
[----:B------:R-:W-:-:S02]  /*2080*/  CS2R R160, SRZ ;  /* 0x0000000000a07805 */ /* 0x000fc4000001ff00 */
[----:B------:R-:W-:Y:S01]  /*2090*/  CS2R R158, SRZ ;  /* 0x00000000009e7805 */ /* 0x000fe2000001ff00 */
[----:B--2---:R-:W-:Y:S01]  /*20a0*/  IMAD.MOV.U32 R0, RZ, RZ, RZ ;  /* 0x000000ffff007224 */ /* 0x004fe200078e00ff */
[----:B------:R-:W-:Y:S02]  /*20b0*/  CS2R R156, SRZ ;  /* 0x00000000009c7805 */ /* 0x000fe4000001ff00 */
[----:B------:R-:W-:Y:S02]  /*20c0*/  CS2R R154, SRZ ;  /* 0x00000000009a7805 */ /* 0x000fe4000001ff00 */
[----:B------:R-:W-:-:S07]  /*20d0*/  CS2R R152, SRZ ;  /* 0x0000000000987805 */ /* 0x000fce000001ff00 */
.L_x_3564:
[----:B------:R-:W-:-:S06]  /*20e0*/  ULOP3.LUT UR4, UR36, 0x1, URZ, 0xfc, !UPT ;  /* 0x0000000124047892 */ /* 0x000fcc000f8efc3f */
[----:B--2---:R-:W-:-:S04]  /*20f0*/  MOV R6, UR4 ;  /* 0x0000000400067c02 */ /* 0x004fc80008000f00 */
[----:B------:R-:W-:-:S13]  /*2100*/  ISETP.NE.AND P0, PT, R6, 0x3, PT ;  /* 0x000000030600780c */ /* 0x000fda0003f05270 */
[----:B------:R-:W-:Y:S05]  /*2110*/  @!P0 BRA `(.L_x_3554) ;  /* 0x0000000000048947 */ /* 0x000fea0003800000 */
[----:B------:R-:W-:Y:S01]  /*2120*/  BPT.TRAP 0x1 ;  /* 0x000000040000795c */ /* 0x000fe20000300000 */
.L_x_3554:
[----:B------:R-:W-:Y:S01]  /*2130*/  IMAD R6, R0, 0x8, R16 ;  /* 0x0000000800067824 */ /* 0x000fe200078e0210 */
[----:B------:R-:W-:-:S04]  /*2140*/  SHF.L.U32 R21, R4, 0x1f, RZ ;  /* 0x0000001f04157819 */ /* 0x000fc800000006ff */
[----:B------:R1:W2:Y:S01]  /*2150*/  SYNCS.PHASECHK.TRANS64.TRYWAIT P1, [R6+URZ+0x26810], R21 ;  /* 0x02681015060075a7 */ /* 0x0002a2000802017f */
[----:B------:R-:W-:Y:S05]  /*2160*/  @!P0 BRA `(.L_x_3555) ;  /* 0x0000000000048947 */ /* 0x000fea0003800000 */
[----:B------:R-:W-:Y:S01]  /*2170*/  BPT.TRAP 0x1 ;  /* 0x000000040000795c */ /* 0x000fe20000300000 */
.L_x_3555:
[----:B------:R-:W-:-:S05]  /*2180*/  VIADD R7, R16, 0xe000 ;  /* 0x0000e00010077836 */ /* 0x000fca0000000000 */
[----:B------:R-:W-:-:S04]  /*2190*/  SHF.R.U32.HI R7, RZ, 0x4, R7 ;  /* 0x00000004ff077819 */ /* 0x000fc80000011607 */
[----:B------:R-:W-:Y:S01]  /*21a0*/  LOP3.LUT R7, R7, 0x3fff, RZ, 0xc0, !PT ;  /* 0x00003fff07077812 */ /* 0x000fe200078ec0ff */
[----:B--2---:R-:W-:Y:S06]  /*21b0*/  @P1 BRA `(.L_x_3556) ;  /* 0x0000000000081947 */ /* 0x004fec0003800000 */
[----:B------:R-:W2:Y:S02]  /*21c0*/  SYNCS.PHASECHK.TRANS64.TRYWAIT P1, [R6+URZ+0x26810], R21 ;  /* 0x02681015060075a7 */ /* 0x000ea4000802017f */
[----:B--2---:R-:W-:Y:S05]  /*21d0*/  @!P1 BRA `(.L_x_3557) ;  /* 0x000000d000c89947 */ /* 0x004fea0003800000 */
.L_x_3556:
[----:B------:R-:W-:Y:S05]  /*21e0*/  WARPSYNC.ALL ;  /* 0x0000000000007948 */ /* 0x000fea0003800000 */
[----:B------:R-:W-:Y:S01]  /*21f0*/  LOP3.LUT R11, R7, 0x10000, RZ, 0xfc, !PT ;  /* 0x00010000070b7812 */ /* 0x000fe200078efcff */
[----:B------:R-:W-:Y:S01]  /*2200*/  IMAD R12, R5, 0x2000, R16 ;  /* 0x00002000050c7824 */ /* 0x000fe200078e0210 */
[----:B------:R-:W3:Y:S04]  /*2210*/  LDL R14, [R1+0x4] ;  /* 0x00000400010e7983 */ /* 0x000ee80000100800 */
        /* <DEDUP_REMOVED lines=34> */
[----:B---3--:R-:W-:-:S05]  /*2440*/  LEA R12, R0, R14, 0x7 ;  /* 0x0000000e000c7211 */ /* 0x008fca00078e38ff */
[----:B------:R-:W-:Y:S02]  /*2450*/  IMAD R11, R3, 0x2, R12 ;  /* 0x00000002030b7824 */ /* 0x000fe400078e020c */
[----:B----4-:R-:W-:Y:S02]  /*2460*/  IMAD R14, R0, 0x80, R13 ;  /* 0x00000080000e7824 */ /* 0x010fe400078e020d */
[C---:B------:R-:W-:Y:S02]  /*2470*/  IMAD R17, R11.reuse, 0x4, R16 ;  /* 0x000000040b117824 */ /* 0x040fe400078e0210 */
[----:B------:R-:W-:Y:S01]  /*2480*/  IMAD R190, R11, 0x4, R18 ;  /* 0x000000040bbe7824 */ /* 0x000fe200078e0212 */
[----:B------:R-:W-:Y:S02]  /*2490*/  LEA R13, R3, R14, 0x1 ;  /* 0x0000000e030d7211 */ /* 0x000fe400078e08ff */
[C---:B------:R-:W-:Y:S02]  /*24a0*/  LEA R14, R19.reuse, R16, 0x2 ;  /* 0x00000010130e7211 */ /* 0x040fe400078e10ff */
[----:B------:R-:W-:Y:S01]  /*24b0*/  LEA R11, R19, R18, 0x2 ;  /* 0x00000012130b7211 */ /* 0x000fe200078e10ff */
[----:B------:R-:W-:-:S02]  /*24c0*/  IMAD R15, R13, 0x4, R16 ;  /* 0x000000040d0f7824 */ /* 0x000fc400078e0210 */
        /* <DEDUP_REMOVED lines=10> */
.L_x_3558:
[----:B------:R1:W1:Y:S01]  /*2570*/  SYNCS.PHASECHK.TRANS64.TRYWAIT P1, [R6+URZ+0x26830], R21 ;  /* 0x02683015060075a7 */ /* 0x000262000802017f */
[----:B------:R-:W-:Y:S05]  /*2580*/  @!P0 BRA `(.L_x_3559) ;  /* 0x0000000000048947 */ /* 0x000fea0003800000 */
[----:B------:R-:W-:Y:S01]  /*2590*/  BPT.TRAP 0x1 ;  /* 0x000000040000795c */ /* 0x000fe20000300000 */
.L_x_3559:
[----:B------:R-:W-:-:S05]  /*25a0*/  VIADD R13, R16, 0x14000 ;  /* 0x00014000100d7836 */ /* 0x000fca0000000000 */
[----:B------:R-:W-:-:S04]  /*25b0*/  SHF.R.U32.HI R13, RZ, 0x4, R13 ;  /* 0x00000004ff0d7819 */ /* 0x000fc8000001160d */
[----:B------:R-:W-:-:S04]  /*25c0*/  LOP3.LUT R13, R13, 0x3fff, RZ, 0xc0, !PT ;  /* 0x00003fff0d0d7812 */ /* 0x000fc800078ec0ff */
[----:B------:R-:W-:Y:S01]  /*25d0*/  LOP3.LUT R19, R13, 0x10000, RZ, 0xfc, !PT ;  /* 0x000100000d137812 */ /* 0x000fe200078efcff */
[----:B-1----:R-:W-:Y:S06]  /*25e0*/  @P1 BRA `(.L_x_3560) ;  /* 0x0000000000081947 */ /* 0x002fec0003800000 */
[----:B------:R-:W1:Y:S02]  /*25f0*/  SYNCS.PHASECHK.TRANS64.TRYWAIT P1, [R6+URZ+0x26830], R21 ;  /* 0x02683015060075a7 */ /* 0x000e64000802017f */
[----:B-1----:R-:W-:Y:S05]  /*2600*/  @!P1 BRA `(.L_x_3561) ;  /* 0x000000cc00d09947 */ /* 0x002fea0003800000 */
.L_x_3560:
        /* <DEDUP_REMOVED lines=17> */
[----:B------:R-:W-:-:S02]  /*2720*/  IMAD.MOV.U32 R92, RZ, RZ, -0x2 ;  /* 0xfffffffeff5c7424 */ /* 0x000fc400078e00ff */
        /* <DEDUP_REMOVED lines=23> */
[----:B--2---:R-:W-:Y:S01]  /*28a0*/  FMUL.FTZ R21, R76, UR10 ;  /* 0x0000000a4c157c20 */ /* 0x004fe20008410000 */
        /* <DEDUP_REMOVED lines=30> */
[----:B------:R-:W-:Y:S01]  /*2a90*/  VIADD R118, R9, 0xc ;  /* 0x0000000c09767836 */ /* 0x000fe20000000000 */
[----:B------:R-:W-:Y:S01]  /*2aa0*/  SHFL.IDX PT, R227, R17, R199, 0x1f ;  /* 0x00001fc711e37589 */ /* 0x000fe200000e0000 */
[----:B------:R-:W-:Y:S01]  /*2ab0*/  IMAD R236, R0, 0x300, R13 ;  /* 0x0000030000ec7824 */ /* 0x000fe200078e020d */
[----:B------:R-:W3:Y:S01]  /*2ac0*/  MUFU.TANH R82, R82 ;  /* 0x0000005200527308 */ /* 0x000ee20000002400 */
[----:B------:R-:W-:Y:S01]  /*2ad0*/  FMUL.FTZ R115, R115, UR10 ;  /* 0x0000000a73737c20 */ /* 0x000fe20008410000 */
[----:B------:R-:W3:Y:S06]  /*2ae0*/  SHFL.IDX PT, R225, R17, R118, 0x1f ;  /* 0x00001f7611e17589 */ /* 0x000eec00000e0000 */
[----:B------:R-:W3:Y:S08]  /*2af0*/  MUFU.TANH R85, R85 ;  /* 0x0000005500557308 */ /* 0x000ef00000002400 */
        /* <DEDUP_REMOVED lines=10> */
[----:B------:R-:W-:Y:S01]  /*2ba0*/  UIADD3 UR4, UR9, 0x4, URZ ;  /* 0x0000000409047890 */ /* 0x000fe2000fffe03f */
[----:B------:R-:W-:Y:S01]  /*2bb0*/  UMOV UR7, 0x40000040 ;  /* 0x4000004000077882 */ /* 0x000fe20000000000 */
[----:B------:R-:W-:Y:S02]  /*2bc0*/  UMOV UR5, 0x40000040 ;  /* 0x4000004000057882 */ /* 0x000fe40000000000 */
        /* <DEDUP_REMOVED lines=11> */
[----:B------:R-:W3:Y:S01]  /*2c80*/  MUFU.TANH R87, R87 ;  /* 0x0000005700577308 */ /* 0x000ee20000002400 */
[----:B------:R-:W-:-:S02]  /*2c90*/  WARPGROUP.DEPBAR.LE gsb0, 0x0 ;  /* 0x00008000000079c5 */ /* 0x000fc40000010000 */
[----:B------:R-:W-:-:S05]  /*2ca0*/  WARPGROUP.ARRIVE ;  /* 0x00000000000079c5 */ /* 0x000fca0000000000 */
[----:B------:R-:W-:Y:S01]  /*2cb0*/  MUFU.TANH R88, R88 ;  /* 0x0000005800587308 */ /* 0x000fe20000002400 */
[----:B------:R-:W-:Y:S01]  /*2cc0*/  HGMMA.64x96x16.F32.BF16 R24, gdesc[UR4], R24, gsb0 ;  /* 0x01600000041879f0 */ /* 0x000fe20008001818 */
[----:B------:R-:W-:Y:S02]  /*2cd0*/  UIMAD UR4, UR45, -0x60, UR43 ;  /* 0xffffffa02d0478a4 */ /* 0x000fe4000f8e022b */
[----:B------:R-:W-:-:S04]  /*2ce0*/  UIADD3 UR6, UR8, 0x6, URZ ;  /* 0x0000000608067890 */ /* 0x000fc8000fffe03f */
[----:B------:R-:W3:Y:S01]  /*2cf0*/  MUFU.TANH R89, R89 ;  /* 0x0000005900597308 */ /* 0x000ee20000002400 */
[----:B------:R-:W-:Y:S01]  /*2d00*/  UMOV UR7, 0x40000040 ;  /* 0x4000004000077882 */ /* 0x000fe20000000000 */
[----:B------:R-:W-:Y:S01]  /*2d10*/  UMOV UR5, 0x40000040 ;  /* 0x4000004000057882 */ /* 0x000fe20000000000 */
[----:B------:R-:W-:Y:S01]  /*2d20*/  IMAD R93, R3, R92, UR4 ;  /* 0x00000004035d7e24 */ /* 0x000fe2000f8e025c */
[----:B------:R-:W-:-:S03]  /*2d30*/  UIADD3 UR4, UR9, 0x6, URZ ;  /* 0x0000000609047890 */ /* 0x000fc6000fffe03f */
[----:B------:R-:W-:Y:S01]  /*2d40*/  IMAD.IADD R93, R93, 0x1, -R8 ;  /* 0x000000015d5d7824 */ /* 0x000fe200078e0a08 */
[----:B------:R-:W3:Y:S04]  /*2d50*/  MUFU.TANH R91, R91 ;  /* 0x0000005b005b7308 */ /* 0x000ee80000002400 */
[C---:B------:R-:W-:Y:S02]  /*2d60*/  SEL R103, R93.reuse, 0x60, P2 ;  /* 0x000000605d677807 */ /* 0x040fe40001000000 */
[----:B------:R-:W-:Y:S02]  /*2d70*/  IADD3 R97, R93, 0x8, RZ ;  /* 0x000000085d617810 */ /* 0x000fe40007ffe0ff */
[C---:B------:R-:W-:Y:S01]  /*2d80*/  ISETP.GT.AND P6, PT, R103.reuse, RZ, PT ;  /* 0x000000ff6700720c */ /* 0x040fe20003fc4270 */
[----:B------:R-:W3:Y:S01]  /*2d90*/  MUFU.TANH R90, R90 ;  /* 0x0000005a005a7308 */ /* 0x000ee20000002400 */
[----:B------:R-:W-:-:S02]  /*2da0*/  ISETP.GT.AND P5, PT, R103, 0x1, PT ;  /* 0x000000016700780c */ /* 0x000fc40003fa4270 */
[C---:B------:R-:W-:Y:S02]  /*2db0*/  ISETP.GT.AND P4, PT, R103.reuse, 0x10, PT ;  /* 0x000000106700780c */ /* 0x040fe40003f84270 */
[----:B-1----:R-:W-:Y:S02]  /*2dc0*/  FSEL R113, R192, -INF , !P6 ;  /* 0xff800000c0717808 */ /* 0x002fe40007000000 */
[----:B--2---:R-:W-:Y:S01]  /*2dd0*/  FSEL R197, R18, -INF , !P5 ;  /* 0xff80000012c57808 */ /* 0x004fe20006800000 */
[----:B------:R-:W1:Y:S01]  /*2de0*/  MUFU.TANH R184, R184 ;  /* 0x000000b800b87308 */ /* 0x000e620000002400 */
[C---:B------:R-:W-:Y:S02]  /*2df0*/  ISETP.GT.AND P6, PT, R103.reuse, 0x11, PT ;  /* 0x000000116700780c */ /* 0x040fe40003fc4270 */
[----:B------:R-:W-:Y:S02]  /*2e00*/  ISETP.GT.AND P5, PT, R103, 0x18, PT ;  /* 0x000000186700780c */ /* 0x000fe40003fa4270 */
[----:B-----5:R-:W-:-:S02]  /*2e10*/  FSEL R94, R73, -INF , !P4 ;  /* 0xff800000495e7808 */ /* 0x020fc40006000000 */
[----:B------:R-:W-:Y:S01]  /*2e20*/  ISETP.GT.AND P4, PT, R103, 0x21, PT ;  /* 0x000000216700780c */ /* 0x000fe20003f84270 */
[----:B------:R-:W2:Y:S01]  /*2e30*/  MUFU.TANH R187, R187 ;  /* 0x000000bb00bb7308 */ /* 0x000ea20000002400 */
[----:B----4-:R-:W-:Y:S02]  /*2e40*/  FSEL R93, R74, -INF , !P6 ;  /* 0xff8000004a5d7808 */ /* 0x010fe40007000000 */
[----:B---3--:R-:W-:Y:S02]  /*2e50*/  FSEL R95, R77, -INF , !P5 ;  /* 0xff8000004d5f7808 */ /* 0x008fe40006800000 */
[C---:B------:R-:W-:Y:S02]  /*2e60*/  ISETP.GT.AND P6, PT, R103.reuse, 0x28, PT ;  /* 0x000000286700780c */ /* 0x040fe40003fc4270 */
[----:B------:R-:W-:Y:S01]  /*2e70*/  ISETP.GT.AND P5, PT, R103, 0x29, PT ;  /* 0x000000296700780c */ /* 0x000fe20003fa4270 */
[----:B------:R-:W3:Y:S01]  /*2e80*/  MUFU.TANH R188, R188 ;  /* 0x000000bc00bc7308 */ /* 0x000ee20000002400 */
[----:B------:R-:W-:-:S02]  /*2e90*/  FSEL R98, R82, -INF , !P4 ;  /* 0xff80000052627808 */ /* 0x000fc40006000000 */
[----:B------:R-:W-:Y:S02]  /*2ea0*/  SEL R193, R97, 0x60, P1 ;  /* 0x0000006061c17807 */ /* 0x000fe40000800000 */
[----:B------:R-:W-:Y:S02]  /*2eb0*/  ISETP.GT.AND P4, PT, R103, 0x38, PT ;  /* 0x000000386700780c */ /* 0x000fe40003f84270 */
[----:B------:R-:W-:Y:S01]  /*2ec0*/  FSEL R96, R85, -INF , !P6 ;  /* 0xff80000055607808 */ /* 0x000fe20007000000 */
[----:B------:R-:W4:Y:S01]  /*2ed0*/  MUFU.TANH R189, R189 ;  /* 0x000000bd00bd7308 */ /* 0x000f220000002400 */
[----:B------:R-:W-:Y:S02]  /*2ee0*/  FSEL R97, R86, -INF , !P5 ;  /* 0xff80000056617808 */ /* 0x000fe40006800000 */
[----:B------:R-:W-:Y:S02]  /*2ef0*/  ISETP.GT.AND P6, PT, R103, 0x39, PT ;  /* 0x000000396700780c */ /* 0x000fe40003fc4270 */
[----:B------:R-:W-:-:S02]  /*2f00*/  ISETP.GT.AND P5, PT, R193, RZ, PT ;  /* 0x000000ffc100720c */ /* 0x000fc40003fa4270 */
[----:B------:R-:W-:Y:S01]  /*2f10*/  FSEL R100, R185, -INF , !P4 ;  /* 0xff800000b9647808 */ /* 0x000fe20006000000 */
[----:B------:R-:W5:Y:S01]  /*2f20*/  MUFU.TANH R105, R105 ;  /* 0x0000006900697308 */ /* 0x000f620000002400 */
[----:B------:R-:W-:Y:S02]  /*2f30*/  ISETP.GT.AND P4, PT, R193, 0x1, PT ;  /* 0x00000001c100780c */ /* 0x000fe40003f84270 */
[----:B------:R-:W-:Y:S02]  /*2f40*/  FSEL R223, R186, -INF , !P6 ;  /* 0xff800000badf7808 */ /* 0x000fe40007000000 */
[C---:B------:R-:W-:Y:S01]  /*2f50*/  FSEL R226, R19.reuse, -INF , !P5 ;  /* 0xff80000013e27808 */ /* 0x040fe20006800000 */
[----:B------:R-:W-:Y:S01]  /*2f60*/  FFMA.FTZ R19, -R19, R19, 1 ;  /* 0x3f80000013137423 */ /* 0x000fe20000010113 */
[C---:B------:R-:W-:Y:S01]  /*2f70*/  ISETP.GT.AND P6, PT, R193.reuse, 0x8, PT ;  /* 0x00000008c100780c */ /* 0x040fe20003fc4270 */
[----:B------:R-:W5:Y:S01]  /*2f80*/  MUFU.TANH R108, R108 ;  /* 0x0000006c006c7308 */ /* 0x000f620000002400 */
[----:B------:R-:W-:-:S02]  /*2f90*/  ISETP.GT.AND P5, PT, R193, 0x9, PT ;  /* 0x00000009c100780c */ /* 0x000fc40003fa4270 */
[----:B------:R-:W-:Y:S02]  /*2fa0*/  FSEL R224, R20, -INF , !P4 ;  /* 0xff80000014e07808 */ /* 0x000fe40006000000 */
[----:B------:R-:W-:Y:S02]  /*2fb0*/  ISETP.GT.AND P4, PT, R193, 0x10, PT ;  /* 0x00000010c100780c */ /* 0x000fe40003f84270 */
[----:B------:R-:W-:Y:S01]  /*2fc0*/  FSEL R219, R23, -INF , !P6 ;  /* 0xff80000017db7808 */ /* 0x000fe20007000000 */
[----:B------:R-:W5:Y:S01]  /*2fd0*/  MUFU.TANH R109, R109 ;  /* 0x0000006d006d7308 */ /* 0x000f620000002400 */
[----:B------:R-:W-:Y:S02]  /*2fe0*/  FSEL R221, R72, -INF , !P5 ;  /* 0xff80000048dd7808 */ /* 0x000fe40006800000 */
[----:B------:R-:W-:Y:S02]  /*2ff0*/  ISETP.GT.AND P3, PT, R103, 0x8, PT ;  /* 0x000000086700780c */ /* 0x000fe40003f64270 */
[----:B------:R-:W-:-:S02]  /*3000*/  ISETP.GT.AND P6, PT, R193, 0x11, PT ;  /* 0x00000011c100780c */ /* 0x000fc40003fc4270 */
[----:B------:R-:W-:Y:S01]  /*3010*/  ISETP.GT.AND P5, PT, R193, 0x18, PT ;  /* 0x00000018c100780c */ /* 0x000fe20003fa4270 */
[----:B------:R-:W-:Y:S01]  /*3020*/  MUFU.TANH R106, R106 ;  /* 0x0000006a006a7308 */ /* 0x000fe20000002400 */
[----:B------:R-:W-:Y:S02]  /*3030*/  FSEL R209, R75, -INF , !P4 ;  /* 0xff8000004bd17808 */ /* 0x000fe40006000000 */
[----:B------:R-:W-:Y:S02]  /*3040*/  ISETP.GT.AND P2, PT, R103, 0x9, PT ;  /* 0x000000096700780c */ /* 0x000fe40003f44270 */
[----:B------:R-:W-:Y:S02]  /*3050*/  ISETP.GT.AND P4, PT, R193, 0x19, PT ;  /* 0x00000019c100780c */ /* 0x000fe40003f84270 */
[----:B------:R-:W-:Y:S01]  /*3060*/  FSEL R198, R21, -INF , !P3 ;  /* 0xff80000015c67808 */ /* 0x000fe20005800000 */
[----:B------:R-:W-:Y:S01]  /*3070*/  MUFU.TANH R107, R107 ;  /* 0x0000006b006b7308 */ /* 0x000fe20000002400 */
[----:B------:R-:W-:-:S02]  /*3080*/  FSEL R208, R76, -INF , !P6 ;  /* 0xff8000004cd07808 */ /* 0x000fc40007000000 */
[----:B------:R-:W-:Y:S02]  /*3090*/  FSEL R205, R79, -INF , !P5 ;  /* 0xff8000004fcd7808 */ /* 0x000fe40006800000 */
[----:B------:R-:W-:Y:S02]  /*30a0*/  ISETP.GT.AND P3, PT, R103, 0x19, PT ;  /* 0x000000196700780c */ /* 0x000fe40003f64270 */
[C---:B------:R-:W-:Y:S01]  /*30b0*/  ISETP.GT.AND P6, PT, R193.reuse, 0x20, PT ;  /* 0x00000020c100780c */ /* 0x040fe20003fc4270 */
[----:B------:R-:W5:Y:S01]  /*30c0*/  MUFU.TANH R112, R112 ;  /* 0x0000007000707308 */ /* 0x000f620000002400 */
[----:B------:R-:W-:Y:S02]  /*30d0*/  WARPGROUP.DEPBAR.LE gsb0, 0x0 ;  /* 0x00008000000079c5 */ /* 0x000fe40000010000 */
[----:B------:R-:W1:Y:S01]  /*30e0*/  LDS R190, [R190+0x380] ;  /* 0x00038000bebe7984 */ /* 0x000e620000000800 */
[----:B------:R-:W-:Y:S01]  /*30f0*/  WARPGROUP.ARRIVE ;  /* 0x00000000000079c5 */ /* 0x000fe20000000000 */
[----:B------:R-:W-:-:S02]  /*3100*/  ISETP.GT.AND P5, PT, R193, 0x21, PT ;  /* 0x00000021c100780c */ /* 0x000fc40003fa4270 */
[----:B------:R-:W-:Y:S01]  /*3110*/  FSEL R200, R22, -INF , !P2 ;  /* 0xff80000016c87808 */ /* 0x000fe20005000000 */
[----:B------:R-:W5:Y:S01]  /*3120*/  MUFU.TANH R110, R110 ;  /* 0x0000006e006e7308 */ /* 0x000f620000002400 */
[----:B------:R-:W-:Y:S01]  /*3130*/  FSEL R207, R80, -INF , !P4 ;  /* 0xff80000050cf7808 */ /* 0x000fe20006000000 */
[----:B------:R-:W-:Y:S01]  /*3140*/  HGMMA.64x96x16.F32.BF16 R24, gdesc[UR4], R24, gsb0 ;  /* 0x01600000041879f0 */ /* 0x000fe20008001818 */
[----:B------:R-:W-:Y:S01]  /*3150*/  ISETP.GT.AND P2, PT, R103, 0x20, PT ;  /* 0x000000206700780c */ /* 0x000fe20003f44270 */
[----:B------:R-:W-:Y:S01]  /*3160*/  ULDC UR4, c[0x0][0x744] ;  /* 0x0001d10000047ab9 */ /* 0x000fe20000000800 */
[----:B------:R-:W-:Y:S01]  /*3170*/  ISETP.GT.AND P4, PT, R193, 0x28, PT ;  /* 0x00000028c100780c */ /* 0x000fe20003f84270 */
[--C-:B------:R-:W-:Y:S01]  /*3180*/  FFMA.FTZ R113, R113, UR4, -R104.reuse ;  /* 0x0000000471717c23 */ /* 0x100fe20008010868 */
[----:B------:R-:W-:Y:S01]  /*3190*/  FSEL R92, R78, -INF , !P3 ;  /* 0xff8000004e5c7808 */ /* 0x000fe20005800000 */
[----:B------:R-:W5:Y:S01]  /*31a0*/  MUFU.TANH R111, R111 ;  /* 0x0000006f006f7308 */ /* 0x000f620000002400 */
[----:B------:R-:W-:Y:S01]  /*31b0*/  FSEL R222, R83, -INF , !P6 ;  /* 0xff80000053de7808 */ /* 0x000fe20007000000 */
[----:B------:R-:W-:Y:S01]  /*31c0*/  FFMA.FTZ R104, R226, UR4, -R104 ;  /* 0x00000004e2687c23 */ /* 0x000fe20008010868 */
[----:B------:R-:W-:Y:S01]  /*31d0*/  FSEL R203, R84, -INF , !P5 ;  /* 0xff80000054cb7808 */ /* 0x000fe20006800000 */
[----:B------:R-:W-:Y:S01]  /*31e0*/  FFMA.FTZ R221, R221, UR4, -R225 ;  /* 0x00000004dddd7c23 */ /* 0x000fe200080108e1 */
[----:B------:R-:W-:Y:S01]  /*31f0*/  ISETP.GT.AND P3, PT, R103, 0x30, PT ;  /* 0x000000306700780c */ /* 0x000fe20003f64270 */
[--C-:B------:R-:W-:Y:S01]  /*3200*/  FFMA.FTZ R94, R94, UR4, -R227.reuse ;  /* 0x000000045e5e7c23 */ /* 0x100fe200080108e3 */
[C---:B------:R-:W-:Y:S01]  /*3210*/  ISETP.GT.AND P6, PT, R193.reuse, 0x29, PT ;  /* 0x00000029c100780c */ /* 0x040fe20003fc4270 */
[----:B------:R-:W5:Y:S01]  /*3220*/  MUFU.TANH R114, R114 ;  /* 0x0000007200727308 */ /* 0x000f620000002400 */
[----:B------:R-:W-:Y:S01]  /*3230*/  ISETP.GT.AND P5, PT, R193, 0x30, PT ;  /* 0x00000030c100780c */ /* 0x000fe20003fa4270 */
[----:B------:R-:W-:Y:S01]  /*3240*/  FFMA.FTZ R209, R209, UR4, -R227 ;  /* 0x00000004d1d17c23 */ /* 0x000fe200080108e3 */
[----:B------:R-:W-:Y:S01]  /*3250*/  FSEL R206, R81, -INF , !P2 ;  /* 0xff80000051ce7808 */ /* 0x000fe20005000000 */
[----:B------:R-:W2:Y:S01]  /*3260*/  SHFL.IDX PT, R227, R15, R118, 0x1f ;  /* 0x00001f760fe37589 */ /* 0x000ea200000e0000 */
[----:B------:R-:W-:-:S02]  /*3270*/  FSEL R204, R87, -INF , !P4 ;  /* 0xff80000057cc7808 */ /* 0x000fc40006000000 */
[----:B------:R-:W-:Y:S01]  /*3280*/  ISETP.GT.AND P2, PT, R103, 0x31, PT ;  /* 0x000000316700780c */ /* 0x000fe20003f44270 */
[----:B------:R-:W5:Y:S01]  /*3290*/  MUFU.EX2 R113, R113 ;  /* 0x0000007100717308 */ /* 0x000f620000000800 */
[----:B------:R-:W-:Y:S02]  /*32a0*/  ISETP.GT.AND P4, PT, R193, 0x31, PT ;  /* 0x00000031c100780c */ /* 0x000fe40003f84270 */
[----:B------:R-:W-:Y:S02]  /*32b0*/  FSEL R230, R89, -INF , !P3 ;  /* 0xff80000059e67808 */ /* 0x000fe40005800000 */
[----:B------:R-:W-:Y:S02]  /*32c0*/  FSEL R202, R88, -INF , !P6 ;  /* 0xff80000058ca7808 */ /* 0x000fe40007000000 */
[----:B------:R-:W-:Y:S01]  /*32d0*/  FSEL R218, R91, -INF , !P5 ;  /* 0xff8000005bda7808 */ /* 0x000fe20006800000 */
[----:B------:R-:W-:Y:S01]  /*32e0*/  MUFU.TANH R191, R191 ;  /* 0x000000bf00bf7308 */ /* 0x000fe20000002400 */
[C---:B------:R-:W-:Y:S01]  /*32f0*/  ISETP.GT.AND P1, PT, R103.reuse, 0x40, PT ;  /* 0x000000406700780c */ /* 0x040fe20003f24270 */
[----:B-1----:R-:W1:Y:S01]  /*3300*/  SHFL.IDX PT, R195, R190, R9, 0x1f ;  /* 0x00001f09bec37589 */ /* 0x002e6200000e0000 */
[----:B------:R-:W-:-:S02]  /*3310*/  ISETP.GT.AND P3, PT, R103, 0x41, PT ;  /* 0x000000416700780c */ /* 0x000fc40003f64270 */
[C---:B------:R-:W-:Y:S01]  /*3320*/  ISETP.GT.AND P6, PT, R193.reuse, 0x38, PT ;  /* 0x00000038c100780c */ /* 0x040fe20003fc4270 */
[----:B------:R-:W1:Y:S01]  /*3330*/  SHFL.IDX PT, R232, R190, R118, 0x1f ;  /* 0x00001f76bee87589 */ /* 0x000e6200000e0000 */
[----:B------:R-:W-:Y:S01]  /*3340*/  ISETP.GT.AND P5, PT, R193, 0x39, PT ;  /* 0x00000039c100780c */ /* 0x000fe20003fa4270 */
[----:B------:R-:W-:Y:S01]  /*3350*/  MUFU.TANH R115, R115 ;  /* 0x0000007300737308 */ /* 0x000fe20000002400 */
[----:B------:R-:W-:Y:S01]  /*3360*/  FSEL R99, R90, -INF , !P2 ;  /* 0xff8000005a637808 */ /* 0x000fe20005000000 */
[----:B------:R-:W-:Y:S01]  /*3370*/  SHFL.IDX PT, R233, R190, R199, 0x1f ;  /* 0x00001fc7bee97589 */ /* 0x000fe200000e0000 */
[----:B------:R-:W-:Y:S01]  /*3380*/  FSEL R217, R184, -INF , !P4 ;  /* 0xff800000b8d97808 */ /* 0x000fe20006000000 */
[--C-:B--2---:R-:W-:Y:S01]  /*3390*/  FFMA.FTZ R97, R97, UR4, -R227.reuse ;  /* 0x0000000461617c23 */ /* 0x104fe200080108e3 */
[C---:B------:R-:W-:Y:S01]  /*33a0*/  ISETP.GT.AND P2, PT, R103.reuse, 0x48, PT ;  /* 0x000000486700780c */ /* 0x040fe20003f44270 */
[----:B------:R-:W-:Y:S01]  /*33b0*/  FFMA.FTZ R202, R202, UR4, -R227 ;  /* 0x00000004caca7c23 */ /* 0x000fe200080108e3 */
[----:B------:R-:W-:Y:S01]  /*33c0*/  ISETP.GT.AND P4, PT, R103, 0x49, PT ;  /* 0x000000496700780c */ /* 0x000fe20003f84270 */
[----:B------:R-:W-:Y:S01]  /*33d0*/  MUFU.TANH R196, R196 ;  /* 0x000000c400c47308 */ /* 0x000fe20000002400 */
[----:B------:R-:W-:-:S02]  /*33e0*/  FSEL R213, R187, -INF , !P6 ;  /* 0xff800000bbd57808 */ /* 0x000fc40007000000 */
[----:B---3--:R-:W-:Y:S02]  /*33f0*/  FSEL R211, R188, -INF , !P5 ;  /* 0xff800000bcd37808 */ /* 0x008fe40006800000 */
[----:B----4-:R-:W-:Y:S02]  /*3400*/  FSEL R101, R189, -INF , !P1 ;  /* 0xff800000bd657808 */ /* 0x010fe40004800000 */
[----:B-----5:R-:W-:Y:S01]  /*3410*/  FSEL R102, R105, -INF , !P3 ;  /* 0xff80000069667808 */ /* 0x020fe20005800000 */
[----:B------:R-:W-:Y:S01]  /*3420*/  MUFU.TANH R201, R201 ;  /* 0x000000c900c97308 */ /* 0x000fe20000002400 */
[C---:B------:R-:W-:Y:S02]  /*3430*/  ISETP.GT.AND P6, PT, R103.reuse, 0x50, PT ;  /* 0x000000506700780c */ /* 0x040fe40003fc4270 */
[C---:B------:R-:W-:Y:S02]  /*3440*/  ISETP.GT.AND P5, PT, R103.reuse, 0x51, PT ;  /* 0x000000516700780c */ /* 0x040fe40003fa4270 */
[----:B------:R-:W-:-:S02]  /*3450*/  ISETP.GT.AND P1, PT, R103, 0x58, PT ;  /* 0x000000586700780c */ /* 0x000fc40003f24270 */
[----:B------:R-:W-:Y:S01]  /*3460*/  ISETP.GT.AND P3, PT, R103, 0x59, PT ;  /* 0x000000596700780c */ /* 0x000fe20003f64270 */
[----:B------:R-:W2:Y:S01]  /*3470*/  MUFU.EX2 R104, R104 ;  /* 0x0000006800687308 */ /* 0x000ea20000000800 */
[----:B------:R-:W-:Y:S02]  /*3480*/  FSEL R103, R108, -INF , !P2 ;  /* 0xff8000006c677808 */ /* 0x000fe40005000000 */
[----:B------:R-:W-:Y:S02]  /*3490*/  FSEL R235, R109, -INF , !P4 ;  /* 0xff8000006deb7808 */ /* 0x000fe40006000000 */
[C---:B------:R-:W-:Y:S02]  /*34a0*/  ISETP.GT.AND P2, PT, R193.reuse, 0x40, PT ;  /* 0x00000040c100780c */ /* 0x040fe40003f44270 */
[----:B------:R-:W-:Y:S01]  /*34b0*/  ISETP.GT.AND P4, PT, R193, 0x41, PT ;  /* 0x00000041c100780c */ /* 0x000fe20003f84270 */
[----:B------:R-:W-:Y:S01]  /*34c0*/  MUFU.EX2 R94, R94 ;  /* 0x0000005e005e7308 */ /* 0x000fe20000000800 */
[----:B------:R-:W-:-:S02]  /*34d0*/  FSEL R220, R112, -INF , !P6 ;  /* 0xff80000070dc7808 */ /* 0x000fc40007000000 */
[----:B------:R-:W-:Y:S02]  /*34e0*/  FSEL R214, R106, -INF , !P2 ;  /* 0xff8000006ad67808 */ /* 0x000fe40005000000 */
[----:B------:R-:W-:Y:S02]  /*34f0*/  FSEL R216, R107, -INF , !P4 ;  /* 0xff8000006bd87808 */ /* 0x000fe40006000000 */
[C---:B------:R-:W-:Y:S01]  /*3500*/  ISETP.GT.AND P6, PT, R193.reuse, 0x48, PT ;  /* 0x00000048c100780c */ /* 0x040fe20003fc4270 */
[----:B------:R-:W-:Y:S02]  /*3510*/  WARPGROUP.DEPBAR.LE gsb0, 0x0 ;  /* 0x00008000000079c5 */ /* 0x000fe40000010000 */
[C---:B------:R-:W-:Y:S01]  /*3520*/  ISETP.GT.AND P2, PT, R193.reuse, 0x49, PT ;  /* 0x00000049c100780c */ /* 0x040fe20003f44270 */
[--C-:B-1----:R-:W-:Y:S01]  /*3530*/  FADD.FTZ R194, R24, -R195.reuse ;  /* 0x800000c318c27221 */ /* 0x102fe20000010000 */
[----:B------:R-:W-:Y:S01]  /*3540*/  ISETP.GT.AND P4, PT, R193, 0x50, PT ;  /* 0x00000050c100780c */ /* 0x000fe20003f84270 */
[----:B------:R-:W-:Y:S01]  /*3550*/  FFMA.FTZ R24, -R192, R192, 1 ;  /* 0x3f800000c0187423 */ /* 0x000fe200000101c0 */
[----:B------:R-:W-:Y:S01]  /*3560*/  FSEL R215, R110, -INF , !P6 ;  /* 0xff8000006ed77808 */ /* 0x000fe20007000000 */
[----:B------:R-:W-:Y:S01]  /*3570*/  FMUL.FTZ R192, R116, UR10 ;  /* 0x0000000a74c07c20 */ /* 0x000fe20008410000 */
[----:B------:R-:W-:Y:S01]  /*3580*/  FSEL R210, R111, -INF , !P2 ;  /* 0xff8000006fd27808 */ /* 0x000fe20005000000 */
[----:B------:R-:W-:Y:S01]  /*3590*/  FADD.FTZ R195, R26, -R195 ;  /* 0x800000c31ac37221 */ /* 0x000fe20000010000 */
[----:B------:R-:W-:Y:S01]  /*35a0*/  FSEL R212, R114, -INF , !P4 ;  /* 0xff80000072d47808 */ /* 0x000fe20006000000 */
[----:B------:R-:W-:Y:S01]  /*35b0*/  FFMA.FTZ R26, R200, UR4, -R225 ;  /* 0x00000004c81a7c23 */ /* 0x000fe200080108e1 */
[----:B------:R-:W-:Y:S01]  /*35c0*/  ISETP.GT.AND P6, PT, R193, 0x51, PT ;  /* 0x00000051c100780c */ /* 0x000fe20003fc4270 */
[----:B------:R-:W-:Y:S01]  /*35d0*/  VIADD R200, R9, 0x1c ;  /* 0x0000001c09c87836 */ /* 0x000fe20000000000 */
[C---:B------:R-:W-:Y:S01]  /*35e0*/  ISETP.GT.AND P2, PT, R193.reuse, 0x58, PT ;  /* 0x00000058c100780c */ /* 0x040fe20003f44270 */
[----:B------:R-:W-:Y:S01]  /*35f0*/  SHFL.IDX PT, R225, R15, R9, 0x1f ;  /* 0x00001f090fe17589 */ /* 0x000fe200000e0000 */
[----:B------:R-:W-:Y:S01]  /*3600*/  ISETP.GT.AND P4, PT, R193, 0x59, PT ;  /* 0x00000059c100780c */ /* 0x000fe20003f84270 */
[----:B------:R-:W-:Y:S01]  /*3610*/  FMUL.FTZ R193, R113, R194 ;  /* 0x000000c271c17220 */ /* 0x000fe20000410000 */
[----:B------:R-:W-:Y:S01]  /*3620*/  FMUL.FTZ R194, R117, UR10 ;  /* 0x0000000a75c27c20 */ /* 0x000fe20008410000 */
[C---:B------:R-:W-:Y:S01]  /*3630*/  VIADD R117, R9.reuse, 0x8 ;  /* 0x0000000809757836 */ /* 0x040fe20000000000 */
[----:B------:R-:W1:Y:S01]  /*3640*/  SHFL.IDX PT, R229, R17, R200, 0x1f ;  /* 0x00001fc811e57589 */ /* 0x000e6200000e0000 */
[----:B------:R-:W-:Y:S01]  /*3650*/  FMUL.FTZ R116, R24, R193 ;  /* 0x000000c118747220 */ /* 0x000fe20000410000 */
[----:B------:R-:W-:Y:S01]  /*3660*/  VIADD R193, R9, 0x4 ;  /* 0x0000000409c17836 */ /* 0x000fe20000000000 */
[----:B------:R-:W3:Y:S01]  /*3670*/  MUFU.TANH R192, R192 ;  /* 0x000000c000c07308 */ /* 0x000ee20000002400 */
[----:B------:R-:W4:Y:S04]  /*3680*/  SHFL.IDX PT, R228, R17, R117, 0x1f ;  /* 0x00001f7511e47589 */ /* 0x000f2800000e0000 */
[----:B------:R-:W5:Y:S03]  /*3690*/  SHFL.IDX PT, R24, R17, R193, 0x1f ;  /* 0x00001fc111187589 */ /* 0x000f6600000e0000 */
[----:B------:R-:W3:Y:S01]  /*36a0*/  MUFU.TANH R194, R194 ;  /* 0x000000c200c27308 */ /* 0x000ee20000002400 */
[----:B------:R-:W3:Y:S04]  /*36b0*/  SHFL.IDX PT, R227, R14, R117, 0x1f ;  /* 0x00001f750ee37589 */ /* 0x000ee800000e0000 */
[----:B------:R-:W3:Y:S01]  /*36c0*/  SHFL.IDX PT, R234, R190, R193, 0x1f ;  /* 0x00001fc1beea7589 */ /* 0x000ee200000e0000 */
[----:B--2---:R-:W-:Y:S01]  /*36d0*/  FMUL.FTZ R195, R104, R195 ;  /* 0x000000c368c37220 */ /* 0x004fe20000410000 */
[----:B------:R-:W-:Y:S01]  /*36e0*/  FADD.FTZ R29, R29, -R232 ;  /* 0x800000e81d1d7221 */ /* 0x000fe20000010000 */
[----:B------:R-:W-:Y:S01]  /*36f0*/  MUFU.EX2 R26, R26 ;  /* 0x0000001a001a7308 */ /* 0x000fe20000000800 */
[----:B------:R-:W-:Y:S01]  /*3700*/  LDS R12, [R12+0x380] ;  /* 0x000380000c0c7984 */ /* 0x000fe20000000800 */
[--C-:B-1----:R-:W-:Y:S01]  /*3710*/  FFMA.FTZ R92, R92, UR4, -R229.reuse ;  /* 0x000000045c5c7c23 */ /* 0x102fe200080108e5 */
[----:B------:R-:W-:Y:S01]  /*3720*/  FFMA.FTZ R207, R207, UR4, -R229 ;  /* 0x00000004cfcf7c23 */ /* 0x000fe200080108e5 */
[--C-:B------:R-:W-:Y:S01]  /*3730*/  FFMA.FTZ R229, R206, UR4, -R225.reuse ;  /* 0x00000004cee57c23 */ /* 0x100fe200080108e1 */
[----:B------:R-:W-:Y:S01]  /*3740*/  FFMA.FTZ R206, R222, UR4, -R225 ;  /* 0x00000004dece7c23 */ /* 0x000fe200080108e1 */
[--C-:B----4-:R-:W-:Y:S01]  /*3750*/  FFMA.FTZ R198, R198, UR4, -R228.reuse ;  /* 0x00000004c6c67c23 */ /* 0x110fe200080108e4 */
[----:B------:R-:W-:Y:S01]  /*3760*/  FFMA.FTZ R219, R219, UR4, -R228 ;  /* 0x00000004dbdb7c23 */ /* 0x000fe200080108e4 */
[----:B------:R-:W-:Y:S01]  /*3770*/  MUFU.EX2 R209, R209 ;  /* 0x000000d100d17308 */ /* 0x000fe20000000800 */
[----:B------:R-:W1:Y:S01]  /*3780*/  SHFL.IDX PT, R228, R15, R117, 0x1f ;  /* 0x00001f750fe47589 */ /* 0x000e6200000e0000 */
[--C-:B-----5:R-:W-:Y:S01]  /*3790*/  FFMA.FTZ R119, R197, UR4, -R24.reuse ;  /* 0x00000004c5777c23 */ /* 0x120fe20008010818 */
[----:B------:R-:W-:Y:S01]  /*37a0*/  FFMA.FTZ R224, R224, UR4, -R24 ;  /* 0x00000004e0e07c23 */ /* 0x000fe20008010818 */
[----:B------:R-:W-:-:S02]  /*37b0*/  VIADD R197, R9, 0x14 ;  /* 0x0000001409c57836 */ /* 0x000fc40000000000 */
[--C-:B---3--:R-:W-:Y:S01]  /*37c0*/  FFMA.FTZ R103, R103, UR4, -R227.reuse ;  /* 0x0000000467677c23 */ /* 0x108fe200080108e3 */
[----:B------:R-:W-:Y:S01]  /*37d0*/  FFMA.FTZ R215, R215, UR4, -R227 ;  /* 0x00000004d7d77c23 */ /* 0x000fe200080108e3 */
[----:B------:R2:W-:Y:S01]  /*37e0*/  MUFU.EX2 R24, R198 ;  /* 0x000000c600187308 */ /* 0x0005e20000000800 */
[----:B------:R-:W3:Y:S04]  /*37f0*/  SHFL.IDX PT, R231, R17, R197, 0x1f ;  /* 0x00001fc511e77589 */ /* 0x000ee800000e0000 */
[----:B------:R-:W4:Y:S01]  /*3800*/  SHFL.IDX PT, R225, R15, R197, 0x1f ;  /* 0x00001fc50fe17589 */ /* 0x000f2200000e0000 */
[----:B------:R-:W-:Y:S01]  /*3810*/  FMUL.FTZ R195, R19, R195 ;  /* 0x000000c313c37220 */ /* 0x000fe20000410000 */
[----:B------:R-:W-:Y:S01]  /*3820*/  FADD.FTZ R232, R31, -R232 ;  /* 0x800000e81fe87221 */ /* 0x000fe20000010000 */
[----:B------:R-:W-:Y:S01]  /*3830*/  FADD.FTZ R27, R27, -R234 ;  /* 0x800000ea1b1b7221 */ /* 0x000fe20000010000 */
[----:B--2---:R-:W-:-:S02]  /*3840*/  VIADD R198, R9, 0x18 ;  /* 0x0000001809c67836 */ /* 0x004fc40000000000 */
[--C-:B------:R-:W-:Y:S01]  /*3850*/  FADD.FTZ R32, R32, -R233.reuse ;  /* 0x800000e920207221 */ /* 0x100fe20000010000 */
[----:B------:R-:W-:Y:S01]  /*3860*/  FADD.FTZ R34, R34, -R233 ;  /* 0x800000e922227221 */ /* 0x000fe20000010000 */
[----:B------:R-:W-:Y:S01]  /*3870*/  FFMA.FTZ R77, -R77, R77, 1 ;  /* 0x3f8000004d4d7423 */ /* 0x000fe2000001014d */
[----:B------:R-:W-:Y:S01]  /*3880*/  FFMA.FTZ R76, -R76, R76, 1 ;  /* 0x3f8000004c4c7423 */ /* 0x000fe2000001014c */
[----:B------:R-:W2:Y:S01]  /*3890*/  SHFL.IDX PT, R226, R17, R198, 0x1f ;  /* 0x00001fc611e27589 */ /* 0x000ea200000e0000 */
[----:B------:R-:W-:Y:S01]  /*38a0*/  MUFU.EX2 R92, R92 ;  /* 0x0000005c005c7308 */ /* 0x000fe20000000800 */
[--C-:B-1----:R-:W-:Y:S02]  /*38b0*/  FFMA.FTZ R204, R204, UR4, -R228.reuse ;  /* 0x00000004cccc7c23 */ /* 0x102fe400080108e4 */
[----:B------:R-:W1:Y:S04]  /*38c0*/  SHFL.IDX PT, R17, R15, R193, 0x1f ;  /* 0x00001fc10f117589 */ /* 0x000e6800000e0000 */
[----:B------:R-:W-:Y:S01]  /*38d0*/  SHFL.IDX PT, R227, R14, R198, 0x1f ;  /* 0x00001fc60ee37589 */ /* 0x000fe200000e0000 */
[----:B------:R-:W-:Y:S01]  /*38e0*/  MUFU.EX2 R207, R207 ;  /* 0x000000cf00cf7308 */ /* 0x000fe20000000800 */
[--C-:B---3--:R-:W-:Y:S01]  /*38f0*/  FFMA.FTZ R93, R93, UR4, -R231.reuse ;  /* 0x000000045d5d7c23 */ /* 0x108fe200080108e7 */
[----:B------:R-:W-:Y:S01]  /*3900*/  FFMA.FTZ R208, R208, UR4, -R231 ;  /* 0x00000004d0d07c23 */ /* 0x000fe200080108e7 */
[----:B------:R-:W-:Y:S01]  /*3910*/  FFMA.FTZ R231, R96, UR4, -R228 ;  /* 0x0000000460e77c23 */ /* 0x000fe200080108e4 */
[--C-:B----4-:R-:W-:Y:S01]  /*3920*/  FFMA.FTZ R99, R99, UR4, -R225.reuse ;  /* 0x0000000463637c23 */ /* 0x110fe200080108e1 */
[----:B------:R-:W-:Y:S01]  /*3930*/  FFMA.FTZ R217, R217, UR4, -R225 ;  /* 0x00000004d9d97c23 */ /* 0x000fe200080108e1 */
[----:B------:R-:W3:Y:S02]  /*3940*/  SHFL.IDX PT, R228, R14, R193, 0x1f ;  /* 0x00001fc10ee47589 */ /* 0x000ee400000e0000 */
[----:B------:R-:W4:Y:S02]  /*3950*/  MUFU.EX2 R19, R224 ;  /* 0x000000e000137308 */ /* 0x000f240000000800 */
[----:B------:R-:W5:Y:S01]  /*3960*/  SHFL.IDX PT, R225, R14, R199, 0x1f ;  /* 0x00001fc70ee17589 */ /* 0x000f6200000e0000 */
[--C-:B--2---:R-:W-:Y:S01]  /*3970*/  FFMA.FTZ R95, R95, UR4, -R226.reuse ;  /* 0x000000045f5f7c23 */ /* 0x104fe200080108e2 */
[----:B------:R-:W-:-:S04]  /*3980*/  FFMA.FTZ R205, R205, UR4, -R226 ;  /* 0x00000004cdcd7c23 */ /* 0x000fc800080108e2 */
[----:B------:R-:W2:Y:S01]  /*3990*/  MUFU.EX2 R31, R219 ;  /* 0x000000db001f7308 */ /* 0x000ea20000000800 */
[----:B------:R-:W4:Y:S01]  /*39a0*/  SHFL.IDX PT, R226, R15, R199, 0x1f ;  /* 0x00001fc70fe27589 */ /* 0x000f2200000e0000 */
[--C-:B-1----:R-:W-:Y:S01]  /*39b0*/  FFMA.FTZ R222, R98, UR4, -R17.reuse ;  /* 0x0000000462de7c23 */ /* 0x102fe20008010811 */
[----:B------:R-:W-:Y:S02]  /*39c0*/  FFMA.FTZ R203, R203, UR4, -R17 ;  /* 0x00000004cbcb7c23 */ /* 0x000fe40008010811 */
[----:B------:R-:W1:Y:S03]  /*39d0*/  SHFL.IDX PT, R98, R15, R198, 0x1f ;  /* 0x00001fc60f627589 */ /* 0x000e6600000e0000 */
[----:B------:R5:W-:Y:S01]  /*39e0*/  MUFU.EX2 R96, R222 ;  /* 0x000000de00607308 */ /* 0x000be20000000800 */
[----:B---3--:R-:W-:-:S07]  /*39f0*/  FFMA.FTZ R102, R102, UR4, -R228 ;  /* 0x0000000466667c23 */ /* 0x008fce00080108e4 */
[----:B------:R3:W-:Y:S01]  /*3a00*/  MUFU.EX2 R17, R229 ;  /* 0x000000e500117308 */ /* 0x0007e20000000800 */
[----:B-----5:R-:W5:Y:S01]  /*3a10*/  SHFL.IDX PT, R222, R14, R9, 0x1f ;  /* 0x00001f090ede7589 */ /* 0x020f6200000e0000 */
[----:B------:R-:W-:Y:S01]  /*3a20*/  FFMA.FTZ R216, R216, UR4, -R228 ;  /* 0x00000004d8d87c23 */ /* 0x000fe200080108e4 */
[--C-:B------:R-:W-:Y:S01]  /*3a30*/  FFMA.FTZ R220, R220, UR4, -R225.reuse ;  /* 0x00000004dcdc7c23 */ /* 0x100fe200080108e1 */
[----:B------:R-:W-:Y:S01]  /*3a40*/  FFMA.FTZ R212, R212, UR4, -R225 ;  /* 0x00000004d4d47c23 */ /* 0x000fe200080108e1 */
[----:B------:R-:W-:Y:S02]  /*3a50*/  FSEL R225, R191, -INF , !P5 ;  /* 0xff800000bfe17808 */ /* 0x000fe40006800000 */
[----:B------:R-:W-:Y:S01]  /*3a60*/  FSEL R228, R192, -INF , !P1 ;  /* 0xff800000c0e47808 */ /* 0x000fe20004800000 */
[----:B------:R-:W-:Y:S01]  /*3a70*/  MUFU.EX2 R95, R95 ;  /* 0x0000005f005f7308 */ /* 0x000fe20000000800 */
[--C-:B----4-:R-:W-:Y:S01]  /*3a80*/  FFMA.FTZ R230, R230, UR4, -R226.reuse ;  /* 0x00000004e6e67c23 */ /* 0x110fe200080108e2 */
[----:B------:R-:W-:Y:S01]  /*3a90*/  FFMA.FTZ R218, R218, UR4, -R226 ;  /* 0x00000004dada7c23 */ /* 0x000fe200080108e2 */
[----:B---3--:R3:W4:Y:S01]  /*3aa0*/  SHFL.IDX PT, R229, R15, R200, 0x1f ;  /* 0x00001fc80fe57589 */ /* 0x00872200000e0000 */
[--C-:B------:R-:W-:Y:S01]  /*3ab0*/  FFMA.FTZ R228, R228, UR4, -R227.reuse ;  /* 0x00000004e4e47c23 */ /* 0x100fe200080108e3 */
[--C-:B-1----:R-:W-:Y:S01]  /*3ac0*/  FFMA.FTZ R100, R100, UR4, -R98.reuse ;  /* 0x0000000464647c23 */ /* 0x102fe20008010862 */
[----:B------:R-:W-:Y:S01]  /*3ad0*/  FFMA.FTZ R213, R213, UR4, -R98 ;  /* 0x00000004d5d57c23 */ /* 0x000fe20008010862 */
[----:B------:R-:W1:Y:S01]  /*3ae0*/  SHFL.IDX PT, R226, R14, R118, 0x1f ;  /* 0x00001f760ee27589 */ /* 0x000e6200000e0000 */
[----:B------:R2:W-:Y:S08]  /*3af0*/  MUFU.EX2 R98, R230 ;  /* 0x000000e600627308 */ /* 0x0005f00000000800 */
[----:B---3--:R3:W-:Y:S01]  /*3b00*/  MUFU.EX2 R15, R231 ;  /* 0x000000e7000f7308 */ /* 0x0087e20000000800 */
[--C-:B-----5:R-:W-:Y:S01]  /*3b10*/  FFMA.FTZ R101, R101, UR4, -R222.reuse ;  /* 0x0000000465657c23 */ /* 0x120fe200080108de */
[----:B------:R-:W-:Y:S01]  /*3b20*/  FFMA.FTZ R214, R214, UR4, -R222 ;  /* 0x00000004d6d67c23 */ /* 0x000fe200080108de */
[----:B--2---:R-:W-:Y:S01]  /*3b30*/  FSEL R230, R196, -INF , !P2 ;  /* 0xff800000c4e67808 */ /* 0x004fe20005000000 */
[----:B------:R-:W2:Y:S04]  /*3b40*/  SHFL.IDX PT, R222, R14, R197, 0x1f ;  /* 0x00001fc50ede7589 */ /* 0x000ea800000e0000 */
[----:B------:R-:W-:Y:S01]  /*3b50*/  FFMA.FTZ R227, R230, UR4, -R227 ;  /* 0x00000004e6e37c23 */ /* 0x000fe200080108e3 */
[----:B---3--:R-:W-:Y:S01]  /*3b60*/  SHFL.IDX PT, R231, R190, R117, 0x1f ;  /* 0x00001f75bee77589 */ /* 0x008fe200000e0000 */
[----:B------:R-:W-:Y:S01]  /*3b70*/  FFMA.FTZ R219, -R18, R18, 1 ;  /* 0x3f80000012db7423 */ /* 0x000fe20000010112 */
[--C-:B----4-:R-:W-:Y:S01]  /*3b80*/  FFMA.FTZ R223, R223, UR4, -R229.reuse ;  /* 0x00000004dfdf7c23 */ /* 0x110fe200080108e5 */
[----:B------:R-:W-:Y:S01]  /*3b90*/  FFMA.FTZ R211, R211, UR4, -R229 ;  /* 0x00000004d3d37c23 */ /* 0x000fe200080108e5 */
[----:B------:R-:W-:Y:S01]  /*3ba0*/  FSEL R229, R115, -INF , !P6 ;  /* 0xff80000073e57808 */ /* 0x000fe20007000000 */
[----:B------:R-:W-:Y:S01]  /*3bb0*/  SHFL.IDX PT, R230, R190, R197, 0x1f ;  /* 0x00001fc5bee67589 */ /* 0x000fe200000e0000 */
[--C-:B-1----:R-:W-:Y:S01]  /*3bc0*/  FFMA.FTZ R235, R235, UR4, -R226.reuse ;  /* 0x00000004ebeb7c23 */ /* 0x102fe200080108e2 */
[----:B------:R-:W-:Y:S01]  /*3bd0*/  FFMA.FTZ R210, R210, UR4, -R226 ;  /* 0x00000004d2d27c23 */ /* 0x000fe200080108e2 */
[----:B------:R-:W-:Y:S01]  /*3be0*/  FMUL.FTZ R32, R94, R32 ;  /* 0x000000205e207220 */ /* 0x000fe20000410000 */
[----:B------:R1:W3:Y:S01]  /*3bf0*/  SHFL.IDX PT, R226, R14, R200, 0x1f ;  /* 0x00001fc80ee27589 */ /* 0x0002e200000e0000 */
[----:B------:R4:W-:Y:S08]  /*3c00*/  MUFU.EX2 R13, R235 ;  /* 0x000000eb000d7308 */ /* 0x0009f00000000800 */
[----:B------:R-:W-:Y:S01]  /*3c10*/  MUFU.EX2 R93, R93 ;  /* 0x0000005d005d7308 */ /* 0x000fe20000000800 */
[----:B----4-:R-:W4:Y:S07]  /*3c20*/  LDL R235, [R1+0x10] ;  /* 0x0000100001eb7983 */ /* 0x010f2e0000100800 */
[----:B-1----:R2:W-:Y:S08]  /*3c30*/  MUFU.EX2 R14, R223 ;  /* 0x000000df000e7308 */ /* 0x0025f00000000800 */
[----:B------:R-:W-:Y:S01]  /*3c40*/  MUFU.EX2 R208, R208 ;  /* 0x000000d000d07308 */ /* 0x000fe20000000800 */
[--C-:B--2---:R-:W-:Y:S01]  /*3c50*/  FFMA.FTZ R223, R225, UR4, -R222.reuse ;  /* 0x00000004e1df7c23 */ /* 0x104fe200080108de */
[----:B------:R-:W-:Y:S01]  /*3c60*/  FFMA.FTZ R222, R229, UR4, -R222 ;  /* 0x00000004e5de7c23 */ /* 0x000fe200080108de */
[----:B------:R-:W-:-:S02]  /*3c70*/  FSEL R225, R194, -INF , !P3 ;  /* 0xff800000c2e17808 */ /* 0x000fc40005800000 */
[----:B------:R-:W-:-:S03]  /*3c80*/  FSEL R229, R201, -INF , !P4 ;  /* 0xff800000c9e57808 */ /* 0x000fc60006000000 */
[--C-:B---3--:R-:W-:Y:S01]  /*3c90*/  FFMA.FTZ R225, R225, UR4, -R226.reuse ;  /* 0x00000004e1e17c23 */ /* 0x108fe200080108e2 */
[----:B------:R-:W-:Y:S01]  /*3ca0*/  FFMA.FTZ R78, -R78, R78, 1 ;  /* 0x3f8000004e4e7423 */ /* 0x000fe2000001014e */
[----:B------:R-:W-:Y:S01]  /*3cb0*/  FFMA.FTZ R226, R229, UR4, -R226 ;  /* 0x00000004e5e27c23 */ /* 0x000fe200080108e2 */
[----:B------:R-:W-:Y:S01]  /*3cc0*/  FFMA.FTZ R80, -R80, R80, 1 ;  /* 0x3f80000050507423 */ /* 0x000fe20000010150 */
[----:B------:R-:W-:Y:S01]  /*3cd0*/  SHFL.IDX PT, R229, R190, R198, 0x1f ;  /* 0x00001fc6bee57589 */ /* 0x000fe200000e0000 */
[----:B------:R-:W-:Y:S03]  /*3ce0*/  MUFU.EX2 R203, R203 ;  /* 0x000000cb00cb7308 */ /* 0x000fe60000000800 */
[----:B------:R-:W1:Y:S01]  /*3cf0*/  SHFL.IDX PT, R190, R190, R200, 0x1f ;  /* 0x00001fc8bebe7589 */ /* 0x000e6200000e0000 */
[----:B------:R-:W-:-:S04]  /*3d00*/  FADD.FTZ R28, R28, -R231 ;  /* 0x800000e71c1c7221 */ /* 0x000fc80000010000 */
[----:B------:R-:W2:Y:S01]  /*3d10*/  MUFU.EX2 R18, R221 ;  /* 0x000000dd00127308 */ /* 0x000ea20000000800 */
[----:B------:R-:W-:-:S07]  /*3d20*/  FADD.FTZ R30, R30, -R231 ;  /* 0x800000e71e1e7221 */ /* 0x000fce0000010000 */
        /* <DEDUP_REMOVED lines=12> */
[----:B------:R-:W-:Y:S01]  /*3df0*/  FFMA.FTZ R27, -R22, R22, 1 ;  /* 0x3f800000161b7423 */ /* 0x000fe20000010116 */
[----:B------:R-:W-:Y:S01]  /*3e00*/  FFMA.FTZ R22, -R23, R23, 1 ;  /* 0x3f80000017167423 */ /* 0x000fe20000010117 */
[----:B------:R-:W-:Y:S01]  /*3e10*/  FMUL.FTZ R23, R31, R30 ;  /* 0x0000001e1f177220 */ /* 0x000fe20000410000 */
[----:B------:R-:W-:-:S02]  /*3e20*/  FMUL.FTZ R28, R26, R29 ;  /* 0x0000001d1a1c7220 */ /* 0x000fc40000410000 */
[----:B------:R-:W-:Y:S01]  /*3e30*/  MUFU.EX2 R100, R100 ;  /* 0x0000006400647308 */ /* 0x000fe20000000800 */
[----:B------:R-:W-:Y:S01]  /*3e40*/  FMUL.FTZ R22, R22, R23 ;  /* 0x0000001716167220 */ /* 0x000fe20000410000 */
[----:B------:R-:W-:Y:S01]  /*3e50*/  FMUL.FTZ R23, R27, R28 ;  /* 0x0000001c1b177220 */ /* 0x000fe20000410000 */
[----:B--2---:R-:W-:Y:S01]  /*3e60*/  FMUL.FTZ R27, R18, R232 ;  /* 0x000000e8121b7220 */ /* 0x004fe20000410000 */
[----:B------:R-:W-:-:S04]  /*3e70*/  FFMA.FTZ R30, -R72, R72, 1 ;  /* 0x3f800000481e7423 */ /* 0x000fc80000010148 */
[----:B------:R-:W-:Y:S01]  /*3e80*/  FMUL.FTZ R30, R30, R27 ;  /* 0x0000001b1e1e7220 */ /* 0x000fe20000410000 */
[----:B------:R-:W-:Y:S01]  /*3e90*/  MUFU.EX2 R213, R213 ;  /* 0x000000d500d57308 */ /* 0x000fe20000000800 */
[----:B------:R-:W-:-:S07]  /*3ea0*/  FFMA.FTZ R29, -R73, R73, 1 ;  /* 0x3f800000491d7423 */ /* 0x000fce0000010149 */
[----:B------:R-:W1:Y:S01]  /*3eb0*/  MUFU.EX2 R27, R205 ;  /* 0x000000cd001b7308 */ /* 0x000e620000000800 */
[----:B------:R-:W-:Y:S01]  /*3ec0*/  FMUL.FTZ R29, R29, R32 ;  /* 0x000000201d1d7220 */ /* 0x000fe20000410000 */
[--C-:B------:R-:W-:Y:S01]  /*3ed0*/  FADD.FTZ R36, R36, -R229.reuse ;  /* 0x800000e524247221 */ /* 0x100fe20000010000 */
[----:B------:R-:W-:Y:S01]  /*3ee0*/  FFMA.FTZ R32, -R75, R75, 1 ;  /* 0x3f8000004b207423 */ /* 0x000fe2000001014b */
[----:B------:R-:W-:Y:S01]  /*3ef0*/  FMUL.FTZ R73, R209, R34 ;  /* 0x00000022d1497220 */ /* 0x000fe20000410000 */
[----:B------:R-:W-:Y:S01]  /*3f00*/  FADD.FTZ R38, R38, -R229 ;  /* 0x800000e526267221 */ /* 0x000fe20000010000 */
[----:B------:R-:W-:Y:S02]  /*3f10*/  FMUL.FTZ R72, R95, R36 ;  /* 0x000000245f487220 */ /* 0x000fe40000410000 */
[----:B------:R-:W-:Y:S01]  /*3f20*/  FMUL.FTZ R32, R32, R73 ;  /* 0x0000004920207220 */ /* 0x000fe20000410000 */
[----:B------:R-:W-:Y:S01]  /*3f30*/  FFMA.FTZ R36, -R79, R79, 1 ;  /* 0x3f8000004f247423 */ /* 0x000fe2000001014f */
[----:B------:R-:W-:Y:S01]  /*3f40*/  MUFU.EX2 R206, R206 ;  /* 0x000000ce00ce7308 */ /* 0x000fe20000000800 */
[----:B-1----:R-:W-:Y:S01]  /*3f50*/  FMUL.FTZ R73, R27, R38 ;  /* 0x000000261b497220 */ /* 0x002fe20000410000 */
[----:B------:R-:W-:-:S06]  /*3f60*/  FMUL.FTZ R38, R77, R72 ;  /* 0x000000484d267220 */ /* 0x000fcc0000410000 */
[----:B------:R-:W-:Y:S01]  /*3f70*/  MUFU.EX2 R99, R99 ;  /* 0x0000006300637308 */ /* 0x000fe20000000800 */
[----:B------:R-:W1:Y:S01]  /*3f80*/  SHFL.IDX PT, R72, R12, R118, 0x1f ;  /* 0x00001f760c487589 */ /* 0x000e6200000e0000 */
[----:B------:R-:W-:-:S03]  /*3f90*/  FMUL.FTZ R36, R36, R73 ;  /* 0x0000004924247220 */ /* 0x000fc60000410000 */
[----:B------:R-:W2:Y:S01]  /*3fa0*/  SHFL.IDX PT, R73, R12, R198, 0x1f ;  /* 0x00001fc60c497589 */ /* 0x000ea200000e0000 */
[--C-:B------:R-:W-:Y:S01]  /*3fb0*/  FADD.FTZ R33, R33, -R230.reuse ;  /* 0x800000e621217221 */ /* 0x100fe20000010000 */
[----:B------:R-:W-:Y:S01]  /*3fc0*/  FADD.FTZ R35, R35, -R230 ;  /* 0x800000e623237221 */ /* 0x000fe20000010000 */
[----:B------:R-:W-:Y:S01]  /*3fd0*/  FFMA.FTZ R34, -R74, R74, 1 ;  /* 0x3f8000004a227423 */ /* 0x000fe2000001014a */
[----:B------:R-:W-:Y:S01]  /*3fe0*/  MUFU.EX2 R217, R217 ;  /* 0x000000d900d97308 */ /* 0x000fe20000000800 */
[----:B------:R-:W-:Y:S01]  /*3ff0*/  FMUL.FTZ R33, R93, R33 ;  /* 0x000000215d217220 */ /* 0x000fe20000410000 */
[----:B------:R-:W-:-:S03]  /*4000*/  FMUL.FTZ R35, R208, R35 ;  /* 0x00000023d0237220 */ /* 0x000fc60000410000 */
[----:B------:R-:W-:Y:S01]  /*4010*/  FMUL.FTZ R34, R34, R33 ;  /* 0x0000002122227220 */ /* 0x000fe20000410000 */
[----:B------:R-:W-:Y:S01]  /*4020*/  FMUL.FTZ R33, R76, R35 ;  /* 0x000000234c217220 */ /* 0x000fe20000410000 */
[----:B------:R-:W-:Y:S01]  /*4030*/  SHFL.IDX PT, R28, R12, R193, 0x1f ;  /* 0x00001fc10c1c7589 */ /* 0x000fe200000e0000 */
[----:B------:R-:W-:Y:S03]  /*4040*/  MUFU.EX2 R101, R101 ;  /* 0x0000006500657308 */ /* 0x000fe60000000800 */
[----:B------:R-:W3:Y:S04]  /*4050*/  SHFL.IDX PT, R35, R12, R9, 0x1f ;  /* 0x00001f090c237589 */ /* 0x000ee800000e0000 */
[----:B------:R-:W-:Y:S01]  /*4060*/  SHFL.IDX PT, R77, R12, R117, 0x1f ;  /* 0x00001f750c4d7589 */ /* 0x000fe200000e0000 */
[----:B------:R-:W-:Y:S01]  /*4070*/  FFMA.FTZ R87, -R87, R87, 1 ;  /* 0x3f80000057577423 */ /* 0x000fe20000010157 */
[----:B------:R-:W-:Y:S01]  /*4080*/  FFMA.FTZ R187, -R187, R187, 1 ;  /* 0x3f800000bbbb7423 */ /* 0x000fe200000101bb */
[----:B------:R-:W-:Y:S01]  /*4090*/  FFMA.FTZ R186, -R186, R186, 1 ;  /* 0x3f800000baba7423 */ /* 0x000fe200000101ba */
[----:B------:R-:W-:Y:S01]  /*40a0*/  SHFL.IDX PT, R75, R12, R199, 0x1f ;  /* 0x00001fc70c4b7589 */ /* 0x000fe200000e0000 */
[----:B------:R-:W-:Y:S03]  /*40b0*/  MUFU.EX2 R102, R102 ;  /* 0x0000006600667308 */ /* 0x000fe60000000800 */
[----:B------:R-:W5:Y:S04]  /*40c0*/  SHFL.IDX PT, R76, R12, R197, 0x1f ;  /* 0x00001fc50c4c7589 */ /* 0x000f6800000e0000 */
[----:B------:R1:W-:Y:S01]  /*40d0*/  SHFL.IDX PT, R74, R12, R200, 0x1f ;  /* 0x00001fc80c4a7589 */ /* 0x0003e200000e0000 */
[----:B------:R-:W-:Y:S01]  /*40e0*/  FFMA.FTZ R184, -R184, R184, 1 ;  /* 0x3f800000b8b87423 */ /* 0x000fe200000101b8 */
[----:B------:R-:W-:Y:S01]  /*40f0*/  MUFU.EX2 R119, R119 ;  /* 0x0000007700777308 */ /* 0x000fe20000000800 */
[----:B-1----:R-:W-:Y:S01]  /*4100*/  FADD.FTZ R12, R45, -R72 ;  /* 0x800000482d0c7221 */ /* 0x002fe20000010000 */
[----:B--2---:R-:W-:-:S06]  /*4110*/  FADD.FTZ R45, R52, -R73 ;  /* 0x80000049342d7221 */ /* 0x004fcc0000010000 */
[----:B------:R-:W-:Y:S01]  /*4120*/  MUFU.EX2 R103, R103 ;  /* 0x0000006700677308 */ /* 0x000fe20000000800 */
[----:B------:R1:W2:Y:S01]  /*4130*/  LDS R52, [R11+0x380] ;  /* 0x000380000b347984 */ /* 0x0002a20000000800 */
[----:B------:R-:W-:Y:S01]  /*4140*/  FMUL.FTZ R37, R92, R37 ;  /* 0x000000255c257220 */ /* 0x000fe20000410000 */
[----:B------:R-:W-:Y:S01]  /*4150*/  FMUL.FTZ R79, R207, R39 ;  /* 0x00000027cf4f7220 */ /* 0x000fe20000410000 */
[--C-:B---3--:R-:W-:Y:S02]  /*4160*/  FADD.FTZ R40, R40, -R35.reuse ;  /* 0x8000002328287221 */ /* 0x108fe40000010000 */
[----:B------:R-:W-:Y:S01]  /*4170*/  FMUL.FTZ R39, R78, R37 ;  /* 0x000000254e277220 */ /* 0x000fe20000410000 */
[----:B------:R-:W-:Y:S01]  /*4180*/  FMUL.FTZ R37, R80, R79 ;  /* 0x0000004f50257220 */ /* 0x000fe20000410000 */
[----:B------:R-:W-:Y:S02]  /*4190*/  FADD.FTZ R79, R42, -R35 ;  /* 0x800000232a4f7221 */ /* 0x000fe40000010000 */
[----:B------:R-:W3:Y:S01]  /*41a0*/  MUFU.EX2 R35, R202 ;  /* 0x000000ca00237308 */ /* 0x000ee20000000800 */
[--C-:B------:R-:W-:Y:S01]  /*41b0*/  FADD.FTZ R41, R41, -R28.reuse ;  /* 0x8000001c29297221 */ /* 0x100fe20000010000 */
[----:B------:R-:W-:Y:S01]  /*41c0*/  FADD.FTZ R28, R43, -R28 ;  /* 0x8000001c2b1c7221 */ /* 0x000fe20000010000 */
[----:B-----5:R-:W-:Y:S01]  /*41d0*/  FADD.FTZ R42, R49, -R76 ;  /* 0x8000004c312a7221 */ /* 0x020fe20000010000 */
[--C-:B------:R-:W-:Y:S01]  /*41e0*/  FADD.FTZ R43, R48, -R75.reuse ;  /* 0x8000004b302b7221 */ /* 0x100fe20000010000 */
[----:B------:R-:W-:Y:S01]  /*41f0*/  FADD.FTZ R72, R47, -R72 ;  /* 0x800000482f487221 */ /* 0x000fe20000010000 */
[----:B------:R-:W-:Y:S01]  /*4200*/  FMUL.FTZ R49, R203, R28 ;  /* 0x0000001ccb317220 */ /* 0x000fe20000410000 */
[----:B------:R-:W-:Y:S01]  /*4210*/  FADD.FTZ R75, R50, -R75 ;  /* 0x8000004b324b7221 */ /* 0x000fe20000010000 */
[----:B------:R-:W-:-:S02]  /*4220*/  FADD.FTZ R76, R51, -R76 ;  /* 0x8000004c334c7221 */ /* 0x000fc40000010000 */
[----:B-1----:R-:W-:Y:S01]  /*4230*/  FMUL.FTZ R11, R84, R49 ;  /* 0x00000031540b7220 */ /* 0x002fe20000410000 */
[----:B------:R-:W-:Y:S01]  /*4240*/  FMUL.FTZ R49, R97, R12 ;  /* 0x0000000c61317220 */ /* 0x000fe20000410000 */
[----:B------:R-:W-:Y:S01]  /*4250*/  FFMA.FTZ R51, -R88, R88, 1 ;  /* 0x3f80000058337423 */ /* 0x000fe20000010158 */
[----:B------:R-:W-:Y:S01]  /*4260*/  FMUL.FTZ R12, R218, R75 ;  /* 0x0000004bda0c7220 */ /* 0x000fe20000410000 */
[----:B---3--:R-:W-:-:S04]  /*4270*/  FMUL.FTZ R72, R35, R72 ;  /* 0x0000004823487220 */ /* 0x008fc80000410000 */
[----:B------:R-:W-:Y:S01]  /*4280*/  FMUL.FTZ R51, R51, R72 ;  /* 0x0000004833337220 */ /* 0x000fe20000410000 */
[--C-:B------:R-:W-:Y:S01]  /*4290*/  FADD.FTZ R44, R44, -R77.reuse ;  /* 0x8000004d2c2c7221 */ /* 0x100fe20000010000 */
[----:B--2---:R-:W1:Y:S04]  /*42a0*/  SHFL.IDX PT, R75, R52, R9, 0x1f ;  /* 0x00001f09344b7589 */ /* 0x004e6800000e0000 */
[----:B------:R-:W2:Y:S01]  /*42b0*/  SHFL.IDX PT, R72, R52, R193, 0x1f ;  /* 0x00001fc134487589 */ /* 0x000ea200000e0000 */
[----:B------:R-:W-:Y:S01]  /*42c0*/  FADD.FTZ R77, R46, -R77 ;  /* 0x8000004d2e4d7221 */ /* 0x000fe20000010000 */
[----:B------:R-:W-:Y:S01]  /*42d0*/  FFMA.FTZ R46, -R81, R81, 1 ;  /* 0x3f800000512e7423 */ /* 0x000fe20000010151 */
[----:B------:R-:W-:Y:S01]  /*42e0*/  FMUL.FTZ R47, R17, R40 ;  /* 0x00000028112f7220 */ /* 0x000fe20000410000 */
[----:B------:R-:W3:Y:S04]  /*42f0*/  SHFL.IDX PT, R118, R52, R118, 0x1f ;  /* 0x00001f7634767589 */ /* 0x000ee800000e0000 */
[----:B------:R-:W5:Y:S01]  /*4300*/  SHFL.IDX PT, R199, R52, R199, 0x1f ;  /* 0x00001fc734c77589 */ /* 0x000f6200000e0000 */
[----:B------:R-:W-:Y:S01]  /*4310*/  FMUL.FTZ R46, R46, R47 ;  /* 0x0000002f2e2e7220 */ /* 0x000fe20000410000 */
[----:B------:R-:W-:Y:S01]  /*4320*/  FFMA.FTZ R47, -R85, R85, 1 ;  /* 0x3f800000552f7423 */ /* 0x000fe20000010155 */
[----:B------:R-:W-:Y:S01]  /*4330*/  FMUL.FTZ R44, R15, R44 ;  /* 0x0000002c0f2c7220 */ /* 0x000fe20000410000 */
[----:B------:R-:W5:Y:S01]  /*4340*/  SHFL.IDX PT, R200, R52, R200, 0x1f ;  /* 0x00001fc834c87589 */ /* 0x000f6200000e0000 */
[--C-:B------:R-:W-:Y:S01]  /*4350*/  FADD.FTZ R53, R53, -R74.reuse ;  /* 0x8000004a35357221 */ /* 0x100fe20000010000 */
[----:B------:R-:W-:Y:S01]  /*4360*/  FADD.FTZ R55, R55, -R74 ;  /* 0x8000004a37377221 */ /* 0x000fe20000010000 */
[----:B------:R-:W-:Y:S01]  /*4370*/  FMUL.FTZ R28, R204, R77 ;  /* 0x0000004dcc1c7220 */ /* 0x000fe20000410000 */
[----:B------:R-:W-:Y:S01]  /*4380*/  FADD.FTZ R54, R54, -R73 ;  /* 0x8000004936367221 */ /* 0x000fe20000010000 */
[----:B------:R-:W4:Y:S01]  /*4390*/  SHFL.IDX PT, R74, R52, R197, 0x1f ;  /* 0x00001fc5344a7589 */ /* 0x000f2200000e0000 */
[----:B------:R-:W-:Y:S01]  /*43a0*/  FMUL.FTZ R47, R47, R44 ;  /* 0x0000002c2f2f7220 */ /* 0x000fe20000410000 */
[----:B------:R-:W-:Y:S01]  /*43b0*/  FMUL.FTZ R44, R87, R28 ;  /* 0x0000001c572c7220 */ /* 0x000fe20000410000 */
[----:B------:R-:W-:Y:S01]  /*43c0*/  FFMA.FTZ R48, -R86, R86, 1 ;  /* 0x3f80000056307423 */ /* 0x000fe20000010156 */
[----:B------:R-:W-:Y:S01]  /*43d0*/  FFMA.FTZ R50, -R89, R89, 1 ;  /* 0x3f80000059327423 */ /* 0x000fe20000010159 */
[----:B------:R-:W-:Y:S01]  /*43e0*/  FMUL.FTZ R43, R98, R43 ;  /* 0x0000002b622b7220 */ /* 0x000fe20000410000 */
[----:B------:R-:W4:Y:S01]  /*43f0*/  SHFL.IDX PT, R117, R52, R117, 0x1f ;  /* 0x00001f7534757589 */ /* 0x000f2200000e0000 */
[----:B------:R-:W-:Y:S01]  /*4400*/  FMUL.FTZ R28, R100, R45 ;  /* 0x0000002d641c7220 */ /* 0x000fe20000410000 */
[----:B------:R-:W-:Y:S01]  /*4410*/  FMUL.FTZ R54, R213, R54 ;  /* 0x00000036d5367220 */ /* 0x000fe20000410000 */
[----:B------:R-:W5:Y:S01]  /*4420*/  MUFU.EX2 R212, R212 ;  /* 0x000000d400d47308 */ /* 0x000f620000000800 */
[----:B------:R2:W4:Y:S01]  /*4430*/  SHFL.IDX PT, R77, R52, R198, 0x1f ;  /* 0x00001fc6344d7589 */ /* 0x00052200000e0000 */
[----:B------:R-:W-:Y:S01]  /*4440*/  FMUL.FTZ R45, R14, R53 ;  /* 0x000000350e2d7220 */ /* 0x000fe20000410000 */
[--C-:B-1----:R-:W-:Y:S01]  /*4450*/  FADD.FTZ R56, R56, -R75.reuse ;  /* 0x8000004b38387221 */ /* 0x102fe20000010000 */
[----:B------:R-:W-:Y:S01]  /*4460*/  FMUL.FTZ R40, R206, R79 ;  /* 0x0000004fce287220 */ /* 0x000fe20000410000 */
[----:B------:R-:W-:Y:S01]  /*4470*/  FMUL.FTZ R48, R48, R49 ;  /* 0x0000003130307220 */ /* 0x000fe20000410000 */
[----:B------:R-:W-:Y:S01]  /*4480*/  FMUL.FTZ R50, R50, R43 ;  /* 0x0000002b32327220 */ /* 0x000fe20000410000 */
[----:B------:R-:W-:Y:S01]  /*4490*/  FFMA.FTZ R49, -R91, R91, 1 ;  /* 0x3f8000005b317423 */ /* 0x000fe2000001015b */
[----:B------:R-:W1:Y:S01]  /*44a0*/  MUFU.EX2 R214, R214 ;  /* 0x000000d600d67308 */ /* 0x000e620000000800 */
[----:B------:R-:W-:Y:S01]  /*44b0*/  FFMA.FTZ R73, -R90, R90, 1 ;  /* 0x3f8000005a497423 */ /* 0x000fe2000001015a */
[----:B------:R-:W-:Y:S01]  /*44c0*/  FMUL.FTZ R42, R99, R42 ;  /* 0x0000002a632a7220 */ /* 0x000fe20000410000 */
[----:B--2---:R-:W-:Y:S01]  /*44d0*/  FMUL.FTZ R52, R187, R54 ;  /* 0x00000036bb347220 */ /* 0x004fe20000410000 */
[----:B------:R-:W-:Y:S01]  /*44e0*/  FMUL.FTZ R43, R217, R76 ;  /* 0x0000004cd92b7220 */ /* 0x000fe20000410000 */
[----:B------:R-:W-:Y:S01]  /*44f0*/  FMUL.FTZ R54, R186, R45 ;  /* 0x0000002dba367220 */ /* 0x000fe20000410000 */
[----:B------:R-:W-:Y:S01]  /*4500*/  FADD.FTZ R79, R58, -R75 ;  /* 0x8000004b3a4f7221 */ /* 0x000fe20000010000 */
[--C-:B------:R-:W-:Y:S01]  /*4510*/  FADD.FTZ R81, R57, -R72.reuse ;  /* 0x8000004839517221 */ /* 0x100fe20000010000 */
[----:B------:R-:W2:Y:S01]  /*4520*/  MUFU.EX2 R225, R225 ;  /* 0x000000e100e17308 */ /* 0x000ea20000000800 */
[----:B------:R-:W-:Y:S01]  /*4530*/  FADD.FTZ R58, R59, -R72 ;  /* 0x800000483b3a7221 */ /* 0x000fe20000010000 */
[----:B------:R-:W-:Y:S01]  /*4540*/  FMUL.FTZ R45, R101, R56 ;  /* 0x00000038652d7220 */ /* 0x000fe20000410000 */
[----:B------:R-:W-:Y:S01]  /*4550*/  FFMA.FTZ R72, -R189, R189, 1 ;  /* 0x3f800000bd487423 */ /* 0x000fe200000101bd */
[----:B------:R-:W-:Y:S01]  /*4560*/  FMUL.FTZ R49, R49, R12 ;  /* 0x0000000c31317220 */ /* 0x000fe20000410000 */
[----:B------:R-:W-:-:S03]  /*4570*/  FMUL.FTZ R73, R73, R42 ;  /* 0x0000002a49497220 */ /* 0x000fc60000410000 */
[----:B------:R-:W2:Y:S01]  /*4580*/  MUFU.EX2 R220, R220 ;  /* 0x000000dc00dc7308 */ /* 0x000ea20000000800 */
[----:B------:R-:W-:Y:S01]  /*4590*/  FMUL.FTZ R42, R184, R43 ;  /* 0x0000002bb82a7220 */ /* 0x000fe20000410000 */
[----:B------:R-:W-:Y:S01]  /*45a0*/  FMUL.FTZ R72, R72, R45 ;  /* 0x0000002d48487220 */ /* 0x000fe20000410000 */
[----:B---3--:R-:W-:Y:S01]  /*45b0*/  FADD.FTZ R78, R61, -R118 ;  /* 0x800000763d4e7221 */ /* 0x008fe20000010000 */
[----:B------:R-:W-:Y:S01]  /*45c0*/  FFMA.FTZ R185, -R185, R185, 1 ;  /* 0x3f800000b9b97423 */ /* 0x000fe200000101b9 */
[----:B-----5:R-:W-:-:S03]  /*45d0*/  FADD.FTZ R61, R66, -R199 ;  /* 0x800000c7423d7221 */ /* 0x020fc60000010000 */
[----:B------:R-:W3:Y:S01]  /*45e0*/  MUFU.EX2 R12, R211 ;  /* 0x000000d3000c7308 */ /* 0x000ee20000000800 */
[----:B------:R-:W-:Y:S01]  /*45f0*/  FMUL.FTZ R53, R185, R28 ;  /* 0x0000001cb9357220 */ /* 0x000fe20000410000 */
[----:B------:R-:W-:-:S06]  /*4600*/  FFMA.FTZ R114, -R114, R114, 1 ;  /* 0x3f80000072727423 */ /* 0x000fcc0000010172 */
[----:B------:R-:W5:Y:S01]  /*4610*/  MUFU.EX2 R43, R216 ;  /* 0x000000d8002b7308 */ /* 0x000f620000000800 */
[----:B------:R-:W-:-:S07]  /*4620*/  FMUL.FTZ R61, R212, R61 ;  /* 0x0000003dd43d7220 */ /* 0x000fce0000410000 */
[----:B------:R-:W5:Y:S01]  /*4630*/  MUFU.EX2 R215, R215 ;  /* 0x000000d700d77308 */ /* 0x000f620000000800 */
[----:B------:R-:W-:-:S07]  /*4640*/  FFMA.FTZ R83, -R83, R83, 1 ;  /* 0x3f80000053537423 */ /* 0x000fce0000010153 */
[----:B------:R-:W5:Y:S01]  /*4650*/  MUFU.EX2 R210, R210 ;  /* 0x000000d200d27308 */ /* 0x000f620000000800 */
[----:B------:R-:W-:-:S07]  /*4660*/  FADD.FTZ R28, R69, -R200 ;  /* 0x800000c8451c7221 */ /* 0x000fce0000010000 */
[----:B------:R-:W5:Y:S01]  /*4670*/  MUFU.EX2 R223, R223 ;  /* 0x000000df00df7308 */ /* 0x000f620000000800 */
[----:B------:R-:W-:-:S07]  /*4680*/  FADD.FTZ R59, R64, -R199 ;  /* 0x800000c7403b7221 */ /* 0x000fce0000010000 */
[----:B------:R-:W-:Y:S08]  /*4690*/  MUFU.EX2 R228, R228 ;  /* 0x000000e400e47308 */ /* 0x000ff00000000800 */
[----:B------:R-:W5:Y:S08]  /*46a0*/  MUFU.EX2 R45, R222 ;  /* 0x000000de002d7308 */ /* 0x000f700000000800 */
[----:B------:R-:W5:Y:S08]  /*46b0*/  MUFU.EX2 R227, R227 ;  /* 0x000000e300e37308 */ /* 0x000f700000000800 */
[----:B------:R-:W5:Y:S01]  /*46c0*/  MUFU.EX2 R226, R226 ;  /* 0x000000e200e27308 */ /* 0x000f620000000800 */
[----:B------:R-:W-:Y:S01]  /*46d0*/  FADD.FTZ R25, R25, -R234 ;  /* 0x800000ea19197221 */ /* 0x000fe20000010000 */
[--C-:B----4-:R-:W-:Y:S01]  /*46e0*/  FADD.FTZ R64, R65, -R74.reuse ;  /* 0x8000004a41407221 */ /* 0x110fe20000010000 */
[----:B------:R-:W-:Y:S01]  /*46f0*/  FADD.FTZ R66, R67, -R74 ;  /* 0x8000004a43427221 */ /* 0x000fe20000010000 */
[----:B------:R-:W-:Y:S01]  /*4700*/  FFMA.FTZ R74, -R106, R106, 1 ;  /* 0x3f8000006a4a7423 */ /* 0x000fe2000001016a */
[----:B-1----:R-:W-:Y:S01]  /*4710*/  FMUL.FTZ R79, R214, R79 ;  /* 0x0000004fd64f7220 */ /* 0x002fe20000410000 */
[----:B------:R-:W-:Y:S01]  /*4720*/  FMUL.FTZ R114, R114, R61 ;  /* 0x0000003d72727220 */ /* 0x000fe20000410000 */
[----:B------:R-:W-:Y:S01]  /*4730*/  FMUL.FTZ R40, R83, R40 ;  /* 0x0000002853287220 */ /* 0x000fe20000410000 */
[----:B------:R-:W-:Y:S01]  /*4740*/  FFMA.FTZ R194, -R194, R194, 1 ;  /* 0x3f800000c2c27423 */ /* 0x000fe200000101c2 */
[----:B--2---:R-:W-:Y:S01]  /*4750*/  FMUL.FTZ R61, R225, R28 ;  /* 0x0000001ce13d7220 */ /* 0x004fe20000410000 */
[----:B------:R-:W-:Y:S01]  /*4760*/  FFMA.FTZ R75, -R105, R105, 1 ;  /* 0x3f800000694b7423 */ /* 0x000fe20000010169 */
[----:B------:R-:W-:Y:S01]  /*4770*/  FMUL.FTZ R56, R102, R81 ;  /* 0x0000005166387220 */ /* 0x000fe20000410000 */
[----:B------:R-:W-:Y:S01]  /*4780*/  FMUL.FTZ R224, R119, R25 ;  /* 0x0000001977e07220 */ /* 0x000fe20000410000 */
[--C-:B------:R-:W-:Y:S01]  /*4790*/  FADD.FTZ R60, R60, -R117.reuse ;  /* 0x800000753c3c7221 */ /* 0x100fe20000010000 */
[----:B------:R-:W-:Y:S01]  /*47a0*/  FADD.FTZ R62, R62, -R117 ;  /* 0x800000753e3e7221 */ /* 0x000fe20000010000 */
[----:B------:R-:W-:Y:S01]  /*47b0*/  FADD.FTZ R83, R63, -R118 ;  /* 0x800000763f537221 */ /* 0x000fe20000010000 */
[----:B------:R-:W-:Y:S01]  /*47c0*/  FFMA.FTZ R112, -R112, R112, 1 ;  /* 0x3f80000070707423 */ /* 0x000fe20000010170 */
[----:B------:R-:W-:Y:S01]  /*47d0*/  FMUL.FTZ R59, R220, R59 ;  /* 0x0000003bdc3b7220 */ /* 0x000fe20000410000 */
[--C-:B------:R-:W-:Y:S01]  /*47e0*/  FADD.FTZ R57, R68, -R77.reuse ;  /* 0x8000004d44397221 */ /* 0x100fe20000010000 */
[----:B------:R-:W-:Y:S01]  /*47f0*/  FADD.FTZ R70, R70, -R77 ;  /* 0x8000004d46467221 */ /* 0x000fe20000010000 */
[----:B------:R-:W-:Y:S01]  /*4800*/  FADD.FTZ R71, R71, -R200 ;  /* 0x800000c847477221 */ /* 0x000fe20000010000 */
[----:B------:R-:W-:Y:S01]  /*4810*/  FMUL.FTZ R74, R74, R79 ;  /* 0x0000004f4a4a7220 */ /* 0x000fe20000410000 */
[----:B------:R-:W-:Y:S01]  /*4820*/  FFMA.FTZ R82, -R82, R82, 1 ;  /* 0x3f80000052527423 */ /* 0x000fe20000010152 */
[----:B------:R-:W-:Y:S01]  /*4830*/  FMUL.FTZ R41, R96, R41 ;  /* 0x0000002960297220 */ /* 0x000fe20000410000 */
[----:B------:R-:W-:Y:S01]  /*4840*/  FMUL.FTZ R79, R194, R61 ;  /* 0x0000003dc24f7220 */ /* 0x000fe20000410000 */
[----:B------:R-:W-:Y:S01]  /*4850*/  FFMA.FTZ R188, -R188, R188, 1 ;  /* 0x3f800000bcbc7423 */ /* 0x000fe200000101bc */
[----:B---3--:R-:W-:Y:S01]  /*4860*/  FMUL.FTZ R55, R12, R55 ;  /* 0x000000370c377220 */ /* 0x008fe20000410000 */
[----:B------:R-:W-:Y:S01]  /*4870*/  FMUL.FTZ R75, R75, R56 ;  /* 0x000000384b4b7220 */ /* 0x000fe20000410000 */
[----:B------:R-:W-:Y:S01]  /*4880*/  F2FP.BF16.F32.PACK_AB R61, R11, R40 ;  /* 0x000000280b3d723e */ /* 0x000fe200000010ff */
[----:B------:R-:W-:Y:S01]  /*4890*/  FMUL.FTZ R25, R219, R224 ;  /* 0x000000e0db197220 */ /* 0x000fe20000410000 */
[----:B------:R-:W-:Y:S01]  /*48a0*/  FFMA.FTZ R77, -R107, R107, 1 ;  /* 0x3f8000006b4d7423 */ /* 0x000fe2000001016b */
[----:B-----5:R-:W-:Y:S01]  /*48b0*/  FMUL.FTZ R58, R43, R58 ;  /* 0x0000003a2b3a7220 */ /* 0x020fe20000410000 */
        /* <DEDUP_REMOVED lines=8> */
[----:B------:R-:W-:Y:S01]  /*4940*/  FMUL.FTZ R112, R112, R59 ;  /* 0x0000003b70707220 */ /* 0x000fe20000410000 */
[----:B------:R-:W-:-:S02]  /*4950*/  IMAD R11, R0, 0x3000, R235 ;  /* 0x00003000000b7824 */ /* 0x000fc400078e02eb */
[----:B------:R-:W-:Y:S01]  /*4960*/  FFMA.FTZ R191, -R191, R191, 1 ;  /* 0x3f800000bfbf7423 */ /* 0x000fe200000101bf */
        /* <DEDUP_REMOVED lines=25> */
[----:B------:R-:W-:Y:S02]  /*4b00*/  LEA R11, R11, R16, 0x1 ;  /* 0x000000100b0b7211 */ /* 0x000fe400078e08ff */
        /* <DEDUP_REMOVED lines=12> */
[----:B------:R-:W-:Y:S02]  /*4bd0*/  R2UR UR6, R236 ;  /* 0x00000000ec0672ca */ /* 0x000fe400000e0000 */
[----:B------:R-:W-:Y:S02]  /*4be0*/  F2FP.BF16.F32.PACK_AB R52, R75, R72 ;  /* 0x000000484b34723e */ /* 0x000fe400000010ff */
[----:B------:R-:W-:-:S02]  /*4bf0*/  F2FP.BF16.F32.PACK_AB R53, R77, R74 ;  /* 0x0000004a4d35723e */ /* 0x000fc400000010ff */
[----:B------:R-:W-:Y:S02]  /*4c00*/  F2FP.BF16.F32.PACK_AB R54, R109, R76 ;  /* 0x0000004c6d36723e */ /* 0x000fe400000010ff */
[----:B------:R-:W-:Y:S01]  /*4c10*/  F2FP.BF16.F32.PACK_AB R55, R111, R110 ;  /* 0x0000006e6f37723e */ /* 0x000fe200000010ff */
[----:B------:R-:W-:Y:S01]  /*4c20*/  STSM.16.MT88.4 [R11+0x1b000], R64 ;  /* 0x01b000400b007844 */ /* 0x000fe20000004200 */
[----:B------:R-:W-:Y:S02]  /*4c30*/  F2FP.BF16.F32.PACK_AB R48, R191, R112 ;  /* 0x00000070bf30723e */ /* 0x000fe400000010ff */
[----:B------:R-:W-:Y:S02]  /*4c40*/  F2FP.BF16.F32.PACK_AB R49, R115, R114 ;  /* 0x000000727331723e */ /* 0x000fe400000010ff */
[----:B------:R-:W-:Y:S02]  /*4c50*/  F2FP.BF16.F32.PACK_AB R50, R79, R192 ;  /* 0x000000c04f32723e */ /* 0x000fe400000010ff */
[----:B------:R-:W-:Y:S01]  /*4c60*/  F2FP.BF16.F32.PACK_AB R51, R201, R196 ;  /* 0x000000c4c933723e */ /* 0x000fe200000010ff */
[----:B------:R-:W-:Y:S01]  /*4c70*/  STSM.16.MT88.4 [R11+0x1b800], R60 ;  /* 0x01b8003c0b007844 */ /* 0x000fe20000004200 */
[----:B------:R-:W-:-:S02]  /*4c80*/  F2FP.BF16.F32.PACK_AB R28, R119, R113 ;  /* 0x00000071771c723e */ /* 0x000fc400000010ff */
[----:B------:R-:W-:Y:S01]  /*4c90*/  F2FP.BF16.F32.PACK_AB R30, R26, R24 ;  /* 0x000000181a1e723e */ /* 0x000fe200000010ff */
[----:B------:R-:W-:Y:S01]  /*4ca0*/  STSM.16.MT88.4 [R11+0x1c000], R56 ;  /* 0x01c000380b007844 */ /* 0x000fe20000004200 */
[----:B------:R-:W-:Y:S02]  /*4cb0*/  F2FP.BF16.F32.PACK_AB R29, R19, R104 ;  /* 0x00000068131d723e */ /* 0x000fe400000010ff */
        /* <DEDUP_REMOVED lines=225> */
.L_x_3562:
        /* <DEDUP_REMOVED lines=56> */
.L_x_3563:
[----:B------:R-:W-:Y:S01]  /*5e50*/  UIADD3 UR45, UR45, 0x1, URZ ;  /* 0x000000012d2d7890 */ /* 0x000fe2000fffe03f */
[----:B------:R-:W-:Y:S02]  /*5e60*/  VIADD R0, R0, 0x1 ;  /* 0x0000000100007836 */ /* 0x000fe40000000000 */
[----:B------:R-:W-:-:S03]  /*5e70*/  VIADD R6, R6, 0x26820 ;  /* 0x0002682006067836 */ /* 0x000fc60000000000 */
        /* <DEDUP_REMOVED lines=8> */
.L_x_3553:
[----:B------:R-:W-:-:S06]  /*5f00*/  UISETP.GE.AND UP0, UPT, UR45, UR44, UPT ;  /* 0x0000002c2d00728c */ /* 0x000fcc000bf06270 */
[----:B------:R-:W-:-:S13]  /*5f10*/  PLOP3.LUT P0, PT, PT, PT, UP0, 0x80, 0x0 ;  /* 0x000000000000781c */ /* 0x000fda0003f0f008 */
[----:B------:R-:W-:Y:S05]  /*5f20*/  @P0 BRA `(.L_x_3565) ;  /* 0x0000004000580947 */ /* 0x000fea0003800000 */
[----:B------:R-:W3:Y:S04]  /*5f30*/  LDL.LU R14, [R1+0x14] ;  /* 0x00001400010e7983 */ /* 0x000ee80000300800 */
[----:B------:R-:W4:Y:S01]  /*5f40*/  LDL.LU R12, [R1+0x8] ;  /* 0x00000800010c7983 */ /* 0x000f220000300800 */
[----:B------:R-:W-:Y:S01]  /*5f50*/  UIMAD UR4, UR41, -0x80, UR42 ;  /* 0xffffff80290478a4 */ /* 0x000fe2000f8e022a */
[----:B------:R-:W-:Y:S01]  /*5f60*/  MOV R185, 0x40000040 ;  /* 0x4000004000b97802 */ /* 0x000fe20000000f00 */
[----:B------:R-:W-:Y:S01]  /*5f70*/  IMAD.MOV.U32 R187, RZ, RZ, 0x40000040 ;  /* 0x40000040ffbb7424 */ /* 0x000fe200078e00ff */
[----:B--2---:R-:W2:Y:S01]  /*5f80*/  S2R R6, SR_TID.X ;  /* 0x0000000000067919 */ /* 0x004ea20000002100 */
[----:B------:R-:W-:Y:S01]  /*5f90*/  IMAD.MOV.U32 R189, RZ, RZ, 0x40000040 ;  /* 0x40000040ffbd7424 */ /* 0x000fe200078e00ff */
[----:B------:R-:W-:Y:S01]  /*5fa0*/  MOV R193, 0x40000040 ;  /* 0x4000004000c17802 */ /* 0x000fe20000000f00 */
[----:B------:R-:W-:Y:S01]  /*5fb0*/  IMAD.MOV.U32 R191, RZ, RZ, 0x40000040 ;  /* 0x40000040ffbf7424 */ /* 0x000fe200078e00ff */
[----:B--2---:R-:W-:-:S04]  /*5fc0*/  IADD3 R6, R6, -0x80, RZ ;  /* 0xffffff8006067810 */ /* 0x004fc80007ffe0ff */
[----:B------:R-:W-:-:S04]  /*5fd0*/  SHF.R.S32.HI R7, RZ, 0x1f, R6 ;  /* 0x0000001fff077819 */ /* 0x000fc80000011406 */
[CC--:B------:R-:W-:Y:S02]  /*5fe0*/  LEA.HI R9, R7.reuse, R6.reuse, RZ, 0x5 ;  /* 0x0000000607097211 */ /* 0x0c0fe400078f28ff */
[-C--:B------:R-:W-:Y:S02]  /*5ff0*/  LEA.HI R8, R7, R6.reuse, RZ, 0x7 ;  /* 0x0000000607087211 */ /* 0x080fe400078f38ff */
[----:B------:R-:W-:Y:S02]  /*6000*/  LOP3.LUT R9, R9, 0xffffffe0, RZ, 0xc0, !PT ;  /* 0xffffffe009097812 */ /* 0x000fe400078ec0ff */
[----:B------:R-:W-:Y:S02]  /*6010*/  LEA.HI R11, R7, R6, RZ, 0x2 ;  /* 0x00000006070b7211 */ /* 0x000fe400078f10ff */
[----:B------:R-:W-:Y:S01]  /*6020*/  LOP3.LUT R7, R8, 0xffffff80, RZ, 0xc0, !PT ;  /* 0xffffff8008077812 */ /* 0x000fe200078ec0ff */
[----:B------:R-:W-:Y:S01]  /*6030*/  IMAD.IADD R10, R6, 0x1, -R9 ;  /* 0x00000001060a7824 */ /* 0x000fe200078e0a09 */
[----:B-1----:R-:W-:-:S02]  /*6040*/  LOP3.LUT R13, R11, 0xfffffffc, RZ, 0xc0, !PT ;  /* 0xfffffffc0b0d7812 */ /* 0x002fc400078ec0ff */
[----:B------:R-:W-:Y:S01]  /*6050*/  SHF.R.S32.HI R8, RZ, 0x7, R8 ;  /* 0x00000007ff087819 */ /* 0x000fe20000011408 */
[C---:B------:R-:W-:Y:S01]  /*6060*/  IMAD.IADD R9, R6.reuse, 0x1, -R7 ;  /* 0x0000000106097824 */ /* 0x040fe200078e0a07 */
[----:B------:R-:W-:Y:S01]  /*6070*/  SHF.R.S32.HI R11, RZ, 0x1f, R10 ;  /* 0x0000001fff0b7819 */ /* 0x000fe2000001140a */
[----:B------:R-:W-:-:S03]  /*6080*/  IMAD.IADD R7, R6, 0x1, -R13 ;  /* 0x0000000106077824 */ /* 0x000fc600078e0a0d */
[CC--:B------:R-:W-:Y:S02]  /*6090*/  LEA.HI R6, R11.reuse, R10.reuse, RZ, 0x3 ;  /* 0x0000000a0b067211 */ /* 0x0c0fe400078f18ff */
[----:B------:R-:W-:Y:S02]  /*60a0*/  LEA.HI R10, R11, R10, RZ, 0x2 ;  /* 0x0000000a0b0a7211 */ /* 0x000fe400078f10ff */
[----:B------:R-:W-:Y:S02]  /*60b0*/  SHF.R.S32.HI R6, RZ, 0x3, R6 ;  /* 0x00000003ff067819 */ /* 0x000fe40000011406 */
[----:B---3--:R-:W-:Y:S02]  /*60c0*/  LEA.HI R9, R14, R9, RZ, 0x5 ;  /* 0x000000090e097211 */ /* 0x008fe400078f28ff */
[----:B------:R-:W-:Y:S02]  /*60d0*/  MOV R14, UR4 ;  /* 0x00000004000e7c02 */ /* 0x000fe40008000f00 */
[----:B------:R-:W-:-:S02]  /*60e0*/  SHF.R.S32.HI R13, RZ, 0x5, R9 ;  /* 0x00000005ff0d7819 */ /* 0x000fc40000011409 */
[----:B------:R-:W-:Y:S02]  /*60f0*/  SHF.R.S32.HI R9, RZ, 0x2, R10 ;  /* 0x00000002ff097819 */ /* 0x000fe4000001140a */
[----:B----4-:R-:W-:Y:S01]  /*6100*/  SHF.R.S32.HI R11, RZ, 0x2, R12 ;  /* 0x00000002ff0b7819 */ /* 0x010fe2000001140c */
[----:B------:R-:W-:Y:S01]  /*6110*/  IMAD R17, R13, -0x10, R14 ;  /* 0xfffffff00d117824 */ /* 0x000fe200078e020e */
[----:B------:R-:W-:Y:S01]  /*6120*/  LEA.HI R14, R8, R8, RZ, 0x1 ;  /* 0x00000008080e7211 */ /* 0x000fe200078f08ff */
[C---:B------:R-:W-:Y:S01]  /*6130*/  VIADD R13, R9.reuse, 0x8 ;  /* 0x00000008090d7836 */ /* 0x040fe20000000000 */
[----:B------:R-:W-:Y:S01]  /*6140*/  SHF.R.S32.HI R12, RZ, 0x1f, R12 ;  /* 0x0000001fff0c7819 */ /* 0x000fe2000001140c */
[----:B------:R-:W-:Y:S01]  /*6150*/  VIADD R19, R9, 0x10 ;  /* 0x0000001009137836 */ /* 0x000fe20000000000 */
[----:B------:R-:W-:Y:S02]  /*6160*/  LOP3.LUT R15, R14, 0xfffffffe, RZ, 0xc0, !PT ;  /* 0xfffffffe0e0f7812 */ /* 0x000fe400078ec0ff */
[----:B------:R-:W-:-:S02]  /*6170*/  LEA.HI R12, R12, R11, RZ, 0x3 ;  /* 0x0000000b0c0c7211 */ /* 0x000fc400078f18ff */
[----:B------:R-:W-:Y:S01]  /*6180*/  LEA.HI R14, R13, R13, RZ, 0x1 ;  /* 0x0000000d0d0e7211 */ /* 0x000fe200078f08ff */
[----:B------:R-:W-:Y:S01]  /*6190*/  IMAD.IADD R8, R8, 0x1, -R15 ;  /* 0x0000000108087824 */ /* 0x000fe200078e0a0f */
[----:B------:R-:W-:Y:S02]  /*61a0*/  LOP3.LUT R12, R12, 0xfffffff8, RZ, 0xc0, !PT ;  /* 0xfffffff80c0c7812 */ /* 0x000fe400078ec0ff */
[----:B------:R-:W-:Y:S02]  /*61b0*/  SHF.R.S32.HI R15, RZ, 0x1, R14 ;  /* 0x00000001ff0f7819 */ /* 0x000fe4000001140e */
[----:B------:R-:W-:Y:S01]  /*61c0*/  IADD3 R23, R17, R12, -R11 ;  /* 0x0000000c11177210 */ /* 0x000fe20007ffe80b */
[----:B------:R-:W-:Y:S01]  /*61d0*/  IMAD.HI R11, R6, 0x2aaaaaab, RZ ;  /* 0x2aaaaaab060b7827 */ /* 0x000fe200078e02ff */
[----:B------:R-:W-:Y:S02]  /*61e0*/  LEA.HI R10, R10, R9, RZ, 0x1 ;  /* 0x000000090a0a7211 */ /* 0x000fe400078f08ff */
[----:B------:R-:W-:Y:S01]  /*61f0*/  LEA.HI R20, R19, R19, RZ, 0x1 ;  /* 0x0000001313147211 */ /* 0x000fe200078f08ff */
[----:B------:R-:W-:Y:S01]  /*6200*/  IMAD.HI R17, R15, 0x2aaaaaab, RZ ;  /* 0x2aaaaaab0f117827 */ /* 0x000fe200078e02ff */
[----:B------:R-:W-:-:S02]  /*6210*/  SHF.R.U32.HI R12, RZ, 0x1, R11 ;  /* 0x00000001ff0c7819 */ /* 0x000fc4000001160b */
[----:B------:R-:W-:Y:S01]  /*6220*/  LOP3.LUT R10, R10, 0xfffffffe, RZ, 0xc0, !PT ;  /* 0xfffffffe0a0a7812 */ /* 0x000fe200078ec0ff */
[----:B------:R-:W-:Y:S01]  /*6230*/  IMAD R8, R8, -0x40, R23 ;  /* 0xffffffc008087824 */ /* 0x000fe200078e0217 */
[----:B------:R-:W-:Y:S02]  /*6240*/  SHF.R.U32.HI R18, RZ, 0x1, R17 ;  /* 0x00000001ff127819 */ /* 0x000fe40000011611 */
[----:B------:R-:W-:Y:S02]  /*6250*/  LEA.HI R11, R11, R12, RZ, 0x1 ;  /* 0x0000000c0b0b7211 */ /* 0x000fe400078f08ff */
[----:B------:R-:W-:Y:S02]  /*6260*/  LEA.HI R18, R17, R18, RZ, 0x1 ;  /* 0x0000001211127211 */ /* 0x000fe400078f08ff */
[----:B------:R-:W-:Y:S01]  /*6270*/  LOP3.LUT R14, R14, 0xfffffffe, RZ, 0xc0, !PT ;  /* 0xfffffffe0e0e7812 */ /* 0x000fe200078ec0ff */
[----:B------:R-:W-:Y:S01]  /*6280*/  IMAD R11, R11, -0xc, R6 ;  /* 0xfffffff40b0b7824 */ /* 0x000fe200078e0206 */
[----:B------:R-:W-:Y:S01]  /*6290*/  SHF.R.S32.HI R21, RZ, 0x1, R20 ;  /* 0x00000001ff157819 */ /* 0x000fe20000011414 */
[----:B------:R-:W-:Y:S01]  /*62a0*/  IMAD R15, R18, -0xc, R15 ;  /* 0xfffffff4120f7824 */ /* 0x000fe200078e020f */
[----:B------:R-:W-:Y:S01]  /*62b0*/  IADD3 R10, R9, -R10, RZ ;  /* 0x8000000a090a7210 */ /* 0x000fe20007ffe0ff */
[----:B------:R-:W-:Y:S01]  /*62c0*/  IMAD.IADD R14, R13, 0x1, -R14 ;  /* 0x000000010d0e7824 */ /* 0x000fe200078e0a0e */
[----:B------:R-:W-:Y:S01]  /*62d0*/  LOP3.LUT R20, R20, 0xfffffffe, RZ, 0xc0, !PT ;  /* 0xfffffffe14147812 */ /* 0x000fe200078ec0ff */
[----:B------:R-:W-:-:S03]  /*62e0*/  IMAD.HI R22, R21, 0x2aaaaaab, RZ ;  /* 0x2aaaaaab15167827 */ /* 0x000fc600078e02ff */
[----:B------:R-:W-:Y:S01]  /*62f0*/  LEA R9, R15, R14, 0x3 ;  /* 0x0000000e0f097211 */ /* 0x000fe200078e18ff */
[----:B------:R-:W-:Y:S01]  /*6300*/  IMAD R10, R11, 0x8, R10 ;  /* 0x000000080b0a7824 */ /* 0x000fe200078e020a */
[----:B------:R-:W-:Y:S01]  /*6310*/  SHF.R.U32.HI R23, RZ, 0x1, R22 ;  /* 0x00000001ff177819 */ /* 0x000fe20000011616 */
[C-C-:B------:R-:W-:Y:S02]  /*6320*/  IMAD R6, R5.reuse, 0x800, R16.reuse ;  /* 0x0000080005067824 */ /* 0x140fe400078e0210 */
[----:B------:R-:W-:Y:S01]  /*6330*/  IMAD R5, R5, 0x2000, R16 ;  /* 0x0000200005057824 */ /* 0x000fe200078e0210 */
[----:B------:R1:W-:Y:S01]  /*6340*/  STL [R1+0x20], R10 ;  /* 0x0000200a01007387 */ /* 0x0003e20000100800 */
[----:B------:R-:W-:Y:S01]  /*6350*/  LEA.HI R22, R22, R23, RZ, 0x1 ;  /* 0x0000001716167211 */ /* 0x000fe200078f08ff */
[----:B------:R-:W-:Y:S01]  /*6360*/  IMAD.IADD R20, R19, 0x1, -R20 ;  /* 0x0000000113147824 */ /* 0x000fe200078e0a14 */
[----:B------:R-:W-:Y:S01]  /*6370*/  IADD3 R6, R6, 0x1a800, RZ ;  /* 0x0001a80006067810 */ /* 0x000fe20007ffe0ff */
[----:B------:R2:W-:Y:S01]  /*6380*/  STL [R1+0x1c], R9 ;  /* 0x00001c0901007387 */ /* 0x0005e20000100800 */
[----:B------:R-:W-:-:S02]  /*6390*/  IMAD.MOV.U32 R23, RZ, RZ, 0x40000040 ;  /* 0x40000040ff177424 */ /* 0x000fc400078e00ff */
[----:B------:R-:W-:Y:S01]  /*63a0*/  SHF.R.U32.HI R6, RZ, 0x4, R6 ;  /* 0x00000004ff067819 */ /* 0x000fe20000011606 */
[----:B------:R-:W-:-:S03]  /*63b0*/  IMAD R21, R22, -0xc, R21 ;  /* 0xfffffff416157824 */ /* 0x000fc600078e0215 */
[----:B------:R-:W-:Y:S01]  /*63c0*/  LOP3.LUT R6, R6, 0x3fff, RZ, 0xc0, !PT ;  /* 0x00003fff06067812 */ /* 0x000fe200078ec0ff */
[----:B-1----:R-:W-:Y:S02]  /*63d0*/  IMAD R10, R21, 0x8, R20 ;  /* 0x00000008150a7824 */ /* 0x002fe400078e0214 */
[----:B--2---:R-:W-:Y:S01]  /*63e0*/  VIADD R9, R5, 0x4000 ;  /* 0x0000400005097836 */ /* 0x004fe20000000000 */
[----:B------:R-:W-:Y:S02]  /*63f0*/  SHF.R.U32.HI R5, RZ, 0x4, R5 ;  /* 0x00000004ff057819 */ /* 0x000fe40000011605 */
[----:B------:R-:W-:Y:S01]  /*6400*/  LOP3.LUT R6, R6, 0x10000, RZ, 0xfc, !PT ;  /* 0x0001000006067812 */ /* 0x000fe200078efcff */
[----:B------:R-:W-:Y:S01]  /*6410*/  STL [R1+0x14], R10 ;  /* 0x0000140a01007387 */ /* 0x000fe20000100800 */
[----:B------:R-:W-:Y:S02]  /*6420*/  SHF.R.U32.HI R9, RZ, 0x4, R9 ;  /* 0x00000004ff097819 */ /* 0x000fe40000011609 */
[----:B------:R-:W-:-:S02]  /*6430*/  LOP3.LUT R5, R5, 0x3fff, RZ, 0xc0, !PT ;  /* 0x00003fff05057812 */ /* 0x000fc400078ec0ff */
[----:B------:R-:W-:Y:S02]  /*6440*/  LOP3.LUT R9, R9, 0x3fff, RZ, 0xc0, !PT ;  /* 0x00003fff09097812 */ /* 0x000fe400078ec0ff */
[----:B------:R-:W-:Y:S02]  /*6450*/  LOP3.LUT R11, R5, 0x10000, RZ, 0xfc, !PT ;  /* 0x00010000050b7812 */ /* 0x000fe400078efcff */
[----:B------:R-:W-:Y:S01]  /*6460*/  LOP3.LUT R5, R9, 0x10000, RZ, 0xfc, !PT ;  /* 0x0001000009057812 */ /* 0x000fe200078efcff */
[----:B------:R-:W-:Y:S01]  /*6470*/  VIADD R9, R7, 0x8 ;  /* 0x0000000807097836 */ /* 0x000fe20000000000 */
[C---:B------:R-:W-:Y:S01]  /*6480*/  IADD3 R186, R11.reuse, 0x6, RZ ;  /* 0x000000060bba7810 */ /* 0x040fe20007ffe0ff */
[----:B------:R-:W-:Y:S01]  /*6490*/  STL [R1+0xc], R11 ;  /* 0x00000c0b01007387 */ /* 0x000fe20000100800 */
[----:B------:R-:W-:Y:S01]  /*64a0*/  VIADD R22, R11, 0x2 ;  /* 0x000000020b167836 */ /* 0x000fe20000000000 */
[----:B------:R-:W-:Y:S01]  /*64b0*/  IADD3 R9, R7, 0x14, RZ ;  /* 0x0000001407097810 */ /* 0x000fe20007ffe0ff */
[C---:B------:R-:W-:Y:S01]  /*64c0*/  VIADD R188, R5.reuse, 0x2 ;  /* 0x0000000205bc7836 */ /* 0x040fe20000000000 */
[----:B------:R1:W-:Y:S01]  /*64d0*/  STL [R1+0x18], R6 ;  /* 0x0000180601007387 */ /* 0x0003e20000100800 */
[----:B------:R-:W-:-:S02]  /*64e0*/  VIADD R190, R5, 0x4 ;  /* 0x0000000405be7836 */ /* 0x000fc40000000000 */
[----:B------:R-:W-:Y:S01]  /*64f0*/  VIADD R192, R5, 0x6 ;  /* 0x0000000605c07836 */ /* 0x000fe20000000000 */
[----:B------:R2:W-:Y:S01]  /*6500*/  STL [R1+0x8], R5 ;  /* 0x0000080501007387 */ /* 0x0005e20000100800 */
[----:B------:R-:W-:Y:S02]  /*6510*/  VIADD R184, R11, 0x4 ;  /* 0x000000040bb87836 */ /* 0x000fe40000000000 */
[C---:B-1----:R-:W-:Y:S02]  /*6520*/  VIADD R6, R7.reuse, 0xc ;  /* 0x0000000c07067836 */ /* 0x042fe40000000000 */
[C---:B------:R-:W-:Y:S01]  /*6530*/  VIADD R6, R7.reuse, 0x18 ;  /* 0x0000001807067836 */ /* 0x040fe20000000000 */
[C---:B--2---:R-:W-:Y:S01]  /*6540*/  IADD3 R5, R7.reuse, 0x4, RZ ;  /* 0x0000000407057810 */ /* 0x044fe20007ffe0ff */
[C---:B------:R-:W-:Y:S02]  /*6550*/  VIADD R5, R7.reuse, 0x10 ;  /* 0x0000001007057836 */ /* 0x040fe40000000000 */
[----:B------:R-:W-:-:S07]  /*6560*/  VIADD R5, R7, 0x1c ;  /* 0x0000001c07057836 */ /* 0x000fce0000000000 */
.L_x_3576:
[----:B------:R-:W-:-:S05]  /*6570*/  IMAD.U32 R5, RZ, RZ, UR36 ;  /* 0x00000024ff057e24 */ /* 0x000fca000f8e00ff */
[----:B------:R-:W-:-:S04]  /*6580*/  LOP3.LUT R5, R5, 0x1, RZ, 0xfc, !PT ;  /* 0x0000000105057812 */ /* 0x000fc800078efcff */
[----:B------:R-:W-:-:S13]  /*6590*/  ISETP.NE.AND P0, PT, R5, 0x3, PT ;  /* 0x000000030500780c */ /* 0x000fda0003f05270 */
[----:B--2---:R-:W-:Y:S05]  /*65a0*/  @!P0 BRA `(.L_x_3566) ;  /* 0x0000000000048947 */ /* 0x004fea0003800000 */
[----:B------:R-:W-:Y:S01]  /*65b0*/  BPT.TRAP 0x1 ;  /* 0x000000040000795c */ /* 0x000fe20000300000 */
.L_x_3566:
[----:B------:R-:W-:Y:S01]  /*65c0*/  IMAD R5, R0, 0x8, R16 ;  /* 0x0000000800057824 */ /* 0x000fe200078e0210 */
[----:B------:R-:W-:-:S04]  /*65d0*/  SHF.L.U32 R18, R4, 0x1f, RZ ;  /* 0x0000001f04127819 */ /* 0x000fc800000006ff */
[----:B------:R1:W2:Y:S01]  /*65e0*/  SYNCS.PHASECHK.TRANS64.TRYWAIT P1, [R5+URZ+0x26810], R18 ;  /* 0x02681012050075a7 */ /* 0x0002a2000802017f */
[----:B------:R-:W-:Y:S05]  /*65f0*/  @!P0 BRA `(.L_x_3567) ;  /* 0x0000000000048947 */ /* 0x000fea0003800000 */
[----:B------:R-:W-:Y:S01]  /*6600*/  BPT.TRAP 0x1 ;  /* 0x000000040000795c */ /* 0x000fe20000300000 */
.L_x_3567:
[----:B------:R-:W-:-:S05]  /*6610*/  VIADD R6, R16, 0xe000 ;  /* 0x0000e00010067836 */ /* 0x000fca0000000000 */
[----:B------:R-:W-:-:S04]  /*6620*/  SHF.R.U32.HI R6, RZ, 0x4, R6 ;  /* 0x00000004ff067819 */ /* 0x000fc80000011606 */
[----:B------:R-:W-:-:S04]  /*6630*/  LOP3.LUT R6, R6, 0x3fff, RZ, 0xc0, !PT ;  /* 0x00003fff06067812 */ /* 0x000fc800078ec0ff */
[----:B------:R-:W-:Y:S01]  /*6640*/  LOP3.LUT R9, R6, 0x10000, RZ, 0xfc, !PT ;  /* 0x0001000006097812 */ /* 0x000fe200078efcff */
[----:B--2---:R-:W-:Y:S06]  /*6650*/  @P1 BRA `(.L_x_3568) ;  /* 0x0000000000081947 */ /* 0x004fec0003800000 */
[----:B------:R-:W2:Y:S02]  /*6660*/  SYNCS.PHASECHK.TRANS64.TRYWAIT P1, [R5+URZ+0x26810], R18 ;  /* 0x02681012050075a7 */ /* 0x000ea4000802017f */
[----:B--2---:R-:W-:Y:S05]  /*6670*/  @!P1 BRA `(.L_x_3569) ;  /* 0x0000008c00c89947 */ /* 0x004fea0003800000 */
.L_x_3568:
        /* <DEDUP_REMOVED lines=10> */
[----:B------:R-:W-:-:S02]  /*6720*/  R2UR UR8, R22 ;  /* 0x00000000160872ca */ /* 0x000fc400000e0000 */
[----:B------:R-:W-:Y:S01]  /*6730*/  R2UR UR9, R23 ;  /* 0x00000000170972ca */ /* 0x000fe200000e0000 */
[----:B------:R-:W-:Y:S01]  /*6740*/  UMOV UR11, 0x40000040 ;  /* 0x40000040000b7882 */ /* 0x000fe20000000000 */
[----:B---3--:R-:W-:-:S13]  /*6750*/  R2UR UR4, R13 ;  /* 0x000000000d0472ca */ /* 0x008fda00000e0000 */
[----:B------:R-:W-:Y:S01]  /*6760*/  HGMMA.64x96x16.F32.BF16 R72, gdesc[UR4], RZ, !UPT, gsb0 ;  /* 0x01600000044879f0 */ /* 0x000fe2000c0018ff */
[----:B------:R-:W-:-:S07]  /*6770*/  UIADD3 UR4, UR6, 0x2, URZ ;  /* 0x0000000206047890 */ /* 0x000fce000fffe03f */
[----:B------:R-:W-:Y:S01]  /*6780*/  UMOV UR10, UR4 ;  /* 0x00000004000a7c82 */ /* 0x000fe20008000000 */
[----:B------:R-:W-:Y:S02]  /*6790*/  WARPGROUP.DEPBAR.LE gsb0, 0x0 ;  /* 0x00008000000079c5 */ /* 0x000fe40000010000 */
[----:B------:R-:W-:-:S06]  /*67a0*/  WARPGROUP.ARRIVE ;  /* 0x00000000000079c5 */ /* 0x000fcc0000000000 */
[----:B------:R-:W-:Y:S01]  /*67b0*/  HGMMA.64x96x16.F32.BF16 R72, gdesc[UR8], R72, gsb0 ;  /* 0x01600000084879f0 */ /* 0x000fe20008001848 */
[----:B------:R-:W-:Y:S02]  /*67c0*/  R2UR UR8, R184 ;  /* 0x00000000b80872ca */ /* 0x000fe400000e0000 */
[----:B------:R-:W-:Y:S01]  /*67d0*/  R2UR UR9, R185 ;  /* 0x00000000b90972ca */ /* 0x000fe200000e0000 */
[----:B------:R-:W-:Y:S01]  /*67e0*/  UIADD3 UR4, UR6, 0x4, URZ ;  /* 0x0000000406047890 */ /* 0x000fe2000fffe03f */
[----:B------:R-:W-:-:S06]  /*67f0*/  UMOV UR11, 0x40000040 ;  /* 0x40000040000b7882 */ /* 0x000fcc0000000000 */
[----:B------:R-:W-:Y:S01]  /*6800*/  UMOV UR10, UR4 ;  /* 0x00000004000a7c82 */ /* 0x000fe20008000000 */
[----:B------:R-:W-:Y:S02]  /*6810*/  WARPGROUP.DEPBAR.LE gsb0, 0x0 ;  /* 0x00008000000079c5 */ /* 0x000fe40000010000 */
[----:B------:R-:W-:-:S06]  /*6820*/  WARPGROUP.ARRIVE ;  /* 0x00000000000079c5 */ /* 0x000fcc0000000000 */
[----:B------:R-:W-:Y:S01]  /*6830*/  HGMMA.64x96x16.F32.BF16 R72, gdesc[UR8], R72, gsb0 ;  /* 0x01600000084879f0 */ /* 0x000fe20008001848 */
[----:B------:R-:W-:Y:S02]  /*6840*/  R2UR UR4, R186 ;  /* 0x00000000ba0472ca */ /* 0x000fe400000e0000 */
[----:B------:R-:W-:Y:S01]  /*6850*/  R2UR UR5, R187 ;  /* 0x00000000bb0572ca */ /* 0x000fe200000e0000 */
[----:B------:R-:W-:Y:S01]  /*6860*/  UIADD3 UR6, UR6, 0x6, URZ ;  /* 0x0000000606067890 */ /* 0x000fe2000fffe03f */
[----:B------:R-:W-:Y:S01]  /*6870*/  UMOV UR7, 0x40000040 ;  /* 0x4000004000077882 */ /* 0x000fe20000000000 */
[C---:B----4-:R-:W-:Y:S01]  /*6880*/  IMAD R12, R0.reuse, 0x80, R12 ;  /* 0x00000080000c7824 */ /* 0x050fe200078e020c */
[C---:B-----5:R-:W-:Y:S01]  /*6890*/  LEA R10, R0.reuse, R10, 0x7 ;  /* 0x0000000a000a7211 */ /* 0x060fe200078e38ff */
[----:B--2---:R-:W-:-:S03]  /*68a0*/  IMAD R14, R0, 0x80, R11 ;  /* 0x00000080000e7824 */ /* 0x004fc600078e020b */
[C---:B------:R-:W-:Y:S01]  /*68b0*/  LEA R9, R3.reuse, R12, 0x1 ;  /* 0x0000000c03097211 */ /* 0x040fe200078e08ff */
[----:B------:R-:W-:Y:S01]  /*68c0*/  IMAD R11, R3, 0x2, R14 ;  /* 0x00000002030b7824 */ /* 0x000fe200078e020e */
[----:B------:R-:W-:Y:S02]  /*68d0*/  WARPGROUP.DEPBAR.LE gsb0, 0x0 ;  /* 0x00008000000079c5 */ /* 0x000fe40000010000 */
[----:B------:R-:W-:-:S06]  /*68e0*/  WARPGROUP.ARRIVE ;  /* 0x00000000000079c5 */ /* 0x000fcc0000000000 */
[----:B------:R-:W-:Y:S01]  /*68f0*/  HGMMA.64x96x16.F32.BF16 R72, gdesc[UR4], R72, gsb0 ;  /* 0x01600000044879f0 */ /* 0x000fe20008001848 */
[----:B------:R-:W-:Y:S01]  /*6900*/  IMAD R227, R3, 0x2, R10 ;  /* 0x0000000203e37824 */ /* 0x000fe200078e020a */
[----:B------:R-:W-:Y:S01]  /*6910*/  LEA R12, R11, R16, 0x2 ;  /* 0x000000100b0c7211 */ /* 0x000fe200078e10ff */
[--C-:B------:R-:W-:Y:S02]  /*6920*/  IMAD R13, R9, 0x4, R16.reuse ;  /* 0x00000004090d7824 */ /* 0x100fe400078e0210 */
[----:B------:R-:W-:Y:S02]  /*6930*/  IMAD R198, R227, 0x4, R16 ;  /* 0x00000004e3c67824 */ /* 0x000fe400078e0210 */
[----:B------:R-:W-:-:S04]  /*6940*/  VIADD R10, R16, 0x1a000 ;  /* 0x0001a000100a7836 */ /* 0x000fc80000000000 */
[--C-:B------:R-:W-:Y:S02]  /*6950*/  IMAD R227, R227, 0x4, R10.reuse ;  /* 0x00000004e3e37824 */ /* 0x100fe400078e020a */
[----:B------:R-:W-:Y:S01]  /*6960*/  IMAD R9, R9, 0x4, R10 ;  /* 0x0000000409097824 */ /* 0x000fe200078e020a */
[----:B------:R-:W-:Y:S01]  /*6970*/  LEA R10, R11, R10, 0x2 ;  /* 0x0000000a0b0a7211 */ /* 0x000fe200078e10ff */
[----:B------:R-:W-:Y:S02]  /*6980*/  WARPGROUP.DEPBAR.LE gsb0, 0x0 ;  /* 0x00008000000079c5 */ /* 0x000fe40000010000 */
[----:B------:R-:W2:Y:S04]  /*6990*/  LDS R198, [R198+0x1a000] ;  /* 0x01a00000c6c67984 */ /* 0x000ea80000000800 */
[----:B------:R-:W3:Y:S04]  /*69a0*/  LDS R13, [R13+0x1a000] ;  /* 0x01a000000d0d7984 */ /* 0x000ee80000000800 */
[----:B------:R-:W4:Y:S01]  /*69b0*/  LDS R12, [R12+0x1a000] ;  /* 0x01a000000c0c7984 */ /* 0x000f220000000800 */
[----:B------:R-:W-:Y:S05]  /*69c0*/  @!P0 BRA `(.L_x_3570) ;  /* 0x0000000000048947 */ /* 0x000fea0003800000 */
[----:B------:R-:W-:Y:S01]  /*69d0*/  BPT.TRAP 0x1 ;  /* 0x000000040000795c */ /* 0x000fe20000300000 */
.L_x_3570:
[----:B------:R1:W1:Y:S01]  /*69e0*/  SYNCS.PHASECHK.TRANS64.TRYWAIT P1, [R5+URZ+0x26830], R18 ;  /* 0x02683012050075a7 */ /* 0x000262000802017f */
[----:B------:R-:W-:Y:S05]  /*69f0*/  @!P0 BRA `(.L_x_3571) ;  /* 0x0000000000048947 */ /* 0x000fea0003800000 */
[----:B------:R-:W-:Y:S01]  /*6a00*/  BPT.TRAP 0x1 ;  /* 0x000000040000795c */ /* 0x000fe20000300000 */
.L_x_3571:
        /* <DEDUP_REMOVED lines=8> */
.L_x_3572:
        /* <DEDUP_REMOVED lines=20> */
[----:B---3--:R-:W-:Y:S01]  /*6bd0*/  SHFL.IDX PT, R224, R13, R233, 0x1f ;  /* 0x00001fe90de07589 */ /* 0x008fe200000e0000 */
[----:B------:R-:W-:-:S03]  /*6be0*/  VIADD R11, R7, 0x1c ;  /* 0x0000001c070b7836 */ /* 0x000fc60000000000 */
[----:B--2---:R-:W-:Y:S04]  /*6bf0*/  SHFL.IDX PT, R204, R198, R231, 0x1f ;  /* 0x00001fe7c6cc7589 */ /* 0x004fe800000e0000 */
        /* <DEDUP_REMOVED lines=141> */
[----:B------:R-:W-:Y:S01]  /*74d0*/  MUFU.TANH R84, R84 ;  /* 0x0000005400547308 */ /* 0x000fe20000002400 */
[----:B--2---:R-:W-:-:S07]  /*74e0*/  FSEL R205, R80, -INF , P1 ;  /* 0xff80000050cd7808 */ /* 0x004fce0000800000 */
[----:B------:R-:W-:Y:S01]  /*74f0*/  MUFU.TANH R83, R83 ;  /* 0x0000005300537308 */ /* 0x000fe20000002400 */
[----:B----4-:R-:W-:-:S05]  /*7500*/  FSEL R225, R82, -INF , P2 ;  /* 0xff80000052e17808 */ /* 0x010fca0001000000 */
[----:B------:R-:W-:Y:S02]  /*7510*/  FFMA.FTZ R225, R225, UR4, -R216 ;  /* 0x00000004e1e17c23 */ /* 0x000fe400080108d8 */
[----:B------:R-:W2:Y:S01]  /*7520*/  MUFU.TANH R194, R194 ;  /* 0x000000c200c27308 */ /* 0x000ea20000002400 */
[----:B------:R-:W-:Y:S02]  /*7530*/  WARPGROUP.DEPBAR.LE gsb0, 0x0 ;  /* 0x00008000000079c5 */ /* 0x000fe40000010000 */
[----:B------:R-:W-:-:S05]  /*7540*/  WARPGROUP.ARRIVE ;  /* 0x00000000000079c5 */ /* 0x000fca0000000000 */
[----:B------:R4:W-:Y:S01]  /*7550*/  MUFU.EX2 R88, R199 ;  /* 0x000000c700587308 */ /* 0x0009e20000000800 */
[----:B------:R-:W-:Y:S01]  /*7560*/  HGMMA.64x96x16.F32.BF16 R24, gdesc[UR8], R24, gsb0 ;  /* 0x01600000081879f0 */ /* 0x000fe20008001818 */
[----:B------:R-:W-:Y:S01]  /*7570*/  R2UR UR8, R192 ;  /* 0x00000000c00872ca */ /* 0x000fe200000e0000 */
[----:B------:R-:W-:Y:S01]  /*7580*/  UMOV UR10, UR6 ;  /* 0x00000006000a7c82 */ /* 0x000fe20008000000 */
[----:B------:R-:W-:Y:S01]  /*7590*/  R2UR UR9, R193 ;  /* 0x00000000c10972ca */ /* 0x000fe200000e0000 */
[----:B------:R-:W-:Y:S01]  /*75a0*/  UMOV UR11, 0x40000040 ;  /* 0x40000040000b7882 */ /* 0x000fe20000000000 */
[----:B----4-:R-:W-:Y:S02]  /*75b0*/  FSEL R199, R78, -INF , P2 ;  /* 0xff8000004ec77808 */ /* 0x010fe40001000000 */
[----:B------:R-:W4:Y:S01]  /*75c0*/  MUFU.TANH R195, R195 ;  /* 0x000000c300c37308 */ /* 0x000f220000002400 */
[----:B--2---:R-:W-:Y:S02]  /*75d0*/  FSEL R202, R194, -INF , P2 ;  /* 0xff800000c2ca7808 */ /* 0x004fe40001000000 */
[--C-:B------:R-:W-:Y:S01]  /*75e0*/  FFMA.FTZ R95, R199, UR4, -R96.reuse ;  /* 0x00000004c75f7c23 */ /* 0x100fe20008010860 */
[----:B------:R-:W-:Y:S01]  /*75f0*/  FSEL R199, R81, -INF , P2 ;  /* 0xff80000051c77808 */ /* 0x000fe20001000000 */
[----:B------:R-:W-:Y:S01]  /*7600*/  FFMA.FTZ R96, R205, UR4, -R96 ;  /* 0x00000004cd607c23 */ /* 0x000fe20008010860 */
[----:B------:R-:W-:-:S02]  /*7610*/  FSEL R205, R83, -INF , P1 ;  /* 0xff80000053cd7808 */ /* 0x000fc40000800000 */
[----:B------:R-:W2:Y:S01]  /*7620*/  MUFU.TANH R98, R98 ;  /* 0x0000006200627308 */ /* 0x000ea20000002400 */
[----:B------:R-:W-:Y:S01]  /*7630*/  FFMA.FTZ R223, R202, UR4, -R213 ;  /* 0x00000004cadf7c23 */ /* 0x000fe200080108d5 */
[--C-:B------:R-:W-:Y:S01]  /*7640*/  FFMA.FTZ R226, R199, UR4, -R224.reuse ;  /* 0x00000004c7e27c23 */ /* 0x100fe200080108e0 */
[----:B------:R-:W-:Y:S01]  /*7650*/  FSEL R199, R84, -INF , P1 ;  /* 0xff80000054c77808 */ /* 0x000fe20000800000 */
[----:B------:R-:W-:Y:S01]  /*7660*/  FFMA.FTZ R224, R205, UR4, -R224 ;  /* 0x00000004cde07c23 */ /* 0x000fe200080108e0 */
[----:B------:R-:W-:-:S03]  /*7670*/  FFMA.FTZ R202, -R14, R14, 1 ;  /* 0x3f8000000eca7423 */ /* 0x000fc6000001010e */
[----:B------:R-:W3:Y:S01]  /*7680*/  MUFU.TANH R99, R99 ;  /* 0x0000006300637308 */ /* 0x000ee20000002400 */
[----:B------:R-:W-:Y:S01]  /*7690*/  FFMA.FTZ R216, R199, UR4, -R216 ;  /* 0x00000004c7d87c23 */ /* 0x000fe200080108d8 */
[----:B----4-:R-:W-:-:S05]  /*76a0*/  FSEL R199, R195, -INF , P2 ;  /* 0xff800000c3c77808 */ /* 0x010fca0001000000 */
[----:B-1----:R-:W-:Y:S01]  /*76b0*/  FFMA.FTZ R199, R199, UR4, -R198 ;  /* 0x00000004c7c77c23 */ /* 0x002fe200080108c6 */
[----:B------:R-:W-:Y:S01]  /*76c0*/  MUFU.EX2 R118, R118 ;  /* 0x0000007600767308 */ /* 0x000fe20000000800 */
[----:B--2---:R-:W-:-:S05]  /*76d0*/  FSEL R200, R98, -INF , P1 ;  /* 0xff80000062c87808 */ /* 0x004fca0000800000 */
[----:B------:R-:W-:Y:S02]  /*76e0*/  FFMA.FTZ R213, R200, UR4, -R213 ;  /* 0x00000004c8d57c23 */ /* 0x000fe400080108d5 */
[----:B------:R-:W1:Y:S01]  /*76f0*/  MUFU.TANH R100, R100 ;  /* 0x0000006400647308 */ /* 0x000e620000002400 */
[----:B---3--:R-:W-:-:S05]  /*7700*/  FSEL R205, R99, -INF , P1 ;  /* 0xff80000063cd7808 */ /* 0x008fca0000800000 */
[----:B------:R-:W-:Y:S02]  /*7710*/  FFMA.FTZ R198, R205, UR4, -R198 ;  /* 0x00000004cdc67c23 */ /* 0x000fe400080108c6 */
[----:B------:R-:W2:Y:S08]  /*7720*/  MUFU.TANH R101, R101 ;  /* 0x0000006500657308 */ /* 0x000eb00000002400 */
[----:B------:R-:W3:Y:S01]  /*7730*/  MUFU.TANH R102, R102 ;  /* 0x0000006600667308 */ /* 0x000ee20000002400 */
[----:B-1----:R-:W-:-:S05]  /*7740*/  FSEL R200, R100, -INF , P2 ;  /* 0xff80000064c87808 */ /* 0x002fca0001000000 */
[----:B------:R-:W-:Y:S02]  /*7750*/  FFMA.FTZ R200, R200, UR4, -R201 ;  /* 0x00000004c8c87c23 */ /* 0x000fe400080108c9 */
[----:B------:R-:W-:Y:S01]  /*7760*/  MUFU.TANH R103, R103 ;  /* 0x0000006700677308 */ /* 0x000fe20000002400 */
[----:B--2---:R-:W-:-:S05]  /*7770*/  FSEL R210, R101, -INF , P2 ;  /* 0xff80000065d27808 */ /* 0x004fca0001000000 */
[----:B------:R-:W-:Y:S02]  /*7780*/  FFMA.FTZ R210, R210, UR4, -R209 ;  /* 0x00000004d2d27c23 */ /* 0x000fe400080108d1 */
[----:B------:R-:W1:Y:S01]  /*7790*/  MUFU.TANH R104, R104 ;  /* 0x0000006800687308 */ /* 0x000e620000002400 */
[----:B---3--:R-:W-:-:S05]  /*77a0*/  FSEL R205, R102, -INF , P1 ;  /* 0xff80000066cd7808 */ /* 0x008fca0000800000 */
[----:B------:R-:W-:Y:S02]  /*77b0*/  FFMA.FTZ R201, R205, UR4, -R201 ;  /* 0x00000004cdc97c23 */ /* 0x000fe400080108c9 */
[----:B------:R-:W-:Y:S08]  /*77c0*/  MUFU.TANH R106, R106 ;  /* 0x0000006a006a7308 */ /* 0x000ff00000002400 */
[----:B------:R-:W-:Y:S01]  /*77d0*/  MUFU.TANH R105, R105 ;  /* 0x0000006900697308 */ /* 0x000fe20000002400 */
[----:B-1----:R-:W-:-:S05]  /*77e0*/  FSEL R205, R104, -INF , P2 ;  /* 0xff80000068cd7808 */ /* 0x002fca0001000000 */
[----:B------:R-:W-:Y:S02]  /*77f0*/  FFMA.FTZ R205, R205, UR4, -R206 ;  /* 0x00000004cdcd7c23 */ /* 0x000fe400080108ce */
[----:B------:R-:W-:Y:S01]  /*7800*/  MUFU.TANH R107, R107 ;  /* 0x0000006b006b7308 */ /* 0x000fe20000002400 */
[----:B------:R-:W-:Y:S02]  /*7810*/  WARPGROUP.DEPBAR.LE gsb0, 0x0 ;  /* 0x00008000000079c5 */ /* 0x000fe40000010000 */
[----:B------:R-:W-:-:S05]  /*7820*/  WARPGROUP.ARRIVE ;  /* 0x00000000000079c5 */ /* 0x000fca0000000000 */
[----:B------:R1:W-:Y:S01]  /*7830*/  MUFU.EX2 R13, R208 ;  /* 0x000000d0000d7308 */ /* 0x0003e20000000800 */
[----:B------:R-:W-:Y:S07]  /*7840*/  HGMMA.64x96x16.F32.BF16 R24, gdesc[UR8], R24, gsb0 ;  /* 0x01600000081879f0 */ /* 0x000fee0008001818 */
[----:B------:R-:W2:Y:S01]  /*7850*/  MUFU.TANH R108, R108 ;  /* 0x0000006c006c7308 */ /* 0x000ea20000002400 */
[----:B-1----:R-:W1:Y:S07]  /*7860*/  SHFL.IDX PT, R208, R12, R233, 0x1f ;  /* 0x00001fe90cd07589 */ /* 0x002e6e00000e0000 */
[----:B------:R-:W-:Y:S08]  /*7870*/  MUFU.TANH R110, R110 ;  /* 0x0000006e006e7308 */ /* 0x000ff00000002400 */
[----:B------:R-:W-:Y:S01]  /*7880*/  MUFU.TANH R109, R109 ;  /* 0x0000006d006d7308 */ /* 0x000fe20000002400 */
[----:B--2---:R-:W-:-:S07]  /*7890*/  FSEL R211, R108, -INF , P2 ;  /* 0xff8000006cd37808 */ /* 0x004fce0001000000 */
[----:B------:R-:W-:Y:S01]  /*78a0*/  MUFU.TANH R111, R111 ;  /* 0x0000006f006f7308 */ /* 0x000fe20000002400 */
[----:B-1----:R-:W-:-:S07]  /*78b0*/  FFMA.FTZ R211, R211, UR4, -R208 ;  /* 0x00000004d3d37c23 */ /* 0x002fce00080108d0 */
[----:B------:R1:W-:Y:S08]  /*78c0*/  MUFU.EX2 R14, R203 ;  /* 0x000000cb000e7308 */ /* 0x0003f00000000800 */
[----:B------:R-:W2:Y:S01]  /*78d0*/  MUFU.TANH R112, R112 ;  /* 0x0000007000707308 */ /* 0x000ea20000002400 */
[----:B-1----:R-:W-:-:S05]  /*78e0*/  FSEL R203, R105, -INF , P2 ;  /* 0xff80000069cb7808 */ /* 0x002fca0001000000 */
[----:B------:R-:W-:Y:S02]  /*78f0*/  FFMA.FTZ R203, R203, UR4, -R212 ;  /* 0x00000004cbcb7c23 */ /* 0x000fe400080108d4 */
[----:B------:R-:W-:Y:S08]  /*7900*/  MUFU.TANH R114, R114 ;  /* 0x0000007200727308 */ /* 0x000ff00000002400 */
[----:B------:R-:W1:Y:S01]  /*7910*/  MUFU.TANH R113, R113 ;  /* 0x0000007100717308 */ /* 0x000e620000002400 */
[----:B--2---:R-:W-:-:S05]  /*7920*/  FSEL R219, R112, -INF , P2 ;  /* 0xff80000070db7808 */ /* 0x004fca0001000000 */
[----:B------:R-:W-:Y:S02]  /*7930*/  FFMA.FTZ R219, R219, UR4, -R217 ;  /* 0x00000004dbdb7c23 */ /* 0x000fe400080108d9 */
[----:B------:R-:W2:Y:S08]  /*7940*/  MUFU.TANH R115, R115 ;  /* 0x0000007300737308 */ /* 0x000eb00000002400 */
[----:B------:R-:W-:Y:S01]  /*7950*/  MUFU.TANH R116, R116 ;  /* 0x0000007400747308 */ /* 0x000fe20000002400 */
[----:B-1----:R-:W-:-:S05]  /*7960*/  FSEL R222, R113, -INF , P2 ;  /* 0xff80000071de7808 */ /* 0x002fca0001000000 */
[----:B------:R-:W-:Y:S02]  /*7970*/  FFMA.FTZ R222, R222, UR4, -R218 ;  /* 0x00000004dede7c23 */ /* 0x000fe400080108da */
[----:B------:R-:W-:Y:S01]  /*7980*/  MUFU.TANH R197, R197 ;  /* 0x000000c500c57308 */ /* 0x000fe20000002400 */
[----:B--2---:R-:W-:-:S07]  /*7990*/  FSEL R221, R115, -INF , P1 ;  /* 0xff80000073dd7808 */ /* 0x004fce0000800000 */
[----:B------:R-:W-:Y:S08]  /*79a0*/  MUFU.TANH R196, R196 ;  /* 0x000000c400c47308 */ /* 0x000ff00000002400 */
[----:B------:R-:W1:Y:S01]  /*79b0*/  MUFU.TANH R119, R119 ;  /* 0x0000007700777308 */ /* 0x000e620000002400 */
[----:B------:R-:W-:Y:S02]  /*79c0*/  WARPGROUP.DEPBAR.LE gsb0, 0x0 ;  /* 0x00008000000079c5 */ /* 0x000fe40000010000 */
[----:B------:R-:W2:Y:S05]  /*79d0*/  LDS R227, [R227+0x380] ;  /* 0x00038000e3e37984 */ /* 0x000eaa0000000800 */
[----:B------:R-:W-:Y:S08]  /*79e0*/  MUFU.EX2 R117, R117 ;  /* 0x0000007500757308 */ /* 0x000ff00000000800 */
[----:B------:R-:W3:Y:S01]  /*79f0*/  MUFU.EX2 R87, R87 ;  /* 0x0000005700577308 */ /* 0x000ee20000000800 */
[----:B-1----:R-:W-:-:S07]  /*7a00*/  FSEL R228, R119, -INF , P1 ;  /* 0xff80000077e47808 */ /* 0x002fce0000800000 */
[----:B------:R-:W1:Y:S01]  /*7a10*/  MUFU.EX2 R86, R86 ;  /* 0x0000005600567308 */ /* 0x000e620000000800 */
[----:B------:R-:W-:-:S07]  /*7a20*/  FFMA.FTZ R237, -R237, R237, 1 ;  /* 0x3f800000eded7423 */ /* 0x000fce00000101ed */
[----:B------:R-:W4:Y:S08]  /*7a30*/  MUFU.EX2 R93, R93 ;  /* 0x0000005d005d7308 */ /* 0x000f300000000800 */
[----:B------:R-:W-:Y:S01]  /*7a40*/  MUFU.EX2 R91, R91 ;  /* 0x0000005b005b7308 */ /* 0x000fe20000000800 */
[----:B--2---:R-:W2:Y:S07]  /*7a50*/  SHFL.IDX PT, R234, R227, R7, 0x1f ;  /* 0x00001f07e3ea7589 */ /* 0x004eae00000e0000 */
[----:B------:R-:W4:Y:S01]  /*7a60*/  MUFU.EX2 R92, R92 ;  /* 0x0000005c005c7308 */ /* 0x000f220000000800 */
[----:B------:R-:W-:Y:S04]  /*7a70*/  SHFL.IDX PT, R232, R227, R232, 0x1f ;  /* 0x00001fe8e3e87589 */ /* 0x000fe800000e0000 */
[----:B------:R-:W3:Y:S01]  /*7a80*/  SHFL.IDX PT, R233, R227, R233, 0x1f ;  /* 0x00001fe9e3e97589 */ /* 0x000ee200000e0000 */
[----:B------:R-:W-:Y:S01]  /*7a90*/  FFMA.FTZ R235, -R235, R235, 1 ;  /* 0x3f800000ebeb7423 */ /* 0x000fe200000101eb */
[----:B------:R-:W-:Y:S01]  /*7aa0*/  FFMA.FTZ R18, -R18, R18, 1 ;  /* 0x3f80000012127423 */ /* 0x000fe20000010112 */
[----:B------:R-:W-:Y:S01]  /*7ab0*/  FFMA.FTZ R19, -R19, R19, 1 ;  /* 0x3f80000013137423 */ /* 0x000fe20000010113 */
[----:B------:R-:W1:Y:S01]  /*7ac0*/  SHFL.IDX PT, R229, R227, R229, 0x1f ;  /* 0x00001fe5e3e57589 */ /* 0x000e6200000e0000 */
[----:B------:R-:W-:Y:S01]  /*7ad0*/  FFMA.FTZ R20, -R20, R20, 1 ;  /* 0x3f80000014147423 */ /* 0x000fe20000010114 */
[----:B------:R-:W-:Y:S01]  /*7ae0*/  FFMA.FTZ R72, -R72, R72, 1 ;  /* 0x3f80000048487423 */ /* 0x000fe20000010148 */
[----:B------:R-:W-:Y:S01]  /*7af0*/  MUFU.EX2 R94, R94 ;  /* 0x0000005e005e7308 */ /* 0x000fe20000000800 */
[----:B------:R-:W4:Y:S01]  /*7b00*/  SHFL.IDX PT, R230, R227, R230, 0x1f ;  /* 0x00001fe6e3e67589 */ /* 0x000f2200000e0000 */
[----:B------:R-:W-:-:S06]  /*7b10*/  FFMA.FTZ R79, -R79, R79, 1 ;  /* 0x3f8000004f4f7423 */ /* 0x000fcc000001014f */
        /* <DEDUP_REMOVED lines=8> */
[--C-:B---3--:R-:W-:Y:S01]  /*7ba0*/  FADD.FTZ R28, R28, -R233.reuse ;  /* 0x800000e91c1c7221 */ /* 0x108fe20000010000 */
[----:B------:R-:W-:Y:S01]  /*7bb0*/  FADD.FTZ R30, R30, -R233 ;  /* 0x800000e91e1e7221 */ /* 0x000fe20000010000 */
[--C-:B-1----:R-:W-:Y:S01]  /*7bc0*/  FADD.FTZ R29, R29, -R229.reuse ;  /* 0x800000e51d1d7221 */ /* 0x102fe20000010000 */
[----:B------:R-:W-:Y:S01]  /*7bd0*/  FADD.FTZ R31, R31, -R229 ;  /* 0x800000e51f1f7221 */ /* 0x000fe20000010000 */
[----:B------:R-:W-:Y:S01]  /*7be0*/  FFMA.FTZ R209, R24, UR4, -R209 ;  /* 0x0000000418d17c23 */ /* 0x000fe200080108d1 */
[----:B------:R-:W-:Y:S01]  /*7bf0*/  FSEL R24, R106, -INF , P1 ;  /* 0xff8000006a187808 */ /* 0x000fe20000800000 */
[--C-:B----4-:R-:W-:Y:S01]  /*7c00*/  FADD.FTZ R33, R33, -R230.reuse ;  /* 0x800000e621217221 */ /* 0x110fe20000010000 */
[----:B--2---:R-:W-:Y:S01]  /*7c10*/  FSEL R207, R109, -INF , P2 ;  /* 0xff8000006dcf7808 */ /* 0x004fe20001000000 */
[----:B------:R-:W-:Y:S01]  /*7c20*/  FADD.FTZ R35, R35, -R230 ;  /* 0x800000e623237221 */ /* 0x000fe20000010000 */
[----:B------:R-:W1:Y:S01]  /*7c30*/  MUFU.EX2 R85, R85 ;  /* 0x0000005500557308 */ /* 0x000e620000000800 */
[----:B------:R-:W-:Y:S01]  /*7c40*/  FFMA.FTZ R206, R24, UR4, -R206 ;  /* 0x0000000418ce7c23 */ /* 0x000fe200080108ce */
[----:B------:R-:W-:Y:S01]  /*7c50*/  FSEL R24, R107, -INF , P1 ;  /* 0xff8000006b187808 */ /* 0x000fe20000800000 */
[----:B------:R-:W-:-:S04]  /*7c60*/  FFMA.FTZ R207, R207, UR4, -R215 ;  /* 0x00000004cfcf7c23 */ /* 0x000fc800080108d7 */
[----:B------:R-:W-:Y:S01]  /*7c70*/  FFMA.FTZ R212, R24, UR4, -R212 ;  /* 0x0000000418d47c23 */ /* 0x000fe200080108d4 */
[----:B------:R-:W-:Y:S01]  /*7c80*/  FSEL R24, R110, -INF , P1 ;  /* 0xff8000006e187808 */ /* 0x000fe20000800000 */
[----:B------:R-:W-:Y:S04]  /*7c90*/  MUFU.EX2 R97, R97 ;  /* 0x0000006100617308 */ /* 0x000fe80000000800 */
[----:B------:R-:W-:-:S04]  /*7ca0*/  FFMA.FTZ R208, R24, UR4, -R208 ;  /* 0x0000000418d07c23 */ /* 0x000fc800080108d0 */
[----:B------:R2:W3:Y:S08]  /*7cb0*/  MUFU.EX2 R24, R204 ;  /* 0x000000cc00187308 */ /* 0x0004f00000000800 */
[----:B------:R-:W-:Y:S01]  /*7cc0*/  MUFU.EX2 R95, R95 ;  /* 0x0000005f005f7308 */ /* 0x000fe20000000800 */
[----:B--2---:R-:W-:-:S05]  /*7cd0*/  FSEL R204, R111, -INF , P1 ;  /* 0xff8000006fcc7808 */ /* 0x004fca0000800000 */
[----:B------:R-:W-:Y:S02]  /*7ce0*/  FFMA.FTZ R204, R204, UR4, -R215 ;  /* 0x00000004cccc7c23 */ /* 0x000fe400080108d7 */
[----:B------:R2:W4:Y:S01]  /*7cf0*/  SHFL.IDX PT, R215, R12, R231, 0x1f ;  /* 0x00001fe70cd77589 */ /* 0x00052200000e0000 */
[----:B------:R-:W-:Y:S03]  /*7d00*/  MUFU.EX2 R96, R96 ;  /* 0x0000006000607308 */ /* 0x000fe60000000800 */
[----:B------:R-:W1:Y:S01]  /*7d10*/  SHFL.IDX PT, R231, R227, R231, 0x1f ;  /* 0x00001fe7e3e77589 */ /* 0x000e6200000e0000 */
[----:B------:R-:W-:-:S04]  /*7d20*/  FFMA.FTZ R17, -R17, R17, 1 ;  /* 0x3f80000011117423 */ /* 0x000fc80000010111 */
[----:B------:R-:W3:Y:S01]  /*7d30*/  MUFU.EX2 R90, R90 ;  /* 0x0000005a005a7308 */ /* 0x000ee20000000800 */
[----:B--2---:R-:W-:-:S05]  /*7d40*/  FSEL R12, R114, -INF , P1 ;  /* 0xff800000720c7808 */ /* 0x004fca0000800000 */
[----:B------:R-:W-:Y:S02]  /*7d50*/  FFMA.FTZ R217, R12, UR4, -R217 ;  /* 0x000000040cd97c23 */ /* 0x000fe400080108d9 */
[----:B------:R2:W3:Y:S02]  /*7d60*/  MUFU.EX2 R12, R214 ;  /* 0x000000d6000c7308 */ /* 0x0004e40000000800 */
[----:B--2---:R-:W-:Y:S01]  /*7d70*/  FFMA.FTZ R214, R221, UR4, -R218 ;  /* 0x00000004ddd67c23 */ /* 0x004fe200080108da */
[----:B------:R-:W-:Y:S01]  /*7d80*/  FSEL R218, R116, -INF , P2 ;  /* 0xff80000074da7808 */ /* 0x000fe20001000000 */
[----:B------:R-:W-:Y:S01]  /*7d90*/  FMUL.FTZ R28, R87, R28 ;  /* 0x0000001c571c7220 */ /* 0x000fe20000410000 */
[----:B------:R-:W-:Y:S01]  /*7da0*/  FSEL R221, R197, -INF , P1 ;  /* 0xff800000c5dd7808 */ /* 0x000fe20000800000 */
[----:B------:R-:W-:Y:S01]  /*7db0*/  FMUL.FTZ R29, R86, R29 ;  /* 0x0000001d561d7220 */ /* 0x000fe20000410000 */
[----:B------:R-:W-:Y:S01]  /*7dc0*/  FMUL.FTZ R33, R93, R33 ;  /* 0x000000215d217220 */ /* 0x000fe20000410000 */
[--C-:B----4-:R-:W-:Y:S01]  /*7dd0*/  FFMA.FTZ R218, R218, UR4, -R215.reuse ;  /* 0x00000004dada7c23 */ /* 0x110fe200080108d7 */
[----:B------:R-:W-:Y:S01]  /*7de0*/  FMUL.FTZ R35, R92, R35 ;  /* 0x000000235c237220 */ /* 0x000fe20000410000 */
[----:B------:R-:W-:Y:S01]  /*7df0*/  FFMA.FTZ R215, R221, UR4, -R215 ;  /* 0x00000004ddd77c23 */ /* 0x000fe200080108d7 */
[----:B------:R-:W-:Y:S01]  /*7e00*/  FSEL R221, R196, -INF , P2 ;  /* 0xff800000c4dd7808 */ /* 0x000fe20001000000 */
[--C-:B-1----:R-:W-:Y:S01]  /*7e10*/  FADD.FTZ R38, R38, -R231.reuse ;  /* 0x800000e726267221 */ /* 0x102fe20000010000 */
[----:B------:R-:W-:-:S03]  /*7e20*/  FADD.FTZ R36, R36, -R231 ;  /* 0x800000e724247221 */ /* 0x000fc60000010000 */
[--C-:B------:R-:W-:Y:S01]  /*7e30*/  FFMA.FTZ R221, R221, UR4, -R220.reuse ;  /* 0x00000004dddd7c23 */ /* 0x100fe200080108dc */
[----:B------:R-:W-:Y:S01]  /*7e40*/  FFMA.FTZ R220, R228, UR4, -R220 ;  /* 0x00000004e4dc7c23 */ /* 0x000fe200080108dc */
[C---:B------:R-:W-:Y:S02]  /*7e50*/  VIADD R228, R7.reuse, 0x10 ;  /* 0x0000001007e47836 */ /* 0x040fe40000000000 */
[----:B------:R-:W-:Y:S01]  /*7e60*/  FMUL.FTZ R33, R20, R33 ;  /* 0x0000002114217220 */ /* 0x000fe20000410000 */
[C---:B------:R-:W-:Y:S01]  /*7e70*/  IADD3 R231, R7.reuse, 0x8, RZ ;  /* 0x0000000807e77810 */ /* 0x040fe20007ffe0ff */
[C---:B------:R-:W-:Y:S02]  /*7e80*/  VIADD R230, R7.reuse, 0xc ;  /* 0x0000000c07e67836 */ /* 0x040fe40000000000 */
[----:B------:R-:W-:Y:S01]  /*7e90*/  VIADD R229, R7, 0x14 ;  /* 0x0000001407e57836 */ /* 0x000fe20000000000 */
[----:B------:R-:W1:Y:S01]  /*7ea0*/  SHFL.IDX PT, R228, R227, R228, 0x1f ;  /* 0x00001fe4e3e47589 */ /* 0x000e6200000e0000 */
[----:B------:R-:W-:Y:S01]  /*7eb0*/  FMUL.FTZ R36, R26, R36 ;  /* 0x000000241a247220 */ /* 0x000fe20000410000 */
[----:B------:R-:W-:Y:S01]  /*7ec0*/  FMUL.FTZ R30, R85, R30 ;  /* 0x0000001e551e7220 */ /* 0x000fe20000410000 */
[----:B------:R-:W-:Y:S01]  /*7ed0*/  IADD3 R233, R7, 0x18, RZ ;  /* 0x0000001807e97810 */ /* 0x000fe20007ffe0ff */
[----:B------:R2:W4:Y:S01]  /*7ee0*/  SHFL.IDX PT, R227, R227, R11, 0x1f ;  /* 0x00001f0be3e37589 */ /* 0x00052200000e0000 */
[----:B------:R-:W-:Y:S01]  /*7ef0*/  FFMA.FTZ R78, -R78, R78, 1 ;  /* 0x3f8000004e4e7423 */ /* 0x000fe2000001014e */
[----:B------:R-:W-:Y:S01]  /*7f00*/  FFMA.FTZ R80, -R80, R80, 1 ;  /* 0x3f80000050507423 */ /* 0x000fe20000010150 */
[----:B------:R-:W-:Y:S01]  /*7f10*/  FFMA.FTZ R74, -R74, R74, 1 ;  /* 0x3f8000004a4a7423 */ /* 0x000fe2000001014a */
[----:B------:R-:W-:Y:S01]  /*7f20*/  MUFU.EX2 R201, R201 ;  /* 0x000000c900c97308 */ /* 0x000fe20000000800 */
[----:B------:R-:W-:-:S07]  /*7f30*/  FFMA.FTZ R195, -R195, R195, 1 ;  /* 0x3f800000c3c37423 */ /* 0x000fce00000101c3 */
[----:B------:R-:W-:Y:S08]  /*7f40*/  MUFU.EX2 R209, R209 ;  /* 0x000000d100d17308 */ /* 0x000ff00000000800 */
[----:B------:R-:W-:Y:S01]  /*7f50*/  MUFU.EX2 R205, R205 ;  /* 0x000000cd00cd7308 */ /* 0x000fe20000000800 */
[----:B-1----:R-:W-:Y:S01]  /*7f60*/  FADD.FTZ R34, R34, -R228 ;  /* 0x800000e422227221 */ /* 0x002fe20000010000 */
[----:B------:R-:W-:-:S06]  /*7f70*/  FMUL.FTZ R20, R72, R35 ;  /* 0x0000002348147220 */ /* 0x000fcc0000410000 */
        /* <DEDUP_REMOVED lines=24> */
[----:B--2---:R1:W2:Y:S01]  /*8100*/  MUFU.EX2 R11, R226 ;  /* 0x000000e2000b7308 */ /* 0x0042a20000000800 */
[--C-:B----4-:R-:W-:Y:S01]  /*8110*/  FADD.FTZ R37, R37, -R227.reuse ;  /* 0x800000e325257221 */ /* 0x110fe20000010000 */
[----:B------:R-:W-:Y:S01]  /*8120*/  FADD.FTZ R39, R39, -R227 ;  /* 0x800000e327277221 */ /* 0x000fe20000010000 */
[----:B------:R-:W-:Y:S01]  /*8130*/  FFMA.FTZ R119, -R119, R119, 1 ;  /* 0x3f80000077777423 */ /* 0x000fe20000010177 */
[----:B------:R-:W-:Y:S01]  /*8140*/  R2UR UR4, R236 ;  /* 0x00000000ec0472ca */ /* 0x000fe200000e0000 */
[----:B-1----:R-:W-:-:S03]  /*8150*/  FFMA.FTZ R226, -R15, R15, 1 ;  /* 0x3f8000000fe27423 */ /* 0x002fc6000001010f */
[----:B------:R1:W4:Y:S02]  /*8160*/  MUFU.EX2 R15, R224 ;  /* 0x000000e0000f7308 */ /* 0x0003240000000800 */
[----:B-1----:R-:W-:Y:S01]  /*8170*/  FMUL.FTZ R224, R226, R234 ;  /* 0x000000eae2e07220 */ /* 0x002fe20000410000 */
[----:B------:R-:W-:Y:S01]  /*8180*/  FADD.FTZ R226, R25, -R232 ;  /* 0x800000e819e27221 */ /* 0x000fe20000010000 */
[----:B------:R-:W-:-:S04]  /*8190*/  FMUL.FTZ R34, R91, R34 ;  /* 0x000000225b227220 */ /* 0x000fc80000410000 */
[----:B------:R1:W-:Y:S01]  /*81a0*/  MUFU.EX2 R25, R225 ;  /* 0x000000e100197308 */ /* 0x0003e20000000800 */
[----:B---3--:R-:W-:Y:S01]  /*81b0*/  FMUL.FTZ R72, R24, R38 ;  /* 0x0000002618487220 */ /* 0x008fe20000410000 */
[----:B------:R-:W-:Y:S01]  /*81c0*/  FADD.FTZ R232, R27, -R232 ;  /* 0x800000e81be87221 */ /* 0x000fe20000010000 */
[----:B------:R-:W-:-:S05]  /*81d0*/  FFMA.FTZ R227, -R2, R2, 1 ;  /* 0x3f80000002e37423 */ /* 0x000fca0000010102 */
[----:B------:R3:W-:Y:S01]  /*81e0*/  MUFU.EX2 R27, R216 ;  /* 0x000000d8001b7308 */ /* 0x0007e20000000800 */
[----:B-1----:R-:W-:-:S07]  /*81f0*/  FADD.FTZ R225, R32, -R228 ;  /* 0x800000e420e17221 */ /* 0x002fce0000010000 */
[----:B------:R1:W4:Y:S01]  /*8200*/  MUFU.EX2 R32, R223 ;  /* 0x000000df00207308 */ /* 0x0003220000000800 */
[----:B---3--:R-:W-:Y:S02]  /*8210*/  FFMA.FTZ R216, -R3, R3, 1 ;  /* 0x3f80000003d87423 */ /* 0x008fe40000010103 */
[----:B------:R3:W5:Y:S04]  /*8220*/  LDL.LU R3, [R1+0x28] ;  /* 0x0000280001037983 */ /* 0x0007680000300800 */
[----:B------:R3:W5:Y:S01]  /*8230*/  LDL.LU R2, [R1+0x24] ;  /* 0x0000240001027983 */ /* 0x0007620000300800 */
[----:B------:R-:W-:Y:S01]  /*8240*/  FMUL.FTZ R232, R89, R232 ;  /* 0x000000e859e87220 */ /* 0x000fe20000410000 */
[----:B-1----:R-:W-:Y:S01]  /*8250*/  FMUL.FTZ R223, R117, R226 ;  /* 0x000000e275df7220 */ /* 0x002fe20000410000 */
[----:B------:R-:W-:Y:S01]  /*8260*/  VIADD R228, R7, 0x10 ;  /* 0x0000001007e47836 */ /* 0x000fe20000000000 */
[----:B------:R1:W2:Y:S01]  /*8270*/  LDS R226, [R9+0x380] ;  /* 0x0003800009e27984 */ /* 0x0002a20000000800 */
[----:B------:R-:W-:Y:S01]  /*8280*/  FFMA.FTZ R35, -R73, R73, 1 ;  /* 0x3f80000049237423 */ /* 0x000fe20000010149 */
[----:B------:R-:W-:Y:S01]  /*8290*/  FMUL.FTZ R223, R216, R223 ;  /* 0x000000dfd8df7220 */ /* 0x000fe20000410000 */
[----:B------:R-:W-:Y:S01]  /*82a0*/  FMUL.FTZ R216, R227, R232 ;  /* 0x000000e8e3d87220 */ /* 0x000fe20000410000 */
[----:B------:R-:W-:-:S02]  /*82b0*/  VIADD R232, R7, 0x4 ;  /* 0x0000000407e87836 */ /* 0x000fc40000000000 */
[----:B------:R-:W-:Y:S01]  /*82c0*/  FMUL.FTZ R35, R35, R36 ;  /* 0x0000002423237220 */ /* 0x000fe20000410000 */
[----:B------:R-:W-:Y:S01]  /*82d0*/  FFMA.FTZ R36, -R76, R76, 1 ;  /* 0x3f8000004c247423 */ /* 0x000fe2000001014c */
[----:B------:R-:W-:Y:S01]  /*82e0*/  FMUL.FTZ R39, R97, R39 ;  /* 0x0000002761277220 */ /* 0x000fe20000410000 */
[----:B-1----:R1:W-:Y:S01]  /*82f0*/  MUFU.EX2 R9, R213 ;  /* 0x000000d500097308 */ /* 0x0023e20000000800 */
[----:B------:R-:W-:Y:S01]  /*8300*/  FMUL.FTZ R30, R17, R30 ;  /* 0x0000001e111e7220 */ /* 0x000fe20000410000 */
[----:B------:R-:W-:Y:S02]  /*8310*/  VIADD R234, R7, 0x1c ;  /* 0x0000001c07ea7836 */ /* 0x000fe40000000000 */
[----:B------:R-:W-:Y:S01]  /*8320*/  FMUL.FTZ R36, R36, R39 ;  /* 0x0000002724247220 */ /* 0x000fe20000410000 */
[----:B------:R-:W-:Y:S01]  /*8330*/  FFMA.FTZ R39, -R77, R77, 1 ;  /* 0x3f8000004d277423 */ /* 0x000fe2000001014d */
[----:B------:R-:W-:Y:S02]  /*8340*/  FMUL.FTZ R37, R90, R37 ;  /* 0x000000255a257220 */ /* 0x000fe40000410000 */
[----:B------:R-:W3:Y:S01]  /*8350*/  MUFU.EX2 R17, R199 ;  /* 0x000000c700117308 */ /* 0x000ee20000000800 */
[----:B-1----:R-:W-:Y:S01]  /*8360*/  FMUL.FTZ R213, R237, R28 ;  /* 0x0000001cedd57220 */ /* 0x002fe20000410000 */
[----:B------:R-:W-:Y:S01]  /*8370*/  FMUL.FTZ R28, R13, R31 ;  /* 0x0000001f0d1c7220 */ /* 0x000fe20000410000 */
[----:B------:R-:W-:Y:S01]  /*8380*/  FMUL.FTZ R31, R235, R29 ;  /* 0x0000001deb1f7220 */ /* 0x000fe20000410000 */
[----:B------:R-:W-:-:S02]  /*8390*/  FMUL.FTZ R37, R74, R37 ;  /* 0x000000254a257220 */ /* 0x000fc40000410000 */
[----:B------:R-:W-:Y:S01]  /*83a0*/  FMUL.FTZ R29, R18, R28 ;  /* 0x0000001c121d7220 */ /* 0x000fe20000410000 */
[----:B------:R-:W-:Y:S01]  /*83b0*/  FFMA.FTZ R28, -R21, R21, 1 ;  /* 0x3f800000151c7423 */ /* 0x000fe20000010115 */
[----:B------:R-:W-:Y:S01]  /*83c0*/  FMUL.FTZ R21, R14, R225 ;  /* 0x000000e10e157220 */ /* 0x000fe20000410000 */
[----:B------:R1:W3:Y:S03]  /*83d0*/  MUFU.EX2 R18, R198 ;  /* 0x000000c600127308 */ /* 0x0002e60000000800 */
[----:B------:R-:W-:Y:S01]  /*83e0*/  FMUL.FTZ R21, R19, R21 ;  /* 0x0000001513157220 */ /* 0x000fe20000410000 */
[----:B------:R-:W-:Y:S01]  /*83f0*/  FMUL.FTZ R19, R28, R34 ;  /* 0x000000221c137220 */ /* 0x000fe20000410000 */
[----:B------:R-:W-:-:S04]  /*8400*/  FFMA.FTZ R34, -R75, R75, 1 ;  /* 0x3f8000004b227423 */ /* 0x000fc8000001014b */
[----:B------:R-:W-:Y:S01]  /*8410*/  FMUL.FTZ R34, R34, R72 ;  /* 0x0000004822227220 */ /* 0x000fe20000410000 */
[----:B--2---:R-:W2:Y:S04]  /*8420*/  SHFL.IDX PT, R28, R226, R7, 0x1f ;  /* 0x00001f07e21c7589 */ /* 0x004ea800000e0000 */
[----:B------:R-:W4:Y:S04]  /*8430*/  SHFL.IDX PT, R72, R226, R231, 0x1f ;  /* 0x00001fe7e2487589 */ /* 0x000f2800000e0000 */
[----:B------:R-:W3:Y:S04]  /*8440*/  SHFL.IDX PT, R38, R226, R232, 0x1f ;  /* 0x00001fe8e2267589 */ /* 0x000ee800000e0000 */
[----:B------:R-:W3:Y:S04]  /*8450*/  SHFL.IDX PT, R75, R226, R228, 0x1f ;  /* 0x00001fe4e24b7589 */ /* 0x000ee800000e0000 */
[----:B------:R-:W3:Y:S04]  /*8460*/  SHFL.IDX PT, R73, R226, R230, 0x1f ;  /* 0x00001fe6e2497589 */ /* 0x000ee800000e0000 */
[----:B-1----:R-:W1:Y:S01]  /*8470*/  SHFL.IDX PT, R198, R226, R229, 0x1f ;  /* 0x00001fe5e2c67589 */ /* 0x002e6200000e0000 */
[--C-:B--2---:R-:W-:Y:S01]  /*8480*/  FADD.FTZ R40, R40, -R28.reuse ;  /* 0x8000001c28287221 */ /* 0x104fe20000010000 */
[----:B------:R-:W-:-:S02]  /*8490*/  FADD.FTZ R28, R42, -R28 ;  /* 0x8000001c2a1c7221 */ /* 0x000fc40000010000 */
[----:B------:R-:W2:Y:S01]  /*84a0*/  SHFL.IDX PT, R199, R226, R233, 0x1f ;  /* 0x00001fe9e2c77589 */ /* 0x000ea200000e0000 */
[----:B----4-:R-:W-:Y:S01]  /*84b0*/  FADD.FTZ R44, R44, -R72 ;  /* 0x800000482c2c7221 */ /* 0x010fe20000010000 */
[----:B------:R-:W-:Y:S02]  /*84c0*/  FMUL.FTZ R28, R94, R28 ;  /* 0x0000001c5e1c7220 */ /* 0x000fe40000410000 */
[----:B------:R4:W-:Y:S01]  /*84d0*/  LDS R42, [R10+0x380] ;  /* 0x000380000a2a7984 */ /* 0x0009e20000000800 */
[----:B------:R-:W-:Y:S01]  /*84e0*/  FMUL.FTZ R40, R12, R40 ;  /* 0x000000280c287220 */ /* 0x000fe20000410000 */
[--C-:B---3--:R-:W-:Y:S01]  /*84f0*/  FADD.FTZ R41, R41, -R38.reuse ;  /* 0x8000002629297221 */ /* 0x108fe20000010000 */
[----:B------:R-:W-:Y:S01]  /*8500*/  FADD.FTZ R38, R43, -R38 ;  /* 0x800000262b267221 */ /* 0x000fe20000010000 */
[----:B------:R-:W-:Y:S01]  /*8510*/  FADD.FTZ R46, R46, -R72 ;  /* 0x800000482e2e7221 */ /* 0x000fe20000010000 */
[----:B------:R-:W3:Y:S01]  /*8520*/  SHFL.IDX PT, R226, R226, R234, 0x1f ;  /* 0x00001feae2e27589 */ /* 0x000ee200000e0000 */
[----:B------:R-:W-:Y:S01]  /*8530*/  FMUL.FTZ R41, R95, R41 ;  /* 0x000000295f297220 */ /* 0x000fe20000410000 */
[----:B------:R-:W-:Y:S01]  /*8540*/  FMUL.FTZ R39, R39, R40 ;  /* 0x0000002827277220 */ /* 0x000fe20000410000 */
[----:B----4-:R-:W-:Y:S01]  /*8550*/  FMUL.FTZ R10, R79, R28 ;  /* 0x0000001c4f0a7220 */ /* 0x010fe20000410000 */
[----:B------:R-:W-:Y:S01]  /*8560*/  FMUL.FTZ R28, R11, R44 ;  /* 0x0000002c0b1c7220 */ /* 0x000fe20000410000 */
[----:B------:R-:W-:Y:S01]  /*8570*/  FFMA.FTZ R44, -R82, R82, 1 ;  /* 0x3f800000522c7423 */ /* 0x000fe20000010152 */
[----:B------:R-:W-:Y:S01]  /*8580*/  FMUL.FTZ R40, R78, R41 ;  /* 0x000000294e287220 */ /* 0x000fe20000410000 */
[----:B------:R-:W4:Y:S01]  /*8590*/  LDL R82, [R1+0x10] ;  /* 0x0000100001527983 */ /* 0x000f220000100800 */
[----:B------:R-:W-:Y:S01]  /*85a0*/  FADD.FTZ R48, R48, -R75 ;  /* 0x8000004b30307221 */ /* 0x000fe20000010000 */
        /* <DEDUP_REMOVED lines=8> */
[----:B------:R-:W-:Y:S01]  /*8630*/  FFMA.FTZ R43, -R81, R81, 1 ;  /* 0x3f800000512b7423 */ /* 0x000fe20000010151 */
[----:B------:R-:W-:Y:S01]  /*8640*/  FFMA.FTZ R46, -R194, R194, 1 ;  /* 0x3f800000c22e7423 */ /* 0x000fe200000101c2 */
[--C-:B-1----:R-:W-:Y:S01]  /*8650*/  FADD.FTZ R49, R49, -R198.reuse ;  /* 0x800000c631317221 */ /* 0x102fe20000010000 */
[----:B------:R-:W-:Y:S01]  /*8660*/  FADD.FTZ R50, R50, -R75 ;  /* 0x8000004b32327221 */ /* 0x000fe20000010000 */
[----:B------:R-:W-:Y:S01]  /*8670*/  FMUL.FTZ R43, R43, R28 ;  /* 0x0000001c2b2b7220 */ /* 0x000fe20000410000 */
[----:B------:R-:W-:Y:S01]  /*8680*/  FMUL.FTZ R46, R46, R73 ;  /* 0x000000492e2e7220 */ /* 0x000fe20000410000 */
[----:B------:R-:W-:Y:S01]  /*8690*/  FMUL.FTZ R28, R17, R49 ;  /* 0x00000031111c7220 */ /* 0x000fe20000410000 */
[----:B------:R-:W-:Y:S01]  /*86a0*/  FADD.FTZ R51, R51, -R198 ;  /* 0x800000c633337221 */ /* 0x000fe20000010000 */
[--C-:B--2---:R-:W-:Y:S01]  /*86b0*/  FADD.FTZ R54, R54, -R199.reuse ;  /* 0x800000c736367221 */ /* 0x104fe20000010000 */
[----:B------:R-:W-:Y:S01]  /*86c0*/  FFMA.FTZ R48, -R99, R99, 1 ;  /* 0x3f80000063307423 */ /* 0x000fe20000010163 */
[----:B------:R-:W-:Y:S01]  /*86d0*/  FMUL.FTZ R49, R195, R28 ;  /* 0x0000001cc3317220 */ /* 0x000fe20000410000 */
[----:B------:R-:W-:Y:S01]  /*86e0*/  FMUL.FTZ R51, R18, R51 ;  /* 0x0000003312337220 */ /* 0x000fe20000410000 */
[--C-:B---3--:R-:W-:Y:S01]  /*86f0*/  FADD.FTZ R55, R55, -R226.reuse ;  /* 0x800000e237377221 */ /* 0x108fe20000010000 */
[----:B------:R-:W1:Y:S01]  /*8700*/  MUFU.EX2 R221, R221 ;  /* 0x000000dd00dd7308 */ /* 0x000e620000000800 */
[----:B------:R-:W-:Y:S01]  /*8710*/  FADD.FTZ R52, R52, -R199 ;  /* 0x800000c734347221 */ /* 0x000fe20000010000 */
[----:B------:R-:W-:Y:S01]  /*8720*/  FMUL.FTZ R48, R48, R51 ;  /* 0x0000003330307220 */ /* 0x000fe20000410000 */
[----:B------:R-:W-:Y:S01]  /*8730*/  FMUL.FTZ R45, R25, R45 ;  /* 0x0000002d192d7220 */ /* 0x000fe20000410000 */
[----:B------:R-:W-:Y:S01]  /*8740*/  FADD.FTZ R53, R53, -R226 ;  /* 0x800000e235357221 */ /* 0x000fe20000010000 */
[----:B------:R-:W2:Y:S01]  /*8750*/  SHFL.IDX PT, R79, R42, R7, 0x1f ;  /* 0x00001f072a4f7589 */ /* 0x000ea200000e0000 */
[----:B------:R-:W-:Y:S01]  /*8760*/  FMUL.FTZ R50, R9, R50 ;  /* 0x0000003209327220 */ /* 0x000fe20000410000 */
[----:B------:R-:W-:-:S02]  /*8770*/  FMUL.FTZ R47, R27, R47 ;  /* 0x0000002f1b2f7220 */ /* 0x000fc40000410000 */
[----:B------:R-:W3:Y:S04]  /*8780*/  SHFL.IDX PT, R76, R42, R232, 0x1f ;  /* 0x00001fe82a4c7589 */ /* 0x000ee800000e0000 */
[----:B------:R-:W1:Y:S04]  /*8790*/  SHFL.IDX PT, R77, R42, R231, 0x1f ;  /* 0x00001fe72a4d7589 */ /* 0x000e6800000e0000 */
[----:B------:R-:W1:Y:S04]  /*87a0*/  SHFL.IDX PT, R74, R42, R230, 0x1f ;  /* 0x00001fe62a4a7589 */ /* 0x000e6800000e0000 */
[----:B------:R-:W1:Y:S04]  /*87b0*/  SHFL.IDX PT, R73, R42, R233, 0x1f ;  /* 0x00001fe92a497589 */ /* 0x000e6800000e0000 */
[----:B------:R-:W1:Y:S04]  /*87c0*/  SHFL.IDX PT, R75, R42, R228, 0x1f ;  /* 0x00001fe42a4b7589 */ /* 0x000e6800000e0000 */
[----:B------:R-:W1:Y:S04]  /*87d0*/  SHFL.IDX PT, R28, R42, R229, 0x1f ;  /* 0x00001fe52a1c7589 */ /* 0x000e6800000e0000 */
[----:B------:R-:W1:Y:S01]  /*87e0*/  SHFL.IDX PT, R72, R42, R234, 0x1f ;  /* 0x00001fea2a487589 */ /* 0x000e6200000e0000 */
[----:B------:R-:W-:Y:S01]  /*87f0*/  FMUL.FTZ R83, R201, R54 ;  /* 0x00000036c9537220 */ /* 0x000fe20000410000 */
[----:B------:R-:W-:Y:S01]  /*8800*/  FFMA.FTZ R51, -R103, R103, 1 ;  /* 0x3f80000067337423 */ /* 0x000fe20000010167 */
[----:B------:R-:W-:Y:S01]  /*8810*/  FMUL.FTZ R54, R209, R55 ;  /* 0x00000037d1367220 */ /* 0x000fe20000410000 */
[--C-:B--2---:R-:W-:Y:S01]  /*8820*/  FADD.FTZ R56, R56, -R79.reuse ;  /* 0x8000004f38387221 */ /* 0x104fe20000010000 */
[----:B------:R-:W2:Y:S01]  /*8830*/  MUFU.EX2 R220, R220 ;  /* 0x000000dc00dc7308 */ /* 0x000ea20000000800 */
[----:B------:R-:W-:Y:S01]  /*8840*/  FMUL.FTZ R44, R44, R45 ;  /* 0x0000002d2c2c7220 */ /* 0x000fe20000410000 */
[----:B------:R-:W-:Y:S01]  /*8850*/  FMUL.FTZ R51, R51, R54 ;  /* 0x0000003633337220 */ /* 0x000fe20000410000 */
[--C-:B---3--:R-:W-:Y:S01]  /*8860*/  FADD.FTZ R54, R57, -R76.reuse ;  /* 0x8000004c39367221 */ /* 0x108fe20000010000 */
[----:B------:R-:W-:Y:S01]  /*8870*/  FADD.FTZ R59, R59, -R76 ;  /* 0x8000004c3b3b7221 */ /* 0x000fe20000010000 */
[----:B------:R-:W-:Y:S01]  /*8880*/  FADD.FTZ R55, R58, -R79 ;  /* 0x8000004f3a377221 */ /* 0x000fe20000010000 */
[----:B-1----:R-:W-:Y:S01]  /*8890*/  FADD.FTZ R60, R60, -R77 ;  /* 0x8000004d3c3c7221 */ /* 0x002fe20000010000 */
[--C-:B------:R-:W-:Y:S01]  /*88a0*/  FADD.FTZ R58, R61, -R74.reuse ;  /* 0x8000004a3d3a7221 */ /* 0x100fe20000010000 */
[--C-:B------:R-:W-:Y:S01]  /*88b0*/  FADD.FTZ R57, R68, -R73.reuse ;  /* 0x8000004944397221 */ /* 0x100fe20000010000 */
[----:B------:R-:W-:Y:S01]  /*88c0*/  FADD.FTZ R70, R70, -R73 ;  /* 0x8000004946467221 */ /* 0x000fe20000010000 */
[----:B------:R-:W-:Y:S01]  /*88d0*/  FMUL.FTZ R61, R205, R56 ;  /* 0x00000038cd3d7220 */ /* 0x000fe20000410000 */
[----:B------:R-:W-:Y:S01]  /*88e0*/  FFMA.FTZ R73, -R105, R105, 1 ;  /* 0x3f80000069497423 */ /* 0x000fe20000010169 */
        /* <DEDUP_REMOVED lines=8> */
[----:B------:R-:W-:Y:S01]  /*8970*/  FADD.FTZ R77, R62, -R77 ;  /* 0x8000004d3e4d7221 */ /* 0x000fe20000010000 */
[--C-:B------:R-:W-:Y:S01]  /*8980*/  FADD.FTZ R64, R64, -R75.reuse ;  /* 0x8000004b40407221 */ /* 0x100fe20000010000 */
[----:B------:R-:W-:Y:S01]  /*8990*/  FMUL.FTZ R73, R73, R54 ;  /* 0x0000003649497220 */ /* 0x000fe20000410000 */
        /* <DEDUP_REMOVED lines=297> */
.L_x_3574:
        /* <DEDUP_REMOVED lines=58> */
.L_x_3575:
        /* <DEDUP_REMOVED lines=12> */
.L_x_3565:
        /* <DEDUP_REMOVED lines=34> */
.L_x_3545:
[----:B------:R-:W-:Y:S05]  /*a2b0*/  @P0 BRA `(.L_x_3540) ;  /* 0x0000005000580947 */ /* 0x000fea0003800000 */
[----:B------:R-:W-:Y:S01]  /*a2c0*/  ULDC.64 UR4, c[0x0][0x878] ;  /* 0x00021e0000047ab9 */ /* 0x000fe20000000a00 */
[----:B--2---:R-:W2:Y:S01]  /*a2d0*/  LDC R10, c[0x0][0x850] ;  /* 0x00021400ff0a7b82 */ /* 0x004ea20000000800 */
[----:B------:R-:W-:Y:S01]  /*a2e0*/  UISETP.NE.U32.AND UP0, UPT, UR4, URZ, UPT ;  /* 0x0000003f0400728c */ /* 0x000fe2000bf05070 */
[----:B------:R-:W3:Y:S01]  /*a2f0*/  S2R R16, SR_TID.X ;  /* 0x0000000000107919 */ /* 0x000ee20000002100 */
[----:B------:R-:W4:Y:S02]  /*a300*/  S2R R9, SR_CgaCtaId ;  /* 0x0000000000097919 */ /* 0x000f240000008800 */
[----:B------:R-:W-:Y:S02]  /*a310*/  UISETP.NE.AND.EX UP0, UPT, UR5, URZ, UPT, UP0 ;  /* 0x0000003f0500728c */ /* 0x000fe4000bf05300 */
[----:B------:R-:W-:Y:S01]  /*a320*/  USHF.L.U32 UR6, UR41, 0xd, URZ ;  /* 0x0000000d29067899 */ /* 0x000fe2000800063f */
[----:B------:R-:W-:Y:S01]  /*a330*/  IMAD.U32 R7, RZ, RZ, UR37 ;  /* 0x00000025ff077e24 */ /* 0x000fe2000f8e00ff */
[----:B------:R-:W-:Y:S01]  /*a340*/  ULDC.64 UR8, c[0x0][0x818] ;  /* 0x0002060000087ab9 */ /* 0x000fe20000000a00 */
[----:B------:R-:W-:Y:S01]  /*a350*/  ULDC.64 UR10, c[0x0][0x848] ;  /* 0x00021200000a7ab9 */ /* 0x000fe20000000a00 */
[----:B------:R-:W-:-:S05]  /*a360*/  PLOP3.LUT P1, PT, PT, PT, UP0, 0x80, 0x0 ;  /* 0x000000000000781c */ /* 0x000fca0003f2f008 */
[----:B------:R-:W-:Y:S02]  /*a370*/  @UP0 ULDC.64 UR4, c[0x0][0x878] ;  /* 0x00021e0000040ab9 */ /* 0x000fe40000000a00 */
[----:B------:R-:W-:-:S06]  /*a380*/  @UP0 UIMAD.WIDE UR4, UR40, 0x4, UR4 ;  /* 0x00000004280408a5 */ /* 0x000fcc000f8e0204 */
[----:B------:R-:W-:Y:S01]  /*a390*/  MOV R2, UR4 ;  /* 0x0000000400027c02 */ /* 0x000fe20008000f00 */
[----:B------:R-:W-:-:S05]  /*a3a0*/  IMAD.U32 R3, RZ, RZ, UR5 ;  /* 0x00000005ff037e24 */ /* 0x000fca000f8e00ff */
[----:B------:R-:W5:Y:S01]  /*a3b0*/  @P1 LDG.E R2, desc[UR38][R2.64] ;  /* 0x0000002602021981 */ /* 0x000f62000c1e1900 */
[----:B--2---:R-:W-:Y:S01]  /*a3c0*/  ISETP.NE.AND P0, PT, R10, 0x1, PT ;  /* 0x000000010a00780c */ /* 0x004fe20003f05270 */
[----:B---3--:R-:W-:-:S12]  /*a3d0*/  VIADD R15, R16, 0xffffff80 ;  /* 0xffffff80100f7836 */ /* 0x008fd80000000000 */
[----:B------:R-:W2:Y:S08]  /*a3e0*/  @P0 LDC R0, c[0x0][0x854] ;  /* 0x00021500ff000b82 */ /* 0x000eb00000000800 */
[----:B------:R-:W3:Y:S01]  /*a3f0*/  @P0 LDC R5, c[0x0][0x858] ;  /* 0x00021600ff050b82 */ /* 0x000ee20000000800 */
[----:B--2---:R-:W-:-:S05]  /*a400*/  @P0 IMAD.HI.U32 R0, R0, UR37, RZ ;  /* 0x0000002500000c27 */ /* 0x004fca000f8e00ff */
[----:B---3--:R-:W-:Y:S02]  /*a410*/  @P0 SHF.R.U32.HI R7, RZ, R5, R0 ;  /* 0x00000005ff070219 */ /* 0x008fe40000011600 */
[----:B------:R-:W-:Y:S02]  /*a420*/  MOV R0, 0x400 ;  /* 0x0000040000007802 */ /* 0x000fe40000000f00 */
[----:B------:R-:W-:Y:S02]  /*a430*/  SHF.R.S32.HI R8, RZ, 0x1f, R7 ;  /* 0x0000001fff087819 */ /* 0x000fe40000011407 */
[----:B----4-:R-:W-:-:S03]  /*a440*/  LEA R19, R9, R0, 0x18 ;  /* 0x0000000009137211 */ /* 0x010fc600078ec0ff */
        /* <DEDUP_REMOVED lines=14> */
[----:B------:R-:W-:Y:S02]  /*a530*/  UIADD3 UR7, UP1, UR6, UR4, URZ ;  /* 0x0000000406077290 */ /* 0x000fe4000ff3e03f */
[----:B------:R-:W-:Y:S02]  /*a540*/  @!UP0 UMOV UR5, URZ ;  /* 0x0000003f00058c82 */ /* 0x000fe40008000000 */
[----:B------:R-:W-:Y:S02]  /*a550*/  ULEA.HI.X.SX32 UR4, UR6, UR5, 0x1, UP1 ;  /* 0x0000000506047291 */ /* 0x000fe400088f0e3f */
[----:B------:R-:W-:Y:S01]  /*a560*/  MOV R4, UR7 ;  /* 0x0000000700047c02 */ /* 0x000fe20008000f00 */
[----:B------:R-:W-:-:S03]  /*a570*/  USEL UR6, UR40, URZ, !UP0 ;  /* 0x0000003f28067287 */ /* 0x000fc6000c000000 */
[----:B------:R-:W-:Y:S01]  /*a580*/  IMAD.U32 R5, RZ, RZ, UR4 ;  /* 0x00000004ff057e24 */ /* 0x000fe2000f8e00ff */
[----:B------:R-:W-:Y:S02]  /*a590*/  ULDC.64 UR4, c[0x0][0x840] ;  /* 0x0002100000047ab9 */ /* 0x000fe40000000a00 */
[----:B------:R-:W-:Y:S02]  /*a5a0*/  IMAD R6, R8, UR4, RZ ;  /* 0x0000000408067c24 */ /* 0x000fe4000f8e02ff */
[----:B------:R-:W-:Y:S01]  /*a5b0*/  IMAD.WIDE.U32 R2, R7, UR8, R4 ;  /* 0x0000000807027c25 */ /* 0x000fe2000f8e0004 */
[----:B------:R-:W-:-:S03]  /*a5c0*/  ULDC.64 UR8, c[0x0][0x820] ;  /* 0x0002080000087ab9 */ /* 0x000fc60000000a00 */
[----:B------:R-:W-:Y:S01]  /*a5d0*/  IMAD.WIDE.U32 R4, R7, UR4, R4 ;  /* 0x0000000407047c25 */ /* 0x000fe2000f8e0004 */
[----:B------:R-:W-:Y:S01]  /*a5e0*/  USHF.R.S32.HI UR4, URZ, 0x1f, UR40 ;  /* 0x0000001f3f047899 */ /* 0x000fe20008011428 */
[----:B------:R-:W-:Y:S02]  /*a5f0*/  IADD3 R3, R3, R11, RZ ;  /* 0x0000000b03037210 */ /* 0x000fe40007ffe0ff */
[----:B-1----:R-:W-:Y:S01]  /*a600*/  IMAD R13, R7, UR5, R6 ;  /* 0x00000005070d7c24 */ /* 0x002fe2000f8e0206 */
[----:B------:R-:W-:Y:S01]  /*a610*/  USEL UR4, UR4, URZ, !UP0 ;  /* 0x0000003f04047287 */ /* 0x000fe2000c000000 */
[----:B------:R-:W-:Y:S02]  /*a620*/  IMAD.SHL.U32 R6, R9, 0x20, RZ ;  /* 0x0000002009067824 */ /* 0x000fe400078e00ff */
[----:B------:R-:W-:Y:S01]  /*a630*/  IMAD.IADD R5, R5, 0x1, R13 ;  /* 0x0000000105057824 */ /* 0x000fe200078e020d */
[----:B------:R-:W-:Y:S01]  /*a640*/  UIMAD UR5, UR4, UR8, URZ ;  /* 0x00000008040572a4 */ /* 0x000fe2000f8e023f */
[----:B------:R-:W-:Y:S01]  /*a650*/  MOV R13, UR10 ;  /* 0x0000000a000d7c02 */ /* 0x000fe20008000f00 */
[----:B------:R-:W-:Y:S01]  /*a660*/  UIMAD UR4, UR4, UR10, URZ ;  /* 0x0000000a040472a4 */ /* 0x000fe2000f8e023f */
[----:B------:R-:W-:Y:S01]  /*a670*/  LOP3.LUT R9, R6, 0x3ffff000, RZ, 0xc0, !PT ;  /* 0x3ffff00006097812 */ /* 0x000fe200078ec0ff */
[----:B------:R-:W-:Y:S01]  /*a680*/  IMAD.U32 R11, RZ, RZ, UR8 ;  /* 0x00000008ff0b7e24 */ /* 0x000fe2000f8e00ff */
[----:B------:R-:W-:-:S02]  /*a690*/  UIMAD UR5, UR6, UR9, UR5 ;  /* 0x00000009060572a4 */ /* 0x000fc4000f8e0205 */
[----:B------:R-:W-:Y:S01]  /*a6a0*/  IMAD.WIDE.U32 R4, R13, UR6, R4 ;  /* 0x000000060d047c25 */ /* 0x000fe2000f8e0004 */
[----:B------:R-:W-:-:S03]  /*a6b0*/  UIMAD UR4, UR6, UR11, UR4 ;  /* 0x0000000b060472a4 */ /* 0x000fc6000f8e0204 */
[----:B------:R-:W-:Y:S02]  /*a6c0*/  IMAD R0, R0, 0x4, R9 ;  /* 0x0000000400007824 */ /* 0x000fe400078e0209 */
[----:B------:R-:W-:Y:S02]  /*a6d0*/  IMAD.MOV R9, RZ, RZ, -R7 ;  /* 0x000000ffff097224 */ /* 0x000fe400078e0a07 */
[----:B------:R-:W-:-:S04]  /*a6e0*/  IMAD.WIDE.U32 R2, R11, UR6, R2 ;  /* 0x000000060b027c25 */ /* 0x000fc8000f8e0002 */
[----:B------:R-:W-:Y:S01]  /*a6f0*/  IMAD R11, R10, R9, UR37 ;  /* 0x000000250a0b7e24 */ /* 0x000fe2000f8e0209 */
[----:B------:R-:W-:Y:S01]  /*a700*/  IADD3 R9, R5, UR4, RZ ;  /* 0x0000000405097c10 */ /* 0x000fe2000fffe0ff */
[----:B------:R-:W-:Y:S01]  /*a710*/  VIADD R10, R3, UR5 ;  /* 0x00000005030a7c36 */ /* 0x000fe20008000000 */
[----:B------:R-:W-:Y:S05]  /*a720*/  WARPSYNC.ALL ;  /* 0x0000000000007948 */ /* 0x000fea0003800000 */
[----:B------:R-:W-:Y:S01]  /*a730*/  IMAD R0, R0, 0x4, R19 ;  /* 0x0000000400007824 */ /* 0x000fe200078e0213 */
[----:B------:R-:W-:Y:S01]  /*a740*/  BAR.SYNC.DEFER_BLOCKING 0x1, 0x100 ;  /* 0x0044000000007b1d */ /* 0x000fe20000010000 */
[----:B------:R-:W-:-:S02]  /*a750*/  ISETP.NE.AND P0, PT, R15, RZ, PT ;  /* 0x000000ff0f00720c */ /* 0x000fc40003f05270 */
[----:B------:R-:W-:-:S03]  /*a760*/  ISETP.NE.AND P1, PT, R16, 0x80, PT ;  /* 0x000000801000780c */ /* 0x000fc60003f25270 */
[----:B------:R-:W-:Y:S01]  /*a770*/  ULDC UR4, c[0x0][0x870] ;  /* 0x00021c0000047ab9 */ /* 0x000fe20000000800 */
[----:B------:R-:W-:Y:S01]  /*a780*/  ULDC UR5, c[0x0][0x80c] ;  /* 0x0002030000057ab9 */ /* 0x000fe20000000800 */
[----:B------:R-:W-:Y:S01]  /*a790*/  UIMAD UR4, UR41, UR4, URZ ;  /* 0x00000004290472a4 */ /* 0x000fe2000f8e023f */
[----:B------:R-:W1:Y:S01]  /*a7a0*/  LDC.64 R12, c[0x0][0x800] ;  /* 0x00020000ff0c7b82 */ /* 0x000e620000000a00 */
[----:B------:R-:W-:Y:S01]  /*a7b0*/  UIMAD UR6, UR40, UR5, URZ ;  /* 0x00000005280672a4 */ /* 0x000fe2000f8e023f */
[----:B------:R-:W-:Y:S01]  /*a7c0*/  BSSY B0, `(.L_x_3577) ;  /* 0x000001e000007945 */ /* 0x000fe20003800000 */
[----:B------:R-:W-:Y:S02]  /*a7d0*/  UIMAD UR4, UR4, UR5, URZ ;  /* 0x00000005040472a4 */ /* 0x000fe4000f8e023f */
[----:B------:R-:W-:Y:S02]  /*a7e0*/  USHF.R.S32.HI UR5, URZ, 0x1f, UR6 ;  /* 0x0000001f3f057899 */ /* 0x000fe40008011406 */
[----:B------:R-:W-:Y:S01]  /*a7f0*/  IMAD.U32 R6, RZ, RZ, UR6 ;  /* 0x00000006ff067e24 */ /* 0x000fe2000f8e00ff */
[----:B------:R-:W2:Y:S01]  /*a800*/  LDC.64 R14, c[0x0][0x828] ;  /* 0x00020a00ff0e7b82 */ /* 0x000ea20000000a00 */
[----:B------:R-:W-:-:S02]  /*a810*/  USHF.R.S32.HI UR6, URZ, 0x1f, UR4 ;  /* 0x0000001f3f067899 */ /* 0x000fc40008011404 */
[----:B------:R-:W-:Y:S01]  /*a820*/  IMAD.U32 R17, RZ, RZ, UR5 ;  /* 0x00000005ff117e24 */ /* 0x000fe2000f8e00ff */
[----:B------:R-:W-:Y:S01]  /*a830*/  IADD3 R7, P2, P3, R6, UR4, R7 ;  /* 0x0000000406077c10 */ /* 0x000fe2000fb5e007 */
[----:B------:R-:W-:Y:S01]  /*a840*/  ULDC.64 UR4, c[0x0][0x868] ;  /* 0x00021a0000047ab9 */ /* 0x000fe20000000a00 */
[----:B------:R3:W-:Y:S02]  /*a850*/  STS.128 [R0], R152 ;  /* 0x0000009800007388 */ /* 0x0007e40000000c00 */
[----:B------:R-:W-:Y:S01]  /*a860*/  IADD3.X R8, R17, UR6, R8, P2, P3 ;  /* 0x0000000611087c10 */ /* 0x000fe200097e6408 */
[C---:B------:R-:W-:Y:S01]  /*a870*/  IMAD.SHL.U32 R17, R7.reuse, 0x4, RZ ;  /* 0x0000000407117824 */ /* 0x040fe200078e00ff */
[----:B------:R3:W-:Y:S02]  /*a880*/  STS.128 [R0+0x800], R156 ;  /* 0x0008009c00007388 */ /* 0x0007e40000000c00 */
[----:B------:R-:W-:Y:S02]  /*a890*/  SHF.L.U64.HI R16, R7, 0x2, R8 ;  /* 0x0000000207107819 */ /* 0x000fe40000010208 */
[----:B------:R-:W-:Y:S01]  /*a8a0*/  IADD3 R6, P4, R17, UR4, RZ ;  /* 0x0000000411067c10 */ /* 0x000fe2000ff9e0ff */
[----:B------:R3:W-:Y:S01]  /*a8b0*/  STS.128 [R0+0x1000], R160 ;  /* 0x001000a000007388 */ /* 0x0007e20000000c00 */
[----:B-1----:R-:W-:-:S02]  /*a8c0*/  LEA R12, P2, R2, R12, 0x2 ;  /* 0x0000000c020c7211 */ /* 0x002fc400078410ff */
[----:B------:R-:W-:Y:S01]  /*a8d0*/  IADD3.X R7, R16, UR5, RZ, P4, !PT ;  /* 0x0000000510077c10 */ /* 0x000fe2000a7fe4ff */
[----:B------:R3:W-:Y:S04]  /*a8e0*/  STS.128 [R0+0x1800], R164 ;  /* 0x001800a400007388 */ /* 0x0007e80000000c00 */
[----:B------:R3:W-:Y:S01]  /*a8f0*/  STS.128 [R0+0x2000], R168 ;  /* 0x002000a800007388 */ /* 0x0007e20000000c00 */
[----:B--2---:R-:W-:-:S03]  /*a900*/  LEA R14, P3, R4, R14, 0x2 ;  /* 0x0000000e040e7211 */ /* 0x004fc600078610ff */
[----:B------:R3:W-:Y:S04]  /*a910*/  STS.128 [R0+0x2800], R172 ;  /* 0x002800ac00007388 */ /* 0x0007e80000000c00 */
[----:B------:R3:W-:Y:S04]  /*a920*/  STS.128 [R0+0x3000], R176 ;  /* 0x003000b000007388 */ /* 0x0007e80000000c00 */
[----:B------:R3:W-:Y:S01]  /*a930*/  STS.128 [R0+0x3800], R180 ;  /* 0x003800b400007388 */ /* 0x0007e20000000c00 */
[----:B------:R-:W-:Y:S05]  /*a940*/  @P0 BRA `(.L_x_3578) ;  /* 0x0000000000140947 */ /* 0x000fea0003800000 */
.L_x_3579:
[----:B------:R-:W2:Y:S04]  /*a950*/  LDG.E.STRONG.GPU R8, desc[UR38][R6.64] ;  /* 0x0000002606087981 */ /* 0x000ea8000c1ef900 */
[----:B--2---:R-:W-:Y:S01]  /*a960*/  CCTL.IVALL ;  /* 0x00000000ff00798f */ /* 0x004fe20002000000 */
[----:B------:R-:W-:Y:S05]  /*a970*/  YIELD ;  /* 0x0000000000007946 */ /* 0x000fea0003800000 */
[----:B------:R-:W-:-:S13]  /*a980*/  ISETP.NE.AND P0, PT, R8, R11, PT ;  /* 0x0000000b0800720c */ /* 0x000fda0003f05270 */
[----:B------:R-:W-:Y:S05]  /*a990*/  @P0 BRA `(.L_x_3579) ;  /* 0xfffffffc00ec0947 */ /* 0x000fea000383ffff */
.L_x_3578:
[----:B------:R-:W-:Y:S05]  /*a9a0*/  BSYNC B0 ;  /* 0x0000000000007941 */ /* 0x000fea0003800000 */
.L_x_3577:
[----:B------:R-:W-:Y:S01]  /*a9b0*/  UMOV UR4, 0xffffffff ;  /* 0xffffffff00047882 */ /* 0x000fe20000000000 */
[----:B------:R-:W-:Y:S02]  /*a9c0*/  LEA.HI.X R10, R2, R13, R10, 0x2, P2 ;  /* 0x0000000d020a7211 */ /* 0x000fe400010f140a */
[----:B------:R-:W-:Y:S01]  /*a9d0*/  LEA.HI.X R9, R4, R15, R9, 0x2, P3 ;  /* 0x0000000f04097211 */ /* 0x000fe200018f1409 */
[----:B------:R-:W-:Y:S06]  /*a9e0*/  BRA.DIV UR4, `(.L_x_3580) ;  /* 0x0000004e04147947 */ /* 0x000fec000b800000 */
[----:B------:R-:W-:Y:S01]  /*a9f0*/  NOP ;  /* 0x0000000000007918 */ /* 0x000fe20000000000 */
.L_x_3681:
        /* <DEDUP_REMOVED lines=17> */
.L_x_3583:
[----:B------:R-:W-:Y:S01]  /*ab10*/  @P0 ELECT P2, URZ, PT ;  /* 0x00000000003f082f */ /* 0x000fe20003840000 */
[----:B------:R1:W-:-:S12]  /*ab20*/  UBLKRED.G.S.ADD.F32.RN [UR4], [UR6], UR7, desc[UR8] ;  /* 0x00000804060073bb */ /* 0x0003d800080a1407 */
[----:B------:R-:W-:Y:S02]  /*ab30*/  @P2 PLOP3.LUT P0, PT, P2, PT, PT, 0x8, 0x0 ;  /* 0x000000000000281c */ /* 0x000fe4000170e170 */
[----:B------:R-:W-:-:S11]  /*ab40*/  PLOP3.LUT P2, PT, PT, PT, PT, 0x8, 0x0 ;  /* 0x000000000000781c */ /* 0x000fd60003f4e170 */
[----:B-1----:R-:W-:Y:S05]  /*ab50*/  @P0 BRA.U.ANY `(.L_x_3583) ;  /* 0xfffffffd00ec0947 */ /* 0x002fea000393ffff */
[----:B------:R0:W-:Y:S01]  /*ab60*/  UTMACMDFLUSH ;  /* 0x00000000000079b7 */ /* 0x0001e20000000000 */
[----:B------:R-:W-:-:S04]  /*ab70*/  DEPBAR.LE SB0, 0x0 ;  /* 0x000080000000791a */ /* 0x000fc80000000000 */
.L_x_3582:
[----:B------:R-:W-:Y:S05]  /*ab80*/  BSYNC B0 ;  /* 0x0000000000007941 */ /* 0x000fea0003800000 */
.L_x_3581:
        /* <DEDUP_REMOVED lines=14> */
.L_x_3585:
[----:B------:R-:W-:Y:S05]  /*ac70*/  BSYNC B0 ;  /* 0x0000000000007941 */ /* 0x000fea0003800000 */
.L_x_3584:
        /* <DEDUP_REMOVED lines=14> */
.L_x_3588:
[----:B-1-3--:R-:W2:Y:S04]  /*ad60*/  LDG.E.STRONG.GPU R0, desc[UR38][R2.64] ;  /* 0x0000002602007981 */ /* 0x00aea8000c1ef900 */
[----:B--2---:R-:W-:Y:S01]  /*ad70*/  CCTL.IVALL ;  /* 0x00000000ff00798f */ /* 0x004fe20002000000 */
[----:B------:R-:W-:Y:S05]  /*ad80*/  YIELD ;  /* 0x0000000000007946 */ /* 0x000fea0003800000 */
[----:B------:R-:W-:-:S13]  /*ad90*/  ISETP.NE.AND P0, PT, R0, R11, PT ;  /* 0x0000000b0000720c */ /* 0x000fda0003f05270 */
[----:B------:R-:W-:Y:S05]  /*ada0*/  @P0 BRA `(.L_x_3588) ;  /* 0xfffffffc00ec0947 */ /* 0x000fea000383ffff */
.L_x_3587:
[----:B------:R-:W-:Y:S05]  /*adb0*/  BSYNC B0 ;  /* 0x0000000000007941 */ /* 0x000fea0003800000 */
.L_x_3586:
[----:B------:R-:W-:-:S03]  /*adc0*/  UMOV UR4, 0xffffffff ;  /* 0xffffffff00047882 */ /* 0x000fc60000000000 */
[----:B------:R-:W-:Y:S05]  /*add0*/  BRA.DIV UR4, `(.L_x_3589) ;  /* 0x0000004a04347947 */ /* 0x000fea000b800000 */
[----:B------:R-:W-:Y:S01]  /*ade0*/  NOP ;  /* 0x0000000000007918 */ /* 0x000fe20000000000 */
.L_x_3684:
        /* <DEDUP_REMOVED lines=17> */
.L_x_3592:
[----:B------:R-:W-:Y:S01]  /*af00*/  @P0 ELECT P2, URZ, PT ;  /* 0x00000000003f082f */ /* 0x000fe20003840000 */
[----:B------:R2:W-:-:S12]  /*af10*/  UBLKRED.G.S.ADD.F32.RN [UR4], [UR6], UR7, desc[UR8] ;  /* 0x00000804060073bb */ /* 0x0005d800080a1407 */
[----:B------:R-:W-:Y:S02]  /*af20*/  @P2 PLOP3.LUT P0, PT, P2, PT, PT, 0x8, 0x0 ;  /* 0x000000000000281c */ /* 0x000fe4000170e170 */
[----:B------:R-:W-:-:S11]  /*af30*/  PLOP3.LUT P2, PT, PT, PT, PT, 0x8, 0x0 ;  /* 0x000000000000781c */ /* 0x000fd60003f4e170 */
[----:B--2---:R-:W-:Y:S05]  /*af40*/  @P0 BRA.U.ANY `(.L_x_3592) ;  /* 0xfffffffd00ec0947 */ /* 0x004fea000393ffff */
[----:B------:R0:W-:Y:S01]  /*af50*/  UTMACMDFLUSH ;  /* 0x00000000000079b7 */ /* 0x0001e20000000000 */
[----:B------:R-:W-:-:S04]  /*af60*/  DEPBAR.LE SB0, 0x0 ;  /* 0x000080000000791a */ /* 0x000fc80000000000 */
.L_x_3591:
[----:B------:R-:W-:Y:S05]  /*af70*/  BSYNC B0 ;  /* 0x0000000000007941 */ /* 0x000fea0003800000 */
.L_x_3590:
        /* <DEDUP_REMOVED lines=14> */
.L_x_3533:
        /* <DEDUP_REMOVED lines=29> */
.L_x_3594:
[----:B------:R-:W-:Y:S01]  /*b230*/  ULDC UR9, c[0x0][0x8cc] ;  /* 0x0002330000097ab9 */ /* 0x000fe20000000800 */
[----:B------:R-:W-:Y:S01]  /*b240*/  UMOV UR7, UR8 ;  /* 0x0000000800077c82 */ /* 0x000fe20008000000 */
[----:B------:R-:W-:-:S11]  /*b250*/  UISETP.NE.AND UP0, UPT, UR9, 0x1, UPT ;  /* 0x000000010900788c */ /* 0x000fd6000bf05270 */
[----:B------:R-:W-:Y:S02]  /*b260*/  @UP0 ULDC.64 UR10, c[0x0][0x8d0] ;  /* 0x00023400000a0ab9 */ /* 0x000fe40000000a00 */
[----:B------:R-:W-:-:S04]  /*b270*/  UIMAD.WIDE.U32 UR4, UR8, UR10, URZ ;  /* 0x0000000a080472a5 */ /* 0x000fc8000f8e003f */
[----:B------:R-:W-:-:S04]  /*b280*/  @UP0 USHF.R.U32.HI UR7, URZ, UR11, UR5 ;  /* 0x0000000b3f070299 */ /* 0x000fc80008011605 */
[----:B------:R-:W-:-:S12]  /*b290*/  UIMAD UR4, UR7, UR9, URZ ;  /* 0x00000009070472a4 */ /* 0x000fd8000f8e023f */
.L_x_3595:
        /* <DEDUP_REMOVED lines=23> */
.L_x_3596:
        /* <DEDUP_REMOVED lines=11> */
[----:B------:R-:W-:Y:S01]  /*b4c0*/  R2UR UR4, R0 ;  /* 0x00000000000472ca */ /* 0x000fe200000e0000 */
[----:B------:R-:W-:-:S14]  /*b4d0*/  BRA `(.L_x_3597) ;  /* 0x0000000000047947 */ /* 0x000fdc0003800000 */
.L_x_3598:
[----:B------:R-:W-:-:S05]  /*b4e0*/  ULDC UR4, c[0x0][0x8f4] ;  /* 0x00023d0000047ab9 */ /* 0x000fca0000000800 */
.L_x_3597:
        /* <DEDUP_REMOVED lines=46> */
[----:B--2---:R-:W-:-:S05]  /*b7d0*/  IMAD.IADD R0, R0, 0x1, -R5 ;  /* 0x0000000100007824 */ /* 0x004fca00078e0a05 */
[----:B------:R-:W-:-:S15]  /*b7e0*/  R2UR UR14, R0 ;  /* 0x00000000000e72ca */ /* 0x000fde00000e0000 */
.L_x_3599:
        /* <DEDUP_REMOVED lines=13> */
.L_x_3600:
        /* <DEDUP_REMOVED lines=11> */
[----:B------:R-:W-:-:S15]  /*b970*/  R2UR UR11, R0 ;  /* 0x00000000000b72ca */ /* 0x000fde00000e0000 */
.L_x_3601:
        /* <DEDUP_REMOVED lines=68> */
.L_x_3605:
[----:B------:R-:W2:Y:S04]  /*bdc0*/  LDG.E.STRONG.GPU R4, desc[UR38][R2.64] ;  /* 0x0000002602047981 */ /* 0x000ea8000c1ef900 */
[----:B--2---:R-:W-:Y:S01]  /*bdd0*/  CCTL.IVALL ;  /* 0x00000000ff00798f */ /* 0x004fe20002000000 */
[----:B------:R-:W-:Y:S05]  /*bde0*/  YIELD ;  /* 0x0000000000007946 */ /* 0x000fea0003800000 */
[----:B------:R-:W-:-:S13]  /*bdf0*/  ISETP.NE.AND P1, PT, R4, R5, PT ;  /* 0x000000050400720c */ /* 0x000fda0003f25270 */
[----:B------:R-:W-:Y:S05]  /*be00*/  @P1 BRA `(.L_x_3605) ;  /* 0xfffffffc00ec1947 */ /* 0x000fea000383ffff */
.L_x_3604:
[----:B------:R-:W-:Y:S05]  /*be10*/  BSYNC B0 ;  /* 0x0000000000007941 */ /* 0x000fea0003800000 */
.L_x_3603:
[----:B------:R-:W-:-:S03]  /*be20*/  UMOV UR6, 0xffffffff ;  /* 0xffffffff00067882 */ /* 0x000fc60000000000 */
[----:B------:R-:W-:Y:S05]  /*be30*/  BRA.DIV UR6, `(.L_x_3606) ;  /* 0x0000003a06387947 */ /* 0x000fea000b800000 */
[----:B------:R-:W-:Y:S01]  /*be40*/  NOP ;  /* 0x0000000000007918 */ /* 0x000fe20000000000 */
.L_x_3687:
[----:B------:R-:W-:Y:S01]  /*be50*/  MOV R9, UR13 ;  /* 0x0000000d00097c02 */ /* 0x000fe20008000f00 */
        /* <DEDUP_REMOVED lines=21> */
.L_x_3608:
[----:B------:R-:W-:Y:S05]  /*bfb0*/  BSYNC B0 ;  /* 0x0000000000007941 */ /* 0x000fea0003800000 */
.L_x_3607:
        /* <DEDUP_REMOVED lines=20> */
.L_x_3610:
[----:B------:R-:W-:Y:S05]  /*c100*/  BSYNC B0 ;  /* 0x0000000000007941 */ /* 0x000fea0003800000 */
.L_x_3609:
[----:B------:R-:W-:Y:S06]  /*c110*/  BAR.ARV 0xa, 0xa0 ;  /* 0x0282800000007b1d */ /* 0x000fec0000002000 */
[----:B------:R-:W-:Y:S04]  /*c120*/  BSSY B0, `(.L_x_3611) ;  /* 0x0000003000007945 */ /* 0x000fe80003800000 */
[----:B------:R-:W-:Y:S05]  /*c130*/  @!P0 BRA `(.L_x_3612) ;  /* 0x0000000000048947 */ /* 0x000fea0003800000 */
[----:B------:R-:W-:-:S04]  /*c140*/  DEPBAR.LE SB0, 0x0 ;  /* 0x000080000000791a */ /* 0x000fc80000000000 */
.L_x_3612:
[----:B------:R-:W-:Y:S05]  /*c150*/  BSYNC B0 ;  /* 0x0000000000007941 */ /* 0x000fea0003800000 */
.L_x_3611:
        /* <DEDUP_REMOVED lines=19> */
.L_x_3614:
[----:B------:R-:W-:Y:S05]  /*c290*/  BSYNC B0 ;  /* 0x0000000000007941 */ /* 0x000fea0003800000 */
.L_x_3613:
[----:B------:R-:W-:Y:S01]  /*c2a0*/  UIADD3 UR7, UR13, 0x1, URZ ;  /* 0x000000010d077890 */ /* 0x000fe2000fffe03f */
[----:B------:R-:W-:Y:S11]  /*c2b0*/  BRA `(.L_x_3615) ;  /* 0x0000000000047947 */ /* 0x000ff60003800000 */
.L_x_3602:
[----:B------:R-:W-:-:S05]  /*c2c0*/  UMOV UR7, UR13 ;  /* 0x0000000d00077c82 */ /* 0x000fca0008000000 */
.L_x_3615:
        /* <DEDUP_REMOVED lines=16> */
.L_x_3640:
        /* <DEDUP_REMOVED lines=18> */
.L_x_3618:
[----:B------:R-:W2:Y:S04]  /*c4f0*/  LDG.E.STRONG.GPU R4, desc[UR38][R2.64] ;  /* 0x0000002602047981 */ /* 0x000ea8000c1ef900 */
[----:B--2---:R-:W-:Y:S01]  /*c500*/  CCTL.IVALL ;  /* 0x00000000ff00798f */ /* 0x004fe20002000000 */
[----:B------:R-:W-:Y:S05]  /*c510*/  YIELD ;  /* 0x0000000000007946 */ /* 0x000fea0003800000 */
[----:B------:R-:W-:-:S13]  /*c520*/  ISETP.NE.AND P1, PT, R4, R5, PT ;  /* 0x000000050400720c */ /* 0x000fda0003f25270 */
[----:B------:R-:W-:Y:S05]  /*c530*/  @P1 BRA `(.L_x_3618) ;  /* 0xfffffffc00ec1947 */ /* 0x000fea000383ffff */
.L_x_3617:
[----:B------:R-:W-:Y:S05]  /*c540*/  BSYNC B0 ;  /* 0x0000000000007941 */ /* 0x000fea0003800000 */
.L_x_3616:
[----:B------:R-:W-:-:S03]  /*c550*/  UMOV UR24, 0xffffffff ;  /* 0xffffffff00187882 */ /* 0x000fc60000000000 */
[----:B------:R-:W-:Y:S05]  /*c560*/  BRA.DIV UR24, `(.L_x_3619) ;  /* 0x0000003218887947 */ /* 0x000fea000b800000 */
[----:B------:R-:W-:Y:S01]  /*c570*/  NOP ;  /* 0x0000000000007918 */ /* 0x000fe20000000000 */
.L_x_3690:
        /* <DEDUP_REMOVED lines=19> */
.L_x_3621:
[----:B------:R-:W-:Y:S05]  /*c6b0*/  BSYNC B0 ;  /* 0x0000000000007941 */ /* 0x000fea0003800000 */
.L_x_3620:
        /* <DEDUP_REMOVED lines=15> */
.L_x_3623:
[----:B------:R-:W-:Y:S05]  /*c7b0*/  BSYNC B0 ;  /* 0x0000000000007941 */ /* 0x000fea0003800000 */
.L_x_3622:
[----:B------:R-:W-:Y:S06]  /*c7c0*/  BAR.ARV 0xa, 0xa0 ;  /* 0x0282800000007b1d */ /* 0x000fec0000002000 */
[----:B------:R-:W-:Y:S04]  /*c7d0*/  BSSY B0, `(.L_x_3624) ;  /* 0x0000003000007945 */ /* 0x000fe80003800000 */
[----:B------:R-:W-:Y:S05]  /*c7e0*/  @!P0 BRA `(.L_x_3625) ;  /* 0x0000000000048947 */ /* 0x000fea0003800000 */
[----:B------:R-:W-:-:S04]  /*c7f0*/  DEPBAR.LE SB0, 0x0 ;  /* 0x000080000000791a */ /* 0x000fc80000000000 */
.L_x_3625:
[----:B------:R-:W-:Y:S05]  /*c800*/  BSYNC B0 ;  /* 0x0000000000007941 */ /* 0x000fea0003800000 */
.L_x_3624:
        /* <DEDUP_REMOVED lines=19> */
.L_x_3627:
[----:B------:R-:W-:Y:S05]  /*c940*/  BSYNC B0 ;  /* 0x0000000000007941 */ /* 0x000fea0003800000 */
.L_x_3626:
        /* <DEDUP_REMOVED lines=16> */
.L_x_3630:
[----:B------:R-:W2:Y:S04]  /*ca50*/  LDG.E.STRONG.GPU R4, desc[UR38][R2.64] ;  /* 0x0000002602047981 */ /* 0x000ea8000c1ef900 */
[----:B--2---:R-:W-:Y:S01]  /*ca60*/  CCTL.IVALL ;  /* 0x00000000ff00798f */ /* 0x004fe20002000000 */
[----:B------:R-:W-:Y:S05]  /*ca70*/  YIELD ;  /* 0x0000000000007946 */ /* 0x000fea0003800000 */
[----:B------:R-:W-:-:S13]  /*ca80*/  ISETP.NE.AND P1, PT, R4, R5, PT ;  /* 0x000000050400720c */ /* 0x000fda0003f25270 */
[----:B------:R-:W-:Y:S05]  /*ca90*/  @P1 BRA `(.L_x_3630) ;  /* 0xfffffffc00ec1947 */ /* 0x000fea000383ffff */
.L_x_3629:
[----:B------:R-:W-:Y:S05]  /*caa0*/  BSYNC B0 ;  /* 0x0000000000007941 */ /* 0x000fea0003800000 */
.L_x_3628:
[----:B------:R-:W-:-:S03]  /*cab0*/  UMOV UR18, 0xffffffff ;  /* 0xffffffff00127882 */ /* 0x000fc60000000000 */
[----:B------:R-:W-:Y:S05]  /*cac0*/  BRA.DIV UR18, `(.L_x_3631) ;  /* 0x0000002e124c7947 */ /* 0x000fea000b800000 */
[----:B------:R-:W-:Y:S01]  /*cad0*/  NOP ;  /* 0x0000000000007918 */ /* 0x000fe20000000000 */
.L_x_3693:
        /* <DEDUP_REMOVED lines=15> */
.L_x_3633:
[----:B------:R-:W-:Y:S05]  /*cbd0*/  BSYNC B0 ;  /* 0x0000000000007941 */ /* 0x000fea0003800000 */
.L_x_3632:
        /* <DEDUP_REMOVED lines=15> */
.L_x_3635:
[----:B------:R-:W-:Y:S05]  /*ccd0*/  BSYNC B0 ;  /* 0x0000000000007941 */ /* 0x000fea0003800000 */
.L_x_3634:
[----:B------:R-:W-:Y:S06]  /*cce0*/  BAR.ARV 0xa, 0xa0 ;  /* 0x0282800000007b1d */ /* 0x000fec0000002000 */
[----:B------:R-:W-:Y:S04]  /*ccf0*/  BSSY B0, `(.L_x_3636) ;  /* 0x0000003000007945 */ /* 0x000fe80003800000 */
[----:B------:R-:W-:Y:S05]  /*cd00*/  @!P0 BRA `(.L_x_3637) ;  /* 0x0000000000048947 */ /* 0x000fea0003800000 */
[----:B------:R-:W-:-:S04]  /*cd10*/  DEPBAR.LE SB0, 0x0 ;  /* 0x000080000000791a */ /* 0x000fc80000000000 */
.L_x_3637:
[----:B------:R-:W-:Y:S05]  /*cd20*/  BSYNC B0 ;  /* 0x0000000000007941 */ /* 0x000fea0003800000 */
.L_x_3636:
        /* <DEDUP_REMOVED lines=19> */
.L_x_3639:
[----:B------:R-:W-:Y:S05]  /*ce60*/  BSYNC B0 ;  /* 0x0000000000007941 */ /* 0x000fea0003800000 */
.L_x_3638:
[----:B------:R-:W-:Y:S02]  /*ce70*/  UIADD3 UR7, UR7, 0x2, URZ ;  /* 0x0000000207077890 */ /* 0x000fe4000fffe03f */
[----:B------:R-:W-:Y:S02]  /*ce80*/  UIADD3 UR6, UR6, 0x3000, URZ ;  /* 0x0000300006067890 */ /* 0x000fe4000fffe03f */
[----:B------:R-:W-:-:S06]  /*ce90*/  UISETP.GE.AND UP0, UPT, UR7, UR12, UPT ;  /* 0x0000000c0700728c */ /* 0x000fcc000bf06270 */
[----:B------:R-:W-:-:S13]  /*cea0*/  PLOP3.LUT P1, PT, PT, PT, UP0, 0x80, 0x0 ;  /* 0x000000000000781c */ /* 0x000fda0003f2f008 */
[----:B------:R-:W-:Y:S05]  /*ceb0*/  @!P1 BRA `(.L_x_3640) ;  /* 0xfffffff400449947 */ /* 0x000fea000383ffff */
[----:B------:R-:W-:Y:S05]  /*cec0*/  BRA `(.L_x_3540) ;  /* 0x0000002400547947 */ /* 0x000fea0003800000 */
.L_x_3593:
        /* <DEDUP_REMOVED lines=21> */
.L_x_3641:
[----:B------:R-:W1:Y:S01]  /*d020*/  LDC R3, c[0x0][0x8cc] ;  /* 0x00023300ff037b82 */ /* 0x000e620000000800 */
[----:B------:R-:W-:Y:S01]  /*d030*/  IMAD.MOV.U32 R0, RZ, RZ, R5 ;  /* 0x000000ffff007224 */ /* 0x000fe200078e0005 */
[----:B-1----:R-:W-:-:S13]  /*d040*/  ISETP.NE.AND P0, PT, R3, 0x1, PT ;  /* 0x000000010300780c */ /* 0x002fda0003f05270 */
[----:B------:R-:W1:Y:S02]  /*d050*/  @P0 LDC.64 R6, c[0x0][0x8d0] ;  /* 0x00023400ff060b82 */ /* 0x000e640000000a00 */
[----:B-1----:R-:W-:-:S05]  /*d060*/  @P0 IMAD.HI.U32 R4, R5, R6, RZ ;  /* 0x0000000605040227 */ /* 0x002fca00078e00ff */
[----:B------:R-:W-:-:S05]  /*d070*/  @P0 SHF.R.U32.HI R0, RZ, R7, R4 ;  /* 0x00000007ff000219 */ /* 0x000fca0000011604 */
[----:B------:R-:W-:-:S07]  /*d080*/  IMAD R3, R0, R3, RZ ;  /* 0x0000000300037224 */ /* 0x000fce00078e02ff */
.L_x_3642:
[----:B------:R-:W1:Y:S01]  /*d090*/  LDC R8, c[0x0][0x8c0] ;  /* 0x00023000ff087b82 */ /* 0x000e620000000800 */
[----:B------:R-:W-:Y:S01]  /*d0a0*/  IMAD.IADD R3, R5, 0x1, -R3 ;  /* 0x0000000105037824 */ /* 0x000fe200078e0a03 */
[----:B------:R-:W-:-:S06]  /*d0b0*/  ULDC.64 UR6, c[0x0][0x900] ;  /* 0x0002400000067ab9 */ /* 0x000fcc0000000a00 */
[----:B------:R-:W2:Y:S01]  /*d0c0*/  LDC R4, c[0x0][0x8cc] ;  /* 0x00023300ff047b82 */ /* 0x000ea20000000800 */
[C---:B-1----:R-:W-:Y:S02]  /*d0d0*/  ISETP.NE.AND P0, PT, R8.reuse, 0x1, PT ;  /* 0x000000010800780c */ /* 0x042fe40003f05270 */
[----:B------:R-:W-:Y:S01]  /*d0e0*/  R2UR UR20, R8 ;  /* 0x00000000081472ca */ /* 0x000fe200000e0000 */
[----:B--2---:R-:W-:-:S10]  /*d0f0*/  IMAD R3, R2, R4, R3 ;  /* 0x0000000402037224 */ /* 0x004fd400078e0203 */
[----:B------:R-:W1:Y:S01]  /*d100*/  @P0 LDC R6, c[0x0][0x8c4] ;  /* 0x00023100ff060b82 */ /* 0x000e620000000800 */
[----:B------:R-:W-:Y:S02]  /*d110*/  MOV R13, R3 ;  /* 0x00000003000d7202 */ /* 0x000fe40000000f00 */
[----:B------:R-:W-:-:S05]  /*d120*/  R2UR UR5, R3 ;  /* 0x00000000030572ca */ /* 0x000fca00000e0000 */
        /* <DEDUP_REMOVED lines=13> */
.L_x_3643:
        /* <DEDUP_REMOVED lines=10> */
.L_x_3645:
[----:B------:R-:W2:Y:S02]  /*d2a0*/  LDC R4, c[0x0][0x8f4] ;  /* 0x00023d00ff047b82 */ /* 0x000ea40000000800 */
.L_x_3644:
[----:B--2--5:R-:W-:Y:S01]  /*d2b0*/  VIADD R4, R4, 0x7f ;  /* 0x0000007f04047836 */ /* 0x024fe20000000000 */
[----:B------:R-:W-:Y:S01]  /*d2c0*/  LOP3.LUT R12, R0, 0x1ffffff, RZ, 0x3c, !PT ;  /* 0x01ffffff000c7812 */ /* 0x000fe200078e3cff */
[----:B------:R-:W-:Y:S02]  /*d2d0*/  IMAD.MOV.U32 R10, RZ, RZ, 0x1 ;  /* 0x00000001ff0a7424 */ /* 0x000fe400078e00ff */
[----:B-1----:R-:W-:Y:S01]  /*d2e0*/  IMAD.MOV.U32 R2, RZ, RZ, RZ ;  /* 0x000000ffff027224 */ /* 0x002fe200078e00ff */
        /* <DEDUP_REMOVED lines=23> */
[----:B-1----:R-:W-:Y:S01]  /*d460*/  ISETP.NE.U32.AND P0, PT, R2, RZ, PT ;  /* 0x000000ff0200720c */ /* 0x002fe20003f05070 */
[----:B------:R-:W-:-:S02]  /*d470*/  IMAD.MOV.U32 R11, RZ, RZ, RZ ;  /* 0x000000ffff0b7224 */ /* 0x000fc400078e00ff */
        /* <DEDUP_REMOVED lines=13> */
[----:B--2---:R-:W-:-:S07]  /*d550*/  IADD3 R0, -R7, R0, RZ ;  /* 0x0000000007007210 */ /* 0x004fce0007ffe1ff */
.L_x_3647:
        /* <DEDUP_REMOVED lines=20> */
.L_x_3648:
[----:B------:R-:W-:Y:S05]  /*d6a0*/  @!P0 BRA `(.L_x_3649) ;  /* 0x00000000000c8947 */ /* 0x000fea0003800000 */
[----:B------:R-:W2:Y:S04]  /*d6b0*/  LDG.E R5, desc[UR38][R2.64] ;  /* 0x0000002602057981 */ /* 0x000ea8000c1e1900 */
[----:B------:R-:W2:Y:S02]  /*d6c0*/  LDG.E R4, desc[UR38][R2.64+0x4] ;  /* 0x0000042602047981 */ /* 0x000ea4000c1e1900 */
[----:B--2---:R-:W-:-:S07]  /*d6d0*/  IMAD.IADD R4, R4, 0x1, -R5 ;  /* 0x0000000104047824 */ /* 0x004fce00078e0a05 */
.L_x_3649:
[----:B-1----:R-:W-:Y:S01]  /*d6e0*/  IMAD R3, R12, 0x80, R0 ;  /* 0x000000800c037824 */ /* 0x002fe200078e0200 */
[----:B------:R-:W-:Y:S01]  /*d6f0*/  ULDC UR7, c[0x0][0x74c] ;  /* 0x0001d30000077ab9 */ /* 0x000fe20000000800 */
[----:B------:R-:W-:-:S03]  /*d700*/  IADD3 R0, R0, 0x5f, RZ ;  /* 0x0000005f00007810 */ /* 0x000fc60007ffe0ff */
[----:B-----5:R-:W-:Y:S02]  /*d710*/  IADD3 R3, R3, -UR7, -R4 ;  /* 0x8000000703037c10 */ /* 0x020fe4000fffe804 */
[----:B------:R-:W-:-:S04]  /*d720*/  IMAD.HI R0, R0, 0x2aaaaaab, RZ ;  /* 0x2aaaaaab00007827 */ /* 0x000fc800078e02ff */
[----:B------:R-:W-:-:S05]  /*d730*/  IMAD.HI R3, R3, 0x2aaaaaab, RZ ;  /* 0x2aaaaaab03037827 */ /* 0x000fca00078e02ff */
[----:B------:R-:W-:-:S04]  /*d740*/  SHF.R.U32.HI R2, RZ, 0x1f, R3 ;  /* 0x0000001fff027819 */ /* 0x000fc80000011603 */
[----:B------:R-:W-:Y:S02]  /*d750*/  LEA.HI.SX32 R2, R3, R2, 0x1c ;  /* 0x0000000203027211 */ /* 0x000fe400078fe2ff */
[----:B------:R-:W-:Y:S02]  /*d760*/  SHF.R.U32.HI R3, RZ, 0x1f, R0 ;  /* 0x0000001fff037819 */ /* 0x000fe40000011600 */
[----:B------:R-:W-:Y:S01]  /*d770*/  VIMNMX R4, RZ, R2, !PT ;  /* 0x00000002ff047248 */ /* 0x000fe20007fe0100 */
[----:B------:R-:W-:Y:S01]  /*d780*/  IMAD.MOV.U32 R2, RZ, RZ, RZ ;  /* 0x000000ffff027224 */ /* 0x000fe200078e00ff */
[----:B------:R-:W-:-:S04]  /*d790*/  LEA.HI.SX32 R0, R0, R3, 0x1c ;  /* 0x0000000300007211 */ /* 0x000fc800078fe2ff */
        /* <DEDUP_REMOVED lines=54> */
.L_x_3694:
        /* <DEDUP_REMOVED lines=15> */
.L_x_3652:
[----:B------:R-:W-:Y:S01]  /*dbf0*/  R2UR UR19, R4 ;  /* 0x00000000041372ca */ /* 0x000fe200000e0000 */
[----:B------:R-:W2:Y:S01]  /*dc00*/  LDC.64 R12, c[0x0][0x198] ;  /* 0x00006600ff0c7b82 */ /* 0x000ea20000000a00 */
[----:B------:R-:W-:Y:S01]  /*dc10*/  ULDC.64 UR8, c[0x0][0x700] ;  /* 0x0001c00000087ab9 */ /* 0x000fe20000000a00 */
[----:B------:R-:W-:Y:S01]  /*dc20*/  UMOV UR34, 0x0 ;  /* 0x0000000000227882 */ /* 0x000fe20000000000 */
[----:B------:R-:W-:Y:S01]  /*dc30*/  IMAD.U32 R9, RZ, RZ, UR8 ;  /* 0x00000008ff097e24 */ /* 0x000fe2000f8e00ff */
[----:B------:R-:W-:Y:S01]  /*dc40*/  R2UR UR8, R15 ;  /* 0x000000000f0872ca */ /* 0x000fe200000e0000 */
[----:B------:R-:W-:Y:S01]  /*dc50*/  IMAD.U32 R8, RZ, RZ, UR9 ;  /* 0x00000009ff087e24 */ /* 0x000fe2000f8e00ff */
[----:B------:R-:W-:Y:S01]  /*dc60*/  UMOV UR35, 0x14f00000 ;  /* 0x14f0000000237882 */ /* 0x000fe20000000000 */
        /* <DEDUP_REMOVED lines=9> */
[----:B------:R-:W-:Y:S01]  /*dd00*/  IMAD.U32 R3, RZ, RZ, UR19 ;  /* 0x00000013ff037e24 */ /* 0x000fe2000f8e00ff */
[----:B------:R-:W-:Y:S02]  /*dd10*/  UIADD3 UR16, UR8, 0xe000, URZ ;  /* 0x0000e00008107890 */ /* 0x000fe4000fffe03f */
[----:B------:R-:W-:Y:S01]  /*dd20*/  UIADD3 UR17, UR8, 0x26810, URZ ;  /* 0x0002681008117890 */ /* 0x000fe2000fffe03f */
[----:B------:R-:W-:Y:S01]  /*dd30*/  PLOP3.LUT P1, PT, PT, PT, UP0, 0x80, 0x0 ;  /* 0x000000000000781c */ /* 0x000fe20003f2f008 */
[----:B------:R-:W-:Y:S01]  /*dd40*/  UIADD3 UR19, UR19, UR6, URZ ;  /* 0x0000000613137290 */ /* 0x000fe2000fffe03f */
[----:B-1----:R-:W-:Y:S01]  /*dd50*/  MOV R2, UR7 ;  /* 0x0000000700027c02 */ /* 0x002fe20008000f00 */
[----:B--2---:R-:W-:Y:S01]  /*dd60*/  IMAD.MOV.U32 R7, RZ, RZ, R12 ;  /* 0x000000ffff077224 */ /* 0x004fe200078e000c */
[----:B------:R-:W-:Y:S01]  /*dd70*/  LEA.HI.X.SX32 R3, R3, R14, 0x1, P1 ;  /* 0x0000000e03037211 */ /* 0x000fe200008f0eff */
[----:B------:R-:W-:Y:S01]  /*dd80*/  IMAD.MOV.U32 R6, RZ, RZ, R13 ;  /* 0x000000ffff067224 */ /* 0x000fe200078e000d */
[----:B------:R-:W-:Y:S01]  /*dd90*/  LEA R5, P1, R2, R9, 0x2 ;  /* 0x0000000902057211 */ /* 0x000fe200078210ff */
[----:B------:R-:W-:Y:S01]  /*dda0*/  UIADD3 UR42, UR8, 0x1a000, URZ ;  /* 0x0001a000082a7890 */ /* 0x000fe2000fffe03f */
[----:B------:R-:W-:Y:S01]  /*ddb0*/  IADD3 R13, R0, -0x1, RZ ;  /* 0xffffffff000d7810 */ /* 0x000fe20007ffe0ff */
[----:B------:R-:W-:Y:S01]  /*ddc0*/  UIADD3 UR9, UR8, 0x26800, URZ ;  /* 0x0002680008097890 */ /* 0x000fe2000fffe03f */
[----:B------:R-:W-:Y:S01]  /*ddd0*/  LEA.HI.X R2, R2, R8, R3, 0x2, P1 ;  /* 0x0000000802027211 */ /* 0x000fe200008f1403 */
[----:B------:R-:W-:Y:S01]  /*dde0*/  UIADD3 UR24, UR8, 0x4000, URZ ;  /* 0x0000400008187890 */ /* 0x000fe2000fffe03f */
[----:B------:R-:W-:Y:S01]  /*ddf0*/  R2UR UR30, R5 ;  /* 0x00000000051e72ca */ /* 0x000fe200000e0000 */
[----:B------:R1:W-:Y:S01]  /*de00*/  STL [R1+0x8], R13 ;  /* 0x0000080d01007387 */ /* 0x0003e20000100800 */
[----:B------:R-:W-:Y:S01]  /*de10*/  R2UR UR31, R2 ;  /* 0x00000000021f72ca */ /* 0x000fe200000e0000 */
[----:B------:R-:W-:Y:S01]  /*de20*/  IMAD.MOV.U32 R12, RZ, RZ, 0x8000 ;  /* 0x00008000ff0c7424 */ /* 0x000fe200078e00ff */
[C---:B------:R-:W-:Y:S01]  /*de30*/  IADD3 R2, P1, R7.reuse, 0x2f0, RZ ;  /* 0x000002f007027810 */ /* 0x040fe20007f3e0ff */
[----:B------:R1:W-:Y:S01]  /*de40*/  STL [R1], RZ ;  /* 0x000000ff01007387 */ /* 0x0003e20000100800 */
[----:B------:R-:W-:Y:S01]  /*de50*/  UMOV UR7, 0x18 ;  /* 0x0000001800077882 */ /* 0x000fe20000000000 */
[----:B------:R-:W-:Y:S01]  /*de60*/  UMOV UR43, UR17 ;  /* 0x00000011002b7c82 */ /* 0x000fe20008000000 */
[----:B------:R-:W-:Y:S01]  /*de70*/  R2UR UR44, R2 ;  /* 0x00000000022c72ca */ /* 0x000fe200000e0000 */
[----:B------:R-:W-:Y:S01]  /*de80*/  UMOV UR26, UR18 ;  /* 0x00000012001a7c82 */ /* 0x000fe20008000000 */
[----:B------:R-:W-:Y:S01]  /*de90*/  IADD3 R2, P2, R7, 0x3f0, RZ ;  /* 0x000003f007027810 */ /* 0x000fe20007f5e0ff */
[----:B------:R-:W-:-:S03]  /*dea0*/  UMOV UR25, UR9 ;  /* 0x0000000900197c82 */ /* 0x000fc60008000000 */
        /* <DEDUP_REMOVED lines=18> */
[C---:B------:R-:W-:Y:S02]  /*dfd0*/  IMAD.IADD R16, R0.reuse, 0x1, R5 ;  /* 0x0000000100107824 */ /* 0x040fe400078e0205 */
[----:B------:R-:W-:Y:S01]  /*dfe0*/  VIADD R5, R0, 0xfffffffe ;  /* 0xfffffffe00057836 */ /* 0x000fe20000000000 */
[----:B------:R-:W-:-:S04]  /*dff0*/  MOV R0, R4 ;  /* 0x0000000400007202 */ /* 0x000fc80000000f00 */
[----:B------:R-:W-:Y:S02]  /*e000*/  ISETP.NE.AND P1, PT, R5, R4, PT ;  /* 0x000000040500720c */ /* 0x000fe40003f25270 */
[----:B------:R-:W-:-:S05]  /*e010*/  LOP3.LUT R5, R16, 0x1, RZ, 0xc0, !PT ;  /* 0x0000000110057812 */ /* 0x000fca00078ec0ff */
[----:B------:R2:W-:Y:S06]  /*e020*/  STL [R1+0xc], R5 ;  /* 0x00000c0501007387 */ /* 0x0005ec0000100800 */
[----:B------:R-:W-:Y:S05]  /*e030*/  @!P1 BRA `(.L_x_3654) ;  /* 0x00000008005c9947 */ /* 0x000fea0003800000 */
[----:B------:R-:W-:Y:S01]  /*e040*/  IMAD.IADD R16, R16, 0x1, -R5 ;  /* 0x0000000110107824 */ /* 0x000fe200078e0a05 */
[----:B------:R-:W-:Y:S01]  /*e050*/  MOV R10, 0x1 ;  /* 0x00000001000a7802 */ /* 0x000fe20000000f00 */
[----:B------:R-:W-:-:S07]  /*e060*/  IMAD.MOV.U32 R0, RZ, RZ, R4 ;  /* 0x000000ffff007224 */ /* 0x000fce00078e0004 */
.L_x_3663:
[----:B-123--:R-:W-:-:S04]  /*e070*/  SHF.L.U32 R17, R10, 0x1f, RZ ;  /* 0x0000001f0a117819 */ /* 0x00efc800000006ff */
[----:B------:R-:W3:Y:S02]  /*e080*/  SYNCS.PHASECHK.TRANS64.TRYWAIT P1, [R15+URZ+0x26840], R17 ;  /* 0x026840110f0075a7 */ /* 0x000ee4000802017f */
[----:B---3--:R-:W-:Y:S05]  /*e090*/  @!P1 BRA `(.L_x_3655) ;  /* 0x0000001800089947 */ /* 0x008fea0003800000 */
.L_x_3695:
[----:B------:R-:W-:Y:S05]  /*e0a0*/  @P0 BRA `(.L_x_3656) ;  /* 0x00000000001c0947 */ /* 0x000fea0003800000 */
[----:B------:R-:W4:Y:S02]  /*e0b0*/  S2R R2, SR_TID.X ;  /* 0x0000000000027919 */ /* 0x000f240000002100 */
[----:B----4-:R-:W-:Y:S01]  /*e0c0*/  LOP3.LUT R3, R2, 0x1f, RZ, 0xc0, !PT ;  /* 0x0000001f02037812 */ /* 0x010fe200078ec0ff */
[----:B------:R-:W-:-:S03]  /*e0d0*/  IMAD.MOV.U32 R2, RZ, RZ, 0x3180 ;  /* 0x00003180ff027424 */ /* 0x000fc600078e00ff */
[----:B------:R-:W-:Y:S01]  /*e0e0*/  ISETP.NE.AND P1, PT, R3, RZ, PT ;  /* 0x000000ff0300720c */ /* 0x000fe20003f25270 */
[----:B------:R4:W-:-:S12]  /*e0f0*/  SYNCS.ARRIVE.TRANS64 RZ, [R15+URZ+0x26830], R2 ;  /* 0x026830020fff79a7 */ /* 0x0009d8000800003f */
[----:B----4-:R-:W-:Y:S05]  /*e100*/  @!P1 BRA `(.L_x_3656) ;  /* 0x0000000000049947 */ /* 0x010fea0003800000 */
[----:B-1----:R-:W-:Y:S01]  /*e110*/  BPT.TRAP 0x1 ;  /* 0x000000040000795c */ /* 0x002fe20000300000 */
.L_x_3656:
        /* <DEDUP_REMOVED lines=18> */
[----:B--2---:R-:W-:Y:S01]  /*e240*/  IMAD.MOV.U32 R7, RZ, RZ, R4 ;  /* 0x000000ffff077224 */ /* 0x004fe200078e0004 */
        /* <DEDUP_REMOVED lines=9> */
[----:B------:R-:W2:Y:S02]  /*e2e0*/  SYNCS.PHASECHK.TRANS64.TRYWAIT P1, [R15+URZ+0x26828], R17 ;  /* 0x026828110f0075a7 */ /* 0x000ea4000802017f */
[----:B-12---:R-:W-:Y:S05]  /*e2f0*/  @!P1 BRA `(.L_x_3657) ;  /* 0x0000001400849947 */ /* 0x006fea0003800000 */
.L_x_3696:
        /* <DEDUP_REMOVED lines=8> */
.L_x_3658:
        /* <DEDUP_REMOVED lines=29> */
[----:B--2-4-:R-:W-:Y:S05]  /*e550*/  @!P1 BRA `(.L_x_3659) ;  /* 0x0000001400009947 */ /* 0x014fea0003800000 */
.L_x_3697:
        /* <DEDUP_REMOVED lines=8> */
.L_x_3660:
        /* <DEDUP_REMOVED lines=24> */
.L_x_3699:
        /* <DEDUP_REMOVED lines=8> */
.L_x_3662:
        /* <DEDUP_REMOVED lines=29> */
.L_x_3654:
[----:B------:R-:W4:Y:S02]  /*e9b0*/  LDL.LU R4, [R1+0xc] ;  /* 0x00000c0001047983 */ /* 0x000f240000300800 */
[----:B----4-:R-:W-:Y:S02]  /*e9c0*/  ISETP.NE.AND P1, PT, R4, RZ, PT ;  /* 0x000000ff0400720c */ /* 0x010fe40003f25270 */
[----:B------:R4:W5:Y:S11]  /*e9d0*/  LDL R4, [R1+0x8] ;  /* 0x0000080001047983 */ /* 0x0009760000100800 */
[----:B----4-:R-:W-:Y:S05]  /*e9e0*/  @!P1 BRA `(.L_x_3653) ;  /* 0x00000004002c9947 */ /* 0x010fea0003800000 */
[----:B-1----:R-:W-:-:S04]  /*e9f0*/  SHF.L.U32 R12, R10, 0x1f, RZ ;  /* 0x0000001f0a0c7819 */ /* 0x002fc800000006ff */
[----:B------:R-:W1:Y:S02]  /*ea00*/  SYNCS.PHASECHK.TRANS64.TRYWAIT P1, [R15+URZ+0x26840], R12 ;  /* 0x0268400c0f0075a7 */ /* 0x000e64000802017f */
[----:B-1----:R-:W-:Y:S05]  /*ea10*/  @!P1 BRA `(.L_x_3664) ;  /* 0x0000000c00fc9947 */ /* 0x002fea0003800000 */
.L_x_3700:
[----:B------:R-:W-:Y:S05]  /*ea20*/  @P0 BRA `(.L_x_3665) ;  /* 0x00000000001c0947 */ /* 0x000fea0003800000 */
[----:B-----5:R-:W2:Y:S02]  /*ea30*/  S2R R4, SR_TID.X ;  /* 0x0000000000047919 */ /* 0x020ea40000002100 */
[----:B--2---:R-:W-:Y:S01]  /*ea40*/  LOP3.LUT R5, R4, 0x1f, RZ, 0xc0, !PT ;  /* 0x0000001f04057812 */ /* 0x004fe200078ec0ff */
[----:B------:R-:W-:-:S03]  /*ea50*/  IMAD.MOV.U32 R4, RZ, RZ, 0x3180 ;  /* 0x00003180ff047424 */ /* 0x000fc600078e00ff */
[----:B------:R-:W-:Y:S01]  /*ea60*/  ISETP.NE.AND P1, PT, R5, RZ, PT ;  /* 0x000000ff0500720c */ /* 0x000fe20003f25270 */
[----:B------:R4:W-:-:S12]  /*ea70*/  SYNCS.ARRIVE.TRANS64 RZ, [R15+URZ+0x26830], R4 ;  /* 0x026830040fff79a7 */ /* 0x0009d8000800003f */
[----:B----4-:R-:W-:Y:S05]  /*ea80*/  @!P1 BRA `(.L_x_3665) ;  /* 0x0000000000049947 */ /* 0x010fea0003800000 */
[----:B------:R-:W-:Y:S01]  /*ea90*/  BPT.TRAP 0x1 ;  /* 0x000000040000795c */ /* 0x000fe20000300000 */
.L_x_3665:
        /* <DEDUP_REMOVED lines=27> */
.L_x_3701:
[----:B------:R-:W-:Y:S05]  /*ec50*/  @P0 BRA `(.L_x_3667) ;  /* 0x00000000001c0947 */ /* 0x000fea0003800000 */
[----:B------:R-:W4:Y:S02]  /*ec60*/  S2R R4, SR_TID.X ;  /* 0x0000000000047919 */ /* 0x000f240000002100 */
[----:B----4-:R-:W-:Y:S02]  /*ec70*/  LOP3.LUT R5, R4, 0x1f, RZ, 0xc0, !PT ;  /* 0x0000001f04057812 */ /* 0x010fe400078ec0ff */
[----:B------:R-:W-:Y:S02]  /*ec80*/  MOV R4, 0x3180 ;  /* 0x0000318000047802 */ /* 0x000fe40000000f00 */
[----:B------:R-:W-:Y:S02]  /*ec90*/  ISETP.NE.AND P0, PT, R5, RZ, PT ;  /* 0x000000ff0500720c */ /* 0x000fe40003f05270 */
[----:B------:R4:W-:Y:S11]  /*eca0*/  SYNCS.ARRIVE.TRANS64 RZ, [R15+URZ+0x26818], R4 ;  /* 0x026818040fff79a7 */ /* 0x0009f6000800003f */
[----:B----4-:R-:W-:Y:S05]  /*ecb0*/  @!P0 BRA `(.L_x_3667) ;  /* 0x0000000000048947 */ /* 0x010fea0003800000 */
[----:B------:R-:W-:Y:S01]  /*ecc0*/  BPT.TRAP 0x1 ;  /* 0x000000040000795c */ /* 0x000fe20000300000 */
.L_x_3667:
        /* <DEDUP_REMOVED lines=24> */
[----:B------:R-:W-:-:S02]  /*ee50*/  R2UR UR29, R8 ;  /* 0x00000000081d72ca */ /* 0x000fc400000e0000 */
[----:B------:R-:W-:-:S05]  /*ee60*/  MOV R0, 0x1 ;  /* 0x0000000100007802 */ /* 0x000fca0000000f00 */
[----:B------:R4:W-:Y:S06]  /*ee70*/  STL [R1], R0 ;  /* 0x0000000001007387 */ /* 0x0009ec0000100800 */
[----:B------:R4:W-:Y:S01]  /*ee80*/  UBLKCP.S.G [UR26], [UR28], UR7 ;  /* 0x0000001a1c0073ba */ /* 0x0009e20008000207 */
[----:B------:R-:W-:Y:S01]  /*ee90*/  NOP ;  /* 0x0000000000007918 */ /* 0x000fe20000000000 */
.L_x_3653:
[----:B----4-:R-:W4:Y:S01]  /*eea0*/  LDL R0, [R1] ;  /* 0x0000000001007983 */ /* 0x010f220000100800 */
[----:B------:R-:W2:Y:S02]  /*eeb0*/  S2R R2, SR_TID.X ;  /* 0x0000000000027919 */ /* 0x000ea40000002100 */
[----:B--2---:R-:W-:-:S04]  /*eec0*/  LOP3.LUT R2, R2, 0x7f, RZ, 0xc0, !PT ;  /* 0x0000007f02027812 */ /* 0x004fc800078ec0ff */
[----:B------:R-:W-:Y:S01]  /*eed0*/  ISETP.NE.AND P1, PT, R2, RZ, PT ;  /* 0x000000ff0200720c */ /* 0x000fe20003f25270 */
[----:B----4-:R-:W-:Y:S01]  /*eee0*/  IMAD R3, R0, 0x8, R15 ;  /* 0x0000000800037824 */ /* 0x010fe200078e020f */
[----:B------:R-:W-:-:S04]  /*eef0*/  SHF.L.U32 R0, R10, 0x1f, RZ ;  /* 0x0000001f0a007819 */ /* 0x000fc800000006ff */
[----:B------:R-:W2:Y:S02]  /*ef00*/  SYNCS.PHASECHK.TRANS64.TRYWAIT P0, [R3+URZ+0x26840], R0 ;  /* 0x02684000030075a7 */ /* 0x000ea4000800017f */
[----:B--2---:R-:W-:Y:S05]  /*ef10*/  @!P0 BRA `(.L_x_3668) ;  /* 0x0000000800e48947 */ /* 0x004fea0003800000 */
.L_x_3702:
[----:B------:R-:W-:Y:S05]  /*ef20*/  @P1 BRA `(.L_x_3669) ;  /* 0x0000000000181947 */ /* 0x000fea0003800000 */
[----:B------:R-:W4:Y:S01]  /*ef30*/  S2R R2, SR_TID.X ;  /* 0x0000000000027919 */ /* 0x000f220000002100 */
[----:B--2---:R-:W-:-:S04]  /*ef40*/  IMAD.MOV.U32 R0, RZ, RZ, 0x3180 ;  /* 0x00003180ff007424 */ /* 0x004fc800078e00ff */
[----:B------:R2:W-:Y:S01]  /*ef50*/  SYNCS.ARRIVE.TRANS64 RZ, [R3+URZ+0x26830], R0 ;  /* 0x0268300003ff79a7 */ /* 0x0005e2000800003f */
[----:B----4-:R-:W-:-:S13]  /*ef60*/  LOP3.LUT P0, RZ, R2, 0x1f, RZ, 0xc0, !PT ;  /* 0x0000001f02ff7812 */ /* 0x010fda000780c0ff */
[----:B--2---:R-:W-:Y:S05]  /*ef70*/  @!P0 BRA `(.L_x_3669) ;  /* 0x0000000000048947 */ /* 0x004fea0003800000 */
[----:B-1----:R-:W-:Y:S01]  /*ef80*/  BPT.TRAP 0x1 ;  /* 0x000000040000795c */ /* 0x002fe20000300000 */
.L_x_3669:
[----:B------:R-:W2:Y:S01]  /*ef90*/  LDL.LU R2, [R1] ;  /* 0x0000000001027983 */ /* 0x000ea20000300800 */
[----:B-1---5:R-:W-:Y:S01]  /*efa0*/  R2UR UR19, R4 ;  /* 0x00000000041372ca */ /* 0x022fe200000e0000 */
        /* <DEDUP_REMOVED lines=18> */
[C---:B--2---:R-:W-:Y:S01]  /*f0d0*/  IMAD R0, R2.reuse, 0x3000, R15 ;  /* 0x0000300002007824 */ /* 0x044fe200078e020f */
[C---:B---3--:R-:W-:Y:S01]  /*f0e0*/  LEA R15, R2.reuse, R15, 0x9 ;  /* 0x0000000f020f7211 */ /* 0x048fe200078e48ff */
[----:B------:R-:W-:-:S03]  /*f0f0*/  VIADD R2, R2, 0x1 ;  /* 0x0000000102027836 */ /* 0x000fc60000000000 */
        /* <DEDUP_REMOVED lines=12> */
.L_x_3650:
[----:B------:R-:W-:Y:S05]  /*f1c0*/  BSYNC B0 ;  /* 0x0000000000007941 */ /* 0x000fea0003800000 */
.L_x_3646:
[----:B------:R-:W-:-:S03]  /*f1d0*/  UMOV UR7, 0xffffffff ;  /* 0xffffffff00077882 */ /* 0x000fc60000000000 */
[----:B------:R-:W-:Y:S05]  /*f1e0*/  BRA.DIV UR7, `(.L_x_3670) ;  /* 0x0000000a07447947 */ /* 0x000fea000b800000 */
[----:B------:R-:W-:-:S13]  /*f1f0*/  ELECT P6, URZ, PT ;  /* 0x00000000003f782f */ /* 0x000fda00038c0000 */
.L_x_3705:
[----:B------:R-:W-:Y:S05]  /*f200*/  @!P6 BRA `(.L_x_3540) ;  /* 0x000000000084e947 */ /* 0x000fea0003800000 */
[----:B------:R-:W-:-:S06]  /*f210*/  ULOP3.LUT UR7, UR36, 0x2, URZ, 0xfc, !UPT ;  /* 0x0000000224077892 */ /* 0x000fcc000f8efc3f */
[----:B------:R-:W-:-:S04]  /*f220*/  MOV R0, UR7 ;  /* 0x0000000700007c02 */ /* 0x000fc80008000f00 */
[----:B------:R-:W-:-:S13]  /*f230*/  ISETP.NE.AND P2, PT, R0, 0x3, PT ;  /* 0x000000030000780c */ /* 0x000fda0003f45270 */
[----:B------:R-:W-:Y:S05]  /*f240*/  @!P2 BRA `(.L_x_3671) ;  /* 0x000000000004a947 */ /* 0x000fea0003800000 */
[----:B------:R-:W-:Y:S01]  /*f250*/  BPT.TRAP 0x1 ;  /* 0x000000040000795c */ /* 0x000fe20000300000 */
.L_x_3671:
        /* <DEDUP_REMOVED lines=15> */
.L_x_3706:
[----:B------:R-:W2:Y:S02]  /*f350*/  SYNCS.PHASECHK.TRANS64.TRYWAIT P0, [R3+URZ], R0 ;  /* 0x00000000030075a7 */ /* 0x000ea4000800017f */
[----:B--2---:R-:W-:Y:S05]  /*f360*/  @!P0 BRA `(.L_x_3673) ;  /* 0x0000000800188947 */ /* 0x004fea0003800000 */
.L_x_3707:
[----:B------:R-:W-:Y:S05]  /*f370*/  @!P2 BRA `(.L_x_3674) ;  /* 0x000000000004a947 */ /* 0x000fea0003800000 */
[----:B------:R-:W-:Y:S01]  /*f380*/  BPT.TRAP 0x1 ;  /* 0x000000040000795c */ /* 0x000fe20000300000 */
.L_x_3674:
[----:B--2---:R-:W-:-:S05]  /*f390*/  VIADD R3, R8, 0x26840 ;  /* 0x0002684008037836 */ /* 0x004fca0000000000 */
[----:B------:R-:W-:-:S04]  /*f3a0*/  LEA R5, R2, R3, 0x3 ;  /* 0x0000000302057211 */ /* 0x000fc800078e18ff */
[----:B------:R-:W2:Y:S02]  /*f3b0*/  SYNCS.PHASECHK.TRANS64.TRYWAIT P0, [R5+URZ], R4 ;  /* 0x00000004050075a7 */ /* 0x000ea4000800017f */
[----:B--2---:R-:W-:Y:S05]  /*f3c0*/  @!P0 BRA `(.L_x_3675) ;  /* 0x0000000800148947 */ /* 0x004fea0003800000 */
.L_x_3708:
[----:B------:R-:W-:-:S07]  /*f3d0*/  IMAD R3, R6, 0x8, R3 ;  /* 0x0000000806037824 */ /* 0x000fce00078e0203 */
.L_x_3676:
[----:B---3--:R3:W4:Y:S02]  /*f3e0*/  SYNCS.PHASECHK.TRANS64.TRYWAIT P0, [R3+URZ], R0 ;  /* 0x00000000030075a7 */ /* 0x008724000800017f */
[----:B----4-:R-:W-:Y:S05]  /*f3f0*/  @!P0 NANOSLEEP.SYNCS 0x989680 ;  /* 0x009896800000895d */ /* 0x010fea0003900000 */
[----:B------:R-:W4:Y:S02]  /*f400*/  @!P0 SYNCS.PHASECHK.TRANS64 P0, [R3+URZ], R0 ;  /* 0x00000000030085a7 */ /* 0x000f24000800007f */
[----:B----4-:R-:W-:Y:S05]  /*f410*/  @!P0 BRA `(.L_x_3676) ;  /* 0xfffffffc00f08947 */ /* 0x010fea000383ffff */
.L_x_3540:
[----:B------:R-:W-:Y:S05]  /*f420*/  BSYNC B6 ;  /* 0x0000000000067941 */ /* 0x000fea0003800000 */
.L_x_3532:
[----:B------:R-:W-:Y:S05]  /*f430*/  EXIT ;  /* 0x000000000000794d */ /* 0x000fea0003800000 */
.L_x_3550:
[----:B------:R-:W-:Y:S01]  /*f440*/  IMAD.MOV.U32 R12, RZ, RZ, RZ ;  /* 0x000000ffff0c7224 */ /* 0x000fe200078e00ff */
[----:B------:R-:W-:Y:S01]  /*f450*/  MOV R11, 0x1f ;  /* 0x0000001f000b7802 */ /* 0x000fe20000000f00 */
[----:B------:R-:W-:-:S07]  /*f460*/  IMAD.MOV.U32 R15, RZ, RZ, -0x1 ;  /* 0xffffffffff0f7424 */ /* 0x000fce00078e00ff */
[----:B------:R-:W-:Y:S05]  /*f470*/  WARPSYNC.COLLECTIVE R15, `(.L_x_3677) ;  /* 0x000000000f087348 */ /* 0x000fea0003c00000 */
[----:B------:R1:W2:Y:S02]  /*f480*/  SHFL.IDX P6, R14, R13, R12, R11 ;  /* 0x0000000c0d0e7389 */ /* 0x0002a400000c000b */
[----:B-12---:R-:W-:Y:S01]  /*f490*/  ENDCOLLECTIVE ;  /* 0x000000000000791b */ /* 0x006fe20003800000 */
.L_x_3677:
[----:B------:R-:W-:Y:S05]  /*f4a0*/  BRA `(.L_x_3678) ;  /* 0xffffff2000607947 */ /* 0x000fea000383ffff */
.L_x_3552:
[----:B---3--:R3:W4:Y:S02]  /*f4b0*/  SYNCS.PHASECHK.TRANS64.TRYWAIT P0, [R16+URZ+0x26800], R3 ;  /* 0x02680003100075a7 */ /* 0x008724000800017f */
[----:B----4-:R-:W-:Y:S05]  /*f4c0*/  @!P0 NANOSLEEP.SYNCS 0x989680 ;  /* 0x009896800000895d */ /* 0x010fea0003900000 */
[----:B------:R-:W4:Y:S02]  /*f4d0*/  @!P0 SYNCS.PHASECHK.TRANS64 P0, [R16+URZ+0x26800], R3 ;  /* 0x02680003100085a7 */ /* 0x000f24000800007f */
[----:B----4-:R-:W-:Y:S05]  /*f4e0*/  @!P0 BRA `(.L_x_3552) ;  /* 0xfffffffc00f08947 */ /* 0x010fea000383ffff */
[----:B------:R-:W-:Y:S05]  /*f4f0*/  BRA `(.L_x_3551) ;  /* 0xffffff2000647947 */ /* 0x000fea000383ffff */
.L_x_3557:
[----:B--2---:R2:W3:Y:S02]  /*f500*/  SYNCS.PHASECHK.TRANS64.TRYWAIT P1, [R6+URZ+0x26810], R21 ;  /* 0x02681015060075a7 */ /* 0x0044e4000802017f */
[----:B---3--:R-:W-:Y:S05]  /*f510*/  @!P1 NANOSLEEP.SYNCS 0x989680 ;  /* 0x009896800000995d */ /* 0x008fea0003900000 */
[----:B------:R-:W3:Y:S02]  /*f520*/  @!P1 SYNCS.PHASECHK.TRANS64 P1, [R6+URZ+0x26810], R21 ;  /* 0x02681015060095a7 */ /* 0x000ee4000802007f */
[----:B---3--:R-:W-:Y:S05]  /*f530*/  @!P1 BRA `(.L_x_3557) ;  /* 0xfffffffc00f09947 */ /* 0x008fea000383ffff */
[----:B------:R-:W-:Y:S05]  /*f540*/  BRA `(.L_x_3556) ;  /* 0xffffff2c00247947 */ /* 0x000fea000383ffff */
.L_x_3561:
[----:B------:R1:W1:Y:S02]  /*f550*/  SYNCS.PHASECHK.TRANS64.TRYWAIT P1, [R6+URZ+0x26830], R21 ;  /* 0x02683015060075a7 */ /* 0x000264000802017f */
[----:B-1----:R-:W-:Y:S05]  /*f560*/  @!P1 NANOSLEEP.SYNCS 0x989680 ;  /* 0x009896800000995d */ /* 0x002fea0003900000 */
[----:B------:R-:W1:Y:S02]  /*f570*/  @!P1 SYNCS.PHASECHK.TRANS64 P1, [R6+URZ+0x26830], R21 ;  /* 0x02683015060095a7 */ /* 0x000e64000802007f */
[----:B-1----:R-:W-:Y:S05]  /*f580*/  @!P1 BRA `(.L_x_3561) ;  /* 0xfffffffc00f09947 */ /* 0x002fea000383ffff */
[----:B------:R-:W-:Y:S05]  /*f590*/  BRA `(.L_x_3560) ;  /* 0xffffff30001c7947 */ /* 0x000fea000383ffff */
.L_x_3569:
[----:B--2---:R2:W3:Y:S02]  /*f5a0*/  SYNCS.PHASECHK.TRANS64.TRYWAIT P1, [R5+URZ+0x26810], R18 ;  /* 0x02681012050075a7 */ /* 0x0044e4000802017f */
[----:B---3--:R-:W-:Y:S05]  /*f5b0*/  @!P1 NANOSLEEP.SYNCS 0x989680 ;  /* 0x009896800000995d */ /* 0x008fea0003900000 */
[----:B------:R-:W3:Y:S02]  /*f5c0*/  @!P1 SYNCS.PHASECHK.TRANS64 P1, [R5+URZ+0x26810], R18 ;  /* 0x02681012050095a7 */ /* 0x000ee4000802007f */
[----:B---3--:R-:W-:Y:S05]  /*f5d0*/  @!P1 BRA `(.L_x_3569) ;  /* 0xfffffffc00f09947 */ /* 0x008fea000383ffff */
[----:B------:R-:W-:Y:S05]  /*f5e0*/  BRA `(.L_x_3568) ;  /* 0xffffff7000247947 */ /* 0x000fea000383ffff */
.L_x_3573:
[----:B------:R1:W1:Y:S02]  /*f5f0*/  SYNCS.PHASECHK.TRANS64.TRYWAIT P1, [R5+URZ+0x26830], R18 ;  /* 0x02683012050075a7 */ /* 0x000264000802017f */
[----:B-1----:R-:W-:Y:S05]  /*f600*/  @!P1 NANOSLEEP.SYNCS 0x989680 ;  /* 0x009896800000995d */ /* 0x002fea0003900000 */
[----:B------:R-:W1:Y:S02]  /*f610*/  @!P1 SYNCS.PHASECHK.TRANS64 P1, [R5+URZ+0x26830], R18 ;  /* 0x02683012050095a7 */ /* 0x000e64000802007f */
[----:B-1----:R-:W-:Y:S05]  /*f620*/  @!P1 BRA `(.L_x_3573) ;  /* 0xfffffffc00f09947 */ /* 0x002fea000383ffff */
[----:B------:R-:W-:Y:S05]  /*f630*/  BRA `(.L_x_3572) ;  /* 0xffffff7400147947 */ /* 0x000fea000383ffff */
.L_x_3580:
[----:B------:R-:W-:Y:S01]  /*f640*/  BSSY B0, `(.L_x_3679) ;  /* 0x0000005000007945 */ /* 0x000fe20003800000 */
[----:B------:R-:W-:-:S07]  /*f650*/  IMAD.MOV.U32 R15, RZ, RZ, -0x1 ;  /* 0xffffffffff0f7424 */ /* 0x000fce00078e00ff */
[----:B---3--:R-:W-:Y:S05]  /*f660*/  WARPSYNC.COLLECTIVE R15, `(.L_x_3680) ;  /* 0x000000000f087348 */ /* 0x008fea0003c00000 */
[----:B------:R-:W-:Y:S01]  /*f670*/  NOP ;  /* 0x0000000000007918 */ /* 0x000fe20000000000 */
[----:B---3--:R-:W-:Y:S01]  /*f680*/  ENDCOLLECTIVE ;  /* 0x000000000000791b */ /* 0x008fe20003800000 */
.L_x_3680:
[----:B------:R-:W-:Y:S05]  /*f690*/  BSYNC B0 ;  /* 0x0000000000007941 */ /* 0x000fea0003800000 */
.L_x_3679:
[----:B------:R-:W-:Y:S05]  /*f6a0*/  BRA `(.L_x_3681) ;  /* 0xffffffb000d47947 */ /* 0x000fea000383ffff */
.L_x_3589:
[----:B------:R-:W-:Y:S01]  /*f6b0*/  BSSY B0, `(.L_x_3682) ;  /* 0x0000005000007945 */ /* 0x000fe20003800000 */
[----:B------:R-:W-:-:S07]  /*f6c0*/  MOV R15, 0xffffffff ;  /* 0xffffffff000f7802 */ /* 0x000fce0000000f00 */
[----:B-1-3--:R-:W-:Y:S05]  /*f6d0*/  WARPSYNC.COLLECTIVE R15, `(.L_x_3683) ;  /* 0x000000000f087348 */ /* 0x00afea0003c00000 */
[----:B------:R-:W-:Y:S01]  /*f6e0*/  NOP ;  /* 0x0000000000007918 */ /* 0x000fe20000000000 */
[----:B-1-3--:R-:W-:Y:S01]  /*f6f0*/  ENDCOLLECTIVE ;  /* 0x000000000000791b */ /* 0x00afe20003800000 */
.L_x_3683:
[----:B------:R-:W-:Y:S05]  /*f700*/  BSYNC B0 ;  /* 0x0000000000007941 */ /* 0x000fea0003800000 */
.L_x_3682:
[----:B------:R-:W-:Y:S05]  /*f710*/  BRA `(.L_x_3684) ;  /* 0xffffffb400b47947 */ /* 0x000fea000383ffff */
.L_x_3606:
[----:B------:R-:W-:Y:S01]  /*f720*/  BSSY B0, `(.L_x_3685) ;  /* 0x0000005000007945 */ /* 0x000fe20003800000 */
[----:B------:R-:W-:-:S07]  /*f730*/  IMAD.MOV.U32 R15, RZ, RZ, -0x1 ;  /* 0xffffffffff0f7424 */ /* 0x000fce00078e00ff */
[----:B------:R-:W-:Y:S05]  /*f740*/  WARPSYNC.COLLECTIVE R15, `(.L_x_3686) ;  /* 0x000000000f087348 */ /* 0x000fea0003c00000 */
[----:B------:R-:W-:Y:S01]  /*f750*/  NOP ;  /* 0x0000000000007918 */ /* 0x000fe20000000000 */
[----:B------:R-:W-:Y:S01]  /*f760*/  ENDCOLLECTIVE ;  /* 0x000000000000791b */ /* 0x000fe20003800000 */
.L_x_3686:
[----:B------:R-:W-:Y:S05]  /*f770*/  BSYNC B0 ;  /* 0x0000000000007941 */ /* 0x000fea0003800000 */
.L_x_3685:
[----:B------:R-:W-:Y:S05]  /*f780*/  BRA `(.L_x_3687) ;  /* 0xffffffc400b07947 */ /* 0x000fea000383ffff */
.L_x_3619:
[----:B------:R-:W-:Y:S01]  /*f790*/  BSSY B0, `(.L_x_3688) ;  /* 0x0000005000007945 */ /* 0x000fe20003800000 */
[----:B------:R-:W-:-:S07]  /*f7a0*/  IMAD.MOV.U32 R15, RZ, RZ, -0x1 ;  /* 0xffffffffff0f7424 */ /* 0x000fce00078e00ff */
[----:B------:R-:W-:Y:S05]  /*f7b0*/  WARPSYNC.COLLECTIVE R15, `(.L_x_3689) ;  /* 0x000000000f087348 */ /* 0x000fea0003c00000 */
[----:B------:R-:W-:Y:S01]  /*f7c0*/  NOP ;  /* 0x0000000000007918 */ /* 0x000fe20000000000 */
[----:B------:R-:W-:Y:S01]  /*f7d0*/  ENDCOLLECTIVE ;  /* 0x000000000000791b */ /* 0x000fe20003800000 */
.L_x_3689:
[----:B------:R-:W-:Y:S05]  /*f7e0*/  BSYNC B0 ;  /* 0x0000000000007941 */ /* 0x000fea0003800000 */
.L_x_3688:
[----:B------:R-:W-:Y:S05]  /*f7f0*/  BRA `(.L_x_3690) ;  /* 0xffffffcc00607947 */ /* 0x000fea000383ffff */
.L_x_3631:
[----:B------:R-:W-:Y:S01]  /*f800*/  BSSY B0, `(.L_x_3691) ;  /* 0x0000005000007945 */ /* 0x000fe20003800000 */
[----:B------:R-:W-:-:S07]  /*f810*/  MOV R15, 0xffffffff ;  /* 0xffffffff000f7802 */ /* 0x000fce0000000f00 */
[----:B------:R-:W-:Y:S05]  /*f820*/  WARPSYNC.COLLECTIVE R15, `(.L_x_3692) ;  /* 0x000000000f087348 */ /* 0x000fea0003c00000 */
[----:B------:R-:W-:Y:S01]  /*f830*/  NOP ;  /* 0x0000000000007918 */ /* 0x000fe20000000000 */
[----:B------:R-:W-:Y:S01]  /*f840*/  ENDCOLLECTIVE ;  /* 0x000000000000791b */ /* 0x000fe20003800000 */
.L_x_3692:
[----:B------:R-:W-:Y:S05]  /*f850*/  BSYNC B0 ;  /* 0x0000000000007941 */ /* 0x000fea0003800000 */
.L_x_3691:
[----:B------:R-:W-:Y:S05]  /*f860*/  BRA `(.L_x_3693) ;  /* 0xffffffd0009c7947 */ /* 0x000fea000383ffff */
.L_x_3651:
[----:B-1----:R1:W2:Y:S02]  /*f870*/  SYNCS.PHASECHK.TRANS64.TRYWAIT P0, [R15+URZ+0x26820], R2 ;  /* 0x026820020f0075a7 */ /* 0x0022a4000800017f */
[----:B--2---:R-:W-:Y:S05]  /*f880*/  @!P0 NANOSLEEP.SYNCS 0x989680 ;  /* 0x009896800000895d */ /* 0x004fea0003900000 */
[----:B------:R-:W2:Y:S02]  /*f890*/  @!P0 SYNCS.PHASECHK.TRANS64 P0, [R15+URZ+0x26820], R2 ;  /* 0x026820020f0085a7 */ /* 0x000ea4000800007f */
[----:B--2---:R-:W-:Y:S05]  /*f8a0*/  @!P0 BRA `(.L_x_3651) ;  /* 0xfffffffc00f08947 */ /* 0x004fea000383ffff */
[----:B------:R-:W-:Y:S05]  /*f8b0*/  BRA `(.L_x_3694) ;  /* 0xffffffe000907947 */ /* 0x000fea000383ffff */
.L_x_3655:
[----:B---3--:R3:W4:Y:S02]  /*f8c0*/  SYNCS.PHASECHK.TRANS64.TRYWAIT P1, [R15+URZ+0x26840], R17 ;  /* 0x026840110f0075a7 */ /* 0x008724000802017f */
[----:B----4-:R-:W-:Y:S05]  /*f8d0*/  @!P1 NANOSLEEP.SYNCS 0x989680 ;  /* 0x009896800000995d */ /* 0x010fea0003900000 */
[----:B------:R-:W4:Y:S02]  /*f8e0*/  @!P1 SYNCS.PHASECHK.TRANS64 P1, [R15+URZ+0x26840], R17 ;  /* 0x026840110f0095a7 */ /* 0x000f24000802007f */
[----:B----4-:R-:W-:Y:S05]  /*f8f0*/  @!P1 BRA `(.L_x_3655) ;  /* 0xfffffffc00f09947 */ /* 0x010fea000383ffff */
[----:B------:R-:W-:Y:S05]  /*f900*/  BRA `(.L_x_3695) ;  /* 0xffffffe400e47947 */ /* 0x000fea000383ffff */
.L_x_3657:
[----:B-1----:R1:W2:Y:S02]  /*f910*/  SYNCS.PHASECHK.TRANS64.TRYWAIT P1, [R15+URZ+0x26828], R17 ;  /* 0x026828110f0075a7 */ /* 0x0022a4000802017f */
[----:B--2---:R-:W-:Y:S05]  /*f920*/  @!P1 NANOSLEEP.SYNCS 0x989680 ;  /* 0x009896800000995d */ /* 0x004fea0003900000 */
[----:B------:R-:W2:Y:S02]  /*f930*/  @!P1 SYNCS.PHASECHK.TRANS64 P1, [R15+URZ+0x26828], R17 ;  /* 0x026828110f0095a7 */ /* 0x000ea4000802007f */
[----:B--2---:R-:W-:Y:S05]  /*f940*/  @!P1 BRA `(.L_x_3657) ;  /* 0xfffffffc00f09947 */ /* 0x004fea000383ffff */
[----:B------:R-:W-:Y:S05]  /*f950*/  BRA `(.L_x_3696) ;  /* 0xffffffe800687947 */ /* 0x000fea000383ffff */
.L_x_3659:
[----:B--2---:R2:W4:Y:S02]  /*f960*/  SYNCS.PHASECHK.TRANS64.TRYWAIT P1, [R15+URZ+0x26848], R17 ;  /* 0x026848110f0075a7 */ /* 0x004524000802017f */
[----:B----4-:R-:W-:Y:S05]  /*f970*/  @!P1 NANOSLEEP.SYNCS 0x989680 ;  /* 0x009896800000995d */ /* 0x010fea0003900000 */
[----:B------:R-:W4:Y:S02]  /*f980*/  @!P1 SYNCS.PHASECHK.TRANS64 P1, [R15+URZ+0x26848], R17 ;  /* 0x026848110f0095a7 */ /* 0x000f24000802007f */
[----:B----4-:R-:W-:Y:S05]  /*f990*/  @!P1 BRA `(.L_x_3659) ;  /* 0xfffffffc00f09947 */ /* 0x010fea000383ffff */
[----:B------:R-:W-:Y:S05]  /*f9a0*/  BRA `(.L_x_3697) ;  /* 0xffffffe800ec7947 */ /* 0x000fea000383ffff */
.L_x_3661:
[----:B------:R-:W-:-:S07]  /*f9b0*/  SHF.L.U32 R4, R10, 0x1f, RZ ;  /* 0x0000001f0a047819 */ /* 0x000fce00000006ff */
.L_x_3698:
[----:B----4-:R4:W1:Y:S02]  /*f9c0*/  SYNCS.PHASECHK.TRANS64.TRYWAIT P1, [R15+URZ+0x26820], R4 ;  /* 0x026820040f0075a7 */ /* 0x010864000802017f */
[----:B-1----:R-:W-:Y:S05]  /*f9d0*/  @!P1 NANOSLEEP.SYNCS 0x989680 ;  /* 0x009896800000995d */ /* 0x002fea0003900000 */
[----:B------:R-:W1:Y:S02]  /*f9e0*/  @!P1 SYNCS.PHASECHK.TRANS64 P1, [R15+URZ+0x26820], R4 ;  /* 0x026820040f0095a7 */ /* 0x000e64000802007f */
[----:B-1----:R-:W-:Y:S05]  /*f9f0*/  @!P1 BRA `(.L_x_3698) ;  /* 0xfffffffc00f09947 */ /* 0x002fea000383ffff */
[----:B------:R-:W-:Y:S05]  /*fa00*/  BRA `(.L_x_3699) ;  /* 0xffffffec00547947 */ /* 0x000fea000383ffff */
.L_x_3664:
[----:B-1----:R1:W4:Y:S02]  /*fa10*/  SYNCS.PHASECHK.TRANS64.TRYWAIT P1, [R15+URZ+0x26840], R12 ;  /* 0x0268400c0f0075a7 */ /* 0x002324000802017f */
[----:B----4-:R-:W-:Y:S05]  /*fa20*/  @!P1 NANOSLEEP.SYNCS 0x989680 ;  /* 0x009896800000995d */ /* 0x010fea0003900000 */
[----:B------:R-:W4:Y:S02]  /*fa30*/  @!P1 SYNCS.PHASECHK.TRANS64 P1, [R15+URZ+0x26840], R12 ;  /* 0x0268400c0f0095a7 */ /* 0x000f24000802007f */
[----:B----4-:R-:W-:Y:S05]  /*fa40*/  @!P1 BRA `(.L_x_3664) ;  /* 0xfffffffc00f09947 */ /* 0x010fea000383ffff */
[----:B------:R-:W-:Y:S05]  /*fa50*/  BRA `(.L_x_3700) ;  /* 0xffffffec00f07947 */ /* 0x000fea000383ffff */
.L_x_3666:
[----:B--2---:R2:W4:Y:S02]  /*fa60*/  SYNCS.PHASECHK.TRANS64.TRYWAIT P1, [R15+URZ+0x26828], R12 ;  /* 0x0268280c0f0075a7 */ /* 0x004524000802017f */
[----:B----4-:R-:W-:Y:S05]  /*fa70*/  @!P1 NANOSLEEP.SYNCS 0x989680 ;  /* 0x009896800000995d */ /* 0x010fea0003900000 */
[----:B------:R-:W4:Y:S02]  /*fa80*/  @!P1 SYNCS.PHASECHK.TRANS64 P1, [R15+URZ+0x26828], R12 ;  /* 0x0268280c0f0095a7 */ /* 0x000f24000802007f */
[----:B----4-:R-:W-:Y:S05]  /*fa90*/  @!P1 BRA `(.L_x_3666) ;  /* 0xfffffffc00f09947 */ /* 0x010fea000383ffff */
[----:B------:R-:W-:Y:S05]  /*faa0*/  BRA `(.L_x_3701) ;  /* 0xfffffff000687947 */ /* 0x000fea000383ffff */
.L_x_3668:
[----:B--2---:R2:W4:Y:S02]  /*fab0*/  SYNCS.PHASECHK.TRANS64.TRYWAIT P0, [R3+URZ+0x26840], R0 ;  /* 0x02684000030075a7 */ /* 0x004524000800017f */
[----:B----4-:R-:W-:Y:S05]  /*fac0*/  @!P0 NANOSLEEP.SYNCS 0x989680 ;  /* 0x009896800000895d */ /* 0x010fea0003900000 */
[----:B------:R-:W4:Y:S02]  /*fad0*/  @!P0 SYNCS.PHASECHK.TRANS64 P0, [R3+URZ+0x26840], R0 ;  /* 0x02684000030085a7 */ /* 0x000f24000800007f */
[----:B----4-:R-:W-:Y:S05]  /*fae0*/  @!P0 BRA `(.L_x_3668) ;  /* 0xfffffffc00f08947 */ /* 0x010fea000383ffff */
[----:B------:R-:W-:Y:S05]  /*faf0*/  BRA `(.L_x_3702) ;  /* 0xfffffff400087947 */ /* 0x000fea000383ffff */
.L_x_3670:
[----:B------:R-:W-:Y:S01]  /*fb00*/  BSSY B0, `(.L_x_3703) ;  /* 0x0000006000007945 */ /* 0x000fe20003800000 */
[----:B------:R-:W-:-:S07]  /*fb10*/  IMAD.MOV.U32 R15, RZ, RZ, -0x1 ;  /* 0xffffffffff0f7424 */ /* 0x000fce00078e00ff */
[----:B------:R-:W-:Y:S05]  /*fb20*/  WARPSYNC.COLLECTIVE R15, `(.L_x_3704) ;  /* 0x000000000f0c7348 */ /* 0x000fea0003c00000 */
[----:B------:R-:W-:Y:S02]  /*fb30*/  ELECT P6, UR62, PT ;  /* 0x00000000003e782f */ /* 0x000fe400038c0000 */
[----:B------:R-:W-:Y:S01]  /*fb40*/  MOV R14, UR62 ;  /* 0x0000003e000e7c02 */ /* 0x000fe20008000f00 */
[----:B------:R-:W-:Y:S10]  /*fb50*/  ENDCOLLECTIVE ;  /* 0x000000000000791b */ /* 0x000ff40003800000 */
.L_x_3704:
[----:B------:R-:W-:Y:S05]  /*fb60*/  BSYNC B0 ;  /* 0x0000000000007941 */ /* 0x000fea0003800000 */
.L_x_3703:
[----:B------:R-:W-:Y:S05]  /*fb70*/  BRA `(.L_x_3705) ;  /* 0xfffffff400a07947 */ /* 0x000fea000383ffff */
.L_x_3672:
[----:B-1----:R1:W2:Y:S02]  /*fb80*/  SYNCS.PHASECHK.TRANS64.TRYWAIT P0, [R7+URZ], R4 ;  /* 0x00000004070075a7 */ /* 0x0022a4000800017f */
[----:B--2---:R-:W-:Y:S05]  /*fb90*/  @!P0 NANOSLEEP.SYNCS 0x989680 ;  /* 0x009896800000895d */ /* 0x004fea0003900000 */
[----:B------:R-:W2:Y:S02]  /*fba0*/  @!P0 SYNCS.PHASECHK.TRANS64 P0, [R7+URZ], R4 ;  /* 0x00000004070085a7 */ /* 0x000ea4000800007f */
[----:B--2---:R-:W-:Y:S05]  /*fbb0*/  @!P0 BRA `(.L_x_3672) ;  /* 0xfffffffc00f08947 */ /* 0x004fea000383ffff */
[----:B------:R-:W-:Y:S05]  /*fbc0*/  BRA `(.L_x_3706) ;  /* 0xfffffff400e07947 */ /* 0x000fea000383ffff */
.L_x_3673:
[----:B--2---:R2:W3:Y:S02]  /*fbd0*/  SYNCS.PHASECHK.TRANS64.TRYWAIT P0, [R3+URZ], R0 ;  /* 0x00000000030075a7 */ /* 0x0044e4000800017f */
[----:B---3--:R-:W-:Y:S05]  /*fbe0*/  @!P0 NANOSLEEP.SYNCS 0x989680 ;  /* 0x009896800000895d */ /* 0x008fea0003900000 */
[----:B------:R-:W3:Y:S02]  /*fbf0*/  @!P0 SYNCS.PHASECHK.TRANS64 P0, [R3+URZ], R0 ;  /* 0x00000000030085a7 */ /* 0x000ee4000800007f */
[----:B---3--:R-:W-:Y:S05]  /*fc00*/  @!P0 BRA `(.L_x_3673) ;  /* 0xfffffffc00f08947 */ /* 0x008fea000383ffff */
[----:B------:R-:W-:Y:S05]  /*fc10*/  BRA `(.L_x_3707) ;  /* 0xfffffff400d47947 */ /* 0x000fea000383ffff */
.L_x_3675:
[----:B--2---:R2:W3:Y:S02]  /*fc20*/  SYNCS.PHASECHK.TRANS64.TRYWAIT P0, [R5+URZ], R4 ;  /* 0x00000004050075a7 */ /* 0x0044e4000800017f */
[----:B---3--:R-:W-:Y:S05]  /*fc30*/  @!P0 NANOSLEEP.SYNCS 0x989680 ;  /* 0x009896800000895d */ /* 0x008fea0003900000 */
[----:B------:R-:W3:Y:S02]  /*fc40*/  @!P0 SYNCS.PHASECHK.TRANS64 P0, [R5+URZ], R4 ;  /* 0x00000004050085a7 */ /* 0x000ee4000800007f */
[----:B---3--:R-:W-:Y:S05]  /*fc50*/  @!P0 BRA `(.L_x_3675) ;  /* 0xfffffffc00f08947 */ /* 0x008fea000383ffff */
[----:B------:R-:W-:Y:S05]  /*fc60*/  BRA `(.L_x_3708) ;  /* 0xfffffff400d87947 */ /* 0x000fea000383ffff */
.L_x_3709:
        /* <DEDUP_REMOVED lines=9> */
.L_x_3747:


//--------------------- .text._ZN7cutlass13device_kernelIN5flash22FlashAttnBwdPreprocessIN4cute5tupleIJNS3_1CILi96EEENS5_ILi64EEEEEENS_10bfloat16_tEfNS_4arch4Sm90ELb1ELb1EEEEEvNT_6ParamsE --------------------------
	.section	.text._ZN7cutlass13device_kernelIN5flash22FlashAttnBwdPreprocessIN4cute5tupleIJNS3_1CILi96EEENS5_ILi64EEEEEENS_10bfloat16_tEfNS_4arch4Sm90ELb1ELb1EEEEEvNT_6ParamsE,"ax",@progbits
	.align	128
.text._ZN7cutlass13device_kernelIN5flash22FlashAttnBwdPreprocessIN4cute5tupleIJNS3_1CILi96EEENS5_ILi64EEEEEENS_10bfloat16_tEfNS_4arch4Sm90ELb1ELb1EEEEEvNT_6ParamsE:
        .type           _ZN7cutlass13device_kernelIN5flash22FlashAttnBwdPreprocessIN4cute5tupleIJNS3_1CILi96EEENS5_ILi64EEEEEENS_10bfloat16_tEfNS_4arch4Sm90ELb1ELb1EEEEEvNT_6ParamsE,@function
        .size           _ZN7cutlass13device_kernelIN5flash22FlashAttnBwdPreprocessIN4cute5tupleIJNS3_1CILi96EEENS5_ILi64EEEEEENS_10bfloat16_tEfNS_4arch4Sm90ELb1ELb1EEEEEvNT_6ParamsE,(.L_x_3748 - _ZN7cutlass13device_kernelIN5flash22FlashAttnBwdPreprocessIN4cute5tupleIJNS3_1CILi96EEENS5_ILi64EEEEEENS_10bfloat16_tEfNS_4arch4Sm90ELb1ELb1EEEEEvNT_6ParamsE)
        .other          _ZN7cutlass13device_kernelIN5flash22FlashAttnBwdPreprocessIN4cute5tupleIJNS3_1CILi96EEENS5_ILi64EEEEEENS_10bfloat16_tEfNS_4arch4Sm90ELb1ELb1EEEEEvNT_6ParamsE,@"STO_CUDA_ENTRY STV_DEFAULT"
_ZN7cutlass13device_kernelIN5flash22FlashAttnBwdPreprocessIN4cute5tupleIJNS3_1CILi96EEENS5_ILi64EEEEEENS_10bfloat16_tEfNS_4arch4Sm90ELb1ELb1EEEEEvNT_6ParamsE:
        /* <DEDUP_REMOVED lines=14> */
[----:B------:R-:W-:Y:S01]  /*00e0*/  ISETP.NE.U32.AND P2, PT, R4, RZ, PT ;  /* 0x000000ff0400720c */ /* 0x000fe20003f45070 */
[----:B------:R-:W3:Y:S03]  /*00f0*/  S2R R2, SR_CTAID.X ;  /* 0x0000000000027919 */ /* 0x000ee60000002500 */
[----:B------:R-:W-:Y:S01]  /*0100*/  ISETP.NE.AND.EX P2, PT, R5, RZ, PT, P2 ;  /* 0x000000ff0500720c */ /* 0x000fe20003f45320 */
[----:B------:R-:W4:Y:S01]  /*0110*/  S2R R3, SR_TID.X ;  /* 0x0000000000037919 */ /* 0x000f220000002100 */
[----:B-1----:R-:W-:-:S05]  /*0120*/  @P1 IMAD.WIDE R8, R0, 0x4, R8 ;  /* 0x0000000400081825 */ /* 0x002fca00078e0208 */
[----:B0-----:R2:W5:Y:S01]  /*0130*/  @P1 LDG.E R38, desc[UR4][R8.64] ;  /* 0x0000000408261981 */ /* 0x001562000c1e1900 */
[----:B---3--:R-:W-:Y:S01]  /*0140*/  IMAD R4, R2, 0x60, RZ ;  /* 0x0000006002047824 */ /* 0x008fe200078e02ff */
[----:B----4-:R-:W-:Y:S06]  /*0150*/  @P1 BRA `(.L_x_3710) ;  /* 0x0000000000101947 */ /* 0x010fec0003800000 */
[----:B------:R-:W-:Y:S05]  /*0160*/  @!P0 BRA `(.L_x_3710) ;  /* 0x00000000000c8947 */ /* 0x000fea0003800000 */
[----:B------:R-:W3:Y:S04]  /*0170*/  LDG.E R5, desc[UR4][R6.64] ;  /* 0x0000000406057981 */ /* 0x000ee8000c1e1900 */
[----:B-----5:R-:W3:Y:S02]  /*0180*/  LDG.E R38, desc[UR4][R6.64+0x4] ;  /* 0x0000040406267981 */ /* 0x020ee4000c1e1900 */
[----:B---3--:R-:W-:-:S07]  /*0190*/  IMAD.IADD R38, R38, 0x1, -R5 ;  /* 0x0000000126267824 */ /* 0x008fce00078e0a05 */
.L_x_3710:
[----:B-----5:R-:W-:-:S13]  /*01a0*/  ISETP.GE.AND P1, PT, R4, R38, PT ;  /* 0x000000260400720c */ /* 0x020fda0003f26270 */
[----:B------:R-:W-:Y:S05]  /*01b0*/  @P2 EXIT P1 ;  /* 0x000000000000294d */ /* 0x000fea0000800000 */
[----:B------:R-:W0:Y:S01]  /*01c0*/  S2UR UR6, SR_CTAID.Y ;  /* 0x00000000000679c3 */ /* 0x000e220000002600 */
[----:B------:R-:W-:Y:S01]  /*01d0*/  IMAD R5, R2, -0x60, R38 ;  /* 0xffffffa002057824 */ /* 0x000fe200078e0226 */
[C---:B------:R-:W-:Y:S01]  /*01e0*/  ISETP.GT.AND P1, PT, R3.reuse, 0x5f, PT ;  /* 0x0000005f0300780c */ /* 0x040fe20003f24270 */
[----:B------:R-:W-:Y:S01]  /*01f0*/  BSSY B0, `(.L_x_3711) ;  /* 0x0000024000007945 */ /* 0x000fe20003800000 */
[----:B--2---:R-:W-:Y:S02]  /*0200*/  SHF.R.S32.HI R6, RZ, 0x1f, R3 ;  /* 0x0000001fff067819 */ /* 0x004fe40000011403 */
[----:B------:R-:W-:Y:S02]  /*0210*/  CS2R R8, SRZ ;  /* 0x0000000000087805 */ /* 0x000fe4000001ff00 */
[----:B------:R-:W-:Y:S01]  /*0220*/  ISETP.GE.OR P3, PT, R3, R5, P1 ;  /* 0x000000050300720c */ /* 0x000fe20000f66670 */
[----:B------:R-:W-:Y:S01]  /*0230*/  @P0 IMAD.MOV.U32 R8, RZ, RZ, R36 ;  /* 0x000000ffff080224 */ /* 0x000fe200078e0024 */
[----:B------:R-:W1:Y:S01]  /*0240*/  LDC.64 R12, c[0x0][0x230] ;  /* 0x00008c00ff0c7b82 */ /* 0x000e620000000a00 */
[----:B------:R-:W-:Y:S01]  /*0250*/  LEA.HI R33, R6, R3, RZ, 0x3 ;  /* 0x0000000306217211 */ /* 0x000fe200078f18ff */
[----:B------:R-:W-:Y:S01]  /*0260*/  IMAD.MOV.U32 R7, RZ, RZ, 0x7f800000 ;  /* 0x7f800000ff077424 */ /* 0x000fe200078e00ff */
[----:B------:R-:W-:-:S02]  /*0270*/  SHF.R.S32.HI R32, RZ, 0x1f, R0 ;  /* 0x0000001fff207819 */ /* 0x000fc40000011400 */
[----:B------:R-:W-:Y:S02]  /*0280*/  LOP3.LUT R6, R33, 0xfffffff8, RZ, 0xc0, !PT ;  /* 0xfffffff821067812 */ /* 0x000fe400078ec0ff */
[----:B------:R-:W-:Y:S01]  /*0290*/  @P0 SHF.R.S32.HI R9, RZ, 0x1f, R36 ;  /* 0x0000001fff090819 */ /* 0x000fe20000011424 */
[----:B------:R-:W2:Y:S01]  /*02a0*/  LDC.64 R10, c[0x0][0x250] ;  /* 0x00009400ff0a7b82 */ /* 0x000ea20000000a00 */
[----:B------:R-:W-:Y:S02]  /*02b0*/  IADD3 R37, -R6, R3, RZ ;  /* 0x0000000306257210 */ /* 0x000fe40007ffe1ff */
[----:B------:R-:W-:Y:S02]  /*02c0*/  SEL R6, R0, RZ, !P2 ;  /* 0x000000ff00067207 */ /* 0x000fe40005000000 */
[----:B------:R-:W-:Y:S01]  /*02d0*/  SEL R32, R32, RZ, !P2 ;  /* 0x000000ff20207207 */ /* 0x000fe20005000000 */
[----:B------:R-:W-:Y:S01]  /*02e0*/  IMAD.SHL.U32 R18, R37, 0x8, RZ ;  /* 0x0000000825127824 */ /* 0x000fe200078e00ff */
[----:B0-----:R-:W-:Y:S01]  /*02f0*/  USHF.R.S32.HI UR7, URZ, 0x1f, UR6 ;  /* 0x0000001f3f077899 */ /* 0x001fe20008011406 */
[----:B------:R-:W-:Y:S11]  /*0300*/  @P3 BRA `(.L_x_3712) ;  /* 0x0000000000483947 */ /* 0x000ff60003800000 */
[----:B------:R-:W0:Y:S01]  /*0310*/  LDC.64 R20, c[0x0][0x290] ;  /* 0x0000a400ff147b82 */ /* 0x000e220000000a00 */
[----:B------:R-:W-:Y:S01]  /*0320*/  SHF.R.S32.HI R7, RZ, 0x1f, R4 ;  /* 0x0000001fff077819 */ /* 0x000fe20000011404 */
[----:B------:R-:W-:Y:S01]  /*0330*/  ULDC.64 UR8, c[0x0][0x298] ;  /* 0x0000a60000087ab9 */ /* 0x000fe20000000a00 */
[--C-:B------:R-:W-:Y:S01]  /*0340*/  SHF.R.S32.HI R15, RZ, 0x1f, R3.reuse ;  /* 0x0000001fff0f7819 */ /* 0x100fe20000011403 */
[----:B------:R-:W-:Y:S01]  /*0350*/  IMAD R17, R32, UR8, RZ ;  /* 0x0000000820117c24 */ /* 0x000fe2000f8e02ff */
[----:B------:R-:W-:-:S04]  /*0360*/  IADD3 R14, P2, P3, R8, R4, R3 ;  /* 0x00000004080e7210 */ /* 0x000fc80007b5e003 */
[----:B------:R-:W-:Y:S01]  /*0370*/  IADD3.X R15, R9, R7, R15, P2, P3 ;  /* 0x00000007090f7210 */ /* 0x000fe200017e640f */
[C---:B0-----:R-:W-:Y:S02]  /*0380*/  IMAD R16, R20.reuse, UR7, RZ ;  /* 0x0000000714107c24 */ /* 0x041fe4000f8e02ff */
[----:B------:R-:W-:-:S04]  /*0390*/  IMAD.WIDE.U32 R14, R20, UR6, R14 ;  /* 0x00000006140e7c25 */ /* 0x000fc8000f8e000e */
[----:B------:R-:W-:-:S05]  /*03a0*/  IMAD R7, R21, UR6, R16 ;  /* 0x0000000615077c24 */ /* 0x000fca000f8e0210 */
[----:B------:R-:W-:Y:S01]  /*03b0*/  IADD3 R15, R15, R7, RZ ;  /* 0x000000070f0f7210 */ /* 0x000fe20007ffe0ff */
[C---:B------:R-:W-:Y:S02]  /*03c0*/  IMAD R7, R6.reuse, UR9, R17 ;  /* 0x0000000906077c24 */ /* 0x040fe4000f8e0211 */
[----:B------:R-:W-:Y:S01]  /*03d0*/  IMAD.WIDE.U32 R14, R6, UR8, R14 ;  /* 0x00000008060e7c25 */ /* 0x000fe2000f8e000e */
[----:B------:R-:W-:-:S03]  /*03e0*/  ULDC.64 UR8, c[0x0][0x288] ;  /* 0x0000a20000087ab9 */ /* 0x000fc60000000a00 */
[----:B------:R-:W-:Y:S01]  /*03f0*/  IMAD.IADD R7, R15, 0x1, R7 ;  /* 0x000000010f077824 */ /* 0x000fe200078e0207 */
[----:B------:R-:W-:-:S04]  /*0400*/  LEA R16, P2, R14, UR8, 0x2 ;  /* 0x000000080e107c11 */ /* 0x000fc8000f8410ff */
[----:B------:R-:W-:-:S05]  /*0410*/  LEA.HI.X R17, R14, UR9, R7, 0x2, P2 ;  /* 0x000000090e117c11 */ /* 0x000fca00090f1407 */
[----:B------:R0:W5:Y:S04]  /*0420*/  LDG.E R7, desc[UR4][R16.64] ;  /* 0x0000000410077981 */ /* 0x000168000c1e1900 */
.L_x_3712:
[----:B------:R-:W-:Y:S05]  /*0430*/  BSYNC B0 ;  /* 0x0000000000007941 */ /* 0x000fea0003800000 */
.L_x_3711:
[----:B------:R-:W-:Y:S01]  /*0440*/  ULDC UR8, c[0x0][0x21c] ;  /* 0x0000870000087ab9 */ /* 0x000fe20000000800 */
[----:B------:R-:W-:Y:S01]  /*0450*/  SHF.R.S32.HI R33, RZ, 0x3, R33 ;  /* 0x00000003ff217819 */ /* 0x000fe20000011421 */
[----:B-1----:R-:W-:Y:S01]  /*0460*/  IMAD R14, R12, UR7, RZ ;  /* 0x000000070c0e7c24 */ /* 0x002fe2000f8e02ff */
[----:B------:R-:W-:Y:S01]  /*0470*/  ISETP.GE.AND P2, PT, R18, UR8, PT ;  /* 0x0000000812007c0c */ /* 0x000fe2000bf46270 */
[----:B0-2---:R-:W-:Y:S01]  /*0480*/  IMAD R16, R10, UR7, RZ ;  /* 0x000000070a107c24 */ /* 0x005fe2000f8e02ff */
[----:B------:R-:W-:Y:S01]  /*0490*/  SHF.R.S32.HI R19, RZ, 0x1f, R18 ;  /* 0x0000001fff137819 */ /* 0x000fe20000011412 */
[----:B------:R-:W-:Y:S01]  /*04a0*/  IMAD R15, R13, UR6, R14 ;  /* 0x000000060d0f7c24 */ /* 0x000fe2000f8e020e */
[----:B------:R-:W-:Y:S01]  /*04b0*/  ISETP.GE.OR P4, PT, R33, R5, P2 ;  /* 0x000000052100720c */ /* 0x000fe20001786670 */
[----:B------:R-:W-:Y:S01]  /*04c0*/  IMAD R11, R11, UR6, R16 ;  /* 0x000000060b0b7c24 */ /* 0x000fe2000f8e0210 */
[----:B------:R-:W-:Y:S01]  /*04d0*/  SHF.R.S32.HI R34, RZ, 0x1f, R33 ;  /* 0x0000001fff227819 */ /* 0x000fe20000011421 */
[----:B------:R-:W-:Y:S01]  /*04e0*/  IMAD.WIDE.U32 R40, R12, UR6, R18 ;  /* 0x000000060c287c25 */ /* 0x000fe2000f8e0012 */
[----:B------:R-:W-:Y:S01]  /*04f0*/  IADD3 R28, P3, R33, R8, RZ ;  /* 0x00000008211c7210 */ /* 0x000fe20007f7e0ff */
[----:B------:R-:W-:Y:S01]  /*0500*/  ULDC.64 UR10, c[0x0][0x238] ;  /* 0x00008e00000a7ab9 */ /* 0x000fe20000000a00 */
[----:B------:R-:W-:Y:S01]  /*0510*/  ULDC.64 UR12, c[0x0][0x258] ;  /* 0x00009600000c7ab9 */ /* 0x000fe20000000a00 */
[----:B------:R-:W-:-:S02]  /*0520*/  IMAD.IADD R41, R41, 0x1, R15 ;  /* 0x0000000129297824 */ /* 0x000fc400078e020f */
[----:B------:R-:W-:-:S04]  /*0530*/  IMAD.WIDE.U32 R30, R10, UR6, R18 ;  /* 0x000000060a1e7c25 */ /* 0x000fc8000f8e0012 */
[----:B------:R-:W0:Y:S01]  /*0540*/  @!P4 LDC.64 R12, c[0x0][0x228] ;  /* 0x00008a00ff0ccb82 */ /* 0x000e220000000a00 */
[----:B------:R-:W-:Y:S01]  /*0550*/  IADD3 R31, R31, R11, RZ ;  /* 0x0000000b1f1f7210 */ /* 0x000fe20007ffe0ff */
[----:B------:R-:W-:Y:S02]  /*0560*/  IMAD.X R29, R34, 0x1, R9, P3 ;  /* 0x00000001221d7824 */ /* 0x000fe400018e0609 */
[----:B------:R-:W-:Y:S02]  /*0570*/  IMAD R17, R32, UR10, RZ ;  /* 0x0000000a20117c24 */ /* 0x000fe4000f8e02ff */
[----:B------:R-:W-:Y:S02]  /*0580*/  IMAD.WIDE R28, R2, 0x60, R28 ;  /* 0x00000060021c7825 */ /* 0x000fe400078e021c */
[----:B------:R-:W1:Y:S02]  /*0590*/  @!P4 LDC.64 R14, c[0x0][0x248] ;  /* 0x00009200ff0ecb82 */ /* 0x000e640000000a00 */
[----:B------:R-:W-:-:S02]  /*05a0*/  VIADD R35, R33, 0x20 ;  /* 0x0000002021237836 */ /* 0x000fc40000000000 */
[----:B------:R-:W-:Y:S02]  /*05b0*/  IMAD R19, R32, UR12, RZ ;  /* 0x0000000c20137c24 */ /* 0x000fe4000f8e02ff */
[C---:B------:R-:W-:Y:S01]  /*05c0*/  IMAD R17, R6.reuse, UR11, R17 ;  /* 0x0000000b06117c24 */ /* 0x040fe2000f8e0211 */
[CC--:B------:R-:W-:Y:S01]  /*05d0*/  ISETP.GE.OR P2, PT, R35.reuse, R5.reuse, P2 ;  /* 0x000000052300720c */ /* 0x0c0fe20001746670 */
[----:B------:R-:W2:Y:S01]  /*05e0*/  @!P4 LDC.64 R10, c[0x0][0x240] ;  /* 0x00009000ff0acb82 */ /* 0x000ea20000000a00 */
[----:B------:R-:W-:Y:S01]  /*05f0*/  IMAD.WIDE.U32 R40, R6, UR10, R40 ;  /* 0x0000000a06287c25 */ /* 0x000fe2000f8e0028 */
[----:B------:R-:W-:-:S03]  /*0600*/  ISETP.GE.AND P3, PT, R35, R5, PT ;  /* 0x000000052300720c */ /* 0x000fc60003f66270 */
[C---:B------:R-:W-:Y:S01]  /*0610*/  IMAD R21, R6.reuse, UR13, R19 ;  /* 0x0000000d06157c24 */ /* 0x040fe2000f8e0213 */
[----:B------:R-:W-:Y:S01]  /*0620*/  IADD3 R41, R41, R17, RZ ;  /* 0x0000001129297210 */ /* 0x000fe20007ffe0ff */
[----:B------:R-:W-:Y:S01]  /*0630*/  IMAD.WIDE.U32 R30, R6, UR12, R30 ;  /* 0x0000000c061e7c25 */ /* 0x000fe2000f8e001e */
[----:B------:R-:W3:Y:S01]  /*0640*/  @!P4 LDC.64 R8, c[0x0][0x210] ;  /* 0x00008400ff08cb82 */ /* 0x000ee20000000a00 */
[----:B------:R-:W-:Y:S02]  /*0650*/  ISETP.GE.OR P3, PT, R18, UR8, P3 ;  /* 0x0000000812007c0c */ /* 0x000fe40009f66670 */
[----:B0-----:R-:W-:Y:S02]  /*0660*/  @!P4 IMAD R16, R29, R12, RZ ;  /* 0x0000000c1d10c224 */ /* 0x001fe400078e02ff */
[----:B------:R-:W-:Y:S02]  /*0670*/  IMAD.IADD R31, R31, 0x1, R21 ;  /* 0x000000011f1f7824 */ /* 0x000fe400078e0215 */
[----:B------:R-:W-:-:S02]  /*0680*/  @!P4 IMAD R19, R28, R13, R16 ;  /* 0x0000000d1c13c224 */ /* 0x000fc400078e0210 */
[----:B-1----:R-:W-:Y:S02]  /*0690*/  @!P4 IMAD R16, R29, R14, RZ ;  /* 0x0000000e1d10c224 */ /* 0x002fe400078e02ff */
[----:B------:R-:W-:-:S03]  /*06a0*/  @!P4 IMAD.WIDE.U32 R12, R28, R12, R40 ;  /* 0x0000000c1c0cc225 */ /* 0x000fc600078e0028 */
[----:B------:R-:W0:Y:S01]  /*06b0*/  @!P3 LDC.64 R22, c[0x0][0x228] ;  /* 0x00008a00ff16bb82 */ /* 0x000e220000000a00 */
[C---:B------:R-:W-:Y:S02]  /*06c0*/  @!P4 IMAD R21, R28.reuse, R15, R16 ;  /* 0x0000000f1c15c224 */ /* 0x040fe400078e0210 */
[----:B------:R-:W-:-:S04]  /*06d0*/  @!P4 IMAD.WIDE.U32 R14, R28, R14, R30 ;  /* 0x0000000e1c0ec225 */ /* 0x000fc800078e001e */
[----:B------:R-:W-:Y:S01]  /*06e0*/  @!P4 IMAD.IADD R19, R13, 0x1, R19 ;  /* 0x000000010d13c824 */ /* 0x000fe200078e0213 */
[----:B------:R-:W-:Y:S01]  /*06f0*/  @!P4 IADD3 R13, R15, R21, RZ ;  /* 0x000000150f0dc210 */ /* 0x000fe20007ffe0ff */
[----:B------:R-:W1:Y:S01]  /*0700*/  @!P2 LDC.64 R16, c[0x0][0x248] ;  /* 0x00009200ff10ab82 */ /* 0x000e620000000a00 */
[----:B--2---:R-:W-:Y:S02]  /*0710*/  @!P4 LEA R24, P6, R14, R10, 0x1 ;  /* 0x0000000a0e18c211 */ /* 0x004fe400078c08ff */
[----:B---3--:R-:W-:Y:S01]  /*0720*/  @!P4 LEA R26, P5, R12, R8, 0x1 ;  /* 0x000000080c1ac211 */ /* 0x008fe200078a08ff */
[----:B------:R-:W-:Y:S01]  /*0730*/  VIADD R8, R33, 0x40 ;  /* 0x0000004021087836 */ /* 0x000fe20000000000 */
[----:B------:R-:W-:Y:S02]  /*0740*/  @!P4 LEA.HI.X R25, R14, R11, R13, 0x1, P6 ;  /* 0x0000000b0e19c211 */ /* 0x000fe400030f0c0d */
[----:B------:R-:W-:Y:S02]  /*0750*/  CS2R R14, SRZ ;  /* 0x00000000000e7805 */ /* 0x000fe4000001ff00 */
[----:B------:R-:W-:-:S02]  /*0760*/  @!P2 IADD3 R42, P6, R28, 0x20, RZ ;  /* 0x000000201c2aa810 */ /* 0x000fc40007fde0ff */
[----:B------:R-:W-:Y:S02]  /*0770*/  CS2R R10, SRZ ;  /* 0x00000000000a7805 */ /* 0x000fe4000001ff00 */
[----:B------:R-:W-:Y:S02]  /*0780*/  @!P4 LEA.HI.X R27, R12, R9, R19, 0x1, P5 ;  /* 0x000000090c1bc211 */ /* 0x000fe400028f0c13 */
[----:B------:R-:W-:Y:S02]  /*0790*/  CS2R R12, SRZ ;  /* 0x00000000000c7805 */ /* 0x000fe4000001ff00 */
[----:B------:R-:W-:Y:S01]  /*07a0*/  ISETP.GE.AND P5, PT, R8, R5, PT ;  /* 0x000000050800720c */ /* 0x000fe20003fa6270 */
[----:B------:R-:W-:Y:S01]  /*07b0*/  @!P2 IMAD.X R21, RZ, RZ, R29, P6 ;  /* 0x000000ffff15a224 */ /* 0x000fe200030e061d */
[----:B------:R-:W-:Y:S02]  /*07c0*/  CS2R R8, SRZ ;  /* 0x0000000000087805 */ /* 0x000fe4000001ff00 */
[----:B------:R-:W-:Y:S01]  /*07d0*/  ISETP.LT.AND P6, PT, R18, UR8, !P5 ;  /* 0x0000000812007c0c */ /* 0x000fe2000efc1270 */
[----:B------:R2:W3:Y:S01]  /*07e0*/  @!P4 LDG.E.128 R12, desc[UR4][R24.64] ;  /* 0x00000004180cc981 */ /* 0x0004e2000c1e1d00 */
[----:B------:R-:W4:Y:S03]  /*07f0*/  @!P2 LDC.64 R18, c[0x0][0x240] ;  /* 0x00009000ff12ab82 */ /* 0x000f260000000a00 */
[----:B------:R0:W3:Y:S01]  /*0800*/  @!P4 LDG.E.128 R8, desc[UR4][R26.64] ;  /* 0x000000041a08c981 */ /* 0x0000e2000c1e1d00 */
[----:B------:R-:W-:Y:S01]  /*0810*/  @!P3 IADD3 R39, P4, R28, 0x20, RZ ;  /* 0x000000201c27b810 */ /* 0x000fe20007f9e0ff */
[----:B-1----:R-:W-:-:S03]  /*0820*/  @!P2 IMAD R21, R21, R16, RZ ;  /* 0x000000101515a224 */ /* 0x002fc600078e02ff */
[----:B--2---:R-:W1:Y:S01]  /*0830*/  @!P3 LDC.64 R24, c[0x0][0x210] ;  /* 0x00008400ff18bb82 */ /* 0x004e620000000a00 */
[C---:B------:R-:W-:Y:S01]  /*0840*/  @!P2 IMAD R21, R42.reuse, R17, R21 ;  /* 0x000000112a15a224 */ /* 0x040fe200078e0215 */
[----:B0-----:R-:W-:Y:S01]  /*0850*/  @!P2 MOV R26, R30 ;  /* 0x0000001e001aa202 */ /* 0x001fe20000000f00 */
[----:B------:R-:W-:Y:S02]  /*0860*/  @!P2 IMAD.MOV.U32 R27, RZ, RZ, R31 ;  /* 0x000000ffff1ba224 */ /* 0x000fe400078e001f */
[----:B------:R-:W-:Y:S02]  /*0870*/  @!P3 IMAD.X R20, RZ, RZ, R29, P4 ;  /* 0x000000ffff14b224 */ /* 0x000fe400020e061d */
[----:B------:R-:W-:Y:S02]  /*0880*/  @!P2 IMAD.WIDE.U32 R42, R42, R16, R26 ;  /* 0x000000102a2aa225 */ /* 0x000fe400078e001a */
[----:B------:R-:W0:Y:S02]  /*0890*/  @P6 LDC.64 R16, c[0x0][0x228] ;  /* 0x00008a00ff106b82 */ /* 0x000e240000000a00 */
[----:B------:R-:W-:Y:S01]  /*08a0*/  @!P3 IMAD R20, R20, R22, RZ ;  /* 0x000000161414b224 */ /* 0x000fe200078e02ff */
[----:B------:R-:W-:Y:S01]  /*08b0*/  @!P2 IADD3 R21, R43, R21, RZ ;  /* 0x000000152b15a210 */ /* 0x000fe20007ffe0ff */
[----:B------:R-:W-:Y:S01]  /*08c0*/  @!P3 IMAD.MOV.U32 R44, RZ, RZ, R40 ;  /* 0x000000ffff2cb224 */ /* 0x000fe200078e0028 */
[----:B----4-:R-:W-:Y:S01]  /*08d0*/  @!P2 LEA R26, P4, R42, R18, 0x1 ;  /* 0x000000122a1aa211 */ /* 0x010fe200078808ff */
[----:B------:R-:W-:-:S02]  /*08e0*/  @!P3 IMAD.MOV.U32 R45, RZ, RZ, R41 ;  /* 0x000000ffff2db224 */ /* 0x000fc400078e0029 */
[C---:B------:R-:W-:Y:S01]  /*08f0*/  @!P3 IMAD R23, R39.reuse, R23, R20 ;  /* 0x000000172717b224 */ /* 0x040fe200078e0214 */
[----:B------:R-:W-:Y:S01]  /*0900*/  @!P2 LEA.HI.X R27, R42, R19, R21, 0x1, P4 ;  /* 0x000000132a1ba211 */ /* 0x000fe200020f0c15 */
[----:B------:R-:W-:Y:S01]  /*0910*/  @!P3 IMAD.WIDE.U32 R44, R39, R22, R44 ;  /* 0x00000016272cb225 */ /* 0x000fe200078e002c */
[----:B------:R-:W2:Y:S01]  /*0920*/  @P6 LDC.64 R20, c[0x0][0x248] ;  /* 0x00009200ff146b82 */ /* 0x000ea20000000a00 */
[----:B------:R-:W-:Y:S02]  /*0930*/  @P6 IADD3 R22, P4, R28, 0x40, RZ ;  /* 0x000000401c166810 */ /* 0x000fe40007f9e0ff */
[----:B------:R-:W-:Y:S02]  /*0940*/  @!P3 IMAD.IADD R23, R45, 0x1, R23 ;  /* 0x000000012d17b824 */ /* 0x000fe400078e0217 */
[----:B------:R-:W-:Y:S02]  /*0950*/  @P6 IADD3.X R39, RZ, R29, RZ, P4, !PT ;  /* 0x0000001dff276210 */ /* 0x000fe400027fe4ff */
[C---:B-1----:R-:W-:Y:S01]  /*0960*/  @!P3 LEA R42, P4, R44.reuse, R24, 0x1 ;  /* 0x000000182c2ab211 */ /* 0x042fe200078808ff */
[----:B------:R-:W1:Y:S03]  /*0970*/  @P6 LDC.64 R18, c[0x0][0x210] ;  /* 0x00008400ff126b82 */ /* 0x000e660000000a00 */
[----:B------:R-:W-:-:S05]  /*0980*/  @!P3 LEA.HI.X R43, R44, R25, R23, 0x1, P4 ;  /* 0x000000192c2bb211 */ /* 0x000fca00020f0c17 */
[----:B------:R-:W4:Y:S01]  /*0990*/  @P6 LDC.64 R24, c[0x0][0x240] ;  /* 0x00009000ff186b82 */ /* 0x000f220000000a00 */
[----:B------:R-:W-:Y:S01]  /*09a0*/  @P6 IADD3 R23, P4, R28, 0x40, RZ ;  /* 0x000000401c176810 */ /* 0x000fe20007f9e0ff */
[----:B0-----:R-:W-:-:S04]  /*09b0*/  @P6 IMAD R39, R39, R16, RZ ;  /* 0x0000001027276224 */ /* 0x001fc800078e02ff */
[----:B------:R-:W-:Y:S02]  /*09c0*/  @P6 IMAD.X R29, RZ, RZ, R29, P4 ;  /* 0x000000ffff1d6224 */ /* 0x000fe400020e061d */
[----:B------:R-:W-:-:S04]  /*09d0*/  @P6 IMAD.WIDE.U32 R44, R22, R16, R40 ;  /* 0x00000010162c6225 */ /* 0x000fc800078e0028 */
[----:B------:R-:W-:Y:S02]  /*09e0*/  @P6 IMAD R17, R22, R17, R39 ;  /* 0x0000001116116224 */ /* 0x000fe400078e0227 */
[----:B--2---:R-:W-:Y:S02]  /*09f0*/  @P6 IMAD R16, R29, R20, RZ ;  /* 0x000000141d106224 */ /* 0x004fe400078e02ff */
[----:B------:R-:W-:Y:S02]  /*0a00*/  @P6 IMAD.MOV.U32 R28, RZ, RZ, R30 ;  /* 0x000000ffff1c6224 */ /* 0x000fe400078e001e */
[----:B------:R-:W-:Y:S01]  /*0a10*/  @P6 IMAD.MOV.U32 R29, RZ, RZ, R31 ;  /* 0x000000ffff1d6224 */ /* 0x000fe200078e001f */
[----:B------:R-:W-:Y:S01]  /*0a20*/  @P6 IADD3 R17, R45, R17, RZ ;  /* 0x000000112d116210 */ /* 0x000fe20007ffe0ff */
[C---:B------:R-:W-:Y:S01]  /*0a30*/  @P6 IMAD R31, R23.reuse, R21, R16 ;  /* 0x00000015171f6224 */ /* 0x040fe200078e0210 */
[----:B-1----:R-:W-:Y:S01]  /*0a40*/  @P6 LEA R40, P4, R44, R18, 0x1 ;  /* 0x000000122c286211 */ /* 0x002fe200078808ff */
[----:B------:R-:W-:Y:S01]  /*0a50*/  @P6 IMAD.WIDE.U32 R28, R23, R20, R28 ;  /* 0x00000014171c6225 */ /* 0x000fe200078e001c */
[----:B------:R-:W-:-:S02]  /*0a60*/  CS2R R20, SRZ ;  /* 0x0000000000147805 */ /* 0x000fc4000001ff00 */
[----:B------:R-:W-:Y:S02]  /*0a70*/  CS2R R22, SRZ ;  /* 0x0000000000167805 */ /* 0x000fe4000001ff00 */
[----:B------:R-:W-:Y:S02]  /*0a80*/  @P6 LEA.HI.X R41, R44, R19, R17, 0x1, P4 ;  /* 0x000000132c296211 */ /* 0x000fe400020f0c11 */
[----:B------:R-:W-:Y:S02]  /*0a90*/  @P6 IADD3 R29, R29, R31, RZ ;  /* 0x0000001f1d1d6210 */ /* 0x000fe40007ffe0ff */
[C---:B----4-:R-:W-:Y:S02]  /*0aa0*/  @P6 LEA R44, P4, R28.reuse, R24, 0x1 ;  /* 0x000000181c2c6211 */ /* 0x050fe400078808ff */
[----:B------:R-:W-:Y:S02]  /*0ab0*/  CS2R R16, SRZ ;  /* 0x0000000000107805 */ /* 0x000fe4000001ff00 */
[----:B------:R-:W-:Y:S01]  /*0ac0*/  CS2R R18, SRZ ;  /* 0x0000000000127805 */ /* 0x000fe2000001ff00 */
[----:B------:R0:W2:Y:S01]  /*0ad0*/  @!P2 LDG.E.128 R20, desc[UR4][R26.64] ;  /* 0x000000041a14a981 */ /* 0x0000a2000c1e1d00 */
[----:B------:R-:W-:-:S02]  /*0ae0*/  @P6 LEA.HI.X R45, R28, R25, R29, 0x1, P4 ;  /* 0x000000191c2d6211 */ /* 0x000fc400020f0c1d */
[----:B------:R-:W-:Y:S02]  /*0af0*/  CS2R R24, SRZ ;  /* 0x0000000000187805 */ /* 0x000fe4000001ff00 */
[----:B------:R-:W-:Y:S02]  /*0b00*/  CS2R R28, SRZ ;  /* 0x00000000001c7805 */ /* 0x000fe4000001ff00 */
[----:B------:R-:W-:Y:S01]  /*0b10*/  CS2R R30, SRZ ;  /* 0x00000000001e7805 */ /* 0x000fe2000001ff00 */
[----:B------:R3:W4:Y:S01]  /*0b20*/  @!P3 LDG.E.128 R16, desc[UR4][R42.64] ;  /* 0x000000042a10b981 */ /* 0x000722000c1e1d00 */
[----:B0-----:R-:W-:-:S04]  /*0b30*/  CS2R R26, SRZ ;  /* 0x00000000001a7805 */ /* 0x001fc8000001ff00 */
[----:B------:R-:W4:Y:S04]  /*0b40*/  @P6 LDG.E.128 R28, desc[UR4][R44.64] ;  /* 0x000000042c1c6981 */ /* 0x000f28000c1e1d00 */
[----:B------:R0:W4:Y:S01]  /*0b50*/  @P6 LDG.E.128 R24, desc[UR4][R40.64] ;  /* 0x0000000428186981 */ /* 0x000122000c1e1d00 */
[----:B------:R-:W-:Y:S01]  /*0b60*/  @P0 IMAD R36, R0, 0x60, R36 ;  /* 0x0000006000240824 */ /* 0x000fe200078e0224 */
[----:B------:R-:W-:-:S03]  /*0b70*/  ISETP.NE.AND P2, PT, R37, RZ, PT ;  /* 0x000000ff2500720c */ /* 0x000fc60003f45270 */
[----:B------:R-:W-:Y:S01]  /*0b80*/  @P0 IMAD.HI R36, R36, 0x2aaaaaab, RZ ;  /* 0x2aaaaaab24240827 */ /* 0x000fe200078e02ff */
[----:B------:R-:W-:Y:S01]  /*0b90*/  BSSY B0, `(.L_x_3713) ;  /* 0x000007a000007945 */ /* 0x000fe20003800000 */
[----:B---3--:R-:W-:Y:S02]  /*0ba0*/  LOP3.LUT R42, R12, 0xffff0000, RZ, 0xc0, !PT ;  /* 0xffff00000c2a7812 */ /* 0x008fe400078ec0ff */
[C---:B------:R-:W-:Y:S01]  /*0bb0*/  LOP3.LUT R39, R8.reuse, 0xffff0000, RZ, 0xc0, !PT ;  /* 0xffff000008277812 */ /* 0x040fe200078ec0ff */
[----:B------:R-:W-:Y:S02]  /*0bc0*/  IMAD.U32 R8, R8, 0x10000, RZ ;  /* 0x0001000008087824 */ /* 0x000fe400078e00ff */
[----:B------:R-:W-:Y:S02]  /*0bd0*/  IMAD.U32 R43, R12, 0x10000, RZ ;  /* 0x000100000c2b7824 */ /* 0x000fe400078e00ff */
[----:B------:R-:W-:Y:S01]  /*0be0*/  FMUL.FTZ R42, R39, R42 ;  /* 0x0000002a272a7220 */ /* 0x000fe20000410000 */
[----:B------:R-:W-:Y:S01]  /*0bf0*/  SHF.L.U32 R12, R9, 0x10, RZ ;  /* 0x00000010090c7819 */ /* 0x000fe200000006ff */
[----:B------:R-:W-:-:S02]  /*0c00*/  IMAD.U32 R39, R13, 0x10000, RZ ;  /* 0x000100000d277824 */ /* 0x000fc400078e00ff */
[----:B------:R-:W-:Y:S01]  /*0c10*/  FFMA.FTZ R43, R8, R43, R42 ;  /* 0x0000002b082b7223 */ /* 0x000fe2000001002a */
[----:B------:R-:W-:Y:S02]  /*0c20*/  LOP3.LUT R9, R9, 0xffff0000, RZ, 0xc0, !PT ;  /* 0xffff000009097812 */ /* 0x000fe400078ec0ff */
[----:B0-----:R-:W-:Y:S01]  /*0c30*/  LOP3.LUT R40, R13, 0xffff0000, RZ, 0xc0, !PT ;  /* 0xffff00000d287812 */ /* 0x001fe200078ec0ff */
[----:B------:R-:W-:Y:S01]  /*0c40*/  FFMA.FTZ R12, R12, R39, R43 ;  /* 0x000000270c0c7223 */ /* 0x000fe2000001002b */
[----:B------:R-:W-:Y:S01]  /*0c50*/  SHF.L.U32 R13, R14, 0x10, RZ ;  /* 0x000000100e0d7819 */ /* 0x000fe200000006ff */
[C---:B------:R-:W-:Y:S02]  /*0c60*/  IMAD.U32 R8, R10.reuse, 0x10000, RZ ;  /* 0x000100000a087824 */ /* 0x040fe400078e00ff */
[----:B------:R-:W-:Y:S01]  /*0c70*/  FFMA.FTZ R39, R9, R40, R12 ;  /* 0x0000002809277223 */ /* 0x000fe2000001000c */
[----:B------:R-:W-:Y:S02]  /*0c80*/  LOP3.LUT R10, R10, 0xffff0000, RZ, 0xc0, !PT ;  /* 0xffff00000a0a7812 */ /* 0x000fe400078ec0ff */
[----:B------:R-:W-:Y:S01]  /*0c90*/  LOP3.LUT R9, R14, 0xffff0000, RZ, 0xc0, !PT ;  /* 0xffff00000e097812 */ /* 0x000fe200078ec0ff */
[----:B------:R-:W-:Y:S01]  /*0ca0*/  FFMA.FTZ R39, R8, R13, R39 ;  /* 0x0000000d08277223 */ /* 0x000fe20000010027 */
[----:B------:R-:W-:-:S02]  /*0cb0*/  IMAD.U32 R8, R11, 0x10000, RZ ;  /* 0x000100000b087824 */ /* 0x000fc400078e00ff */
[----:B------:R-:W-:Y:S02]  /*0cc0*/  IMAD.U32 R13, R15, 0x10000, RZ ;  /* 0x000100000f0d7824 */ /* 0x000fe400078e00ff */
[----:B------:R-:W-:-:S04]  /*0cd0*/  FFMA.FTZ R9, R10, R9, R39 ;  /* 0x000000090a097223 */ /* 0x000fc80000010027 */
[----:B------:R-:W-:Y:S01]  /*0ce0*/  FFMA.FTZ R8, R8, R13, R9 ;  /* 0x0000000d08087223 */ /* 0x000fe20000010009 */
[----:B------:R-:W-:Y:S02]  /*0cf0*/  LOP3.LUT R11, R11, 0xffff0000, RZ, 0xc0, !PT ;  /* 0xffff00000b0b7812 */ /* 0x000fe400078ec0ff */
[----:B------:R-:W-:-:S05]  /*0d00*/  LOP3.LUT R15, R15, 0xffff0000, RZ, 0xc0, !PT ;  /* 0xffff00000f0f7812 */ /* 0x000fca00078ec0ff */
[----:B------:R-:W-:Y:S01]  /*0d10*/  FFMA.FTZ R8, R11, R15, R8 ;  /* 0x0000000f0b087223 */ /* 0x000fe20000010008 */
[C---:B--2---:R-:W-:Y:S01]  /*0d20*/  LOP3.LUT R41, R20.reuse, 0xffff0000, RZ, 0xc0, !PT ;  /* 0xffff000014297812 */ /* 0x044fe200078ec0ff */
[----:B------:R-:W-:Y:S01]  /*0d30*/  IMAD.U32 R14, R20, 0x10000, RZ ;  /* 0x00010000140e7824 */ /* 0x000fe200078e00ff */
[C---:B----4-:R-:W-:Y:S02]  /*0d40*/  SHF.L.U32 R9, R16.reuse, 0x10, RZ ;  /* 0x0000001010097819 */ /* 0x050fe400000006ff */
[----:B------:R-:W-:Y:S01]  /*0d50*/  LOP3.LUT R16, R16, 0xffff0000, RZ, 0xc0, !PT ;  /* 0xffff000010107812 */ /* 0x000fe200078ec0ff */
[C---:B------:R-:W-:Y:S01]  /*0d60*/  IMAD.U32 R39, R21.reuse, 0x10000, RZ ;  /* 0x0001000015277824 */ /* 0x040fe200078e00ff */
[----:B------:R-:W-:Y:S02]  /*0d70*/  LOP3.LUT R20, R21, 0xffff0000, RZ, 0xc0, !PT ;  /* 0xffff000015147812 */ /* 0x000fe400078ec0ff */
[----:B------:R-:W-:Y:S01]  /*0d80*/  LOP3.LUT R45, R28, 0xffff0000, RZ, 0xc0, !PT ;  /* 0xffff00001c2d7812 */ /* 0x000fe200078ec0ff */
[----:B------:R-:W-:Y:S01]  /*0d90*/  FMUL.FTZ R16, R16, R41 ;  /* 0x0000002910107220 */ /* 0x000fe20000410000 */
[----:B------:R-:W-:-:S02]  /*0da0*/  SHF.L.U32 R21, R22, 0x10, RZ ;  /* 0x0000001016157819 */ /* 0x000fc400000006ff */
[----:B------:R-:W-:Y:S02]  /*0db0*/  LOP3.LUT R40, R24, 0xffff0000, RZ, 0xc0, !PT ;  /* 0xffff000018287812 */ /* 0x000fe400078ec0ff */
[----:B------:R-:W-:Y:S01]  /*0dc0*/  LOP3.LUT R43, R22, 0xffff0000, RZ, 0xc0, !PT ;  /* 0xffff0000162b7812 */ /* 0x000fe200078ec0ff */
[C---:B------:R-:W-:Y:S01]  /*0dd0*/  IMAD.U32 R22, R23.reuse, 0x10000, RZ ;  /* 0x0001000017167824 */ /* 0x040fe200078e00ff */
[----:B------:R-:W-:Y:S01]  /*0de0*/  LOP3.LUT R42, R23, 0xffff0000, RZ, 0xc0, !PT ;  /* 0xffff0000172a7812 */ /* 0x000fe200078ec0ff */
[----:B------:R-:W-:Y:S01]  /*0df0*/  IMAD.U32 R24, R24, 0x10000, RZ ;  /* 0x0001000018187824 */ /* 0x000fe200078e00ff */
[----:B------:R-:W-:Y:S01]  /*0e00*/  SHF.L.U32 R23, R28, 0x10, RZ ;  /* 0x000000101c177819 */ /* 0x000fe200000006ff */
[----:B------:R-:W-:Y:S01]  /*0e10*/  FMUL.FTZ R45, R40, R45 ;  /* 0x0000002d282d7220 */ /* 0x000fe20000410000 */
[----:B------:R-:W-:Y:S02]  /*0e20*/  IMAD.U32 R10, R17, 0x10000, RZ ;  /* 0x00010000110a7824 */ /* 0x000fe400078e00ff */
[----:B------:R-:W-:Y:S01]  /*0e30*/  FFMA.FTZ R41, R9, R14, R16 ;  /* 0x0000000e09297223 */ /* 0x000fe20000010010 */
[----:B------:R-:W-:-:S02]  /*0e40*/  IMAD.U32 R9, R25, 0x10000, RZ ;  /* 0x0001000019097824 */ /* 0x000fc400078e00ff */
[----:B------:R-:W-:Y:S01]  /*0e50*/  FFMA.FTZ R24, R24, R23, R45 ;  /* 0x0000001718187223 */ /* 0x000fe2000001002d */
[----:B------:R-:W-:Y:S01]  /*0e60*/  IMAD.U32 R14, R29, 0x10000, RZ ;  /* 0x000100001d0e7824 */ /* 0x000fe200078e00ff */
[----:B------:R-:W-:Y:S01]  /*0e70*/  LOP3.LUT R17, R17, 0xffff0000, RZ, 0xc0, !PT ;  /* 0xffff000011117812 */ /* 0x000fe200078ec0ff */
[----:B------:R-:W-:Y:S01]  /*0e80*/  FFMA.FTZ R16, R10, R39, R41 ;  /* 0x000000270a107223 */ /* 0x000fe20000010029 */
[----:B------:R-:W-:Y:S01]  /*0e90*/  LOP3.LUT R25, R25, 0xffff0000, RZ, 0xc0, !PT ;  /* 0xffff000019197812 */ /* 0x000fe200078ec0ff */
[----:B------:R-:W-:Y:S01]  /*0ea0*/  FFMA.FTZ R24, R9, R14, R24 ;  /* 0x0000000e09187223 */ /* 0x000fe20000010018 */
[----:B------:R-:W-:Y:S01]  /*0eb0*/  LOP3.LUT R10, R29, 0xffff0000, RZ, 0xc0, !PT ;  /* 0xffff00001d0a7812 */ /* 0x000fe200078ec0ff */
[----:B------:R-:W-:Y:S02]  /*0ec0*/  IMAD.U32 R12, R18, 0x10000, RZ ;  /* 0x00010000120c7824 */ /* 0x000fe400078e00ff */
[----:B------:R-:W-:Y:S01]  /*0ed0*/  FFMA.FTZ R17, R17, R20, R16 ;  /* 0x0000001411117223 */ /* 0x000fe20000010010 */
[----:B------:R-:W-:Y:S01]  /*0ee0*/  SHF.L.U32 R9, R26, 0x10, RZ ;  /* 0x000000101a097819 */ /* 0x000fe200000006ff */
[----:B------:R-:W-:-:S02]  /*0ef0*/  IMAD.U32 R14, R30, 0x10000, RZ ;  /* 0x000100001e0e7824 */ /* 0x000fc400078e00ff */
[----:B------:R-:W-:Y:S01]  /*0f00*/  FFMA.FTZ R10, R25, R10, R24 ;  /* 0x0000000a190a7223 */ /* 0x000fe20000010018 */
[----:B------:R-:W-:Y:S01]  /*0f10*/  FFMA.FTZ R21, R12, R21, R17 ;  /* 0x000000150c157223 */ /* 0x000fe20000010011 */
[----:B------:R-:W-:Y:S02]  /*0f20*/  LOP3.LUT R18, R18, 0xffff0000, RZ, 0xc0, !PT ;  /* 0xffff000012127812 */ /* 0x000fe400078ec0ff */
[----:B------:R-:W-:Y:S01]  /*0f30*/  LOP3.LUT R26, R26, 0xffff0000, RZ, 0xc0, !PT ;  /* 0xffff00001a1a7812 */ /* 0x000fe200078ec0ff */
[----:B------:R-:W-:Y:S01]  /*0f40*/  FFMA.FTZ R23, R9, R14, R10 ;  /* 0x0000000e09177223 */ /* 0x000fe2000001000a */
        /* <DEDUP_REMOVED lines=11> */
[----:B------:R-:W-:-:S04]  /*1000*/  FFMA.FTZ R18, R19, R42, R18 ;  /* 0x0000002a13127223 */ /* 0x000fc80000010012 */
[----:B------:R-:W-:Y:S01]  /*1010*/  FFMA.FTZ R27, R27, R12, R10 ;  /* 0x0000000c1b1b7223 */ /* 0x000fe2000001000a */
[----:B------:R-:W0:Y:S04]  /*1020*/  SHFL.BFLY PT, R9, R8, 0x4, 0x1f ;  /* 0x0c801f0008097f89 */ /* 0x000e2800000e0000 */
[----:B------:R-:W1:Y:S04]  /*1030*/  SHFL.BFLY PT, R11, R18, 0x4, 0x1f ;  /* 0x0c801f00120b7f89 */ /* 0x000e6800000e0000 */
[----:B------:R-:W2:Y:S01]  /*1040*/  SHFL.BFLY PT, R10, R27, 0x4, 0x1f ;  /* 0x0c801f001b0a7f89 */ /* 0x000ea200000e0000 */
[----:B0-----:R-:W-:Y:S01]  /*1050*/  FADD.FTZ R9, R8, R9 ;  /* 0x0000000908097221 */ /* 0x001fe20000010000 */
[----:B-1----:R-:W-:Y:S01]  /*1060*/  FADD.FTZ R11, R18, R11 ;  /* 0x0000000b120b7221 */ /* 0x002fe20000010000 */
[----:B--2---:R-:W-:-:S04]  /*1070*/  FADD.FTZ R14, R27, R10 ;  /* 0x0000000a1b0e7221 */ /* 0x004fc80000010000 */
[----:B------:R-:W0:Y:S04]  /*1080*/  SHFL.BFLY PT, R12, R11, 0x2, 0x1f ;  /* 0x0c401f000b0c7f89 */ /* 0x000e2800000e0000 */
[----:B------:R-:W1:Y:S04]  /*1090*/  SHFL.BFLY PT, R10, R9, 0x2, 0x1f ;  /* 0x0c401f00090a7f89 */ /* 0x000e6800000e0000 */
[----:B------:R-:W2:Y:S01]  /*10a0*/  SHFL.BFLY PT, R13, R14, 0x2, 0x1f ;  /* 0x0c401f000e0d7f89 */ /* 0x000ea200000e0000 */
[----:B0-----:R-:W-:Y:S01]  /*10b0*/  FADD.FTZ R12, R11, R12 ;  /* 0x0000000c0b0c7221 */ /* 0x001fe20000010000 */
[----:B-1----:R-:W-:Y:S01]  /*10c0*/  FADD.FTZ R10, R9, R10 ;  /* 0x0000000a090a7221 */ /* 0x002fe20000010000 */
[----:B--2---:R-:W-:-:S03]  /*10d0*/  FADD.FTZ R16, R14, R13 ;  /* 0x0000000d0e107221 */ /* 0x004fc60000010000 */
[----:B------:R-:W0:Y:S01]  /*10e0*/  SHFL.BFLY PT, R15, R12, 0x1, 0x1f ;  /* 0x0c201f000c0f7f89 */ /* 0x000e2200000e0000 */
[----:B------:R-:W1:Y:S03]  /*10f0*/  LDC.64 R8, c[0x0][0x2d0] ;  /* 0x0000b400ff087b82 */ /* 0x000e660000000a00 */
[----:B------:R-:W2:Y:S04]  /*1100*/  SHFL.BFLY PT, R13, R10, 0x1, 0x1f ;  /* 0x0c201f000a0d7f89 */ /* 0x000ea800000e0000 */
[----:B------:R-:W3:Y:S01]  /*1110*/  SHFL.BFLY PT, R17, R16, 0x1, 0x1f ;  /* 0x0c201f0010117f89 */ /* 0x000ee200000e0000 */
[----:B------:R-:W-:-:S04]  /*1120*/  @P0 SHF.R.U32.HI R11, RZ, 0x1f, R36 ;  /* 0x0000001fff0b0819 */ /* 0x000fc80000011624 */
[----:B------:R-:W-:Y:S01]  /*1130*/  @P0 LEA.HI.SX32 R36, R36, R11, 0x1c ;  /* 0x0000000b24240211 */ /* 0x000fe200078fe2ff */
[----:B------:R-:W-:-:S06]  /*1140*/  HFMA2.MMA R11, -RZ, RZ, 0, 0 ;  /* 0x00000000ff0b7435 */ /* 0x000fcc00000001ff */
[----:B------:R-:W-:Y:S02]  /*1150*/  @P0 IMAD R11, R36, 0x60, RZ ;  /* 0x00000060240b0824 */ /* 0x000fe400078e02ff */
[----:B0-----:R-:W-:Y:S01]  /*1160*/  FADD.FTZ R19, R12, R15 ;  /* 0x0000000f0c137221 */ /* 0x001fe20000010000 */
[----:B--2---:R-:W-:Y:S01]  /*1170*/  FADD.FTZ R18, R10, R13 ;  /* 0x0000000d0a127221 */ /* 0x004fe20000010000 */
[----:B---3--:R-:W-:Y:S01]  /*1180*/  FADD.FTZ R17, R16, R17 ;  /* 0x0000001110117221 */ /* 0x008fe20000010000 */
[----:B------:R-:W-:Y:S06]  /*1190*/  @P2 BRA `(.L_x_3714) ;  /* 0x0000000000642947 */ /* 0x000fec0003800000 */
[----:B------:R-:W0:Y:S01]  /*11a0*/  LDC.64 R14, c[0x0][0x278] ;  /* 0x00009e00ff0e7b82 */ /* 0x000e220000000a00 */
[----:B------:R-:W-:Y:S01]  /*11b0*/  SHF.R.S32.HI R13, RZ, 0x1f, R11 ;  /* 0x0000001fff0d7819 */ /* 0x000fe2000001140b */
[----:B------:R-:W-:Y:S01]  /*11c0*/  ULDC.64 UR8, c[0x0][0x280] ;  /* 0x0000a00000087ab9 */ /* 0x000fe20000000a00 */
[C---:B------:R-:W-:Y:S02]  /*11d0*/  IADD3 R12, P0, R4.reuse, R11, RZ ;  /* 0x0000000b040c7210 */ /* 0x040fe40007f1e0ff */
[----:B------:R-:W-:Y:S02]  /*11e0*/  ISETP.GE.AND P2, PT, R33, R5, PT ;  /* 0x000000052100720c */ /* 0x000fe40003f46270 */
[----:B------:R-:W-:Y:S02]  /*11f0*/  LEA.HI.X.SX32 R13, R4, R13, 0x1, P0 ;  /* 0x0000000d040d7211 */ /* 0x000fe400000f0eff */
[----:B------:R-:W-:Y:S01]  /*1200*/  FSEL R17, R17, RZ, !P5 ;  /* 0x000000ff11117208 */ /* 0x000fe20006800000 */
[----:B0-----:R-:W-:-:S02]  /*1210*/  IMAD R10, R14, UR7, RZ ;  /* 0x000000070e0a7c24 */ /* 0x001fc4000f8e02ff */
[----:B------:R-:W-:-:S04]  /*1220*/  IMAD.WIDE.U32 R12, R14, UR6, R12 ;  /* 0x000000060e0c7c25 */ /* 0x000fc8000f8e000c */
[----:B------:R-:W-:-:S04]  /*1230*/  IMAD R15, R15, UR6, R10 ;  /* 0x000000060f0f7c24 */ /* 0x000fc8000f8e020a */
[----:B------:R-:W-:Y:S02]  /*1240*/  IMAD.IADD R13, R13, 0x1, R15 ;  /* 0x000000010d0d7824 */ /* 0x000fe400078e020f */
[----:B------:R-:W-:Y:S02]  /*1250*/  IMAD R15, R32, UR8, RZ ;  /* 0x00000008200f7c24 */ /* 0x000fe4000f8e02ff */
[----:B------:R-:W-:-:S04]  /*1260*/  IMAD.WIDE.U32 R12, R6, UR8, R12 ;  /* 0x00000008060c7c25 */ /* 0x000fc8000f8e000c */
[----:B------:R-:W-:Y:S01]  /*1270*/  IMAD R15, R6, UR9, R15 ;  /* 0x00000009060f7c24 */ /* 0x000fe2000f8e020f */
[----:B------:R-:W-:Y:S01]  /*1280*/  IADD3 R10, P0, R33, R12, RZ ;  /* 0x0000000c210a7210 */ /* 0x000fe20007f1e0ff */
[----:B------:R-:W-:-:S03]  /*1290*/  ULDC.64 UR8, c[0x0][0x260] ;  /* 0x0000980000087ab9 */ /* 0x000fc60000000a00 */
[----:B------:R-:W-:Y:S02]  /*12a0*/  IADD3.X R13, R34, R13, R15, P0, !PT ;  /* 0x0000000d220d7210 */ /* 0x000fe400007fe40f */
[C---:B------:R-:W-:Y:S02]  /*12b0*/  LEA R12, P3, R10.reuse, UR8, 0x2 ;  /* 0x000000080a0c7c11 */ /* 0x040fe4000f8610ff */
[----:B------:R-:W-:Y:S02]  /*12c0*/  ISETP.GE.AND P0, PT, R35, R5, PT ;  /* 0x000000052300720c */ /* 0x000fe40003f06270 */
[----:B------:R-:W-:Y:S02]  /*12d0*/  LEA.HI.X R13, R10, UR9, R13, 0x2, P3 ;  /* 0x000000090a0d7c11 */ /* 0x000fe400098f140d */
[----:B------:R-:W-:Y:S02]  /*12e0*/  FSEL R5, R18, RZ, !P2 ;  /* 0x000000ff12057208 */ /* 0x000fe40005000000 */
[----:B------:R-:W-:Y:S01]  /*12f0*/  FSEL R15, R19, RZ, !P0 ;  /* 0x000000ff130f7208 */ /* 0x000fe20004000000 */
[----:B------:R0:W-:Y:S04]  /*1300*/  STG.E desc[UR4][R12.64+0x100], R17 ;  /* 0x000100110c007986 */ /* 0x0001e8000c101904 */
[----:B------:R0:W-:Y:S04]  /*1310*/  STG.E desc[UR4][R12.64], R5 ;  /* 0x000000050c007986 */ /* 0x0001e8000c101904 */
[----:B------:R0:W-:Y:S02]  /*1320*/  STG.E desc[UR4][R12.64+0x80], R15 ;  /* 0x0000800f0c007986 */ /* 0x0001e4000c101904 */
.L_x_3714:
[----:B------:R-:W-:Y:S05]  /*1330*/  BSYNC B0 ;  /* 0x0000000000007941 */ /* 0x000fea0003800000 */
.L_x_3713:
[----:B0-----:R-:W-:Y:S01]  /*1340*/  IADD3 R5, R38, 0x5f, RZ ;  /* 0x0000005f26057810 */ /* 0x001fe20007ffe0ff */
[----:B------:R-:W-:Y:S01]  /*1350*/  IMAD.SHL.U32 R12, R11, 0x40, RZ ;  /* 0x000000400b0c7824 */ /* 0x000fe200078e00ff */
[----:B------:R-:W-:Y:S01]  /*1360*/  SHF.L.U32 R14, R3, 0x2, RZ ;  /* 0x00000002030e7819 */ /* 0x000fe200000006ff */
[----:B------:R-:W-:Y:S01]  /*1370*/  IMAD R15, R2, 0x1800, RZ ;  /* 0x00001800020f7824 */ /* 0x000fe200078e02ff */
[----:B------:R-:W-:Y:S01]  /*1380*/  BSSY B0, `(.L_x_3715) ;  /* 0x0000028000007945 */ /* 0x000fe20003800000 */
[----:B------:R-:W-:-:S03]  /*1390*/  IMAD.HI R10, R5, 0x2aaaaaab, RZ ;  /* 0x2aaaaaab050a7827 */ /* 0x000fc600078e02ff */
[----:B------:R-:W-:Y:S02]  /*13a0*/  SHF.R.S32.HI R16, RZ, 0x1f, R15 ;  /* 0x0000001fff107819 */ /* 0x000fe4000001140f */
[----:B------:R-:W-:-:S04]  /*13b0*/  SHF.R.U32.HI R13, RZ, 0x1f, R10 ;  /* 0x0000001fff0d7819 */ /* 0x000fc8000001160a */
[----:B------:R-:W-:Y:S02]  /*13c0*/  LEA.HI.SX32 R10, R10, R13, 0x1c ;  /* 0x0000000d0a0a7211 */ /* 0x000fe400078fe2ff */
[----:B------:R-:W-:Y:S02]  /*13d0*/  SHF.R.S32.HI R13, RZ, 0x1f, R12 ;  /* 0x0000001fff0d7819 */ /* 0x000fe4000001140c */
[----:B------:R-:W-:Y:S01]  /*13e0*/  IADD3 R12, P0, P2, R12, R14, R15 ;  /* 0x0000000e0c0c7210 */ /* 0x000fe20007a1e00f */
[--C-:B------:R-:W-:Y:S01]  /*13f0*/  IMAD R10, R10, 0x60, -R5.reuse ;  /* 0x000000600a0a7824 */ /* 0x100fe200078e0a05 */
[----:B------:R-:W-:Y:S01]  /*1400*/  SHF.R.S32.HI R14, RZ, 0x1f, R14 ;  /* 0x0000001fff0e7819 */ /* 0x000fe2000001140e */
[----:B------:R-:W-:-:S03]  /*1410*/  IMAD R5, R2, -0x60, R5 ;  /* 0xffffffa002057824 */ /* 0x000fc600078e0205 */
[----:B------:R-:W-:Y:S01]  /*1420*/  IADD3.X R13, R13, R14, R16, P0, P2 ;  /* 0x0000000e0d0d7210 */ /* 0x000fe200007e4410 */
[----:B------:R-:W-:Y:S02]  /*1430*/  IMAD.IADD R10, R5, 0x1, R10 ;  /* 0x00000001050a7824 */ /* 0x000fe400078e020a */
[----:B-1----:R-:W-:-:S03]  /*1440*/  IMAD R14, R8, UR7, RZ ;  /* 0x00000007080e7c24 */ /* 0x002fc6000f8e02ff */
[----:B------:R-:W-:Y:S01]  /*1450*/  ISETP.GE.OR P1, PT, R3, R10, P1 ;  /* 0x0000000a0300720c */ /* 0x000fe20000f26670 */
[----:B------:R-:W-:Y:S02]  /*1460*/  IMAD R5, R9, UR6, R14 ;  /* 0x0000000609057c24 */ /* 0x000fe4000f8e020e */
[----:B------:R-:W-:-:S05]  /*1470*/  IMAD.WIDE.U32 R8, R8, UR6, R12 ;  /* 0x0000000608087c25 */ /* 0x000fca000f8e000c */
[----:B------:R-:W-:-:S05]  /*1480*/  IADD3 R5, R9, R5, RZ ;  /* 0x0000000509057210 */ /* 0x000fca0007ffe0ff */
[----:B------:R-:W-:Y:S05]  /*1490*/  @P1 BRA `(.L_x_3716) ;  /* 0x0000000000581947 */ /* 0x000fea0003800000 */
[----:B------:R-:W0:Y:S01]  /*14a0*/  LDC.64 R14, c[0x0][0x2a8] ;  /* 0x0000aa00ff0e7b82 */ /* 0x000e220000000a00 */
[----:B------:R-:W-:Y:S01]  /*14b0*/  IADD3 R10, P0, P1, R11, R4, R3 ;  /* 0x000000040b0a7210 */ /* 0x000fe2000791e003 */
[----:B------:R-:W-:Y:S01]  /*14c0*/  ULDC.64 UR8, c[0x0][0x2b0] ;  /* 0x0000ac0000087ab9 */ /* 0x000fe20000000a00 */
[----:B------:R-:W-:Y:S02]  /*14d0*/  SHF.R.S32.HI R13, RZ, 0x1f, R11 ;  /* 0x0000001fff0d7819 */ /* 0x000fe4000001140b */
[----:B------:R-:W-:Y:S02]  /*14e0*/  SHF.R.S32.HI R12, RZ, 0x1f, R4 ;  /* 0x0000001fff0c7819 */ /* 0x000fe40000011404 */
[----:B------:R-:W-:-:S04]  /*14f0*/  SHF.R.S32.HI R11, RZ, 0x1f, R3 ;  /* 0x0000001fff0b7819 */ /* 0x000fc80000011403 */
[----:B------:R-:W-:Y:S02]  /*1500*/  IADD3.X R11, R13, R12, R11, P0, P1 ;  /* 0x0000000c0d0b7210 */ /* 0x000fe400007e240b */
[----:B-----5:R-:W-:Y:S01]  /*1510*/  FSETP.NEU.FTZ.AND P0, PT, R7, -INF , PT ;  /* 0xff8000000700780b */ /* 0x020fe20003f1d000 */
[C---:B0-----:R-:W-:Y:S02]  /*1520*/  IMAD R12, R14.reuse, UR7, RZ ;  /* 0x000000070e0c7c24 */ /* 0x041fe4000f8e02ff */
[----:B------:R-:W-:-:S04]  /*1530*/  IMAD.WIDE.U32 R10, R14, UR6, R10 ;  /* 0x000000060e0a7c25 */ /* 0x000fc8000f8e000a */
[----:B------:R-:W-:Y:S01]  /*1540*/  FMUL.FTZ R14, R7, 1.4426950216293334961 ;  /* 0x3fb8aa3b070e7820 */ /* 0x000fe20000410000 */
[----:B------:R-:W-:Y:S02]  /*1550*/  IMAD R13, R15, UR6, R12 ;  /* 0x000000060f0d7c24 */ /* 0x000fe4000f8e020c */
[----:B------:R-:W-:Y:S02]  /*1560*/  IMAD R15, R32, UR8, RZ ;  /* 0x00000008200f7c24 */ /* 0x000fe4000f8e02ff */
[----:B------:R-:W-:Y:S01]  /*1570*/  FSEL R7, R14, RZ, P0 ;  /* 0x000000ff0e077208 */ /* 0x000fe20000000000 */
[----:B------:R-:W-:Y:S02]  /*1580*/  IMAD.IADD R11, R11, 0x1, R13 ;  /* 0x000000010b0b7824 */ /* 0x000fe400078e020d */
[C---:B------:R-:W-:Y:S02]  /*1590*/  IMAD R15, R6.reuse, UR9, R15 ;  /* 0x00000009060f7c24 */ /* 0x040fe4000f8e020f */
[----:B------:R-:W-:Y:S01]  /*15a0*/  IMAD.WIDE.U32 R10, R6, UR8, R10 ;  /* 0x00000008060a7c25 */ /* 0x000fe2000f8e000a */
[----:B------:R-:W-:-:S04]  /*15b0*/  ULDC.64 UR8, c[0x0][0x2a0] ;  /* 0x0000a80000087ab9 */ /* 0x000fc80000000a00 */
[----:B------:R-:W-:Y:S02]  /*15c0*/  IADD3 R11, R11, R15, RZ ;  /* 0x0000000f0b0b7210 */ /* 0x000fe40007ffe0ff */
[----:B------:R-:W-:-:S04]  /*15d0*/  LEA R12, P1, R10, UR8, 0x2 ;  /* 0x000000080a0c7c11 */ /* 0x000fc8000f8210ff */
[----:B------:R-:W-:-:S05]  /*15e0*/  LEA.HI.X R13, R10, UR9, R11, 0x2, P1 ;  /* 0x000000090a0d7c11 */ /* 0x000fca00088f140b */
[----:B------:R0:W-:Y:S04]  /*15f0*/  STG.E desc[UR4][R12.64], R7 ;  /* 0x000000070c007986 */ /* 0x0001e8000c101904 */
.L_x_3716:
[----:B------:R-:W-:Y:S05]  /*1600*/  BSYNC B0 ;  /* 0x0000000000007941 */ /* 0x000fea0003800000 */
.L_x_3715:
[----:B------:R-:W-:Y:S01]  /*1610*/  ULDC.64 UR10, c[0x0][0x2e8] ;  /* 0x0000ba00000a7ab9 */ /* 0x000fe20000000a00 */
[----:B------:R-:W-:Y:S01]  /*1620*/  ULDC.64 UR8, c[0x0][0x2d8] ;  /* 0x0000b60000087ab9 */ /* 0x000fe20000000a00 */
[----:B------:R-:W-:Y:S01]  /*1630*/  ISETP.NE.U32.AND P0, PT, RZ, UR10, PT ;  /* 0x0000000aff007c0c */ /* 0x000fe2000bf05070 */
[----:B0----5:R-:W-:Y:S02]  /*1640*/  IMAD R7, R32, UR8, RZ ;  /* 0x0000000820077c24 */ /* 0x021fe4000f8e02ff */
[----:B------:R-:W-:Y:S01]  /*1650*/  IMAD.MOV.U32 R4, RZ, RZ, R8 ;  /* 0x000000ffff047224 */ /* 0x000fe200078e0008 */
[----:B------:R-:W-:Y:S01]  /*1660*/  ISETP.NE.AND.EX P0, PT, RZ, UR11, PT, P0 ;  /* 0x0000000bff007c0c */ /* 0x000fe2000bf05300 */
[C---:B------:R-:W-:Y:S02]  /*1670*/  IMAD R7, R6.reuse, UR9, R7 ;  /* 0x0000000906077c24 */ /* 0x040fe4000f8e0207 */
[----:B------:R-:W-:Y:S01]  /*1680*/  IMAD.WIDE.U32 R4, R6, UR8, R4 ;  /* 0x0000000806047c25 */ /* 0x000fe2000f8e0004 */
[----:B------:R-:W-:Y:S01]  /*1690*/  ISETP.NE.OR P0, PT, R3, RZ, !P0 ;  /* 0x000000ff0300720c */ /* 0x000fe20004705670 */
[----:B------:R-:W-:-:S02]  /*16a0*/  ULDC.64 UR8, c[0x0][0x2b8] ;  /* 0x0000ae0000087ab9 */ /* 0x000fc40000000a00 */
[----:B------:R-:W-:Y:S02]  /*16b0*/  LEA R6, P1, R4, UR8, 0x2 ;  /* 0x0000000804067c11 */ /* 0x000fe4000f8210ff */
[----:B------:R-:W-:-:S04]  /*16c0*/  IADD3 R5, R5, R7, RZ ;  /* 0x0000000705057210 */ /* 0x000fc80007ffe0ff */
[----:B------:R-:W-:-:S05]  /*16d0*/  LEA.HI.X R7, R4, UR9, R5, 0x2, P1 ;  /* 0x0000000904077c11 */ /* 0x000fca00088f1405 */
        /* <DEDUP_REMOVED lines=15> */
.L_x_3717:
        /* <DEDUP_REMOVED lines=11> */
.L_x_3748:


//--------------------- .nv.global.init           --------------------------
	.section	.nv.global.init,"aw",@progbits
.nv.global.init:
	.type		$str$23,@object
	.size		$str$23,($str$24 - $str$23)
$str$23:
        /*0000*/ 	.byte	0x28, 0x61, 0x64, 0x64, 0x72, 0x65, 0x73, 0x73, 0x20, 0x26, 0x20, 0x6d, 0x61, 0x73, 0x6b, 0x29
        /*0010*/ 	.byte	0x20, 0x3d, 0x3d, 0x20, 0x30, 0x00
	.type		$str$24,@object
	.size		$str$24,(__unnamed_4 - $str$24)
$str$24:
        /*0016*/ 	.byte	0x2f, 0x74, 0x6d, 0x70, 0x2f, 0x6f, 0x73, 0x73, 0x5f, 0x6b, 0x65, 0x72, 0x6e, 0x65, 0x6c, 0x73
        /*0026*/ 	.byte	0x5f, 0x73, 0x72, 0x63, 0x2f, 0x66, 0x6c, 0x61, 0x73, 0x68, 0x5f, 0x61, 0x74, 0x74, 0x65, 0x6e
        /*0036*/ 	.byte	0x74, 0x69, 0x6f, 0x6e, 0x2f, 0x63, 0x73, 0x72, 0x63, 0x2f, 0x63, 0x75, 0x74, 0x6c, 0x61, 0x73
        /*0046*/ 	.byte	0x73, 0x2f, 0x69, 0x6e, 0x63, 0x6c, 0x75, 0x64, 0x65, 0x2f, 0x63, 0x75, 0x74, 0x65, 0x2f, 0x70
        /*0056*/ 	.byte	0x6f, 0x69, 0x6e, 0x74, 0x65, 0x72, 0x5f, 0x66, 0x6c, 0x61, 0x67, 0x67, 0x65, 0x64, 0x2e, 0x68
        /*0066*/ 	.byte	0x70, 0x70, 0x00
	.type		__unnamed_4,@object
	.size		__unnamed_4,(__unnamed_2 - __unnamed_4)
__unnamed_4:
        /* <DEDUP_REMOVED lines=17> */
        /*0179*/ 	.byte	0x43, 0x3c, 0x36, 0x34, 0x3e, 0x3e, 0x3e, 0x3e, 0x5d, 0x00
	.type		__unnamed_2,@object
	.size		__unnamed_2,(__unnamed_6 - __unnamed_2)
__unnamed_2:
        /* <DEDUP_REMOVED lines=23> */
	.type		__unnamed_6,@object
	.size		__unnamed_6,(__unnamed_3 - __unnamed_6)
__unnamed_6:
        /* <DEDUP_REMOVED lines=22> */
        /*044f*/ 	.byte	0x31, 0x36, 0x33, 0x38, 0x34, 0x3e, 0x3e, 0x3e, 0x3e, 0x20, 0x26, 0x5d, 0x00
	.type		__unnamed_3,@object
	.size		__unnamed_3,(__unnamed_1 - __unnamed_3)
__unnamed_3:
        /* <DEDUP_REMOVED lines=23> */
        /*05cc*/ 	.byte	0x75, 0x74, 0x65, 0x3a, 0x3a, 0x43, 0x3c, 0x30, 0x3e, 0x3e, 0x3e, 0x3e, 0x3e, 0x5d, 0x00
	.type		__unnamed_1,@object
	.size		__unnamed_1,(__unnamed_5 - __unnamed_1)
__unnamed_1:
        /* <DEDUP_REMOVED lines=29> */
        /*07ab*/ 	.byte	0x5d, 0x00
	.type		__unnamed_5,@object
	.size		__unnamed_5,(.L_4 - __unnamed_5)
__unnamed_5:
        /* <DEDUP_REMOVED lines=30> */
.L_4:


//--------------------- .nv.shared._ZN7cutlass13device_kernelIN5flash11enable_sm90INS1_16FlashAttnBwdSm90INS1_25CollectiveMainloopBwdSm90ILi2ELi2ELi2EN4cute5tupleIJNS5_1CILi1EEES8_S8_EEENS6_IJNS7_ILi128EEESA_NS7_ILi64EEEEEENS_10bfloat16_tEfNS_4arch4Sm90ELb0ELb0ELb1ELb0ELb0ELb1ELb0ELb0ELi2ELi1ELi2ELi2ELb0EEENS1_21CollectiveEpilogueBwdISC_SD_SF_Li256ELb0ELb0ELi1EEENS1_19SingleTileSchedulerILb0ELb0ELb0ELi128EEEEEEEEEvNT_6ParamsE --------------------------
	.section	.nv.shared._ZN7cutlass13device_kernelIN5flash11enable_sm90INS1_16FlashAttnBwdSm90INS1_25CollectiveMainloopBwdSm90ILi2ELi2ELi2EN4cute5tupleIJNS5_1CILi1EEES8_S8_EEENS6_IJNS7_ILi128EEESA_NS7_ILi64EEEEEENS_10bfloat16_tEfNS_4arch4Sm90ELb0ELb0ELb1ELb0ELb0ELb1ELb0ELb0ELi2ELi1ELi2ELi2ELb0EEENS1_21CollectiveEpilogueBwdISC_SD_SF_Li256ELb0ELb0ELi1EEENS1_19SingleTileSchedulerILb0ELb0ELb0ELi128EEEEEEEEEvNT_6ParamsE,"aw",@nobits
	.sectionflags	@""
	.align	16
	.zero		1024


//--------------------- .nv.shared.reserved.0     --------------------------
	.section	.nv.shared.reserved.0,"aw",@nobits
	.weak		__nv_reservedSMEM_offset_0_alias
	.size		__nv_reservedSMEM_offset_0_alias, 0, 0
	.other		__nv_reservedSMEM_offset_0_alias,@"STO_CUDA_RESERVED_SHARED STV_DEFAULT"
__nv_reservedSMEM_offset_0_alias:
	.zero		0


//--------------------- .nv.global                --------------------------
	.section	.nv.global,"aw",@nobits
.nv.global:
	.type		_ZN73_INTERNAL_199dbdb6_37_flash_bwd_hdim64_bf16_softcap_sm90_cu_8e232a79_26644cute1_E,@object
	.size		_ZN73_INTERNAL_199dbdb6_37_flash_bwd_hdim64_bf16_softcap_sm90_cu_8e232a79_26644cute1_E,(_ZN73_INTERNAL_199dbdb6_37_flash_bwd_hdim64_bf16_softcap_sm90_cu_8e232a79_26644cuda3std3__45__cpo6cbeginE - _ZN73_INTERNAL_199dbdb6_37_flash_bwd_hdim64_bf16_softcap_sm90_cu_8e232a79_26644cute1_E)
_ZN73_INTERNAL_199dbdb6_37_flash_bwd_hdim64_bf16_softcap_sm90_cu_8e232a79_26644cute1_E:
	.zero		1
	.type		_ZN73_INTERNAL_199dbdb6_37_flash_bwd_hdim64_bf16_softcap_sm90_cu_8e232a79_26644cuda3std3__45__cpo6cbeginE,@object
	.size		_ZN73_INTERNAL_199dbdb6_37_flash_bwd_hdim64_bf16_softcap_sm90_cu_8e232a79_26644cuda3std3__45__cpo6cbeginE,(_ZN73_INTERNAL_199dbdb6_37_flash_bwd_hdim64_bf16_softcap_sm90_cu_8e232a79_26644cuda3std3__48in_placeE - _ZN73_INTERNAL_199dbdb6_37_flash_bwd_hdim64_bf16_softcap_sm90_cu_8e232a79_26644cuda3std3__45__cpo6cbeginE)
_ZN73_INTERNAL_199dbdb6_37_flash_bwd_hdim64_bf16_softcap_sm90_cu_8e232a79_26644cuda3std3__45__cpo6cbeginE:
	.zero		1
	.type		_ZN73_INTERNAL_199dbdb6_37_flash_bwd_hdim64_bf16_softcap_sm90_cu_8e232a79_26644cuda3std3__48in_placeE,@object
	.size		_ZN73_INTERNAL_199dbdb6_37_flash_bwd_hdim64_bf16_softcap_sm90_cu_8e232a79_26644cuda3std3__48in_placeE,(_ZN73_INTERNAL_199dbdb6_37_flash_bwd_hdim64_bf16_softcap_sm90_cu_8e232a79_26644cuda3std6ranges3__45__cpo9iter_moveE - _ZN73_INTERNAL_199dbdb6_37_flash_bwd_hdim64_bf16_softcap_sm90_cu_8e232a79_26644cuda3std3__48in_placeE)
_ZN73_INTERNAL_199dbdb6_37_flash_bwd_hdim64_bf16_softcap_sm90_cu_8e232a79_26644cuda3std3__48in_placeE:
	.zero		1
	.type		_ZN73_INTERNAL_199dbdb6_37_flash_bwd_hdim64_bf16_softcap_sm90_cu_8e232a79_26644cuda3std6ranges3__45__cpo9iter_moveE,@object
	.size		_ZN73_INTERNAL_199dbdb6_37_flash_bwd_hdim64_bf16_softcap_sm90_cu_8e232a79_26644cuda3std6ranges3__45__cpo9iter_moveE,(_ZN73_INTERNAL_199dbdb6_37_flash_bwd_hdim64_bf16_softcap_sm90_cu_8e232a79_26644cuda3std3__45__cpo5beginE - _ZN73_INTERNAL_199dbdb6_37_flash_bwd_hdim64_bf16_softcap_sm90_cu_8e232a79_26644cuda3std6ranges3__45__cpo9iter_moveE)
_ZN73_INTERNAL_199dbdb6_37_flash_bwd_hdim64_bf16_softcap_sm90_cu_8e232a79_26644cuda3std6ranges3__45__cpo9iter_moveE:
	.zero		1
	.type		_ZN73_INTERNAL_199dbdb6_37_flash_bwd_hdim64_bf16_softcap_sm90_cu_8e232a79_26644cuda3std3__45__cpo5beginE,@object
	.size		_ZN73_INTERNAL_199dbdb6_37_flash_bwd_hdim64_bf16_softcap_sm90_cu_8e232a79_26644cuda3std3__45__cpo5beginE,(_ZN73_INTERNAL_199dbdb6_37_flash_bwd_hdim64_bf16_softcap_sm90_cu_8e232a79_26644cuda3std3__475_GLOBAL__N__199dbdb6_37_flash_bwd_hdim64_bf16_softcap_sm90_cu_8e232a79_26646ignoreE - _ZN73_INTERNAL_199dbdb6_37_flash_bwd_hdim64_bf16_softcap_sm90_cu_8e232a79_26644cuda3std3__45__cpo5beginE)
_ZN73_INTERNAL_199dbdb6_37_flash_bwd_hdim64_bf16_softcap_sm90_cu_8e232a79_26644cuda3std3__45__cpo5beginE:
	.zero		1
	.type		_ZN73_INTERNAL_199dbdb6_37_flash_bwd_hdim64_bf16_softcap_sm90_cu_8e232a79_26644cuda3std3__475_GLOBAL__N__199dbdb6_37_flash_bwd_hdim64_bf16_softcap_sm90_cu_8e232a79_26646ignoreE,@object
	.size		_ZN73_INTERNAL_199dbdb6_37_flash_bwd_hdim64_bf16_softcap_sm90_cu_8e232a79_26644cuda3std3__475_GLOBAL__N__199dbdb6_37_flash_bwd_hdim64_bf16_softcap_sm90_cu_8e232a79_26646ignoreE,(_ZN73_INTERNAL_199dbdb6_37_flash_bwd_hdim64_bf16_softcap_sm90_cu_8e232a79_26644cute7productE - _ZN73_INTERNAL_199dbdb6_37_flash_bwd_hdim64_bf16_softcap_sm90_cu_8e232a79_26644cuda3std3__475_GLOBAL__N__199dbdb6_37_flash_bwd_hdim64_bf16_softcap_sm90_cu_8e232a79_26646ignoreE)
_ZN73_INTERNAL_199dbdb6_37_flash_bwd_hdim64_bf16_softcap_sm90_cu_8e232a79_26644cuda3std3__475_GLOBAL__N__199dbdb6_37_flash_bwd_hdim64_bf16_softcap_sm90_cu_8e232a79_26646ignoreE:
	.zero		1
	.type		_ZN73_INTERNAL_199dbdb6_37_flash_bwd_hdim64_bf16_softcap_sm90_cu_8e232a79_26644cute7productE,@object
	.size		_ZN73_INTERNAL_199dbdb6_37_flash_bwd_hdim64_bf16_softcap_sm90_cu_8e232a79_26644cute7productE,(_ZN73_INTERNAL_199dbdb6_37_flash_bwd_hdim64_bf16_softcap_sm90_cu_8e232a79_26644cuda3std3__45__cpo3endE - _ZN73_INTERNAL_199dbdb6_37_flash_bwd_hdim64_bf16_softcap_sm90_cu_8e232a79_26644cute7productE)
_ZN73_INTERNAL_199dbdb6_37_flash_bwd_hdim64_bf16_softcap_sm90_cu_8e232a79_26644cute7productE:
	.zero		1
	.type		_ZN73_INTERNAL_199dbdb6_37_flash_bwd_hdim64_bf16_softcap_sm90_cu_8e232a79_26644cuda3std3__45__cpo3endE,@object
	.size		_ZN73_INTERNAL_199dbdb6_37_flash_bwd_hdim64_bf16_softcap_sm90_cu_8e232a79_26644cuda3std3__45__cpo3endE,(_ZN73_INTERNAL_199dbdb6_37_flash_bwd_hdim64_bf16_softcap_sm90_cu_8e232a79_26644cuda3std3__419piecewise_constructE - _ZN73_INTERNAL_199dbdb6_37_flash_bwd_hdim64_bf16_softcap_sm90_cu_8e232a79_26644cuda3std3__45__cpo3endE)
_ZN73_INTERNAL_199dbdb6_37_flash_bwd_hdim64_bf16_softcap_sm90_cu_8e232a79_26644cuda3std3__45__cpo3endE:
	.zero		1
	.type		_ZN73_INTERNAL_199dbdb6_37_flash_bwd_hdim64_bf16_softcap_sm90_cu_8e232a79_26644cuda3std3__419piecewise_constructE,@object
	.size		_ZN73_INTERNAL_199dbdb6_37_flash_bwd_hdim64_bf16_softcap_sm90_cu_8e232a79_26644cuda3std3__419piecewise_constructE,(_ZN73_INTERNAL_199dbdb6_37_flash_bwd_hdim64_bf16_softcap_sm90_cu_8e232a79_26644cuda3std3__45__cpo4cendE - _ZN73_INTERNAL_199dbdb6_37_flash_bwd_hdim64_bf16_softcap_sm90_cu_8e232a79_26644cuda3std3__419piecewise_constructE)
_ZN73_INTERNAL_199dbdb6_37_flash_bwd_hdim64_bf16_softcap_sm90_cu_8e232a79_26644cuda3std3__419piecewise_constructE:
	.zero		1
	.type		_ZN73_INTERNAL_199dbdb6_37_flash_bwd_hdim64_bf16_softcap_sm90_cu_8e232a79_26644cuda3std3__45__cpo4cendE,@object
	.size		_ZN73_INTERNAL_199dbdb6_37_flash_bwd_hdim64_bf16_softcap_sm90_cu_8e232a79_26644cuda3std3__45__cpo4cendE,(_ZN73_INTERNAL_199dbdb6_37_flash_bwd_hdim64_bf16_softcap_sm90_cu_8e232a79_26644cuda3std6ranges3__45__cpo4swapE - _ZN73_INTERNAL_199dbdb6_37_flash_bwd_hdim64_bf16_softcap_sm90_cu_8e232a79_26644cuda3std3__45__cpo4cendE)
_ZN73_INTERNAL_199dbdb6_37_flash_bwd_hdim64_bf16_softcap_sm90_cu_8e232a79_26644cuda3std3__45__cpo4cendE:
	.zero		1
	.type		_ZN73_INTERNAL_199dbdb6_37_flash_bwd_hdim64_bf16_softcap_sm90_cu_8e232a79_26644cuda3std6ranges3__45__cpo4swapE,@object
	.size		_ZN73_INTERNAL_199dbdb6_37_flash_bwd_hdim64_bf16_softcap_sm90_cu_8e232a79_26644cuda3std6ranges3__45__cpo4swapE,(.L_13 - _ZN73_INTERNAL_199dbdb6_37_flash_bwd_hdim64_bf16_softcap_sm90_cu_8e232a79_26644cuda3std6ranges3__45__cpo4swapE)
_ZN73_INTERNAL_199dbdb6_37_flash_bwd_hdim64_bf16_softcap_sm90_cu_8e232a79_26644cuda3std6ranges3__45__cpo4swapE:
	.zero		1
.L_13:


//--------------------- .nv.shared._ZN7cutlass13device_kernelIN5flash11enable_sm90INS1_16FlashAttnBwdSm90INS1_25CollectiveMainloopBwdSm90ILi2ELi2ELi2EN4cute5tupleIJNS5_1CILi1EEES8_S8_EEENS6_IJNS7_ILi128EEESA_NS7_ILi64EEEEEENS_10bfloat16_tEfNS_4arch4Sm90ELb0ELb0ELb1ELb0ELb1ELb1ELb0ELb0ELi2ELi1ELi2ELi2ELb0EEENS1_21CollectiveEpilogueBwdISC_SD_SF_Li256ELb0ELb0ELi1EEENS1_19SingleTileSchedulerILb0ELb0ELb0ELi128EEEEEEEEEvNT_6ParamsE --------------------------
	.section	.nv.shared._ZN7cutlass13device_kernelIN5flash11enable_sm90INS1_16FlashAttnBwdSm90INS1_25CollectiveMainloopBwdSm90ILi2ELi2ELi2EN4cute5tupleIJNS5_1CILi1EEES8_S8_EEENS6_IJNS7_ILi128EEESA_NS7_ILi64EEEEEENS_10bfloat16_tEfNS_4arch4Sm90ELb0ELb0ELb1ELb0ELb1ELb1ELb0ELb0ELi2ELi1ELi2ELi2ELb0EEENS1_21CollectiveEpilogueBwdISC_SD_SF_Li256ELb0ELb0ELi1EEENS1_19SingleTileSchedulerILb0ELb0ELb0ELi128EEEEEEEEEvNT_6ParamsE,"aw",@nobits
	.sectionflags	@""
	.align	16
	.zero		1024


//--------------------- .nv.shared._ZN7cutlass13device_kernelIN5flash11enable_sm90INS1_16FlashAttnBwdSm90INS1_25CollectiveMainloopBwdSm90ILi2ELi2ELi2EN4cute5tupleIJNS5_1CILi1EEES8_S8_EEENS6_IJNS7_ILi128EEESA_NS7_ILi64EEEEEENS_10bfloat16_tEfNS_4arch4Sm90ELb0ELb0ELb1ELb0ELb0ELb1ELb0ELb0ELi2ELi1ELi2ELi2ELb0EEENS1_24CollectiveEpilogueBwdGQAISC_fSF_Li256ELb0ELb0EEENS1_19SingleTileSchedulerILb0ELb0ELb0ELi128EEEEEEEEEvNT_6ParamsE --------------------------
	.section	.nv.shared._ZN7cutlass13device_kernelIN5flash11enable_sm90INS1_16FlashAttnBwdSm90INS1_25CollectiveMainloopBwdSm90ILi2ELi2ELi2EN4cute5tupleIJNS5_1CILi1EEES8_S8_EEENS6_IJNS7_ILi128EEESA_NS7_ILi64EEEEEENS_10bfloat16_tEfNS_4arch4Sm90ELb0ELb0ELb1ELb0ELb0ELb1ELb0ELb0ELi2ELi1ELi2ELi2ELb0EEENS1_24CollectiveEpilogueBwdGQAISC_fSF_Li256ELb0ELb0EEENS1_19SingleTileSchedulerILb0ELb0ELb0ELi128EEEEEEEEEvNT_6ParamsE,"aw",@nobits
	.sectionflags	@""
	.align	16
	.zero		1024


//--------------------- .nv.shared._ZN7cutlass13device_kernelIN5flash11enable_sm90INS1_16FlashAttnBwdSm90INS1_25CollectiveMainloopBwdSm90ILi2ELi2ELi2EN4cute5tupleIJNS5_1CILi1EEES8_S8_EEENS6_IJNS7_ILi128EEESA_NS7_ILi64EEEEEENS_10bfloat16_tEfNS_4arch4Sm90ELb0ELb0ELb1ELb0ELb1ELb1ELb0ELb0ELi2ELi1ELi2ELi2ELb0EEENS1_24CollectiveEpilogueBwdGQAISC_fSF_Li256ELb0ELb1EEENS1_19SingleTileSchedulerILb0ELb0ELb0ELi128EEEEEEEEEvNT_6ParamsE --------------------------
	.section	.nv.shared._ZN7cutlass13device_kernelIN5flash11enable_sm90INS1_16FlashAttnBwdSm90INS1_25CollectiveMainloopBwdSm90ILi2ELi2ELi2EN4cute5tupleIJNS5_1CILi1EEES8_S8_EEENS6_IJNS7_ILi128EEESA_NS7_ILi64EEEEEENS_10bfloat16_tEfNS_4arch4Sm90ELb0ELb0ELb1ELb0ELb1ELb1ELb0ELb0ELi2ELi1ELi2ELi2ELb0EEENS1_24CollectiveEpilogueBwdGQAISC_fSF_Li256ELb0ELb1EEENS1_19SingleTileSchedulerILb0ELb0ELb0ELi128EEEEEEEEEvNT_6ParamsE,"aw",@nobits
	.sectionflags	@""
	.align	16
	.zero		1024


//--------------------- .nv.shared._ZN7cutlass13device_kernelIN5flash11enable_sm90INS1_16FlashAttnBwdSm90INS1_25CollectiveMainloopBwdSm90ILi2ELi2ELi2EN4cute5tupleIJNS5_1CILi1EEES8_S8_EEENS6_IJNS7_ILi128EEESA_NS7_ILi64EEEEEENS_10bfloat16_tEfNS_4arch4Sm90ELb0ELb0ELb1ELb1ELb0ELb1ELb0ELb0ELi2ELi1ELi2ELi2ELb0EEENS1_21CollectiveEpilogueBwdISC_SD_SF_Li256ELb1ELb0ELi1EEENS1_19SingleTileSchedulerILb1ELb0ELb0ELi128EEEEEEEEEvNT_6ParamsE --------------------------
	.section	.nv.shared._ZN7cutlass13device_kernelIN5flash11enable_sm90INS1_16FlashAttnBwdSm90INS1_25CollectiveMainloopBwdSm90ILi2ELi2ELi2EN4cute5tupleIJNS5_1CILi1EEES8_S8_EEENS6_IJNS7_ILi128EEESA_NS7_ILi64EEEEEENS_10bfloat16_tEfNS_4arch4Sm90ELb0ELb0ELb1ELb1ELb0ELb1ELb0ELb0ELi2ELi1ELi2ELi2ELb0EEENS1_21CollectiveEpilogueBwdISC_SD_SF_Li256ELb1ELb0ELi1EEENS1_19SingleTileSchedulerILb1ELb0ELb0ELi128EEEEEEEEEvNT_6ParamsE,"aw",@nobits
	.sectionflags	@""
	.align	16
	.zero		1024


//--------------------- .nv.shared._ZN7cutlass13device_kernelIN5flash11enable_sm90INS1_16FlashAttnBwdSm90INS1_25CollectiveMainloopBwdSm90ILi2ELi2ELi2EN4cute5tupleIJNS5_1CILi1EEES8_S8_EEENS6_IJNS7_ILi128EEESA_NS7_ILi64EEEEEENS_10bfloat16_tEfNS_4arch4Sm90ELb0ELb0ELb1ELb1ELb1ELb1ELb0ELb0ELi2ELi1ELi2ELi2ELb0EEENS1_21CollectiveEpilogueBwdISC_SD_SF_Li256ELb1ELb0ELi1EEENS1_19SingleTileSchedulerILb1ELb0ELb0ELi128EEEEEEEEEvNT_6ParamsE --------------------------
	.section	.nv.shared._ZN7cutlass13device_kernelIN5flash11enable_sm90INS1_16FlashAttnBwdSm90INS1_25CollectiveMainloopBwdSm90ILi2ELi2ELi2EN4cute5tupleIJNS5_1CILi1EEES8_S8_EEENS6_IJNS7_ILi128EEESA_NS7_ILi64EEEEEENS_10bfloat16_tEfNS_4arch4Sm90ELb0ELb0ELb1ELb1ELb1ELb1ELb0ELb0ELi2ELi1ELi2ELi2ELb0EEENS1_21CollectiveEpilogueBwdISC_SD_SF_Li256ELb1ELb0ELi1EEENS1_19SingleTileSchedulerILb1ELb0ELb0ELi128EEEEEEEEEvNT_6ParamsE,"aw",@nobits
	.sectionflags	@""
	.align	16
	.zero		1024


//--------------------- .nv.shared._ZN7cutlass13device_kernelIN5flash11enable_sm90INS1_16FlashAttnBwdSm90INS1_25CollectiveMainloopBwdSm90ILi2ELi2ELi2EN4cute5tupleIJNS5_1CILi1EEES8_S8_EEENS6_IJNS7_ILi128EEESA_NS7_ILi64EEEEEENS_10bfloat16_tEfNS_4arch4Sm90ELb0ELb0ELb1ELb1ELb0ELb1ELb0ELb0ELi2ELi1ELi2ELi2ELb0EEENS1_24CollectiveEpilogueBwdGQAISC_fSF_Li256ELb1ELb0EEENS1_19SingleTileSchedulerILb1ELb0ELb0ELi128EEEEEEEEEvNT_6ParamsE --------------------------
	.section	.nv.shared._ZN7cutlass13device_kernelIN5flash11enable_sm90INS1_16FlashAttnBwdSm90INS1_25CollectiveMainloopBwdSm90ILi2ELi2ELi2EN4cute5tupleIJNS5_1CILi1EEES8_S8_EEENS6_IJNS7_ILi128EEESA_NS7_ILi64EEEEEENS_10bfloat16_tEfNS_4arch4Sm90ELb0ELb0ELb1ELb1ELb0ELb1ELb0ELb0ELi2ELi1ELi2ELi2ELb0EEENS1_24CollectiveEpilogueBwdGQAISC_fSF_Li256ELb1ELb0EEENS1_19SingleTileSchedulerILb1ELb0ELb0ELi128EEEEEEEEEvNT_6ParamsE,"aw",@nobits
	.sectionflags	@""
	.align	16
	.zero		1024


//--------------------- .nv.shared._ZN7cutlass13device_kernelIN5flash11enable_sm90INS1_16FlashAttnBwdSm90INS1_25CollectiveMainloopBwdSm90ILi2ELi2ELi2EN4cute5tupleIJNS5_1CILi1EEES8_S8_EEENS6_IJNS7_ILi128EEESA_NS7_ILi64EEEEEENS_10bfloat16_tEfNS_4arch4Sm90ELb0ELb0ELb1ELb1ELb1ELb1ELb0ELb0ELi2ELi1ELi2ELi2ELb0EEENS1_24CollectiveEpilogueBwdGQAISC_fSF_Li256ELb1ELb1EEENS1_19SingleTileSchedulerILb1ELb0ELb0ELi128EEEEEEEEEvNT_6ParamsE --------------------------
	.section	.nv.shared._ZN7cutlass13device_kernelIN5flash11enable_sm90INS1_16FlashAttnBwdSm90INS1_25CollectiveMainloopBwdSm90ILi2ELi2ELi2EN4cute5tupleIJNS5_1CILi1EEES8_S8_EEENS6_IJNS7_ILi128EEESA_NS7_ILi64EEEEEENS_10bfloat16_tEfNS_4arch4Sm90ELb0ELb0ELb1ELb1ELb1ELb1ELb0ELb0ELi2ELi1ELi2ELi2ELb0EEENS1_24CollectiveEpilogueBwdGQAISC_fSF_Li256ELb1ELb1EEENS1_19SingleTileSchedulerILb1ELb0ELb0ELi128EEEEEEEEEvNT_6ParamsE,"aw",@nobits
	.sectionflags	@""
	.align	16
	.zero		1024


//--------------------- .nv.shared._ZN7cutlass13device_kernelIN5flash11enable_sm90INS1_16FlashAttnBwdSm90INS1_25CollectiveMainloopBwdSm90ILi2ELi2ELi2EN4cute5tupleIJNS5_1CILi1EEES8_S8_EEENS6_IJNS7_ILi128EEESA_NS7_ILi64EEEEEENS_10bfloat16_tEfNS_4arch4Sm90ELb0ELb1ELb1ELb0ELb0ELb1ELb0ELb0ELi2ELi1ELi2ELi2ELb0EEENS1_21CollectiveEpilogueBwdISC_SD_SF_Li256ELb0ELb0ELi1EEENS1_19SingleTileSchedulerILb0ELb0ELb0ELi128EEEEEEEEEvNT_6ParamsE --------------------------
	.section	.nv.shared._ZN7cutlass13device_kernelIN5flash11enable_sm90INS1_16FlashAttnBwdSm90INS1_25CollectiveMainloopBwdSm90ILi2ELi2ELi2EN4cute5tupleIJNS5_1CILi1EEES8_S8_EEENS6_IJNS7_ILi128EEESA_NS7_ILi64EEEEEENS_10bfloat16_tEfNS_4arch4Sm90ELb0ELb1ELb1ELb0ELb0ELb1ELb0ELb0ELi2ELi1ELi2ELi2ELb0EEENS1_21CollectiveEpilogueBwdISC_SD_SF_Li256ELb0ELb0ELi1EEENS1_19SingleTileSchedulerILb0ELb0ELb0ELi128EEEEEEEEEvNT_6ParamsE,"aw",@nobits
	.sectionflags	@""
	.align	16
	.zero		1024


//--------------------- .nv.shared._ZN7cutlass13device_kernelIN5flash11enable_sm90INS1_16FlashAttnBwdSm90INS1_25CollectiveMainloopBwdSm90ILi2ELi2ELi2EN4cute5tupleIJNS5_1CILi1EEES8_S8_EEENS6_IJNS7_ILi128EEESA_NS7_ILi64EEEEEENS_10bfloat16_tEfNS_4arch4Sm90ELb0ELb1ELb1ELb0ELb1ELb1ELb0ELb0ELi2ELi1ELi2ELi2ELb0EEENS1_21CollectiveEpilogueBwdISC_SD_SF_Li256ELb0ELb0ELi1EEENS1_19SingleTileSchedulerILb0ELb0ELb0ELi128EEEEEEEEEvNT_6ParamsE --------------------------
	.section	.nv.shared._ZN7cutlass13device_kernelIN5flash11enable_sm90INS1_16FlashAttnBwdSm90INS1_25CollectiveMainloopBwdSm90ILi2ELi2ELi2EN4cute5tupleIJNS5_1CILi1EEES8_S8_EEENS6_IJNS7_ILi128EEESA_NS7_ILi64EEEEEENS_10bfloat16_tEfNS_4arch4Sm90ELb0ELb1ELb1ELb0ELb1ELb1ELb0ELb0ELi2ELi1ELi2ELi2ELb0EEENS1_21CollectiveEpilogueBwdISC_SD_SF_Li256ELb0ELb0ELi1EEENS1_19SingleTileSchedulerILb0ELb0ELb0ELi128EEEEEEEEEvNT_6ParamsE,"aw",@nobits
	.sectionflags	@""
	.align	16
	.zero		1024


//--------------------- .nv.shared._ZN7cutlass13device_kernelIN5flash11enable_sm90INS1_16FlashAttnBwdSm90INS1_25CollectiveMainloopBwdSm90ILi2ELi2ELi2EN4cute5tupleIJNS5_1CILi1EEES8_S8_EEENS6_IJNS7_ILi128EEESA_NS7_ILi64EEEEEENS_10bfloat16_tEfNS_4arch4Sm90ELb0ELb1ELb1ELb0ELb0ELb1ELb0ELb0ELi2ELi1ELi2ELi2ELb0EEENS1_24CollectiveEpilogueBwdGQAISC_fSF_Li256ELb0ELb0EEENS1_19SingleTileSchedulerILb0ELb0ELb0ELi128EEEEEEEEEvNT_6ParamsE --------------------------
	.section	.nv.shared._ZN7cutlass13device_kernelIN5flash11enable_sm90INS1_16FlashAttnBwdSm90INS1_25CollectiveMainloopBwdSm90ILi2ELi2ELi2EN4cute5tupleIJNS5_1CILi1EEES8_S8_EEENS6_IJNS7_ILi128EEESA_NS7_ILi64EEEEEENS_10bfloat16_tEfNS_4arch4Sm90ELb0ELb1ELb1ELb0ELb0ELb1ELb0ELb0ELi2ELi1ELi2ELi2ELb0EEENS1_24CollectiveEpilogueBwdGQAISC_fSF_Li256ELb0ELb0EEENS1_19SingleTileSchedulerILb0ELb0ELb0ELi128EEEEEEEEEvNT_6ParamsE,"aw",@nobits
	.sectionflags	@""
	.align	16
	.zero		1024


//--------------------- .nv.shared._ZN7cutlass13device_kernelIN5flash11enable_sm90INS1_16FlashAttnBwdSm90INS1_25CollectiveMainloopBwdSm90ILi2ELi2ELi2EN4cute5tupleIJNS5_1CILi1EEES8_S8_EEENS6_IJNS7_ILi128EEESA_NS7_ILi64EEEEEENS_10bfloat16_tEfNS_4arch4Sm90ELb0ELb1ELb1ELb0ELb1ELb1ELb0ELb0ELi2ELi1ELi2ELi2ELb0EEENS1_24CollectiveEpilogueBwdGQAISC_fSF_Li256ELb0ELb1EEENS1_19SingleTileSchedulerILb0ELb0ELb0ELi128EEEEEEEEEvNT_6ParamsE --------------------------
	.section	.nv.shared._ZN7cutlass13device_kernelIN5flash11enable_sm90INS1_16FlashAttnBwdSm90INS1_25CollectiveMainloopBwdSm90ILi2ELi2ELi2EN4cute5tupleIJNS5_1CILi1EEES8_S8_EEENS6_IJNS7_ILi128EEESA_NS7_ILi64EEEEEENS_10bfloat16_tEfNS_4arch4Sm90ELb0ELb1ELb1ELb0ELb1ELb1ELb0ELb0ELi2ELi1ELi2ELi2ELb0EEENS1_24CollectiveEpilogueBwdGQAISC_fSF_Li256ELb0ELb1EEENS1_19SingleTileSchedulerILb0ELb0ELb0ELi128EEEEEEEEEvNT_6ParamsE,"aw",@nobits
	.sectionflags	@""
	.align	16
	.zero		1024


//--------------------- .nv.shared._ZN7cutlass13device_kernelIN5flash22FlashAttnBwdPreprocessIN4cute5tupleIJNS3_1CILi128EEENS5_ILi64EEEEEENS_10bfloat16_tEfNS_4arch4Sm90ELb1ELb0EEEEEvNT_6ParamsE --------------------------
	.section	.nv.shared._ZN7cutlass13device_kernelIN5flash22FlashAttnBwdPreprocessIN4cute5tupleIJNS3_1CILi128EEENS5_ILi64EEEEEENS_10bfloat16_tEfNS_4arch4Sm90ELb1ELb0EEEEEvNT_6ParamsE,"aw",@nobits
	.sectionflags	@""
	.align	16
	.zero		1024


//--------------------- .nv.shared._ZN7cutlass13device_kernelIN5flash11enable_sm90INS1_16FlashAttnBwdSm90INS1_25CollectiveMainloopBwdSm90ILi2ELi2ELi2EN4cute5tupleIJNS5_1CILi1EEES8_S8_EEENS6_IJNS7_ILi128EEESA_NS7_ILi64EEEEEENS_10bfloat16_tEfNS_4arch4Sm90ELb0ELb1ELb1ELb1ELb0ELb1ELb0ELb0ELi2ELi1ELi2ELi2ELb0EEENS1_21CollectiveEpilogueBwdISC_SD_SF_Li256ELb1ELb0ELi1EEENS1_19SingleTileSchedulerILb1ELb0ELb0ELi128EEEEEEEEEvNT_6ParamsE --------------------------
	.section	.nv.shared._ZN7cutlass13device_kernelIN5flash11enable_sm90INS1_16FlashAttnBwdSm90INS1_25CollectiveMainloopBwdSm90ILi2ELi2ELi2EN4cute5tupleIJNS5_1CILi1EEES8_S8_EEENS6_IJNS7_ILi128EEESA_NS7_ILi64EEEEEENS_10bfloat16_tEfNS_4arch4Sm90ELb0ELb1ELb1ELb1ELb0ELb1ELb0ELb0ELi2ELi1ELi2ELi2ELb0EEENS1_21CollectiveEpilogueBwdISC_SD_SF_Li256ELb1ELb0ELi1EEENS1_19SingleTileSchedulerILb1ELb0ELb0ELi128EEEEEEEEEvNT_6ParamsE,"aw",@nobits
	.sectionflags	@""
	.align	16
	.zero		1024


//--------------------- .nv.shared._ZN7cutlass13device_kernelIN5flash11enable_sm90INS1_16FlashAttnBwdSm90INS1_25CollectiveMainloopBwdSm90ILi2ELi2ELi2EN4cute5tupleIJNS5_1CILi1EEES8_S8_EEENS6_IJNS7_ILi128EEESA_NS7_ILi64EEEEEENS_10bfloat16_tEfNS_4arch4Sm90ELb0ELb1ELb1ELb1ELb1ELb1ELb0ELb0ELi2ELi1ELi2ELi2ELb0EEENS1_21CollectiveEpilogueBwdISC_SD_SF_Li256ELb1ELb0ELi1EEENS1_19SingleTileSchedulerILb1ELb0ELb0ELi128EEEEEEEEEvNT_6ParamsE --------------------------
	.section	.nv.shared._ZN7cutlass13device_kernelIN5flash11enable_sm90INS1_16FlashAttnBwdSm90INS1_25CollectiveMainloopBwdSm90ILi2ELi2ELi2EN4cute5tupleIJNS5_1CILi1EEES8_S8_EEENS6_IJNS7_ILi128EEESA_NS7_ILi64EEEEEENS_10bfloat16_tEfNS_4arch4Sm90ELb0ELb1ELb1ELb1ELb1ELb1ELb0ELb0ELi2ELi1ELi2ELi2ELb0EEENS1_21CollectiveEpilogueBwdISC_SD_SF_Li256ELb1ELb0ELi1EEENS1_19SingleTileSchedulerILb1ELb0ELb0ELi128EEEEEEEEEvNT_6ParamsE,"aw",@nobits
	.sectionflags	@""
	.align	16
	.zero		1024


//--------------------- .nv.shared._ZN7cutlass13device_kernelIN5flash11enable_sm90INS1_16FlashAttnBwdSm90INS1_25CollectiveMainloopBwdSm90ILi2ELi2ELi2EN4cute5tupleIJNS5_1CILi1EEES8_S8_EEENS6_IJNS7_ILi128EEESA_NS7_ILi64EEEEEENS_10bfloat16_tEfNS_4arch4Sm90ELb0ELb1ELb1ELb1ELb0ELb1ELb0ELb0ELi2ELi1ELi2ELi2ELb0EEENS1_24CollectiveEpilogueBwdGQAISC_fSF_Li256ELb1ELb0EEENS1_19SingleTileSchedulerILb1ELb0ELb0ELi128EEEEEEEEEvNT_6ParamsE --------------------------
	.section	.nv.shared._ZN7cutlass13device_kernelIN5flash11enable_sm90INS1_16FlashAttnBwdSm90INS1_25CollectiveMainloopBwdSm90ILi2ELi2ELi2EN4cute5tupleIJNS5_1CILi1EEES8_S8_EEENS6_IJNS7_ILi128EEESA_NS7_ILi64EEEEEENS_10bfloat16_tEfNS_4arch4Sm90ELb0ELb1ELb1ELb1ELb0ELb1ELb0ELb0ELi2ELi1ELi2ELi2ELb0EEENS1_24CollectiveEpilogueBwdGQAISC_fSF_Li256ELb1ELb0EEENS1_19SingleTileSchedulerILb1ELb0ELb0ELi128EEEEEEEEEvNT_6ParamsE,"aw",@nobits
	.sectionflags	@""
	.align	16
	.zero		1024


//--------------------- .nv.shared._ZN7cutlass13device_kernelIN5flash32FlashAttnBwdPostprocessConvertdQIN4cute5tupleIJNS3_1CILi128EEENS5_ILi64EEEEEENS_10bfloat16_tEfNS_4arch4Sm90ELi256ENS3_8TiledMMAINS3_8MMA_AtomIJNS3_4SM904GMMA27MMA_64x64x16_F32BF16BF16_SSILNSF_5MajorE0ELSH_1ELNSF_7ScaleInE1ELSI_1EEEEEENS3_6LayoutINS4_IJNS5_ILi2EEENS5_ILi1EEESN_EEENS4_IJSN_NS5_ILi0EEESP_EEEEENS4_IJNS3_10UnderscoreESS_SS_EEEEELb0EEEEEvNT_6ParamsE --------------------------
	.section	.nv.shared._ZN7cutlass13device_kernelIN5flash32FlashAttnBwdPostprocessConvertdQIN4cute5tupleIJNS3_1CILi128EEENS5_ILi64EEEEEENS_10bfloat16_tEfNS_4arch4Sm90ELi256ENS3_8TiledMMAINS3_8MMA_AtomIJNS3_4SM904GMMA27MMA_64x64x16_F32BF16BF16_SSILNSF_5MajorE0ELSH_1ELNSF_7ScaleInE1ELSI_1EEEEEENS3_6LayoutINS4_IJNS5_ILi2EEENS5_ILi1EEESN_EEENS4_IJSN_NS5_ILi0EEESP_EEEEENS4_IJNS3_10UnderscoreESS_SS_EEEEELb0EEEEEvNT_6ParamsE,"aw",@nobits
	.sectionflags	@""
	.align	16
	.zero		1024


//--------------------- .nv.shared._ZN7cutlass13device_kernelIN5flash11enable_sm90INS1_16FlashAttnBwdSm90INS1_25CollectiveMainloopBwdSm90ILi2ELi2ELi2EN4cute5tupleIJNS5_1CILi1EEES8_S8_EEENS6_IJNS7_ILi128EEESA_NS7_ILi64EEEEEENS_10bfloat16_tEfNS_4arch4Sm90ELb0ELb1ELb1ELb1ELb1ELb1ELb0ELb0ELi2ELi1ELi2ELi2ELb0EEENS1_24CollectiveEpilogueBwdGQAISC_fSF_Li256ELb1ELb1EEENS1_19SingleTileSchedulerILb1ELb0ELb0ELi128EEEEEEEEEvNT_6ParamsE --------------------------
	.section	.nv.shared._ZN7cutlass13device_kernelIN5flash11enable_sm90INS1_16FlashAttnBwdSm90INS1_25CollectiveMainloopBwdSm90ILi2ELi2ELi2EN4cute5tupleIJNS5_1CILi1EEES8_S8_EEENS6_IJNS7_ILi128EEESA_NS7_ILi64EEEEEENS_10bfloat16_tEfNS_4arch4Sm90ELb0ELb1ELb1ELb1ELb1ELb1ELb0ELb0ELi2ELi1ELi2ELi2ELb0EEENS1_24CollectiveEpilogueBwdGQAISC_fSF_Li256ELb1ELb1EEENS1_19SingleTileSchedulerILb1ELb0ELb0ELi128EEEEEEEEEvNT_6ParamsE,"aw",@nobits
	.sectionflags	@""
	.align	16
	.zero		1024


//--------------------- .nv.shared._ZN7cutlass13device_kernelIN5flash22FlashAttnBwdPreprocessIN4cute5tupleIJNS3_1CILi128EEENS5_ILi64EEEEEENS_10bfloat16_tEfNS_4arch4Sm90ELb1ELb1EEEEEvNT_6ParamsE --------------------------
	.section	.nv.shared._ZN7cutlass13device_kernelIN5flash22FlashAttnBwdPreprocessIN4cute5tupleIJNS3_1CILi128EEENS5_ILi64EEEEEENS_10bfloat16_tEfNS_4arch4Sm90ELb1ELb1EEEEEvNT_6ParamsE,"aw",@nobits
	.sectionflags	@""
	.align	16
	.zero		1024


//--------------------- .nv.shared._ZN7cutlass13device_kernelIN5flash11enable_sm90INS1_16FlashAttnBwdSm90INS1_25CollectiveMainloopBwdSm90ILi2ELi2ELi2EN4cute5tupleIJNS5_1CILi1EEES8_S8_EEENS6_IJNS7_ILi96EEENS7_ILi128EEENS7_ILi64EEEEEENS_10bfloat16_tEfNS_4arch4Sm90ELb1ELb0ELb1ELb0ELb0ELb1ELb0ELb1ELi2ELi1ELi2ELi2ELb0EEENS1_21CollectiveEpilogueBwdISD_SE_SG_Li256ELb0ELb0ELi1EEENS1_25SingleTileBwdLPTSchedulerILb0ELi128ELb0EEEEEEEEEvNT_6ParamsE --------------------------
	.section	.nv.shared._ZN7cutlass13device_kernelIN5flash11enable_sm90INS1_16FlashAttnBwdSm90INS1_25CollectiveMainloopBwdSm90ILi2ELi2ELi2EN4cute5tupleIJNS5_1CILi1EEES8_S8_EEENS6_IJNS7_ILi96EEENS7_ILi128EEENS7_ILi64EEEEEENS_10bfloat16_tEfNS_4arch4Sm90ELb1ELb0ELb1ELb0ELb0ELb1ELb0ELb1ELi2ELi1ELi2ELi2ELb0EEENS1_21CollectiveEpilogueBwdISD_SE_SG_Li256ELb0ELb0ELi1EEENS1_25SingleTileBwdLPTSchedulerILb0ELi128ELb0EEEEEEEEEvNT_6ParamsE,"aw",@nobits
	.sectionflags	@""
	.align	16
	.zero		1024


//--------------------- .nv.shared._ZN7cutlass13device_kernelIN5flash11enable_sm90INS1_16FlashAttnBwdSm90INS1_25CollectiveMainloopBwdSm90ILi2ELi2ELi2EN4cute5tupleIJNS5_1CILi1EEES8_S8_EEENS6_IJNS7_ILi96EEENS7_ILi128EEENS7_ILi64EEEEEENS_10bfloat16_tEfNS_4arch4Sm90ELb1ELb0ELb1ELb0ELb1ELb1ELb0ELb1ELi2ELi1ELi2ELi2ELb0EEENS1_21CollectiveEpilogueBwdISD_SE_SG_Li256ELb0ELb0ELi1EEENS1_25SingleTileBwdLPTSchedulerILb0ELi128ELb1EEEEEEEEEvNT_6ParamsE --------------------------
	.section	.nv.shared._ZN7cutlass13device_kernelIN5flash11enable_sm90INS1_16FlashAttnBwdSm90INS1_25CollectiveMainloopBwdSm90ILi2ELi2ELi2EN4cute5tupleIJNS5_1CILi1EEES8_S8_EEENS6_IJNS7_ILi96EEENS7_ILi128EEENS7_ILi64EEEEEENS_10bfloat16_tEfNS_4arch4Sm90ELb1ELb0ELb1ELb0ELb1ELb1ELb0ELb1ELi2ELi1ELi2ELi2ELb0EEENS1_21CollectiveEpilogueBwdISD_SE_SG_Li256ELb0ELb0ELi1EEENS1_25SingleTileBwdLPTSchedulerILb0ELi128ELb1EEEEEEEEEvNT_6ParamsE,"aw",@nobits
	.sectionflags	@""
	.align	16
	.zero		1024


//--------------------- .nv.shared._ZN7cutlass13device_kernelIN5flash11enable_sm90INS1_16FlashAttnBwdSm90INS1_25CollectiveMainloopBwdSm90ILi2ELi2ELi2EN4cute5tupleIJNS5_1CILi1EEES8_S8_EEENS6_IJNS7_ILi96EEENS7_ILi128EEENS7_ILi64EEEEEENS_10bfloat16_tEfNS_4arch4Sm90ELb1ELb0ELb1ELb0ELb0ELb1ELb0ELb1ELi2ELi1ELi2ELi2ELb0EEENS1_24CollectiveEpilogueBwdGQAISD_fSG_Li256ELb0ELb0EEENS1_25SingleTileBwdLPTSchedulerILb0ELi128ELb0EEEEEEEEEvNT_6ParamsE --------------------------
	.section	.nv.shared._ZN7cutlass13device_kernelIN5flash11enable_sm90INS1_16FlashAttnBwdSm90INS1_25CollectiveMainloopBwdSm90ILi2ELi2ELi2EN4cute5tupleIJNS5_1CILi1EEES8_S8_EEENS6_IJNS7_ILi96EEENS7_ILi128EEENS7_ILi64EEEEEENS_10bfloat16_tEfNS_4arch4Sm90ELb1ELb0ELb1ELb0ELb0ELb1ELb0ELb1ELi2ELi1ELi2ELi2ELb0EEENS1_24CollectiveEpilogueBwdGQAISD_fSG_Li256ELb0ELb0EEENS1_25SingleTileBwdLPTSchedulerILb0ELi128ELb0EEEEEEEEEvNT_6ParamsE,"aw",@nobits
	.sectionflags	@""
	.align	16
	.zero		1024


//--------------------- .nv.shared._ZN7cutlass13device_kernelIN5flash11enable_sm90INS1_16FlashAttnBwdSm90INS1_25CollectiveMainloopBwdSm90ILi2ELi2ELi2EN4cute5tupleIJNS5_1CILi1EEES8_S8_EEENS6_IJNS7_ILi96EEENS7_ILi128EEENS7_ILi64EEEEEENS_10bfloat16_tEfNS_4arch4Sm90ELb1ELb0ELb1ELb0ELb1ELb1ELb0ELb1ELi2ELi1ELi2ELi2ELb0EEENS1_24CollectiveEpilogueBwdGQAISD_fSG_Li256ELb0ELb1EEENS1_25SingleTileBwdLPTSchedulerILb0ELi128ELb1EEEEEEEEEvNT_6ParamsE --------------------------
	.section	.nv.shared._ZN7cutlass13device_kernelIN5flash11enable_sm90INS1_16FlashAttnBwdSm90INS1_25CollectiveMainloopBwdSm90ILi2ELi2ELi2EN4cute5tupleIJNS5_1CILi1EEES8_S8_EEENS6_IJNS7_ILi96EEENS7_ILi128EEENS7_ILi64EEEEEENS_10bfloat16_tEfNS_4arch4Sm90ELb1ELb0ELb1ELb0ELb1ELb1ELb0ELb1ELi2ELi1ELi2ELi2ELb0EEENS1_24CollectiveEpilogueBwdGQAISD_fSG_Li256ELb0ELb1EEENS1_25SingleTileBwdLPTSchedulerILb0ELi128ELb1EEEEEEEEEvNT_6ParamsE,"aw",@nobits
	.sectionflags	@""
	.align	16
	.zero		1024


//--------------------- .nv.shared._ZN7cutlass13device_kernelIN5flash22FlashAttnBwdPreprocessIN4cute5tupleIJNS3_1CILi96EEENS5_ILi64EEEEEENS_10bfloat16_tEfNS_4arch4Sm90ELb1ELb0EEEEEvNT_6ParamsE --------------------------
	.section	.nv.shared._ZN7cutlass13device_kernelIN5flash22FlashAttnBwdPreprocessIN4cute5tupleIJNS3_1CILi96EEENS5_ILi64EEEEEENS_10bfloat16_tEfNS_4arch4Sm90ELb1ELb0EEEEEvNT_6ParamsE,"aw",@nobits
	.sectionflags	@""
	.align	16
	.zero		1024


//--------------------- .nv.shared._ZN7cutlass13device_kernelIN5flash11enable_sm90INS1_16FlashAttnBwdSm90INS1_25CollectiveMainloopBwdSm90ILi2ELi2ELi2EN4cute5tupleIJNS5_1CILi1EEES8_S8_EEENS6_IJNS7_ILi96EEENS7_ILi128EEENS7_ILi64EEEEEENS_10bfloat16_tEfNS_4arch4Sm90ELb1ELb0ELb1ELb1ELb0ELb1ELb0ELb1ELi2ELi1ELi2ELi2ELb0EEENS1_21CollectiveEpilogueBwdISD_SE_SG_Li256ELb1ELb0ELi1EEENS1_25SingleTileBwdLPTSchedulerILb1ELi128ELb0EEEEEEEEEvNT_6ParamsE --------------------------
	.section	.nv.shared._ZN7cutlass13device_kernelIN5flash11enable_sm90INS1_16FlashAttnBwdSm90INS1_25CollectiveMainloopBwdSm90ILi2ELi2ELi2EN4cute5tupleIJNS5_1CILi1EEES8_S8_EEENS6_IJNS7_ILi96EEENS7_ILi128EEENS7_ILi64EEEEEENS_10bfloat16_tEfNS_4arch4Sm90ELb1ELb0ELb1ELb1ELb0ELb1ELb0ELb1ELi2ELi1ELi2ELi2ELb0EEENS1_21CollectiveEpilogueBwdISD_SE_SG_Li256ELb1ELb0ELi1EEENS1_25SingleTileBwdLPTSchedulerILb1ELi128ELb0EEEEEEEEEvNT_6ParamsE,"aw",@nobits
	.sectionflags	@""
	.align	16
	.zero		1024


//--------------------- .nv.shared._ZN7cutlass13device_kernelIN5flash11enable_sm90INS1_16FlashAttnBwdSm90INS1_25CollectiveMainloopBwdSm90ILi2ELi2ELi2EN4cute5tupleIJNS5_1CILi1EEES8_S8_EEENS6_IJNS7_ILi96EEENS7_ILi128EEENS7_ILi64EEEEEENS_10bfloat16_tEfNS_4arch4Sm90ELb1ELb0ELb1ELb1ELb1ELb1ELb0ELb1ELi2ELi1ELi2ELi2ELb0EEENS1_21CollectiveEpilogueBwdISD_SE_SG_Li256ELb1ELb0ELi1EEENS1_25SingleTileBwdLPTSchedulerILb1ELi128ELb1EEEEEEEEEvNT_6ParamsE --------------------------
	.section	.nv.shared._ZN7cutlass13device_kernelIN5flash11enable_sm90INS1_16FlashAttnBwdSm90INS1_25CollectiveMainloopBwdSm90ILi2ELi2ELi2EN4cute5tupleIJNS5_1CILi1EEES8_S8_EEENS6_IJNS7_ILi96EEENS7_ILi128EEENS7_ILi64EEEEEENS_10bfloat16_tEfNS_4arch4Sm90ELb1ELb0ELb1ELb1ELb1ELb1ELb0ELb1ELi2ELi1ELi2ELi2ELb0EEENS1_21CollectiveEpilogueBwdISD_SE_SG_Li256ELb1ELb0ELi1EEENS1_25SingleTileBwdLPTSchedulerILb1ELi128ELb1EEEEEEEEEvNT_6ParamsE,"aw",@nobits
	.sectionflags	@""
	.align	16
	.zero		1024


//--------------------- .nv.shared._ZN7cutlass13device_kernelIN5flash11enable_sm90INS1_16FlashAttnBwdSm90INS1_25CollectiveMainloopBwdSm90ILi2ELi2ELi2EN4cute5tupleIJNS5_1CILi1EEES8_S8_EEENS6_IJNS7_ILi96EEENS7_ILi128EEENS7_ILi64EEEEEENS_10bfloat16_tEfNS_4arch4Sm90ELb1ELb0ELb1ELb1ELb0ELb1ELb0ELb1ELi2ELi1ELi2ELi2ELb0EEENS1_24CollectiveEpilogueBwdGQAISD_fSG_Li256ELb1ELb0EEENS1_25SingleTileBwdLPTSchedulerILb1ELi128ELb0EEEEEEEEEvNT_6ParamsE --------------------------
	.section	.nv.shared._ZN7cutlass13device_kernelIN5flash11enable_sm90INS1_16FlashAttnBwdSm90INS1_25CollectiveMainloopBwdSm90ILi2ELi2ELi2EN4cute5tupleIJNS5_1CILi1EEES8_S8_EEENS6_IJNS7_ILi96EEENS7_ILi128EEENS7_ILi64EEEEEENS_10bfloat16_tEfNS_4arch4Sm90ELb1ELb0ELb1ELb1ELb0ELb1ELb0ELb1ELi2ELi1ELi2ELi2ELb0EEENS1_24CollectiveEpilogueBwdGQAISD_fSG_Li256ELb1ELb0EEENS1_25SingleTileBwdLPTSchedulerILb1ELi128ELb0EEEEEEEEEvNT_6ParamsE,"aw",@nobits
	.sectionflags	@""
	.align	16
	.zero		1024


//--------------------- .nv.shared._ZN7cutlass13device_kernelIN5flash32FlashAttnBwdPostprocessConvertdQIN4cute5tupleIJNS3_1CILi128EEENS5_ILi64EEEEEENS_10bfloat16_tEfNS_4arch4Sm90ELi256ENS3_8TiledMMAINS3_8MMA_AtomIJNS3_4SM904GMMA27MMA_64x64x16_F32BF16BF16_RSILNSF_5MajorE0ELSH_1ELNSF_7ScaleInE1ELSI_1EEEEEENS3_6LayoutINS4_IJNS5_ILi2EEENS5_ILi1EEESN_EEENS4_IJSN_NS5_ILi0EEESP_EEEEENS4_IJNS3_10UnderscoreESS_SS_EEEEELb0EEEEEvNT_6ParamsE --------------------------
	.section	.nv.shared._ZN7cutlass13device_kernelIN5flash32FlashAttnBwdPostprocessConvertdQIN4cute5tupleIJNS3_1CILi128EEENS5_ILi64EEEEEENS_10bfloat16_tEfNS_4arch4Sm90ELi256ENS3_8TiledMMAINS3_8MMA_AtomIJNS3_4SM904GMMA27MMA_64x64x16_F32BF16BF16_RSILNSF_5MajorE0ELSH_1ELNSF_7ScaleInE1ELSI_1EEEEEENS3_6LayoutINS4_IJNS5_ILi2EEENS5_ILi1EEESN_EEENS4_IJSN_NS5_ILi0EEESP_EEEEENS4_IJNS3_10UnderscoreESS_SS_EEEEELb0EEEEEvNT_6ParamsE,"aw",@nobits
	.sectionflags	@""
	.align	16
	.zero		1024


//--------------------- .nv.shared._ZN7cutlass13device_kernelIN5flash32FlashAttnBwdPostprocessConvertdQIN4cute5tupleIJNS3_1CILi96EEENS5_ILi64EEEEEENS_10bfloat16_tEfNS_4arch4Sm90ELi256ENS3_8TiledMMAINS3_8MMA_AtomIJNS3_4SM904GMMA27MMA_64x16x16_F32BF16BF16_SSILNSF_5MajorE1ELSH_0ELNSF_7ScaleInE1ELSI_1EEEEEENS3_6LayoutINS4_IJNS5_ILi1EEENS5_ILi2EEESM_EEENS4_IJNS5_ILi0EEESM_SP_EEEEENS4_IJNS3_10UnderscoreESS_SS_EEEEELb1EEEEEvNT_6ParamsE --------------------------
	.section	.nv.shared._ZN7cutlass13device_kernelIN5flash32FlashAttnBwdPostprocessConvertdQIN4cute5tupleIJNS3_1CILi96EEENS5_ILi64EEEEEENS_10bfloat16_tEfNS_4arch4Sm90ELi256ENS3_8TiledMMAINS3_8MMA_AtomIJNS3_4SM904GMMA27MMA_64x16x16_F32BF16BF16_SSILNSF_5MajorE1ELSH_0ELNSF_7ScaleInE1ELSI_1EEEEEENS3_6LayoutINS4_IJNS5_ILi1EEENS5_ILi2EEESM_EEENS4_IJNS5_ILi0EEESM_SP_EEEEENS4_IJNS3_10UnderscoreESS_SS_EEEEELb1EEEEEvNT_6ParamsE,"aw",@nobits
	.sectionflags	@""
	.align	16
	.zero		1024


//--------------------- .nv.shared._ZN7cutlass13device_kernelIN5flash11enable_sm90INS1_16FlashAttnBwdSm90INS1_25CollectiveMainloopBwdSm90ILi2ELi2ELi2EN4cute5tupleIJNS5_1CILi1EEES8_S8_EEENS6_IJNS7_ILi96EEENS7_ILi128EEENS7_ILi64EEEEEENS_10bfloat16_tEfNS_4arch4Sm90ELb1ELb0ELb1ELb1ELb1ELb1ELb0ELb1ELi2ELi1ELi2ELi2ELb0EEENS1_24CollectiveEpilogueBwdGQAISD_fSG_Li256ELb1ELb1EEENS1_25SingleTileBwdLPTSchedulerILb1ELi128ELb1EEEEEEEEEvNT_6ParamsE --------------------------
	.section	.nv.shared._ZN7cutlass13device_kernelIN5flash11enable_sm90INS1_16FlashAttnBwdSm90INS1_25CollectiveMainloopBwdSm90ILi2ELi2ELi2EN4cute5tupleIJNS5_1CILi1EEES8_S8_EEENS6_IJNS7_ILi96EEENS7_ILi128EEENS7_ILi64EEEEEENS_10bfloat16_tEfNS_4arch4Sm90ELb1ELb0ELb1ELb1ELb1ELb1ELb0ELb1ELi2ELi1ELi2ELi2ELb0EEENS1_24CollectiveEpilogueBwdGQAISD_fSG_Li256ELb1ELb1EEENS1_25SingleTileBwdLPTSchedulerILb1ELi128ELb1EEEEEEEEEvNT_6ParamsE,"aw",@nobits
	.sectionflags	@""
	.align	16
	.zero		1024


//--------------------- .nv.shared._ZN7cutlass13device_kernelIN5flash22FlashAttnBwdPreprocessIN4cute5tupleIJNS3_1CILi96EEENS5_ILi64EEEEEENS_10bfloat16_tEfNS_4arch4Sm90ELb1ELb1EEEEEvNT_6ParamsE --------------------------
	.section	.nv.shared._ZN7cutlass13device_kernelIN5flash22FlashAttnBwdPreprocessIN4cute5tupleIJNS3_1CILi96EEENS5_ILi64EEEEEENS_10bfloat16_tEfNS_4arch4Sm90ELb1ELb1EEEEEvNT_6ParamsE,"aw",@nobits
	.sectionflags	@""
	.align	16
	.zero		1024


//--------------------- .nv.constant0._ZN7cutlass13device_kernelIN5flash11enable_sm90INS1_16FlashAttnBwdSm90INS1_25CollectiveMainloopBwdSm90ILi2ELi2ELi2EN4cute5tupleIJNS5_1CILi1EEES8_S8_EEENS6_IJNS7_ILi128EEESA_NS7_ILi64EEEEEENS_10bfloat16_tEfNS_4arch4Sm90ELb0ELb0ELb1ELb0ELb0ELb1ELb0ELb0ELi2ELi1ELi2ELi2ELb0EEENS1_21CollectiveEpilogueBwdISC_SD_SF_Li256ELb0ELb0ELi1EEENS1_19SingleTileSchedulerILb0ELb0ELb0ELi128EEEEEEEEEvNT_6ParamsE --------------------------
	.section	.nv.constant0._ZN7cutlass13device_kernelIN5flash11enable_sm90INS1_16FlashAttnBwdSm90INS1_25CollectiveMainloopBwdSm90ILi2ELi2ELi2EN4cute5tupleIJNS5_1CILi1EEES8_S8_EEENS6_IJNS7_ILi128EEESA_NS7_ILi64EEEEEENS_10bfloat16_tEfNS_4arch4Sm90ELb0ELb0ELb1ELb0ELb0ELb1ELb0ELb0ELi2ELi1ELi2ELi2ELb0EEENS1_21CollectiveEpilogueBwdISC_SD_SF_Li256ELb0ELb0ELi1EEENS1_19SingleTileSchedulerILb0ELb0ELb0ELi128EEEEEEEEEvNT_6ParamsE,"a",@progbits
	.sectionflags	@""
	.align	4
.nv.constant0._ZN7cutlass13device_kernelIN5flash11enable_sm90INS1_16FlashAttnBwdSm90INS1_25CollectiveMainloopBwdSm90ILi2ELi2ELi2EN4cute5tupleIJNS5_1CILi1EEES8_S8_EEENS6_IJNS7_ILi128EEESA_NS7_ILi64EEEEEENS_10bfloat16_tEfNS_4arch4Sm90ELb0ELb0ELb1ELb0ELb0ELb1ELb0ELb0ELi2ELi1ELi2ELi2ELb0EEENS1_21CollectiveEpilogueBwdISC_SD_SF_Li256ELb0ELb0ELi1EEENS1_19SingleTileSchedulerILb0ELb0ELb0ELi128EEEEEEEEEvNT_6ParamsE:
	.zero		2944


//--------------------- .nv.constant0._ZN7cutlass13device_kernelIN5flash11enable_sm90INS1_16FlashAttnBwdSm90INS1_25CollectiveMainloopBwdSm90ILi2ELi2ELi2EN4cute5tupleIJNS5_1CILi1EEES8_S8_EEENS6_IJNS7_ILi128EEESA_NS7_ILi64EEEEEENS_10bfloat16_tEfNS_4arch4Sm90ELb0ELb0ELb1ELb0ELb1ELb1ELb0ELb0ELi2ELi1ELi2ELi2ELb0EEENS1_21CollectiveEpilogueBwdISC_SD_SF_Li256ELb0ELb0ELi1EEENS1_19SingleTileSchedulerILb0ELb0ELb0ELi128EEEEEEEEEvNT_6ParamsE --------------------------
	.section	.nv.constant0._ZN7cutlass13device_kernelIN5flash11enable_sm90INS1_16FlashAttnBwdSm90INS1_25CollectiveMainloopBwdSm90ILi2ELi2ELi2EN4cute5tupleIJNS5_1CILi1EEES8_S8_EEENS6_IJNS7_ILi128EEESA_NS7_ILi64EEEEEENS_10bfloat16_tEfNS_4arch4Sm90ELb0ELb0ELb1ELb0ELb1ELb1ELb0ELb0ELi2ELi1ELi2ELi2ELb0EEENS1_21CollectiveEpilogueBwdISC_SD_SF_Li256ELb0ELb0ELi1EEENS1_19SingleTileSchedulerILb0ELb0ELb0ELi128EEEEEEEEEvNT_6ParamsE,"a",@progbits
	.sectionflags	@""
	.align	4
.nv.constant0._ZN7cutlass13device_kernelIN5flash11enable_sm90INS1_16FlashAttnBwdSm90INS1_25CollectiveMainloopBwdSm90ILi2ELi2ELi2EN4cute5tupleIJNS5_1CILi1EEES8_S8_EEENS6_IJNS7_ILi128EEESA_NS7_ILi64EEEEEENS_10bfloat16_tEfNS_4arch4Sm90ELb0ELb0ELb1ELb0ELb1ELb1ELb0ELb0ELi2ELi1ELi2ELi2ELb0EEENS1_21CollectiveEpilogueBwdISC_SD_SF_Li256ELb0ELb0ELi1EEENS1_19SingleTileSchedulerILb0ELb0ELb0ELi128EEEEEEEEEvNT_6ParamsE:
	.zero		2944


//--------------------- .nv.constant0._ZN7cutlass13device_kernelIN5flash11enable_sm90INS1_16FlashAttnBwdSm90INS1_25CollectiveMainloopBwdSm90ILi2ELi2ELi2EN4cute5tupleIJNS5_1CILi1EEES8_S8_EEENS6_IJNS7_ILi128EEESA_NS7_ILi64EEEEEENS_10bfloat16_tEfNS_4arch4Sm90ELb0ELb0ELb1ELb0ELb0ELb1ELb0ELb0ELi2ELi1ELi2ELi2ELb0EEENS1_24CollectiveEpilogueBwdGQAISC_fSF_Li256ELb0ELb0EEENS1_19SingleTileSchedulerILb0ELb0ELb0ELi128EEEEEEEEEvNT_6ParamsE --------------------------
	.section	.nv.constant0._ZN7cutlass13device_kernelIN5flash11enable_sm90INS1_16FlashAttnBwdSm90INS1_25CollectiveMainloopBwdSm90ILi2ELi2ELi2EN4cute5tupleIJNS5_1CILi1EEES8_S8_EEENS6_IJNS7_ILi128EEESA_NS7_ILi64EEEEEENS_10bfloat16_tEfNS_4arch4Sm90ELb0ELb0ELb1ELb0ELb0ELb1ELb0ELb0ELi2ELi1ELi2ELi2ELb0EEENS1_24CollectiveEpilogueBwdGQAISC_fSF_Li256ELb0ELb0EEENS1_19SingleTileSchedulerILb0ELb0ELb0ELi128EEEEEEEEEvNT_6ParamsE,"a",@progbits
	.sectionflags	@""
	.align	4
.nv.constant0._ZN7cutlass13device_kernelIN5flash11enable_sm90INS1_16FlashAttnBwdSm90INS1_25CollectiveMainloopBwdSm90ILi2ELi2ELi2EN4cute5tupleIJNS5_1CILi1EEES8_S8_EEENS6_IJNS7_ILi128EEESA_NS7_ILi64EEEEEENS_10bfloat16_tEfNS_4arch4Sm90ELb0ELb0ELb1ELb0ELb0ELb1ELb0ELb0ELi2ELi1ELi2ELi2ELb0EEENS1_24CollectiveEpilogueBwdGQAISC_fSF_Li256ELb0ELb0EEENS1_19SingleTileSchedulerILb0ELb0ELb0ELi128EEEEEEEEEvNT_6ParamsE:
	.zero		2304


//--------------------- .nv.constant0._ZN7cutlass13device_kernelIN5flash11enable_sm90INS1_16FlashAttnBwdSm90INS1_25CollectiveMainloopBwdSm90ILi2ELi2ELi2EN4cute5tupleIJNS5_1CILi1EEES8_S8_EEENS6_IJNS7_ILi128EEESA_NS7_ILi64EEEEEENS_10bfloat16_tEfNS_4arch4Sm90ELb0ELb0ELb1ELb0ELb1ELb1ELb0ELb0ELi2ELi1ELi2ELi2ELb0EEENS1_24CollectiveEpilogueBwdGQAISC_fSF_Li256ELb0ELb1EEENS1_19SingleTileSchedulerILb0ELb0ELb0ELi128EEEEEEEEEvNT_6ParamsE --------------------------
	.section	.nv.constant0._ZN7cutlass13device_kernelIN5flash11enable_sm90INS1_16FlashAttnBwdSm90INS1_25CollectiveMainloopBwdSm90ILi2ELi2ELi2EN4cute5tupleIJNS5_1CILi1EEES8_S8_EEENS6_IJNS7_ILi128EEESA_NS7_ILi64EEEEEENS_10bfloat16_tEfNS_4arch4Sm90ELb0ELb0ELb1ELb0ELb1ELb1ELb0ELb0ELi2ELi1ELi2ELi2ELb0EEENS1_24CollectiveEpilogueBwdGQAISC_fSF_Li256ELb0ELb1EEENS1_19SingleTileSchedulerILb0ELb0ELb0ELi128EEEEEEEEEvNT_6ParamsE,"a",@progbits
	.sectionflags	@""
	.align	4
.nv.constant0._ZN7cutlass13device_kernelIN5flash11enable_sm90INS1_16FlashAttnBwdSm90INS1_25CollectiveMainloopBwdSm90ILi2ELi2ELi2EN4cute5tupleIJNS5_1CILi1EEES8_S8_EEENS6_IJNS7_ILi128EEESA_NS7_ILi64EEEEEENS_10bfloat16_tEfNS_4arch4Sm90ELb0ELb0ELb1ELb0ELb1ELb1ELb0ELb0ELi2ELi1ELi2ELi2ELb0EEENS1_24CollectiveEpilogueBwdGQAISC_fSF_Li256ELb0ELb1EEENS1_19SingleTileSchedulerILb0ELb0ELb0ELi128EEEEEEEEEvNT_6ParamsE:
	.zero		2304


//--------------------- .nv.constant0._ZN7cutlass13device_kernelIN5flash11enable_sm90INS1_16FlashAttnBwdSm90INS1_25CollectiveMainloopBwdSm90ILi2ELi2ELi2EN4cute5tupleIJNS5_1CILi1EEES8_S8_EEENS6_IJNS7_ILi128EEESA_NS7_ILi64EEEEEENS_10bfloat16_tEfNS_4arch4Sm90ELb0ELb0ELb1ELb1ELb0ELb1ELb0ELb0ELi2ELi1ELi2ELi2ELb0EEENS1_21CollectiveEpilogueBwdISC_SD_SF_Li256ELb1ELb0ELi1EEENS1_19SingleTileSchedulerILb1ELb0ELb0ELi128EEEEEEEEEvNT_6ParamsE --------------------------
	.section	.nv.constant0._ZN7cutlass13device_kernelIN5flash11enable_sm90INS1_16FlashAttnBwdSm90INS1_25CollectiveMainloopBwdSm90ILi2ELi2ELi2EN4cute5tupleIJNS5_1CILi1EEES8_S8_EEENS6_IJNS7_ILi128EEESA_NS7_ILi64EEEEEENS_10bfloat16_tEfNS_4arch4Sm90ELb0ELb0ELb1ELb1ELb0ELb1ELb0ELb0ELi2ELi1ELi2ELi2ELb0EEENS1_21CollectiveEpilogueBwdISC_SD_SF_Li256ELb1ELb0ELi1EEENS1_19SingleTileSchedulerILb1ELb0ELb0ELi128EEEEEEEEEvNT_6ParamsE,"a",@progbits
	.sectionflags	@""
	.align	4
.nv.constant0._ZN7cutlass13device_kernelIN5flash11enable_sm90INS1_16FlashAttnBwdSm90INS1_25CollectiveMainloopBwdSm90ILi2ELi2ELi2EN4cute5tupleIJNS5_1CILi1EEES8_S8_EEENS6_IJNS7_ILi128EEESA_NS7_ILi64EEEEEENS_10bfloat16_tEfNS_4arch4Sm90ELb0ELb0ELb1ELb1ELb0ELb1ELb0ELb0ELi2ELi1ELi2ELi2ELb0EEENS1_21CollectiveEpilogueBwdISC_SD_SF_Li256ELb1ELb0ELi1EEENS1_19SingleTileSchedulerILb1ELb0ELb0ELi128EEEEEEEEEvNT_6ParamsE:
	.zero		2304


//--------------------- .nv.constant0._ZN7cutlass13device_kernelIN5flash11enable_sm90INS1_16FlashAttnBwdSm90INS1_25CollectiveMainloopBwdSm90ILi2ELi2ELi2EN4cute5tupleIJNS5_1CILi1EEES8_S8_EEENS6_IJNS7_ILi128EEESA_NS7_ILi64EEEEEENS_10bfloat16_tEfNS_4arch4Sm90ELb0ELb0ELb1ELb1ELb1ELb1ELb0ELb0ELi2ELi1ELi2ELi2ELb0EEENS1_21CollectiveEpilogueBwdISC_SD_SF_Li256ELb1ELb0ELi1EEENS1_19SingleTileSchedulerILb1ELb0ELb0ELi128EEEEEEEEEvNT_6ParamsE --------------------------
	.section	.nv.constant0._ZN7cutlass13device_kernelIN5flash11enable_sm90INS1_16FlashAttnBwdSm90INS1_25CollectiveMainloopBwdSm90ILi2ELi2ELi2EN4cute5tupleIJNS5_1CILi1EEES8_S8_EEENS6_IJNS7_ILi128EEESA_NS7_ILi64EEEEEENS_10bfloat16_tEfNS_4arch4Sm90ELb0ELb0ELb1ELb1ELb1ELb1ELb0ELb0ELi2ELi1ELi2ELi2ELb0EEENS1_21CollectiveEpilogueBwdISC_SD_SF_Li256ELb1ELb0ELi1EEENS1_19SingleTileSchedulerILb1ELb0ELb0ELi128EEEEEEEEEvNT_6ParamsE,"a",@progbits
	.sectionflags	@""
	.align	4
.nv.constant0._ZN7cutlass13device_kernelIN5flash11enable_sm90INS1_16FlashAttnBwdSm90INS1_25CollectiveMainloopBwdSm90ILi2ELi2ELi2EN4cute5tupleIJNS5_1CILi1EEES8_S8_EEENS6_IJNS7_ILi128EEESA_NS7_ILi64EEEEEENS_10bfloat16_tEfNS_4arch4Sm90ELb0ELb0ELb1ELb1ELb1ELb1ELb0ELb0ELi2ELi1ELi2ELi2ELb0EEENS1_21CollectiveEpilogueBwdISC_SD_SF_Li256ELb1ELb0ELi1EEENS1_19SingleTileSchedulerILb1ELb0ELb0ELi128EEEEEEEEEvNT_6ParamsE:
	.zero		2304


//--------------------- .nv.constant0._ZN7cutlass13device_kernelIN5flash11enable_sm90INS1_16FlashAttnBwdSm90INS1_25CollectiveMainloopBwdSm90ILi2ELi2ELi2EN4cute5tupleIJNS5_1CILi1EEES8_S8_EEENS6_IJNS7_ILi128EEESA_NS7_ILi64EEEEEENS_10bfloat16_tEfNS_4arch4Sm90ELb0ELb0ELb1ELb1ELb0ELb1ELb0ELb0ELi2ELi1ELi2ELi2ELb0EEENS1_24CollectiveEpilogueBwdGQAISC_fSF_Li256ELb1ELb0EEENS1_19SingleTileSchedulerILb1ELb0ELb0ELi128EEEEEEEEEvNT_6ParamsE --------------------------
	.section	.nv.constant0._ZN7cutlass13device_kernelIN5flash11enable_sm90INS1_16FlashAttnBwdSm90INS1_25CollectiveMainloopBwdSm90ILi2ELi2ELi2EN4cute5tupleIJNS5_1CILi1EEES8_S8_EEENS6_IJNS7_ILi128EEESA_NS7_ILi64EEEEEENS_10bfloat16_tEfNS_4arch4Sm90ELb0ELb0ELb1ELb1ELb0ELb1ELb0ELb0ELi2ELi1ELi2ELi2ELb0EEENS1_24CollectiveEpilogueBwdGQAISC_fSF_Li256ELb1ELb0EEENS1_19SingleTileSchedulerILb1ELb0ELb0ELi128EEEEEEEEEvNT_6ParamsE,"a",@progbits
	.sectionflags	@""
	.align	4
.nv.constant0._ZN7cutlass13device_kernelIN5flash11enable_sm90INS1_16FlashAttnBwdSm90INS1_25CollectiveMainloopBwdSm90ILi2ELi2ELi2EN4cute5tupleIJNS5_1CILi1EEES8_S8_EEENS6_IJNS7_ILi128EEESA_NS7_ILi64EEEEEENS_10bfloat16_tEfNS_4arch4Sm90ELb0ELb0ELb1ELb1ELb0ELb1ELb0ELb0ELi2ELi1ELi2ELi2ELb0EEENS1_24CollectiveEpilogueBwdGQAISC_fSF_Li256ELb1ELb0EEENS1_19SingleTileSchedulerILb1ELb0ELb0ELi128EEEEEEEEEvNT_6ParamsE:
	.zero		2304


//--------------------- .nv.constant0._ZN7cutlass13device_kernelIN5flash11enable_sm90INS1_16FlashAttnBwdSm90INS1_25CollectiveMainloopBwdSm90ILi2ELi2ELi2EN4cute5tupleIJNS5_1CILi1EEES8_S8_EEENS6_IJNS7_ILi128EEESA_NS7_ILi64EEEEEENS_10bfloat16_tEfNS_4arch4Sm90ELb0ELb0ELb1ELb1ELb1ELb1ELb0ELb0ELi2ELi1ELi2ELi2ELb0EEENS1_24CollectiveEpilogueBwdGQAISC_fSF_Li256ELb1ELb1EEENS1_19SingleTileSchedulerILb1ELb0ELb0ELi128EEEEEEEEEvNT_6ParamsE --------------------------
	.section	.nv.constant0._ZN7cutlass13device_kernelIN5flash11enable_sm90INS1_16FlashAttnBwdSm90INS1_25CollectiveMainloopBwdSm90ILi2ELi2ELi2EN4cute5tupleIJNS5_1CILi1EEES8_S8_EEENS6_IJNS7_ILi128EEESA_NS7_ILi64EEEEEENS_10bfloat16_tEfNS_4arch4Sm90ELb0ELb0ELb1ELb1ELb1ELb1ELb0ELb0ELi2ELi1ELi2ELi2ELb0EEENS1_24CollectiveEpilogueBwdGQAISC_fSF_Li256ELb1ELb1EEENS1_19SingleTileSchedulerILb1ELb0ELb0ELi128EEEEEEEEEvNT_6ParamsE,"a",@progbits
	.sectionflags	@""
	.align	4
.nv.constant0._ZN7cutlass13device_kernelIN5flash11enable_sm90INS1_16FlashAttnBwdSm90INS1_25CollectiveMainloopBwdSm90ILi2ELi2ELi2EN4cute5tupleIJNS5_1CILi1EEES8_S8_EEENS6_IJNS7_ILi128EEESA_NS7_ILi64EEEEEENS_10bfloat16_tEfNS_4arch4Sm90ELb0ELb0ELb1ELb1ELb1ELb1ELb0ELb0ELi2ELi1ELi2ELi2ELb0EEENS1_24CollectiveEpilogueBwdGQAISC_fSF_Li256ELb1ELb1EEENS1_19SingleTileSchedulerILb1ELb0ELb0ELi128EEEEEEEEEvNT_6ParamsE:
	.zero		2304


//--------------------- .nv.constant0._ZN7cutlass13device_kernelIN5flash11enable_sm90INS1_16FlashAttnBwdSm90INS1_25CollectiveMainloopBwdSm90ILi2ELi2ELi2EN4cute5tupleIJNS5_1CILi1EEES8_S8_EEENS6_IJNS7_ILi128EEESA_NS7_ILi64EEEEEENS_10bfloat16_tEfNS_4arch4Sm90ELb0ELb1ELb1ELb0ELb0ELb1ELb0ELb0ELi2ELi1ELi2ELi2ELb0EEENS1_21CollectiveEpilogueBwdISC_SD_SF_Li256ELb0ELb0ELi1EEENS1_19SingleTileSchedulerILb0ELb0ELb0ELi128EEEEEEEEEvNT_6ParamsE --------------------------
	.section	.nv.constant0._ZN7cutlass13device_kernelIN5flash11enable_sm90INS1_16FlashAttnBwdSm90INS1_25CollectiveMainloopBwdSm90ILi2ELi2ELi2EN4cute5tupleIJNS5_1CILi1EEES8_S8_EEENS6_IJNS7_ILi128EEESA_NS7_ILi64EEEEEENS_10bfloat16_tEfNS_4arch4Sm90ELb0ELb1ELb1ELb0ELb0ELb1ELb0ELb0ELi2ELi1ELi2ELi2ELb0EEENS1_21CollectiveEpilogueBwdISC_SD_SF_Li256ELb0ELb0ELi1EEENS1_19SingleTileSchedulerILb0ELb0ELb0ELi128EEEEEEEEEvNT_6ParamsE,"a",@progbits
	.sectionflags	@""
	.align	4
.nv.constant0._ZN7cutlass13device_kernelIN5flash11enable_sm90INS1_16FlashAttnBwdSm90INS1_25CollectiveMainloopBwdSm90ILi2ELi2ELi2EN4cute5tupleIJNS5_1CILi1EEES8_S8_EEENS6_IJNS7_ILi128EEESA_NS7_ILi64EEEEEENS_10bfloat16_tEfNS_4arch4Sm90ELb0ELb1ELb1ELb0ELb0ELb1ELb0ELb0ELi2ELi1ELi2ELi2ELb0EEENS1_21CollectiveEpilogueBwdISC_SD_SF_Li256ELb0ELb0ELi1EEENS1_19SingleTileSchedulerILb0ELb0ELb0ELi128EEEEEEEEEvNT_6ParamsE:
	.zero		2944


//--------------------- .nv.constant0._ZN7cutlass13device_kernelIN5flash11enable_sm90INS1_16FlashAttnBwdSm90INS1_25CollectiveMainloopBwdSm90ILi2ELi2ELi2EN4cute5tupleIJNS5_1CILi1EEES8_S8_EEENS6_IJNS7_ILi128EEESA_NS7_ILi64EEEEEENS_10bfloat16_tEfNS_4arch4Sm90ELb0ELb1ELb1ELb0ELb1ELb1ELb0ELb0ELi2ELi1ELi2ELi2ELb0EEENS1_21CollectiveEpilogueBwdISC_SD_SF_Li256ELb0ELb0ELi1EEENS1_19SingleTileSchedulerILb0ELb0ELb0ELi128EEEEEEEEEvNT_6ParamsE --------------------------
	.section	.nv.constant0._ZN7cutlass13device_kernelIN5flash11enable_sm90INS1_16FlashAttnBwdSm90INS1_25CollectiveMainloopBwdSm90ILi2ELi2ELi2EN4cute5tupleIJNS5_1CILi1EEES8_S8_EEENS6_IJNS7_ILi128EEESA_NS7_ILi64EEEEEENS_10bfloat16_tEfNS_4arch4Sm90ELb0ELb1ELb1ELb0ELb1ELb1ELb0ELb0ELi2ELi1ELi2ELi2ELb0EEENS1_21CollectiveEpilogueBwdISC_SD_SF_Li256ELb0ELb0ELi1EEENS1_19SingleTileSchedulerILb0ELb0ELb0ELi128EEEEEEEEEvNT_6ParamsE,"a",@progbits
	.sectionflags	@""
	.align	4
.nv.constant0._ZN7cutlass13device_kernelIN5flash11enable_sm90INS1_16FlashAttnBwdSm90INS1_25CollectiveMainloopBwdSm90ILi2ELi2ELi2EN4cute5tupleIJNS5_1CILi1EEES8_S8_EEENS6_IJNS7_ILi128EEESA_NS7_ILi64EEEEEENS_10bfloat16_tEfNS_4arch4Sm90ELb0ELb1ELb1ELb0ELb1ELb1ELb0ELb0ELi2ELi1ELi2ELi2ELb0EEENS1_21CollectiveEpilogueBwdISC_SD_SF_Li256ELb0ELb0ELi1EEENS1_19SingleTileSchedulerILb0ELb0ELb0ELi128EEEEEEEEEvNT_6ParamsE:
	.zero		2944


//--------------------- .nv.constant0._ZN7cutlass13device_kernelIN5flash11enable_sm90INS1_16FlashAttnBwdSm90INS1_25CollectiveMainloopBwdSm90ILi2ELi2ELi2EN4cute5tupleIJNS5_1CILi1EEES8_S8_EEENS6_IJNS7_ILi128EEESA_NS7_ILi64EEEEEENS_10bfloat16_tEfNS_4arch4Sm90ELb0ELb1ELb1ELb0ELb0ELb1ELb0ELb0ELi2ELi1ELi2ELi2ELb0EEENS1_24CollectiveEpilogueBwdGQAISC_fSF_Li256ELb0ELb0EEENS1_19SingleTileSchedulerILb0ELb0ELb0ELi128EEEEEEEEEvNT_6ParamsE --------------------------
	.section	.nv.constant0._ZN7cutlass13device_kernelIN5flash11enable_sm90INS1_16FlashAttnBwdSm90INS1_25CollectiveMainloopBwdSm90ILi2ELi2ELi2EN4cute5tupleIJNS5_1CILi1EEES8_S8_EEENS6_IJNS7_ILi128EEESA_NS7_ILi64EEEEEENS_10bfloat16_tEfNS_4arch4Sm90ELb0ELb1ELb1ELb0ELb0ELb1ELb0ELb0ELi2ELi1ELi2ELi2ELb0EEENS1_24CollectiveEpilogueBwdGQAISC_fSF_Li256ELb0ELb0EEENS1_19SingleTileSchedulerILb0ELb0ELb0ELi128EEEEEEEEEvNT_6ParamsE,"a",@progbits
	.sectionflags	@""
	.align	4
.nv.constant0._ZN7cutlass13device_kernelIN5flash11enable_sm90INS1_16FlashAttnBwdSm90INS1_25CollectiveMainloopBwdSm90ILi2ELi2ELi2EN4cute5tupleIJNS5_1CILi1EEES8_S8_EEENS6_IJNS7_ILi128EEESA_NS7_ILi64EEEEEENS_10bfloat16_tEfNS_4arch4Sm90ELb0ELb1ELb1ELb0ELb0ELb1ELb0ELb0ELi2ELi1ELi2ELi2ELb0EEENS1_24CollectiveEpilogueBwdGQAISC_fSF_Li256ELb0ELb0EEENS1_19SingleTileSchedulerILb0ELb0ELb0ELi128EEEEEEEEEvNT_6ParamsE:
	.zero		2304


//--------------------- .nv.constant0._ZN7cutlass13device_kernelIN5flash11enable_sm90INS1_16FlashAttnBwdSm90INS1_25CollectiveMainloopBwdSm90ILi2ELi2ELi2EN4cute5tupleIJNS5_1CILi1EEES8_S8_EEENS6_IJNS7_ILi128EEESA_NS7_ILi64EEEEEENS_10bfloat16_tEfNS_4arch4Sm90ELb0ELb1ELb1ELb0ELb1ELb1ELb0ELb0ELi2ELi1ELi2ELi2ELb0EEENS1_24CollectiveEpilogueBwdGQAISC_fSF_Li256ELb0ELb1EEENS1_19SingleTileSchedulerILb0ELb0ELb0ELi128EEEEEEEEEvNT_6ParamsE --------------------------
	.section	.nv.constant0._ZN7cutlass13device_kernelIN5flash11enable_sm90INS1_16FlashAttnBwdSm90INS1_25CollectiveMainloopBwdSm90ILi2ELi2ELi2EN4cute5tupleIJNS5_1CILi1EEES8_S8_EEENS6_IJNS7_ILi128EEESA_NS7_ILi64EEEEEENS_10bfloat16_tEfNS_4arch4Sm90ELb0ELb1ELb1ELb0ELb1ELb1ELb0ELb0ELi2ELi1ELi2ELi2ELb0EEENS1_24CollectiveEpilogueBwdGQAISC_fSF_Li256ELb0ELb1EEENS1_19SingleTileSchedulerILb0ELb0ELb0ELi128EEEEEEEEEvNT_6ParamsE,"a",@progbits
	.sectionflags	@""
	.align	4
.nv.constant0._ZN7cutlass13device_kernelIN5flash11enable_sm90INS1_16FlashAttnBwdSm90INS1_25CollectiveMainloopBwdSm90ILi2ELi2ELi2EN4cute5tupleIJNS5_1CILi1EEES8_S8_EEENS6_IJNS7_ILi128EEESA_NS7_ILi64EEEEEENS_10bfloat16_tEfNS_4arch4Sm90ELb0ELb1ELb1ELb0ELb1ELb1ELb0ELb0ELi2ELi1ELi2ELi2ELb0EEENS1_24CollectiveEpilogueBwdGQAISC_fSF_Li256ELb0ELb1EEENS1_19SingleTileSchedulerILb0ELb0ELb0ELi128EEEEEEEEEvNT_6ParamsE:
	.zero		2304


//--------------------- .nv.constant0._ZN7cutlass13device_kernelIN5flash22FlashAttnBwdPreprocessIN4cute5tupleIJNS3_1CILi128EEENS5_ILi64EEEEEENS_10bfloat16_tEfNS_4arch4Sm90ELb1ELb0EEEEEvNT_6ParamsE --------------------------
	.section	.nv.constant0._ZN7cutlass13device_kernelIN5flash22FlashAttnBwdPreprocessIN4cute5tupleIJNS3_1CILi128EEENS5_ILi64EEEEEENS_10bfloat16_tEfNS_4arch4Sm90ELb1ELb0EEEEEvNT_6ParamsE,"a",@progbits
	.sectionflags	@""
	.align	4
.nv.constant0._ZN7cutlass13device_kernelIN5flash22FlashAttnBwdPreprocessIN4cute5tupleIJNS3_1CILi128EEENS5_ILi64EEEEEENS_10bfloat16_tEfNS_4arch4Sm90ELb1ELb0EEEEEvNT_6ParamsE:
	.zero		768


//--------------------- .nv.constant0._ZN7cutlass13device_kernelIN5flash11enable_sm90INS1_16FlashAttnBwdSm90INS1_25CollectiveMainloopBwdSm90ILi2ELi2ELi2EN4cute5tupleIJNS5_1CILi1EEES8_S8_EEENS6_IJNS7_ILi128EEESA_NS7_ILi64EEEEEENS_10bfloat16_tEfNS_4arch4Sm90ELb0ELb1ELb1ELb1ELb0ELb1ELb0ELb0ELi2ELi1ELi2ELi2ELb0EEENS1_21CollectiveEpilogueBwdISC_SD_SF_Li256ELb1ELb0ELi1EEENS1_19SingleTileSchedulerILb1ELb0ELb0ELi128EEEEEEEEEvNT_6ParamsE --------------------------
	.section	.nv.constant0._ZN7cutlass13device_kernelIN5flash11enable_sm90INS1_16FlashAttnBwdSm90INS1_25CollectiveMainloopBwdSm90ILi2ELi2ELi2EN4cute5tupleIJNS5_1CILi1EEES8_S8_EEENS6_IJNS7_ILi128EEESA_NS7_ILi64EEEEEENS_10bfloat16_tEfNS_4arch4Sm90ELb0ELb1ELb1ELb1ELb0ELb1ELb0ELb0ELi2ELi1ELi2ELi2ELb0EEENS1_21CollectiveEpilogueBwdISC_SD_SF_Li256ELb1ELb0ELi1EEENS1_19SingleTileSchedulerILb1ELb0ELb0ELi128EEEEEEEEEvNT_6ParamsE,"a",@progbits
	.sectionflags	@""
	.align	4
.nv.constant0._ZN7cutlass13device_kernelIN5flash11enable_sm90INS1_16FlashAttnBwdSm90INS1_25CollectiveMainloopBwdSm90ILi2ELi2ELi2EN4cute5tupleIJNS5_1CILi1EEES8_S8_EEENS6_IJNS7_ILi128EEESA_NS7_ILi64EEEEEENS_10bfloat16_tEfNS_4arch4Sm90ELb0ELb1ELb1ELb1ELb0ELb1ELb0ELb0ELi2ELi1ELi2ELi2ELb0EEENS1_21CollectiveEpilogueBwdISC_SD_SF_Li256ELb1ELb0ELi1EEENS1_19SingleTileSchedulerILb1ELb0ELb0ELi128EEEEEEEEEvNT_6ParamsE:
	.zero		2304


//--------------------- .nv.constant0._ZN7cutlass13device_kernelIN5flash11enable_sm90INS1_16FlashAttnBwdSm90INS1_25CollectiveMainloopBwdSm90ILi2ELi2ELi2EN4cute5tupleIJNS5_1CILi1EEES8_S8_EEENS6_IJNS7_ILi128EEESA_NS7_ILi64EEEEEENS_10bfloat16_tEfNS_4arch4Sm90ELb0ELb1ELb1ELb1ELb1ELb1ELb0ELb0ELi2ELi1ELi2ELi2ELb0EEENS1_21CollectiveEpilogueBwdISC_SD_SF_Li256ELb1ELb0ELi1EEENS1_19SingleTileSchedulerILb1ELb0ELb0ELi128EEEEEEEEEvNT_6ParamsE --------------------------
	.section	.nv.constant0._ZN7cutlass13device_kernelIN5flash11enable_sm90INS1_16FlashAttnBwdSm90INS1_25CollectiveMainloopBwdSm90ILi2ELi2ELi2EN4cute5tupleIJNS5_1CILi1EEES8_S8_EEENS6_IJNS7_ILi128EEESA_NS7_ILi64EEEEEENS_10bfloat16_tEfNS_4arch4Sm90ELb0ELb1ELb1ELb1ELb1ELb1ELb0ELb0ELi2ELi1ELi2ELi2ELb0EEENS1_21CollectiveEpilogueBwdISC_SD_SF_Li256ELb1ELb0ELi1EEENS1_19SingleTileSchedulerILb1ELb0ELb0ELi128EEEEEEEEEvNT_6ParamsE,"a",@progbits
	.sectionflags	@""
	.align	4
.nv.constant0._ZN7cutlass13device_kernelIN5flash11enable_sm90INS1_16FlashAttnBwdSm90INS1_25CollectiveMainloopBwdSm90ILi2ELi2ELi2EN4cute5tupleIJNS5_1CILi1EEES8_S8_EEENS6_IJNS7_ILi128EEESA_NS7_ILi64EEEEEENS_10bfloat16_tEfNS_4arch4Sm90ELb0ELb1ELb1ELb1ELb1ELb1ELb0ELb0ELi2ELi1ELi2ELi2ELb0EEENS1_21CollectiveEpilogueBwdISC_SD_SF_Li256ELb1ELb0ELi1EEENS1_19SingleTileSchedulerILb1ELb0ELb0ELi128EEEEEEEEEvNT_6ParamsE:
	.zero		2304


//--------------------- .nv.constant0._ZN7cutlass13device_kernelIN5flash11enable_sm90INS1_16FlashAttnBwdSm90INS1_25CollectiveMainloopBwdSm90ILi2ELi2ELi2EN4cute5tupleIJNS5_1CILi1EEES8_S8_EEENS6_IJNS7_ILi128EEESA_NS7_ILi64EEEEEENS_10bfloat16_tEfNS_4arch4Sm90ELb0ELb1ELb1ELb1ELb0ELb1ELb0ELb0ELi2ELi1ELi2ELi2ELb0EEENS1_24CollectiveEpilogueBwdGQAISC_fSF_Li256ELb1ELb0EEENS1_19SingleTileSchedulerILb1ELb0ELb0ELi128EEEEEEEEEvNT_6ParamsE --------------------------
	.section	.nv.constant0._ZN7cutlass13device_kernelIN5flash11enable_sm90INS1_16FlashAttnBwdSm90INS1_25CollectiveMainloopBwdSm90ILi2ELi2ELi2EN4cute5tupleIJNS5_1CILi1EEES8_S8_EEENS6_IJNS7_ILi128EEESA_NS7_ILi64EEEEEENS_10bfloat16_tEfNS_4arch4Sm90ELb0ELb1ELb1ELb1ELb0ELb1ELb0ELb0ELi2ELi1ELi2ELi2ELb0EEENS1_24CollectiveEpilogueBwdGQAISC_fSF_Li256ELb1ELb0EEENS1_19SingleTileSchedulerILb1ELb0ELb0ELi128EEEEEEEEEvNT_6ParamsE,"a",@progbits
	.sectionflags	@""
	.align	4
.nv.constant0._ZN7cutlass13device_kernelIN5flash11enable_sm90INS1_16FlashAttnBwdSm90INS1_25CollectiveMainloopBwdSm90ILi2ELi2ELi2EN4cute5tupleIJNS5_1CILi1EEES8_S8_EEENS6_IJNS7_ILi128EEESA_NS7_ILi64EEEEEENS_10bfloat16_tEfNS_4arch4Sm90ELb0ELb1ELb1ELb1ELb0ELb1ELb0ELb0ELi2ELi1ELi2ELi2ELb0EEENS1_24CollectiveEpilogueBwdGQAISC_fSF_Li256ELb1ELb0EEENS1_19SingleTileSchedulerILb1ELb0ELb0ELi128EEEEEEEEEvNT_6ParamsE:
	.zero		2304


//--------------------- .nv.constant0._ZN7cutlass13device_kernelIN5flash32FlashAttnBwdPostprocessConvertdQIN4cute5tupleIJNS3_1CILi128EEENS5_ILi64EEEEEENS_10bfloat16_tEfNS_4arch4Sm90ELi256ENS3_8TiledMMAINS3_8MMA_AtomIJNS3_4SM904GMMA27MMA_64x64x16_F32BF16BF16_SSILNSF_5MajorE0ELSH_1ELNSF_7ScaleInE1ELSI_1EEEEEENS3_6LayoutINS4_IJNS5_ILi2EEENS5_ILi1EEESN_EEENS4_IJSN_NS5_ILi0EEESP_EEEEENS4_IJNS3_10UnderscoreESS_SS_EEEEELb0EEEEEvNT_6ParamsE --------------------------
	.section	.nv.constant0._ZN7cutlass13device_kernelIN5flash32FlashAttnBwdPostprocessConvertdQIN4cute5tupleIJNS3_1CILi128EEENS5_ILi64EEEEEENS_10bfloat16_tEfNS_4arch4Sm90ELi256ENS3_8TiledMMAINS3_8MMA_AtomIJNS3_4SM904GMMA27MMA_64x64x16_F32BF16BF16_SSILNSF_5MajorE0ELSH_1ELNSF_7ScaleInE1ELSI_1EEEEEENS3_6LayoutINS4_IJNS5_ILi2EEENS5_ILi1EEESN_EEENS4_IJSN_NS5_ILi0EEESP_EEEEENS4_IJNS3_10UnderscoreESS_SS_EEEEELb0EEEEEvNT_6ParamsE,"a",@progbits
	.sectionflags	@""
	.align	4
.nv.constant0._ZN7cutlass13device_kernelIN5flash32FlashAttnBwdPostprocessConvertdQIN4cute5tupleIJNS3_1CILi128EEENS5_ILi64EEEEEENS_10bfloat16_tEfNS_4arch4Sm90ELi256ENS3_8TiledMMAINS3_8MMA_AtomIJNS3_4SM904GMMA27MMA_64x64x16_F32BF16BF16_SSILNSF_5MajorE0ELSH_1ELNSF_7ScaleInE1ELSI_1EEEEEENS3_6LayoutINS4_IJNS5_ILi2EEENS5_ILi1EEESN_EEENS4_IJSN_NS5_ILi0EEESP_EEEEENS4_IJNS3_10UnderscoreESS_SS_EEEEELb0EEEEEvNT_6ParamsE:
	.zero		640


//--------------------- .nv.constant0._ZN7cutlass13device_kernelIN5flash11enable_sm90INS1_16FlashAttnBwdSm90INS1_25CollectiveMainloopBwdSm90ILi2ELi2ELi2EN4cute5tupleIJNS5_1CILi1EEES8_S8_EEENS6_IJNS7_ILi128EEESA_NS7_ILi64EEEEEENS_10bfloat16_tEfNS_4arch4Sm90ELb0ELb1ELb1ELb1ELb1ELb1ELb0ELb0ELi2ELi1ELi2ELi2ELb0EEENS1_24CollectiveEpilogueBwdGQAISC_fSF_Li256ELb1ELb1EEENS1_19SingleTileSchedulerILb1ELb0ELb0ELi128EEEEEEEEEvNT_6ParamsE --------------------------
	.section	.nv.constant0._ZN7cutlass13device_kernelIN5flash11enable_sm90INS1_16FlashAttnBwdSm90INS1_25CollectiveMainloopBwdSm90ILi2ELi2ELi2EN4cute5tupleIJNS5_1CILi1EEES8_S8_EEENS6_IJNS7_ILi128EEESA_NS7_ILi64EEEEEENS_10bfloat16_tEfNS_4arch4Sm90ELb0ELb1ELb1ELb1ELb1ELb1ELb0ELb0ELi2ELi1ELi2ELi2ELb0EEENS1_24CollectiveEpilogueBwdGQAISC_fSF_Li256ELb1ELb1EEENS1_19SingleTileSchedulerILb1ELb0ELb0ELi128EEEEEEEEEvNT_6ParamsE,"a",@progbits
	.sectionflags	@""
	.align	4
.nv.constant0._ZN7cutlass13device_kernelIN5flash11enable_sm90INS1_16FlashAttnBwdSm90INS1_25CollectiveMainloopBwdSm90ILi2ELi2ELi2EN4cute5tupleIJNS5_1CILi1EEES8_S8_EEENS6_IJNS7_ILi128EEESA_NS7_ILi64EEEEEENS_10bfloat16_tEfNS_4arch4Sm90ELb0ELb1ELb1ELb1ELb1ELb1ELb0ELb0ELi2ELi1ELi2ELi2ELb0EEENS1_24CollectiveEpilogueBwdGQAISC_fSF_Li256ELb1ELb1EEENS1_19SingleTileSchedulerILb1ELb0ELb0ELi128EEEEEEEEEvNT_6ParamsE:
	.zero		2304


//--------------------- .nv.constant0._ZN7cutlass13device_kernelIN5flash22FlashAttnBwdPreprocessIN4cute5tupleIJNS3_1CILi128EEENS5_ILi64EEEEEENS_10bfloat16_tEfNS_4arch4Sm90ELb1ELb1EEEEEvNT_6ParamsE --------------------------
	.section	.nv.constant0._ZN7cutlass13device_kernelIN5flash22FlashAttnBwdPreprocessIN4cute5tupleIJNS3_1CILi128EEENS5_ILi64EEEEEENS_10bfloat16_tEfNS_4arch4Sm90ELb1ELb1EEEEEvNT_6ParamsE,"a",@progbits
	.sectionflags	@""
	.align	4
.nv.constant0._ZN7cutlass13device_kernelIN5flash22FlashAttnBwdPreprocessIN4cute5tupleIJNS3_1CILi128EEENS5_ILi64EEEEEENS_10bfloat16_tEfNS_4arch4Sm90ELb1ELb1EEEEEvNT_6ParamsE:
	.zero		768


//--------------------- .nv.constant0._ZN7cutlass13device_kernelIN5flash11enable_sm90INS1_16FlashAttnBwdSm90INS1_25CollectiveMainloopBwdSm90ILi2ELi2ELi2EN4cute5tupleIJNS5_1CILi1EEES8_S8_EEENS6_IJNS7_ILi96EEENS7_ILi128EEENS7_ILi64EEEEEENS_10bfloat16_tEfNS_4arch4Sm90ELb1ELb0ELb1ELb0ELb0ELb1ELb0ELb1ELi2ELi1ELi2ELi2ELb0EEENS1_21CollectiveEpilogueBwdISD_SE_SG_Li256ELb0ELb0ELi1EEENS1_25SingleTileBwdLPTSchedulerILb0ELi128ELb0EEEEEEEEEvNT_6ParamsE --------------------------
	.section	.nv.constant0._ZN7cutlass13device_kernelIN5flash11enable_sm90INS1_16FlashAttnBwdSm90INS1_25CollectiveMainloopBwdSm90ILi2ELi2ELi2EN4cute5tupleIJNS5_1CILi1EEES8_S8_EEENS6_IJNS7_ILi96EEENS7_ILi128EEENS7_ILi64EEEEEENS_10bfloat16_tEfNS_4arch4Sm90ELb1ELb0ELb1ELb0ELb0ELb1ELb0ELb1ELi2ELi1ELi2ELi2ELb0EEENS1_21CollectiveEpilogueBwdISD_SE_SG_Li256ELb0ELb0ELi1EEENS1_25SingleTileBwdLPTSchedulerILb0ELi128ELb0EEEEEEEEEvNT_6ParamsE,"a",@progbits
	.sectionflags	@""
	.align	4
.nv.constant0._ZN7cutlass13device_kernelIN5flash11enable_sm90INS1_16FlashAttnBwdSm90INS1_25CollectiveMainloopBwdSm90ILi2ELi2ELi2EN4cute5tupleIJNS5_1CILi1EEES8_S8_EEENS6_IJNS7_ILi96EEENS7_ILi128EEENS7_ILi64EEEEEENS_10bfloat16_tEfNS_4arch4Sm90ELb1ELb0ELb1ELb0ELb0ELb1ELb0ELb1ELi2ELi1ELi2ELi2ELb0EEENS1_21CollectiveEpilogueBwdISD_SE_SG_Li256ELb0ELb0ELi1EEENS1_25SingleTileBwdLPTSchedulerILb0ELi128ELb0EEEEEEEEEvNT_6ParamsE:
	.zero		2944


//--------------------- .nv.constant0._ZN7cutlass13device_kernelIN5flash11enable_sm90INS1_16FlashAttnBwdSm90INS1_25CollectiveMainloopBwdSm90ILi2ELi2ELi2EN4cute5tupleIJNS5_1CILi1EEES8_S8_EEENS6_IJNS7_ILi96EEENS7_ILi128EEENS7_ILi64EEEEEENS_10bfloat16_tEfNS_4arch4Sm90ELb1ELb0ELb1ELb0ELb1ELb1ELb0ELb1ELi2ELi1ELi2ELi2ELb0EEENS1_21CollectiveEpilogueBwdISD_SE_SG_Li256ELb0ELb0ELi1EEENS1_25SingleTileBwdLPTSchedulerILb0ELi128ELb1EEEEEEEEEvNT_6ParamsE --------------------------
	.section	.nv.constant0._ZN7cutlass13device_kernelIN5flash11enable_sm90INS1_16FlashAttnBwdSm90INS1_25CollectiveMainloopBwdSm90ILi2ELi2ELi2EN4cute5tupleIJNS5_1CILi1EEES8_S8_EEENS6_IJNS7_ILi96EEENS7_ILi128EEENS7_ILi64EEEEEENS_10bfloat16_tEfNS_4arch4Sm90ELb1ELb0ELb1ELb0ELb1ELb1ELb0ELb1ELi2ELi1ELi2ELi2ELb0EEENS1_21CollectiveEpilogueBwdISD_SE_SG_Li256ELb0ELb0ELi1EEENS1_25SingleTileBwdLPTSchedulerILb0ELi128ELb1EEEEEEEEEvNT_6ParamsE,"a",@progbits
	.sectionflags	@""
	.align	4
.nv.constant0._ZN7cutlass13device_kernelIN5flash11enable_sm90INS1_16FlashAttnBwdSm90INS1_25CollectiveMainloopBwdSm90ILi2ELi2ELi2EN4cute5tupleIJNS5_1CILi1EEES8_S8_EEENS6_IJNS7_ILi96EEENS7_ILi128EEENS7_ILi64EEEEEENS_10bfloat16_tEfNS_4arch4Sm90ELb1ELb0ELb1ELb0ELb1ELb1ELb0ELb1ELi2ELi1ELi2ELi2ELb0EEENS1_21CollectiveEpilogueBwdISD_SE_SG_Li256ELb0ELb0ELi1EEENS1_25SingleTileBwdLPTSchedulerILb0ELi128ELb1EEEEEEEEEvNT_6ParamsE:
	.zero		2944


//--------------------- .nv.constant0._ZN7cutlass13device_kernelIN5flash11enable_sm90INS1_16FlashAttnBwdSm90INS1_25CollectiveMainloopBwdSm90ILi2ELi2ELi2EN4cute5tupleIJNS5_1CILi1EEES8_S8_EEENS6_IJNS7_ILi96EEENS7_ILi128EEENS7_ILi64EEEEEENS_10bfloat16_tEfNS_4arch4Sm90ELb1ELb0ELb1ELb0ELb0ELb1ELb0ELb1ELi2ELi1ELi2ELi2ELb0EEENS1_24CollectiveEpilogueBwdGQAISD_fSG_Li256ELb0ELb0EEENS1_25SingleTileBwdLPTSchedulerILb0ELi128ELb0EEEEEEEEEvNT_6ParamsE --------------------------
	.section	.nv.constant0._ZN7cutlass13device_kernelIN5flash11enable_sm90INS1_16FlashAttnBwdSm90INS1_25CollectiveMainloopBwdSm90ILi2ELi2ELi2EN4cute5tupleIJNS5_1CILi1EEES8_S8_EEENS6_IJNS7_ILi96EEENS7_ILi128EEENS7_ILi64EEEEEENS_10bfloat16_tEfNS_4arch4Sm90ELb1ELb0ELb1ELb0ELb0ELb1ELb0ELb1ELi2ELi1ELi2ELi2ELb0EEENS1_24CollectiveEpilogueBwdGQAISD_fSG_Li256ELb0ELb0EEENS1_25SingleTileBwdLPTSchedulerILb0ELi128ELb0EEEEEEEEEvNT_6ParamsE,"a",@progbits
	.sectionflags	@""
	.align	4
.nv.constant0._ZN7cutlass13device_kernelIN5flash11enable_sm90INS1_16FlashAttnBwdSm90INS1_25CollectiveMainloopBwdSm90ILi2ELi2ELi2EN4cute5tupleIJNS5_1CILi1EEES8_S8_EEENS6_IJNS7_ILi96EEENS7_ILi128EEENS7_ILi64EEEEEENS_10bfloat16_tEfNS_4arch4Sm90ELb1ELb0ELb1ELb0ELb0ELb1ELb0ELb1ELi2ELi1ELi2ELi2ELb0EEENS1_24CollectiveEpilogueBwdGQAISD_fSG_Li256ELb0ELb0EEENS1_25SingleTileBwdLPTSchedulerILb0ELi128ELb0EEEEEEEEEvNT_6ParamsE:
	.zero		2432


//--------------------- .nv.constant0._ZN7cutlass13device_kernelIN5flash11enable_sm90INS1_16FlashAttnBwdSm90INS1_25CollectiveMainloopBwdSm90ILi2ELi2ELi2EN4cute5tupleIJNS5_1CILi1EEES8_S8_EEENS6_IJNS7_ILi96EEENS7_ILi128EEENS7_ILi64EEEEEENS_10bfloat16_tEfNS_4arch4Sm90ELb1ELb0ELb1ELb0ELb1ELb1ELb0ELb1ELi2ELi1ELi2ELi2ELb0EEENS1_24CollectiveEpilogueBwdGQAISD_fSG_Li256ELb0ELb1EEENS1_25SingleTileBwdLPTSchedulerILb0ELi128ELb1EEEEEEEEEvNT_6ParamsE --------------------------
	.section	.nv.constant0._ZN7cutlass13device_kernelIN5flash11enable_sm90INS1_16FlashAttnBwdSm90INS1_25CollectiveMainloopBwdSm90ILi2ELi2ELi2EN4cute5tupleIJNS5_1CILi1EEES8_S8_EEENS6_IJNS7_ILi96EEENS7_ILi128EEENS7_ILi64EEEEEENS_10bfloat16_tEfNS_4arch4Sm90ELb1ELb0ELb1ELb0ELb1ELb1ELb0ELb1ELi2ELi1ELi2ELi2ELb0EEENS1_24CollectiveEpilogueBwdGQAISD_fSG_Li256ELb0ELb1EEENS1_25SingleTileBwdLPTSchedulerILb0ELi128ELb1EEEEEEEEEvNT_6ParamsE,"a",@progbits
	.sectionflags	@""
	.align	4
.nv.constant0._ZN7cutlass13device_kernelIN5flash11enable_sm90INS1_16FlashAttnBwdSm90INS1_25CollectiveMainloopBwdSm90ILi2ELi2ELi2EN4cute5tupleIJNS5_1CILi1EEES8_S8_EEENS6_IJNS7_ILi96EEENS7_ILi128EEENS7_ILi64EEEEEENS_10bfloat16_tEfNS_4arch4Sm90ELb1ELb0ELb1ELb0ELb1ELb1ELb0ELb1ELi2ELi1ELi2ELi2ELb0EEENS1_24CollectiveEpilogueBwdGQAISD_fSG_Li256ELb0ELb1EEENS1_25SingleTileBwdLPTSchedulerILb0ELi128ELb1EEEEEEEEEvNT_6ParamsE:
	.zero		2432


//--------------------- .nv.constant0._ZN7cutlass13device_kernelIN5flash22FlashAttnBwdPreprocessIN4cute5tupleIJNS3_1CILi96EEENS5_ILi64EEEEEENS_10bfloat16_tEfNS_4arch4Sm90ELb1ELb0EEEEEvNT_6ParamsE --------------------------
	.section	.nv.constant0._ZN7cutlass13device_kernelIN5flash22FlashAttnBwdPreprocessIN4cute5tupleIJNS3_1CILi96EEENS5_ILi64EEEEEENS_10bfloat16_tEfNS_4arch4Sm90ELb1ELb0EEEEEvNT_6ParamsE,"a",@progbits
	.sectionflags	@""
	.align	4
.nv.constant0._ZN7cutlass13device_kernelIN5flash22FlashAttnBwdPreprocessIN4cute5tupleIJNS3_1CILi96EEENS5_ILi64EEEEEENS_10bfloat16_tEfNS_4arch4Sm90ELb1ELb0EEEEEvNT_6ParamsE:
	.zero		768


//--------------------- .nv.constant0._ZN7cutlass13device_kernelIN5flash11enable_sm90INS1_16FlashAttnBwdSm90INS1_25CollectiveMainloopBwdSm90ILi2ELi2ELi2EN4cute5tupleIJNS5_1CILi1EEES8_S8_EEENS6_IJNS7_ILi96EEENS7_ILi128EEENS7_ILi64EEEEEENS_10bfloat16_tEfNS_4arch4Sm90ELb1ELb0ELb1ELb1ELb0ELb1ELb0ELb1ELi2ELi1ELi2ELi2ELb0EEENS1_21CollectiveEpilogueBwdISD_SE_SG_Li256ELb1ELb0ELi1EEENS1_25SingleTileBwdLPTSchedulerILb1ELi128ELb0EEEEEEEEEvNT_6ParamsE --------------------------
	.section	.nv.constant0._ZN7cutlass13device_kernelIN5flash11enable_sm90INS1_16FlashAttnBwdSm90INS1_25CollectiveMainloopBwdSm90ILi2ELi2ELi2EN4cute5tupleIJNS5_1CILi1EEES8_S8_EEENS6_IJNS7_ILi96EEENS7_ILi128EEENS7_ILi64EEEEEENS_10bfloat16_tEfNS_4arch4Sm90ELb1ELb0ELb1ELb1ELb0ELb1ELb0ELb1ELi2ELi1ELi2ELi2ELb0EEENS1_21CollectiveEpilogueBwdISD_SE_SG_Li256ELb1ELb0ELi1EEENS1_25SingleTileBwdLPTSchedulerILb1ELi128ELb0EEEEEEEEEvNT_6ParamsE,"a",@progbits
	.sectionflags	@""
	.align	4
.nv.constant0._ZN7cutlass13device_kernelIN5flash11enable_sm90INS1_16FlashAttnBwdSm90INS1_25CollectiveMainloopBwdSm90ILi2ELi2ELi2EN4cute5tupleIJNS5_1CILi1EEES8_S8_EEENS6_IJNS7_ILi96EEENS7_ILi128EEENS7_ILi64EEEEEENS_10bfloat16_tEfNS_4arch4Sm90ELb1ELb0ELb1ELb1ELb0ELb1ELb0ELb1ELi2ELi1ELi2ELi2ELb0EEENS1_21CollectiveEpilogueBwdISD_SE_SG_Li256ELb1ELb0ELi1EEENS1_25SingleTileBwdLPTSchedulerILb1ELi128ELb0EEEEEEEEEvNT_6ParamsE:
	.zero		2304


//--------------------- .nv.constant0._ZN7cutlass13device_kernelIN5flash11enable_sm90INS1_16FlashAttnBwdSm90INS1_25CollectiveMainloopBwdSm90ILi2ELi2ELi2EN4cute5tupleIJNS5_1CILi1EEES8_S8_EEENS6_IJNS7_ILi96EEENS7_ILi128EEENS7_ILi64EEEEEENS_10bfloat16_tEfNS_4arch4Sm90ELb1ELb0ELb1ELb1ELb1ELb1ELb0ELb1ELi2ELi1ELi2ELi2ELb0EEENS1_21CollectiveEpilogueBwdISD_SE_SG_Li256ELb1ELb0ELi1EEENS1_25SingleTileBwdLPTSchedulerILb1ELi128ELb1EEEEEEEEEvNT_6ParamsE --------------------------
	.section	.nv.constant0._ZN7cutlass13device_kernelIN5flash11enable_sm90INS1_16FlashAttnBwdSm90INS1_25CollectiveMainloopBwdSm90ILi2ELi2ELi2EN4cute5tupleIJNS5_1CILi1EEES8_S8_EEENS6_IJNS7_ILi96EEENS7_ILi128EEENS7_ILi64EEEEEENS_10bfloat16_tEfNS_4arch4Sm90ELb1ELb0ELb1ELb1ELb1ELb1ELb0ELb1ELi2ELi1ELi2ELi2ELb0EEENS1_21CollectiveEpilogueBwdISD_SE_SG_Li256ELb1ELb0ELi1EEENS1_25SingleTileBwdLPTSchedulerILb1ELi128ELb1EEEEEEEEEvNT_6ParamsE,"a",@progbits
	.sectionflags	@""
	.align	4
.nv.constant0._ZN7cutlass13device_kernelIN5flash11enable_sm90INS1_16FlashAttnBwdSm90INS1_25CollectiveMainloopBwdSm90ILi2ELi2ELi2EN4cute5tupleIJNS5_1CILi1EEES8_S8_EEENS6_IJNS7_ILi96EEENS7_ILi128EEENS7_ILi64EEEEEENS_10bfloat16_tEfNS_4arch4Sm90ELb1ELb0ELb1ELb1ELb1ELb1ELb0ELb1ELi2ELi1ELi2ELi2ELb0EEENS1_21CollectiveEpilogueBwdISD_SE_SG_Li256ELb1ELb0ELi1EEENS1_25SingleTileBwdLPTSchedulerILb1ELi128ELb1EEEEEEEEEvNT_6ParamsE:
	.zero		2304


//--------------------- .nv.constant0._ZN7cutlass13device_kernelIN5flash11enable_sm90INS1_16FlashAttnBwdSm90INS1_25CollectiveMainloopBwdSm90ILi2ELi2ELi2EN4cute5tupleIJNS5_1CILi1EEES8_S8_EEENS6_IJNS7_ILi96EEENS7_ILi128EEENS7_ILi64EEEEEENS_10bfloat16_tEfNS_4arch4Sm90ELb1ELb0ELb1ELb1ELb0ELb1ELb0ELb1ELi2ELi1ELi2ELi2ELb0EEENS1_24CollectiveEpilogueBwdGQAISD_fSG_Li256ELb1ELb0EEENS1_25SingleTileBwdLPTSchedulerILb1ELi128ELb0EEEEEEEEEvNT_6ParamsE --------------------------
	.section	.nv.constant0._ZN7cutlass13device_kernelIN5flash11enable_sm90INS1_16FlashAttnBwdSm90INS1_25CollectiveMainloopBwdSm90ILi2ELi2ELi2EN4cute5tupleIJNS5_1CILi1EEES8_S8_EEENS6_IJNS7_ILi96EEENS7_ILi128EEENS7_ILi64EEEEEENS_10bfloat16_tEfNS_4arch4Sm90ELb1ELb0ELb1ELb1ELb0ELb1ELb0ELb1ELi2ELi1ELi2ELi2ELb0EEENS1_24CollectiveEpilogueBwdGQAISD_fSG_Li256ELb1ELb0EEENS1_25SingleTileBwdLPTSchedulerILb1ELi128ELb0EEEEEEEEEvNT_6ParamsE,"a",@progbits
	.sectionflags	@""
	.align	4
.nv.constant0._ZN7cutlass13device_kernelIN5flash11enable_sm90INS1_16FlashAttnBwdSm90INS1_25CollectiveMainloopBwdSm90ILi2ELi2ELi2EN4cute5tupleIJNS5_1CILi1EEES8_S8_EEENS6_IJNS7_ILi96EEENS7_ILi128EEENS7_ILi64EEEEEENS_10bfloat16_tEfNS_4arch4Sm90ELb1ELb0ELb1ELb1ELb0ELb1ELb0ELb1ELi2ELi1ELi2ELi2ELb0EEENS1_24CollectiveEpilogueBwdGQAISD_fSG_Li256ELb1ELb0EEENS1_25SingleTileBwdLPTSchedulerILb1ELi128ELb0EEEEEEEEEvNT_6ParamsE:
	.zero		2432


//--------------------- .nv.constant0._ZN7cutlass13device_kernelIN5flash32FlashAttnBwdPostprocessConvertdQIN4cute5tupleIJNS3_1CILi128EEENS5_ILi64EEEEEENS_10bfloat16_tEfNS_4arch4Sm90ELi256ENS3_8TiledMMAINS3_8MMA_AtomIJNS3_4SM904GMMA27MMA_64x64x16_F32BF16BF16_RSILNSF_5MajorE0ELSH_1ELNSF_7ScaleInE1ELSI_1EEEEEENS3_6LayoutINS4_IJNS5_ILi2EEENS5_ILi1EEESN_EEENS4_IJSN_NS5_ILi0EEESP_EEEEENS4_IJNS3_10UnderscoreESS_SS_EEEEELb0EEEEEvNT_6ParamsE --------------------------
	.section	.nv.constant0._ZN7cutlass13device_kernelIN5flash32FlashAttnBwdPostprocessConvertdQIN4cute5tupleIJNS3_1CILi128EEENS5_ILi64EEEEEENS_10bfloat16_tEfNS_4arch4Sm90ELi256ENS3_8TiledMMAINS3_8MMA_AtomIJNS3_4SM904GMMA27MMA_64x64x16_F32BF16BF16_RSILNSF_5MajorE0ELSH_1ELNSF_7ScaleInE1ELSI_1EEEEEENS3_6LayoutINS4_IJNS5_ILi2EEENS5_ILi1EEESN_EEENS4_IJSN_NS5_ILi0EEESP_EEEEENS4_IJNS3_10UnderscoreESS_SS_EEEEELb0EEEEEvNT_6ParamsE,"a",@progbits
	.sectionflags	@""
	.align	4
.nv.constant0._ZN7cutlass13device_kernelIN5flash32FlashAttnBwdPostprocessConvertdQIN4cute5tupleIJNS3_1CILi128EEENS5_ILi64EEEEEENS_10bfloat16_tEfNS_4arch4Sm90ELi256ENS3_8TiledMMAINS3_8MMA_AtomIJNS3_4SM904GMMA27MMA_64x64x16_F32BF16BF16_RSILNSF_5MajorE0ELSH_1ELNSF_7ScaleInE1ELSI_1EEEEEENS3_6LayoutINS4_IJNS5_ILi2EEENS5_ILi1EEESN_EEENS4_IJSN_NS5_ILi0EEESP_EEEEENS4_IJNS3_10UnderscoreESS_SS_EEEEELb0EEEEEvNT_6ParamsE:
	.zero		640


//--------------------- .nv.constant0._ZN7cutlass13device_kernelIN5flash32FlashAttnBwdPostprocessConvertdQIN4cute5tupleIJNS3_1CILi96EEENS5_ILi64EEEEEENS_10bfloat16_tEfNS_4arch4Sm90ELi256ENS3_8TiledMMAINS3_8MMA_AtomIJNS3_4SM904GMMA27MMA_64x16x16_F32BF16BF16_SSILNSF_5MajorE1ELSH_0ELNSF_7ScaleInE1ELSI_1EEEEEENS3_6LayoutINS4_IJNS5_ILi1EEENS5_ILi2EEESM_EEENS4_IJNS5_ILi0EEESM_SP_EEEEENS4_IJNS3_10UnderscoreESS_SS_EEEEELb1EEEEEvNT_6ParamsE --------------------------
	.section	.nv.constant0._ZN7cutlass13device_kernelIN5flash32FlashAttnBwdPostprocessConvertdQIN4cute5tupleIJNS3_1CILi96EEENS5_ILi64EEEEEENS_10bfloat16_tEfNS_4arch4Sm90ELi256ENS3_8TiledMMAINS3_8MMA_AtomIJNS3_4SM904GMMA27MMA_64x16x16_F32BF16BF16_SSILNSF_5MajorE1ELSH_0ELNSF_7ScaleInE1ELSI_1EEEEEENS3_6LayoutINS4_IJNS5_ILi1EEENS5_ILi2EEESM_EEENS4_IJNS5_ILi0EEESM_SP_EEEEENS4_IJNS3_10UnderscoreESS_SS_EEEEELb1EEEEEvNT_6ParamsE,"a",@progbits
	.sectionflags	@""
	.align	4
.nv.constant0._ZN7cutlass13device_kernelIN5flash32FlashAttnBwdPostprocessConvertdQIN4cute5tupleIJNS3_1CILi96EEENS5_ILi64EEEEEENS_10bfloat16_tEfNS_4arch4Sm90ELi256ENS3_8TiledMMAINS3_8MMA_AtomIJNS3_4SM904GMMA27MMA_64x16x16_F32BF16BF16_SSILNSF_5MajorE1ELSH_0ELNSF_7ScaleInE1ELSI_1EEEEEENS3_6LayoutINS4_IJNS5_ILi1EEENS5_ILi2EEESM_EEENS4_IJNS5_ILi0EEESM_SP_EEEEENS4_IJNS3_10UnderscoreESS_SS_EEEEELb1EEEEEvNT_6ParamsE:
	.zero		640


//--------------------- .nv.constant0._ZN7cutlass13device_kernelIN5flash11enable_sm90INS1_16FlashAttnBwdSm90INS1_25CollectiveMainloopBwdSm90ILi2ELi2ELi2EN4cute5tupleIJNS5_1CILi1EEES8_S8_EEENS6_IJNS7_ILi96EEENS7_ILi128EEENS7_ILi64EEEEEENS_10bfloat16_tEfNS_4arch4Sm90ELb1ELb0ELb1ELb1ELb1ELb1ELb0ELb1ELi2ELi1ELi2ELi2ELb0EEENS1_24CollectiveEpilogueBwdGQAISD_fSG_Li256ELb1ELb1EEENS1_25SingleTileBwdLPTSchedulerILb1ELi128ELb1EEEEEEEEEvNT_6ParamsE --------------------------
	.section	.nv.constant0._ZN7cutlass13device_kernelIN5flash11enable_sm90INS1_16FlashAttnBwdSm90INS1_25CollectiveMainloopBwdSm90ILi2ELi2ELi2EN4cute5tupleIJNS5_1CILi1EEES8_S8_EEENS6_IJNS7_ILi96EEENS7_ILi128EEENS7_ILi64EEEEEENS_10bfloat16_tEfNS_4arch4Sm90ELb1ELb0ELb1ELb1ELb1ELb1ELb0ELb1ELi2ELi1ELi2ELi2ELb0EEENS1_24CollectiveEpilogueBwdGQAISD_fSG_Li256ELb1ELb1EEENS1_25SingleTileBwdLPTSchedulerILb1ELi128ELb1EEEEEEEEEvNT_6ParamsE,"a",@progbits
	.sectionflags	@""
	.align	4
.nv.constant0._ZN7cutlass13device_kernelIN5flash11enable_sm90INS1_16FlashAttnBwdSm90INS1_25CollectiveMainloopBwdSm90ILi2ELi2ELi2EN4cute5tupleIJNS5_1CILi1EEES8_S8_EEENS6_IJNS7_ILi96EEENS7_ILi128EEENS7_ILi64EEEEEENS_10bfloat16_tEfNS_4arch4Sm90ELb1ELb0ELb1ELb1ELb1ELb1ELb0ELb1ELi2ELi1ELi2ELi2ELb0EEENS1_24CollectiveEpilogueBwdGQAISD_fSG_Li256ELb1ELb1EEENS1_25SingleTileBwdLPTSchedulerILb1ELi128ELb1EEEEEEEEEvNT_6ParamsE:
	.zero		2432


//--------------------- .nv.constant0._ZN7cutlass13device_kernelIN5flash22FlashAttnBwdPreprocessIN4cute5tupleIJNS3_1CILi96EEENS5_ILi64EEEEEENS_10bfloat16_tEfNS_4arch4Sm90ELb1ELb1EEEEEvNT_6ParamsE --------------------------
	.section	.nv.constant0._ZN7cutlass13device_kernelIN5flash22FlashAttnBwdPreprocessIN4cute5tupleIJNS3_1CILi96EEENS5_ILi64EEEEEENS_10bfloat16_tEfNS_4arch4Sm90ELb1ELb1EEEEEvNT_6ParamsE,"a",@progbits
	.sectionflags	@""
	.align	4
.nv.constant0._ZN7cutlass13device_kernelIN5flash22FlashAttnBwdPreprocessIN4cute5tupleIJNS3_1CILi96EEENS5_ILi64EEEEEENS_10bfloat16_tEfNS_4arch4Sm90ELb1ELb1EEEEEvNT_6ParamsE:
	.zero		768


//--------------------- SYMBOLS --------------------------

	.type		.nv.reservedSmem.offset0,@object
	.size		.nv.reservedSmem.offset0,0x4
	.type		__assertfail,@function
